// Copyright (c) 2024, Jay Shah, Ganesh Bikshandi, Ying Zhang, Vijay Thakkar, Pradeep Ramani, Tri Dao.
// Splitting the different template instantiations to different files to speed up compilation.
// This file is auto-generated. See "generate_kernels.py"

#include "flash_fwd_launch_template.h"

#ifndef FLASHATTENTION_DISABLE_HDIM128
template void run_mha_fwd_<90, cutlass::bfloat16_t, 128, 128, true, true, true, true>(Flash_fwd_params &params, cudaStream_t stream);
#endif


// ===== COMPILED SASS (sm_90a) =====

	.target	sm_90a

	.elftype	@"ET_EXEC"


//--------------------- .note.nv.tkinfo           --------------------------
	.section	.note.nv.tkinfo,"",@"SHT_NOTE"
	.sectionflags	@"SHF_NOTE_NV_TKINFO"
	.tkinfo
        /*0018*/ 	.word	0x00000002
        /*0030*/ 	.string	""
        /*0030*/ 	.string	"ptxas"
        /*0030*/ 	.string	"Cuda compilation tools, release 13.0, V13.0.88"
        /*0030*/ 	.string	"Build cuda_13.0.r13.0/compiler.36424714_0"
        /*0030*/ 	.string	"-arch sm_90a -m 64 "



//--------------------- .note.nv.cuinfo           --------------------------
	.section	.note.nv.cuinfo,"",@"SHT_NOTE"
	.sectionflags	@"SHF_NOTE_NV_CUINFO"
        /*0018*/ 	.short	0x0002
        /*001a*/ 	.short	0x005a
        /*001c*/ 	.short	0x0082
	.zero		2


//--------------------- .nv.info                  --------------------------
	.section	.nv.info,"",@"SHT_CUDA_INFO"
	.align	4


	//----- nvinfo : EIATTR_REGCOUNT
	.align		4
        /*0000*/ 	.byte	0x04, 0x2f
        /*0002*/ 	.short	(.L_18 - .L_17)
	.align		4
.L_17:
        /*0004*/ 	.word	index@(_ZN7cutlass13device_kernelIN5flash11enable_sm90INS1_16FlashAttnFwdSm90INS1_25CollectiveMainloopFwdSm90ILi2EN4cute5tupleIJNS5_1CILi1EEES8_S8_EEENS6_IJNS7_ILi128EEESA_SA_EEELi128ENS_10bfloat16_tEfNS_4arch4Sm90ELb1ELb0ELb1ELb1ELb1ELb1ELb0ELb1ELb1ELb1ELb1ELb0EEENS1_21CollectiveEpilogueFwdISB_S9_SC_SE_Li256ELb1ELb1ELb1ELb0EEENS1_36VarlenDynamicPersistentTileSchedulerILi128ELi128ELi256ELi128ELb1ELb1ELb1ELb1ELb1ELb1EEEEEEEEEvNT_6ParamsE)
        /*0008*/ 	.word	0x000000a8


	//----- nvinfo : EIATTR_FRAME_SIZE
	.align		4
.L_18:
        /*000c*/ 	.byte	0x04, 0x11
        /*000e*/ 	.short	(.L_20 - .L_19)
	.align		4
.L_19:
        /*0010*/ 	.word	index@(_ZN7cutlass13device_kernelIN5flash11enable_sm90INS1_16FlashAttnFwdSm90INS1_25CollectiveMainloopFwdSm90ILi2EN4cute5tupleIJNS5_1CILi1EEES8_S8_EEENS6_IJNS7_ILi128EEESA_SA_EEELi128ENS_10bfloat16_tEfNS_4arch4Sm90ELb1ELb0ELb1ELb1ELb1ELb1ELb0ELb1ELb1ELb1ELb1ELb0EEENS1_21CollectiveEpilogueFwdISB_S9_SC_SE_Li256ELb1ELb1ELb1ELb0EEENS1_36VarlenDynamicPersistentTileSchedulerILi128ELi128ELi256ELi128ELb1ELb1ELb1ELb1ELb1ELb1EEEEEEEEEvNT_6ParamsE)
        /*0014*/ 	.word	0x00000028


	//----- nvinfo : EIATTR_REGCOUNT
	.align		4
.L_20:
        /*0018*/ 	.byte	0x04, 0x2f
        /*001a*/ 	.short	(.L_22 - .L_21)
	.align		4
.L_21:
        /*001c*/ 	.word	index@(_ZN7cutlass13device_kernelIN5flash11enable_sm90INS1_16FlashAttnFwdSm90INS1_25CollectiveMainloopFwdSm90ILi2EN4cute5tupleIJNS5_1CILi1EEES8_S8_EEENS6_IJNS7_ILi128EEESA_SA_EEELi128ENS_10bfloat16_tEfNS_4arch4Sm90ELb1ELb0ELb1ELb1ELb1ELb0ELb0ELb1ELb1ELb1ELb1ELb0EEENS1_21CollectiveEpilogueFwdISB_S9_SC_SE_Li256ELb1ELb1ELb1ELb0EEENS1_36VarlenDynamicPersistentTileSchedulerILi128ELi128ELi256ELi128ELb1ELb1ELb1ELb1ELb1ELb1EEEEEEEEEvNT_6ParamsE)
        /*0020*/ 	.word	0x000000a8


	//----- nvinfo : EIATTR_FRAME_SIZE
	.align		4
.L_22:
        /*0024*/ 	.byte	0x04, 0x11
        /*0026*/ 	.short	(.L_24 - .L_23)
	.align		4
.L_23:
        /*0028*/ 	.word	index@(_ZN7cutlass13device_kernelIN5flash11enable_sm90INS1_16FlashAttnFwdSm90INS1_25CollectiveMainloopFwdSm90ILi2EN4cute5tupleIJNS5_1CILi1EEES8_S8_EEENS6_IJNS7_ILi128EEESA_SA_EEELi128ENS_10bfloat16_tEfNS_4arch4Sm90ELb1ELb0ELb1ELb1ELb1ELb0ELb0ELb1ELb1ELb1ELb1ELb0EEENS1_21CollectiveEpilogueFwdISB_S9_SC_SE_Li256ELb1ELb1ELb1ELb0EEENS1_36VarlenDynamicPersistentTileSchedulerILi128ELi128ELi256ELi128ELb1ELb1ELb1ELb1ELb1ELb1EEEEEEEEEvNT_6ParamsE)
        /*002c*/ 	.word	0x00000028


	//----- nvinfo : EIATTR_REGCOUNT
	.align		4
.L_24:
        /*0030*/ 	.byte	0x04, 0x2f
        /*0032*/ 	.short	(.L_26 - .L_25)
	.align		4
.L_25:
        /*0034*/ 	.word	index@(_ZN7cutlass13device_kernelIN5flash11enable_sm90INS1_16FlashAttnFwdSm90INS1_25CollectiveMainloopFwdSm90ILi2EN4cute5tupleIJNS5_1CILi1EEES8_S8_EEENS6_IJNS7_ILi128EEESA_SA_EEELi128ENS_10bfloat16_tEfNS_4arch4Sm90ELb1ELb0ELb1ELb0ELb1ELb0ELb0ELb1ELb1ELb1ELb1ELb0EEENS1_21CollectiveEpilogueFwdISB_S9_SC_SE_Li256ELb0ELb1ELb1ELb0EEENS1_19SingleTileSchedulerILb0ELb1ELb1ELi128EEEEEEEEEvNT_6ParamsE)
        /*0038*/ 	.word	0x000000a8


	//----- nvinfo : EIATTR_FRAME_SIZE
	.align		4
.L_26:
        /*003c*/ 	.byte	0x04, 0x11
        /*003e*/ 	.short	(.L_28 - .L_27)
	.align		4
.L_27:
        /*0040*/ 	.word	index@(_ZN7cutlass13device_kernelIN5flash11enable_sm90INS1_16FlashAttnFwdSm90INS1_25CollectiveMainloopFwdSm90ILi2EN4cute5tupleIJNS5_1CILi1EEES8_S8_EEENS6_IJNS7_ILi128EEESA_SA_EEELi128ENS_10bfloat16_tEfNS_4arch4Sm90ELb1ELb0ELb1ELb0ELb1ELb0ELb0ELb1ELb1ELb1ELb1ELb0EEENS1_21CollectiveEpilogueFwdISB_S9_SC_SE_Li256ELb0ELb1ELb1ELb0EEENS1_19SingleTileSchedulerILb0ELb1ELb1ELi128EEEEEEEEEvNT_6ParamsE)
        /*0044*/ 	.word	0x00000000


	//----- nvinfo : EIATTR_REGCOUNT
	.align		4
.L_28:
        /*0048*/ 	.byte	0x04, 0x2f
        /*004a*/ 	.short	(.L_30 - .L_29)
	.align		4
.L_29:
        /*004c*/ 	.word	index@(_ZN7cutlass13device_kernelIN5flash11enable_sm90INS1_16FlashAttnFwdSm90INS1_25CollectiveMainloopFwdSm90ILi2EN4cute5tupleIJNS5_1CILi1EEES8_S8_EEENS6_IJNS7_ILi128EEESA_SA_EEELi128ENS_10bfloat16_tEfNS_4arch4Sm90ELb0ELb1ELb1ELb1ELb1ELb1ELb0ELb1ELb1ELb1ELb1ELb0EEENS1_21CollectiveEpilogueFwdISB_S9_SC_SE_Li256ELb1ELb1ELb1ELb0EEENS1_36VarlenDynamicPersistentTileSchedulerILi128ELi128ELi256ELi128ELb1ELb1ELb1ELb1ELb0ELb1EEEEEEEEEvNT_6ParamsE)
        /*0050*/ 	.word	0x000000a8


	//----- nvinfo : EIATTR_FRAME_SIZE
	.align		4
.L_30:
        /*0054*/ 	.byte	0x04, 0x11
        /*0056*/ 	.short	(.L_32 - .L_31)
	.align		4
.L_31:
        /*0058*/ 	.word	index@(_ZN7cutlass13device_kernelIN5flash11enable_sm90INS1_16FlashAttnFwdSm90INS1_25CollectiveMainloopFwdSm90ILi2EN4cute5tupleIJNS5_1CILi1EEES8_S8_EEENS6_IJNS7_ILi128EEESA_SA_EEELi128ENS_10bfloat16_tEfNS_4arch4Sm90ELb0ELb1ELb1ELb1ELb1ELb1ELb0ELb1ELb1ELb1ELb1ELb0EEENS1_21CollectiveEpilogueFwdISB_S9_SC_SE_Li256ELb1ELb1ELb1ELb0EEENS1_36VarlenDynamicPersistentTileSchedulerILi128ELi128ELi256ELi128ELb1ELb1ELb1ELb1ELb0ELb1EEEEEEEEEvNT_6ParamsE)
        /*005c*/ 	.word	0x00000040


	//----- nvinfo : EIATTR_REGCOUNT
	.align		4
.L_32:
        /*0060*/ 	.byte	0x04, 0x2f
        /*0062*/ 	.short	(.L_34 - .L_33)
	.align		4
.L_33:
        /*0064*/ 	.word	index@(_ZN7cutlass13device_kernelIN5flash11enable_sm90INS1_16FlashAttnFwdSm90INS1_25CollectiveMainloopFwdSm90ILi2EN4cute5tupleIJNS5_1CILi1EEES8_S8_EEENS6_IJNS7_ILi128EEESA_SA_EEELi128ENS_10bfloat16_tEfNS_4arch4Sm90ELb0ELb1ELb1ELb1ELb1ELb0ELb0ELb1ELb1ELb1ELb1ELb0EEENS1_21CollectiveEpilogueFwdISB_S9_SC_SE_Li256ELb1ELb1ELb1ELb0EEENS1_36VarlenDynamicPersistentTileSchedulerILi128ELi128ELi256ELi128ELb1ELb1ELb1ELb1ELb0ELb1EEEEEEEEEvNT_6ParamsE)
        /*0068*/ 	.word	0x000000a8


	//----- nvinfo : EIATTR_FRAME_SIZE
	.align		4
.L_34:
        /*006c*/ 	.byte	0x04, 0x11
        /*006e*/ 	.short	(.L_36 - .L_35)
	.align		4
.L_35:
        /*0070*/ 	.word	index@(_ZN7cutlass13device_kernelIN5flash11enable_sm90INS1_16FlashAttnFwdSm90INS1_25CollectiveMainloopFwdSm90ILi2EN4cute5tupleIJNS5_1CILi1EEES8_S8_EEENS6_IJNS7_ILi128EEESA_SA_EEELi128ENS_10bfloat16_tEfNS_4arch4Sm90ELb0ELb1ELb1ELb1ELb1ELb0ELb0ELb1ELb1ELb1ELb1ELb0EEENS1_21CollectiveEpilogueFwdISB_S9_SC_SE_Li256ELb1ELb1ELb1ELb0EEENS1_36VarlenDynamicPersistentTileSchedulerILi128ELi128ELi256ELi128ELb1ELb1ELb1ELb1ELb0ELb1EEEEEEEEEvNT_6ParamsE)
        /*0074*/ 	.word	0x00000020


	//----- nvinfo : EIATTR_REGCOUNT
	.align		4
.L_36:
        /*0078*/ 	.byte	0x04, 0x2f
        /*007a*/ 	.short	(.L_38 - .L_37)
	.align		4
.L_37:
        /*007c*/ 	.word	index@(_ZN7cutlass13device_kernelIN5flash11enable_sm90INS1_16FlashAttnFwdSm90INS1_25CollectiveMainloopFwdSm90ILi2EN4cute5tupleIJNS5_1CILi1EEES8_S8_EEENS6_IJNS7_ILi128EEESA_SA_EEELi128ENS_10bfloat16_tEfNS_4arch4Sm90ELb0ELb1ELb1ELb0ELb1ELb0ELb0ELb1ELb1ELb1ELb1ELb0EEENS1_21CollectiveEpilogueFwdISB_S9_SC_SE_Li256ELb0ELb1ELb1ELb0EEENS1_19SingleTileSchedulerILb0ELb1ELb1ELi128EEEEEEEEEvNT_6ParamsE)
        /*0080*/ 	.word	0x000000a8


	//----- nvinfo : EIATTR_FRAME_SIZE
	.align		4
.L_38:
        /*0084*/ 	.byte	0x04, 0x11
        /*0086*/ 	.short	(.L_40 - .L_39)
	.align		4
.L_39:
        /*0088*/ 	.word	index@(_ZN7cutlass13device_kernelIN5flash11enable_sm90INS1_16FlashAttnFwdSm90INS1_25CollectiveMainloopFwdSm90ILi2EN4cute5tupleIJNS5_1CILi1EEES8_S8_EEENS6_IJNS7_ILi128EEESA_SA_EEELi128ENS_10bfloat16_tEfNS_4arch4Sm90ELb0ELb1ELb1ELb0ELb1ELb0ELb0ELb1ELb1ELb1ELb1ELb0EEENS1_21CollectiveEpilogueFwdISB_S9_SC_SE_Li256ELb0ELb1ELb1ELb0EEENS1_19SingleTileSchedulerILb0ELb1ELb1ELi128EEEEEEEEEvNT_6ParamsE)
        /*008c*/ 	.word	0x00000000


	//----- nvinfo : EIATTR_REGCOUNT
	.align		4
.L_40:
        /*0090*/ 	.byte	0x04, 0x2f
        /*0092*/ 	.short	(.L_42 - .L_41)
	.align		4
.L_41:
        /*0094*/ 	.word	index@(_ZN7cutlass13device_kernelIN5flash11enable_sm90INS1_16FlashAttnFwdSm90INS1_25CollectiveMainloopFwdSm90ILi2EN4cute5tupleIJNS5_1CILi1EEES8_S8_EEENS6_IJNS7_ILi128EEESA_SA_EEELi128ENS_10bfloat16_tEfNS_4arch4Sm90ELb0ELb0ELb1ELb1ELb1ELb1ELb0ELb1ELb1ELb1ELb1ELb0EEENS1_21CollectiveEpilogueFwdISB_S9_SC_SE_Li256ELb1ELb1ELb1ELb0EEENS1_36VarlenDynamicPersistentTileSchedulerILi128ELi128ELi256ELi128ELb1ELb1ELb1ELb0ELb1ELb1EEEEEEEEEvNT_6ParamsE)
        /*0098*/ 	.word	0x000000a8


	//----- nvinfo : EIATTR_FRAME_SIZE
	.align		4
.L_42:
        /*009c*/ 	.byte	0x04, 0x11
        /*009e*/ 	.short	(.L_44 - .L_43)
	.align		4
.L_43:
        /*00a0*/ 	.word	index@(_ZN7cutlass13device_kernelIN5flash11enable_sm90INS1_16FlashAttnFwdSm90INS1_25CollectiveMainloopFwdSm90ILi2EN4cute5tupleIJNS5_1CILi1EEES8_S8_EEENS6_IJNS7_ILi128EEESA_SA_EEELi128ENS_10bfloat16_tEfNS_4arch4Sm90ELb0ELb0ELb1ELb1ELb1ELb1ELb0ELb1ELb1ELb1ELb1ELb0EEENS1_21CollectiveEpilogueFwdISB_S9_SC_SE_Li256ELb1ELb1ELb1ELb0EEENS1_36VarlenDynamicPersistentTileSchedulerILi128ELi128ELi256ELi128ELb1ELb1ELb1ELb0ELb1ELb1EEEEEEEEEvNT_6ParamsE)
        /*00a4*/ 	.word	0x00000028


	//----- nvinfo : EIATTR_REGCOUNT
	.align		4
.L_44:
        /*00a8*/ 	.byte	0x04, 0x2f
        /*00aa*/ 	.short	(.L_46 - .L_45)
	.align		4
.L_45:
        /*00ac*/ 	.word	index@(_ZN7cutlass13device_kernelIN5flash11enable_sm90INS1_16FlashAttnFwdSm90INS1_25CollectiveMainloopFwdSm90ILi2EN4cute5tupleIJNS5_1CILi1EEES8_S8_EEENS6_IJNS7_ILi128EEESA_SA_EEELi128ENS_10bfloat16_tEfNS_4arch4Sm90ELb0ELb0ELb1ELb1ELb1ELb0ELb0ELb1ELb1ELb1ELb1ELb0EEENS1_21CollectiveEpilogueFwdISB_S9_SC_SE_Li256ELb1ELb1ELb1ELb0EEENS1_36VarlenDynamicPersistentTileSchedulerILi128ELi128ELi256ELi128ELb1ELb1ELb1ELb0ELb1ELb1EEEEEEEEEvNT_6ParamsE)
        /*00b0*/ 	.word	0x000000a8


	//----- nvinfo : EIATTR_FRAME_SIZE
	.align		4
.L_46:
        /*00b4*/ 	.byte	0x04, 0x11
        /*00b6*/ 	.short	(.L_48 - .L_47)
	.align		4
.L_47:
        /*00b8*/ 	.word	index@(_ZN7cutlass13device_kernelIN5flash11enable_sm90INS1_16FlashAttnFwdSm90INS1_25CollectiveMainloopFwdSm90ILi2EN4cute5tupleIJNS5_1CILi1EEES8_S8_EEENS6_IJNS7_ILi128EEESA_SA_EEELi128ENS_10bfloat16_tEfNS_4arch4Sm90ELb0ELb0ELb1ELb1ELb1ELb0ELb0ELb1ELb1ELb1ELb1ELb0EEENS1_21CollectiveEpilogueFwdISB_S9_SC_SE_Li256ELb1ELb1ELb1ELb0EEENS1_36VarlenDynamicPersistentTileSchedulerILi128ELi128ELi256ELi128ELb1ELb1ELb1ELb0ELb1ELb1EEEEEEEEEvNT_6ParamsE)
        /*00bc*/ 	.word	0x00000028


	//----- nvinfo : EIATTR_REGCOUNT
	.align		4
.L_48:
        /*00c0*/ 	.byte	0x04, 0x2f
        /*00c2*/ 	.short	(.L_50 - .L_49)
	.align		4
.L_49:
        /*00c4*/ 	.word	index@(_ZN7cutlass13device_kernelIN5flash11enable_sm90INS1_16FlashAttnFwdSm90INS1_25CollectiveMainloopFwdSm90ILi2EN4cute5tupleIJNS5_1CILi1EEES8_S8_EEENS6_IJNS7_ILi128EEESA_SA_EEELi128ENS_10bfloat16_tEfNS_4arch4Sm90ELb0ELb0ELb1ELb0ELb1ELb0ELb0ELb1ELb1ELb1ELb1ELb0EEENS1_21CollectiveEpilogueFwdISB_S9_SC_SE_Li256ELb0ELb1ELb1ELb0EEENS1_19SingleTileSchedulerILb0ELb1ELb1ELi128EEEEEEEEEvNT_6ParamsE)
        /*00c8*/ 	.word	0x000000a8


	//----- nvinfo : EIATTR_FRAME_SIZE
	.align		4
.L_50:
        /*00cc*/ 	.byte	0x04, 0x11
        /*00ce*/ 	.short	(.L_52 - .L_51)
	.align		4
.L_51:
        /*00d0*/ 	.word	index@(_ZN7cutlass13device_kernelIN5flash11enable_sm90INS1_16FlashAttnFwdSm90INS1_25CollectiveMainloopFwdSm90ILi2EN4cute5tupleIJNS5_1CILi1EEES8_S8_EEENS6_IJNS7_ILi128EEESA_SA_EEELi128ENS_10bfloat16_tEfNS_4arch4Sm90ELb0ELb0ELb1ELb0ELb1ELb0ELb0ELb1ELb1ELb1ELb1ELb0EEENS1_21CollectiveEpilogueFwdISB_S9_SC_SE_Li256ELb0ELb1ELb1ELb0EEENS1_19SingleTileSchedulerILb0ELb1ELb1ELi128EEEEEEEEEvNT_6ParamsE)
        /*00d4*/ 	.word	0x00000000


	//----- nvinfo : EIATTR_MIN_STACK_SIZE
	.align		4
.L_52:
        /*00d8*/ 	.byte	0x04, 0x12
        /*00da*/ 	.short	(.L_54 - .L_53)
	.align		4
.L_53:
        /*00dc*/ 	.word	index@(_ZN7cutlass13device_kernelIN5flash11enable_sm90INS1_16FlashAttnFwdSm90INS1_25CollectiveMainloopFwdSm90ILi2EN4cute5tupleIJNS5_1CILi1EEES8_S8_EEENS6_IJNS7_ILi128EEESA_SA_EEELi128ENS_10bfloat16_tEfNS_4arch4Sm90ELb0ELb0ELb1ELb0ELb1ELb0ELb0ELb1ELb1ELb1ELb1ELb0EEENS1_21CollectiveEpilogueFwdISB_S9_SC_SE_Li256ELb0ELb1ELb1ELb0EEENS1_19SingleTileSchedulerILb0ELb1ELb1ELi128EEEEEEEEEvNT_6ParamsE)
        /*00e0*/ 	.word	0x00000000


	//----- nvinfo : EIATTR_MIN_STACK_SIZE
	.align		4
.L_54:
        /*00e4*/ 	.byte	0x04, 0x12
        /*00e6*/ 	.short	(.L_56 - .L_55)
	.align		4
.L_55:
        /*00e8*/ 	.word	index@(_ZN7cutlass13device_kernelIN5flash11enable_sm90INS1_16FlashAttnFwdSm90INS1_25CollectiveMainloopFwdSm90ILi2EN4cute5tupleIJNS5_1CILi1EEES8_S8_EEENS6_IJNS7_ILi128EEESA_SA_EEELi128ENS_10bfloat16_tEfNS_4arch4Sm90ELb0ELb0ELb1ELb1ELb1ELb0ELb0ELb1ELb1ELb1ELb1ELb0EEENS1_21CollectiveEpilogueFwdISB_S9_SC_SE_Li256ELb1ELb1ELb1ELb0EEENS1_36VarlenDynamicPersistentTileSchedulerILi128ELi128ELi256ELi128ELb1ELb1ELb1ELb0ELb1ELb1EEEEEEEEEvNT_6ParamsE)
        /*00ec*/ 	.word	0x00000028


	//----- nvinfo : EIATTR_MIN_STACK_SIZE
	.align		4
.L_56:
        /*00f0*/ 	.byte	0x04, 0x12
        /*00f2*/ 	.short	(.L_58 - .L_57)
	.align		4
.L_57:
        /*00f4*/ 	.word	index@(_ZN7cutlass13device_kernelIN5flash11enable_sm90INS1_16FlashAttnFwdSm90INS1_25CollectiveMainloopFwdSm90ILi2EN4cute5tupleIJNS5_1CILi1EEES8_S8_EEENS6_IJNS7_ILi128EEESA_SA_EEELi128ENS_10bfloat16_tEfNS_4arch4Sm90ELb0ELb0ELb1ELb1ELb1ELb1ELb0ELb1ELb1ELb1ELb1ELb0EEENS1_21CollectiveEpilogueFwdISB_S9_SC_SE_Li256ELb1ELb1ELb1ELb0EEENS1_36VarlenDynamicPersistentTileSchedulerILi128ELi128ELi256ELi128ELb1ELb1ELb1ELb0ELb1ELb1EEEEEEEEEvNT_6ParamsE)
        /*00f8*/ 	.word	0x00000028


	//----- nvinfo : EIATTR_MIN_STACK_SIZE
	.align		4
.L_58:
        /*00fc*/ 	.byte	0x04, 0x12
        /*00fe*/ 	.short	(.L_60 - .L_59)
	.align		4
.L_59:
        /*0100*/ 	.word	index@(_ZN7cutlass13device_kernelIN5flash11enable_sm90INS1_16FlashAttnFwdSm90INS1_25CollectiveMainloopFwdSm90ILi2EN4cute5tupleIJNS5_1CILi1EEES8_S8_EEENS6_IJNS7_ILi128EEESA_SA_EEELi128ENS_10bfloat16_tEfNS_4arch4Sm90ELb0ELb1ELb1ELb0ELb1ELb0ELb0ELb1ELb1ELb1ELb1ELb0EEENS1_21CollectiveEpilogueFwdISB_S9_SC_SE_Li256ELb0ELb1ELb1ELb0EEENS1_19SingleTileSchedulerILb0ELb1ELb1ELi128EEEEEEEEEvNT_6ParamsE)
        /*0104*/ 	.word	0x00000000


	//----- nvinfo : EIATTR_MIN_STACK_SIZE
	.align		4
.L_60:
        /*0108*/ 	.byte	0x04, 0x12
        /*010a*/ 	.short	(.L_62 - .L_61)
	.align		4
.L_61:
        /*010c*/ 	.word	index@(_ZN7cutlass13device_kernelIN5flash11enable_sm90INS1_16FlashAttnFwdSm90INS1_25CollectiveMainloopFwdSm90ILi2EN4cute5tupleIJNS5_1CILi1EEES8_S8_EEENS6_IJNS7_ILi128EEESA_SA_EEELi128ENS_10bfloat16_tEfNS_4arch4Sm90ELb0ELb1ELb1ELb1ELb1ELb0ELb0ELb1ELb1ELb1ELb1ELb0EEENS1_21CollectiveEpilogueFwdISB_S9_SC_SE_Li256ELb1ELb1ELb1ELb0EEENS1_36VarlenDynamicPersistentTileSchedulerILi128ELi128ELi256ELi128ELb1ELb1ELb1ELb1ELb0ELb1EEEEEEEEEvNT_6ParamsE)
        /*0110*/ 	.word	0x00000020


	//----- nvinfo : EIATTR_MIN_STACK_SIZE
	.align		4
.L_62:
        /*0114*/ 	.byte	0x04, 0x12
        /*0116*/ 	.short	(.L_64 - .L_63)
	.align		4
.L_63:
        /*0118*/ 	.word	index@(_ZN7cutlass13device_kernelIN5flash11enable_sm90INS1_16FlashAttnFwdSm90INS1_25CollectiveMainloopFwdSm90ILi2EN4cute5tupleIJNS5_1CILi1EEES8_S8_EEENS6_IJNS7_ILi128EEESA_SA_EEELi128ENS_10bfloat16_tEfNS_4arch4Sm90ELb0ELb1ELb1ELb1ELb1ELb1ELb0ELb1ELb1ELb1ELb1ELb0EEENS1_21CollectiveEpilogueFwdISB_S9_SC_SE_Li256ELb1ELb1ELb1ELb0EEENS1_36VarlenDynamicPersistentTileSchedulerILi128ELi128ELi256ELi128ELb1ELb1ELb1ELb1ELb0ELb1EEEEEEEEEvNT_6ParamsE)
        /*011c*/ 	.word	0x00000040


	//----- nvinfo : EIATTR_MIN_STACK_SIZE
	.align		4
.L_64:
        /*0120*/ 	.byte	0x04, 0x12
        /*0122*/ 	.short	(.L_66 - .L_65)
	.align		4
.L_65:
        /*0124*/ 	.word	index@(_ZN7cutlass13device_kernelIN5flash11enable_sm90INS1_16FlashAttnFwdSm90INS1_25CollectiveMainloopFwdSm90ILi2EN4cute5tupleIJNS5_1CILi1EEES8_S8_EEENS6_IJNS7_ILi128EEESA_SA_EEELi128ENS_10bfloat16_tEfNS_4arch4Sm90ELb1ELb0ELb1ELb0ELb1ELb0ELb0ELb1ELb1ELb1ELb1ELb0EEENS1_21CollectiveEpilogueFwdISB_S9_SC_SE_Li256ELb0ELb1ELb1ELb0EEENS1_19SingleTileSchedulerILb0ELb1ELb1ELi128EEEEEEEEEvNT_6ParamsE)
        /*0128*/ 	.word	0x00000000


	//----- nvinfo : EIATTR_MIN_STACK_SIZE
	.align		4
.L_66:
        /*012c*/ 	.byte	0x04, 0x12
        /*012e*/ 	.short	(.L_68 - .L_67)
	.align		4
.L_67:
        /*0130*/ 	.word	index@(_ZN7cutlass13device_kernelIN5flash11enable_sm90INS1_16FlashAttnFwdSm90INS1_25CollectiveMainloopFwdSm90ILi2EN4cute5tupleIJNS5_1CILi1EEES8_S8_EEENS6_IJNS7_ILi128EEESA_SA_EEELi128ENS_10bfloat16_tEfNS_4arch4Sm90ELb1ELb0ELb1ELb1ELb1ELb0ELb0ELb1ELb1ELb1ELb1ELb0EEENS1_21CollectiveEpilogueFwdISB_S9_SC_SE_Li256ELb1ELb1ELb1ELb0EEENS1_36VarlenDynamicPersistentTileSchedulerILi128ELi128ELi256ELi128ELb1ELb1ELb1ELb1ELb1ELb1EEEEEEEEEvNT_6ParamsE)
        /*0134*/ 	.word	0x00000028


	//----- nvinfo : EIATTR_MIN_STACK_SIZE
	.align		4
.L_68:
        /*0138*/ 	.byte	0x04, 0x12
        /*013a*/ 	.short	(.L_70 - .L_69)
	.align		4
.L_69:
        /*013c*/ 	.word	index@(_ZN7cutlass13device_kernelIN5flash11enable_sm90INS1_16FlashAttnFwdSm90INS1_25CollectiveMainloopFwdSm90ILi2EN4cute5tupleIJNS5_1CILi1EEES8_S8_EEENS6_IJNS7_ILi128EEESA_SA_EEELi128ENS_10bfloat16_tEfNS_4arch4Sm90ELb1ELb0ELb1ELb1ELb1ELb1ELb0ELb1ELb1ELb1ELb1ELb0EEENS1_21CollectiveEpilogueFwdISB_S9_SC_SE_Li256ELb1ELb1ELb1ELb0EEENS1_36VarlenDynamicPersistentTileSchedulerILi128ELi128ELi256ELi128ELb1ELb1ELb1ELb1ELb1ELb1EEEEEEEEEvNT_6ParamsE)
        /*0140*/ 	.word	0x00000028
.L_70:


//--------------------- .nv.compat                --------------------------
	.section	.nv.compat,"",@"SHT_CUDA_COMPAT_INFO"
	.align	4
        /*0000*/ 	.byte	0x02, 0x09, 0x01, 0x00, 0x02, 0x02, 0x04, 0x00, 0x02, 0x05, 0x05, 0x00, 0x03, 0x07, 0x01, 0x01
        /*0010*/ 	.byte	0x02, 0x03, 0x01, 0x00, 0x02, 0x06, 0x01, 0x00, 0x04, 0x0b, 0x08, 0x00, 0x00, 0x00, 0x00, 0x00
        /*0020*/ 	.byte	0x00, 0x00, 0x00, 0x00


//--------------------- .nv.info._ZN7cutlass13device_kernelIN5flash11enable_sm90INS1_16FlashAttnFwdSm90INS1_25CollectiveMainloopFwdSm90ILi2EN4cute5tupleIJNS5_1CILi1EEES8_S8_EEENS6_IJNS7_ILi128EEESA_SA_EEELi128ENS_10bfloat16_tEfNS_4arch4Sm90ELb0ELb0ELb1ELb0ELb1ELb0ELb0ELb1ELb1ELb1ELb1ELb0EEENS1_21CollectiveEpilogueFwdISB_S9_SC_SE_Li256ELb0ELb1ELb1ELb0EEENS1_19SingleTileSchedulerILb0ELb1ELb1ELi128EEEEEEEEEvNT_6ParamsE --------------------------
	.section	.nv.info._ZN7cutlass13device_kernelIN5flash11enable_sm90INS1_16FlashAttnFwdSm90INS1_25CollectiveMainloopFwdSm90ILi2EN4cute5tupleIJNS5_1CILi1EEES8_S8_EEENS6_IJNS7_ILi128EEESA_SA_EEELi128ENS_10bfloat16_tEfNS_4arch4Sm90ELb0ELb0ELb1ELb0ELb1ELb0ELb0ELb1ELb1ELb1ELb1ELb0EEENS1_21CollectiveEpilogueFwdISB_S9_SC_SE_Li256ELb0ELb1ELb1ELb0EEENS1_19SingleTileSchedulerILb0ELb1ELb1ELi128EEEEEEEEEvNT_6ParamsE,"",@"SHT_CUDA_INFO"
	.sectionflags	@""
	.align	4


	//----- nvinfo : EIATTR_CUDA_API_VERSION
	.align		4
        /*0000*/ 	.byte	0x04, 0x37
        /*0002*/ 	.short	(.L_72 - .L_71)
.L_71:
        /*0004*/ 	.word	0x00000082


	//----- nvinfo : EIATTR_KPARAM_INFO
	.align		4
.L_72:
        /*0008*/ 	.byte	0x04, 0x17
        /*000a*/ 	.short	(.L_74 - .L_73)
.L_73:
        /*000c*/ 	.word	0x00000000
        /*0010*/ 	.short	0x0000
        /*0012*/ 	.short	0x0070
        /*0014*/ 	.byte	0x00, 0xf0, 0x01, 0x28


	//----- nvinfo : EIATTR_SPARSE_MMA_MASK
	.align		4
.L_74:
        /*0018*/ 	.byte	0x03, 0x50
        /*001a*/ 	.short	0x0000


	//----- nvinfo : EIATTR_MAXREG_COUNT
	.align		4
        /*001c*/ 	.byte	0x03, 0x1b
        /*001e*/ 	.short	0x00a8


	//----- nvinfo : EIATTR_NUM_BARRIERS
	.align		4
        /*0020*/ 	.byte	0x02, 0x4c
        /*0022*/ 	.byte	0x10
	.zero		1


	//----- nvinfo : EIATTR_EXTERNS
	.align		4
        /*0024*/ 	.byte	0x04, 0x0f
        /*0026*/ 	.short	(.L_76 - .L_75)


	//   ....[0]....
	.align		4
.L_75:
        /*0028*/ 	.word	index@(__assertfail)


	//----- nvinfo : EIATTR_MERCURY_ISA_VERSION
	.align		4
.L_76:
        /*002c*/ 	.byte	0x03, 0x5f
        /*002e*/ 	.short	0x0101


	//----- nvinfo : EIATTR_INT_WARP_WIDE_INSTR_OFFSETS
	.align		4
        /*0030*/ 	.byte	0x04, 0x31
        /*0032*/ 	.short	(.L_78 - .L_77)


	//   ....[0]....
.L_77:
        /*0034*/ 	.word	0x000000b0


	//   ....[1]....
        /*0038*/ 	.word	0x000000c0


	//   ....[2]....
        /*003c*/ 	.word	0x00000160


	//----- nvinfo : EIATTR_COOP_GROUP_MASK_REGIDS
	.align		4
.L_78:
        /*0040*/ 	.byte	0x04, 0x29
        /*0042*/ 	.short	(.L_80 - .L_79)


	//   ....[0]....
.L_79:
        /*0044*/ 	.word	0xffffffff


	//   ....[1]....
        /*0048*/ 	.word	0xffffffff


	//   ....[2]....
        /*004c*/ 	.word	0xffffffff


	//   ....[3]....
        /*0050*/ 	.word	0xffffffff


	//   ....[4]....
        /*0054*/ 	.word	0xffffffff


	//   ....[5]....
        /*0058*/ 	.word	0xffffffff


	//   ....[6]....
        /*005c*/ 	.word	0xffffffff


	//   ....[7]....
        /*0060*/ 	.word	0xffffffff


	//   ....[8]....
        /*0064*/ 	.word	0xffffffff


	//   ....[9]....
        /*0068*/ 	.word	0xffffffff


	//   ....[10]....
        /*006c*/ 	.word	0xffffffff


	//   ....[11]....
        /*0070*/ 	.word	0xffffffff


	//   ....[12]....
        /*0074*/ 	.word	0xffffffff


	//   ....[13]....
        /*0078*/ 	.word	0xffffffff


	//   ....[14]....
        /*007c*/ 	.word	0xffffffff


	//   ....[15]....
        /*0080*/ 	.word	0xffffffff


	//   ....[16]....
        /*0084*/ 	.word	0xffffffff


	//   ....[17]....
        /*0088*/ 	.word	0xffffffff


	//   ....[18]....
        /*008c*/ 	.word	0xffffffff


	//   ....[19]....
        /*0090*/ 	.word	0xffffffff


	//   ....[20]....
        /*0094*/ 	.word	0xffffffff


	//   ....[21]....
        /*0098*/ 	.word	0xffffffff


	//   ....[22]....
        /*009c*/ 	.word	0xffffffff


	//   ....[23]....
        /*00a0*/ 	.word	0xffffffff


	//   ....[24]....
        /*00a4*/ 	.word	0xffffffff


	//   ....[25]....
        /*00a8*/ 	.word	0xffffffff


	//   ....[26]....
        /*00ac*/ 	.word	0xffffffff


	//   ....[27]....
        /*00b0*/ 	.word	0xffffffff


	//   ....[28]....
        /*00b4*/ 	.word	0xffffffff


	//   ....[29]....
        /*00b8*/ 	.word	0xffffffff


	//   ....[30]....
        /*00bc*/ 	.word	0xffffffff


	//   ....[31]....
        /*00c0*/ 	.word	0xffffffff


	//   ....[32]....
        /*00c4*/ 	.word	0xffffffff


	//   ....[33]....
        /*00c8*/ 	.word	0xffffffff


	//   ....[34]....
        /*00cc*/ 	.word	0xffffffff


	//   ....[35]....
        /*00d0*/ 	.word	0xffffffff


	//   ....[36]....
        /*00d4*/ 	.word	0xffffffff


	//   ....[37]....
        /*00d8*/ 	.word	0xffffffff


	//   ....[38]....
        /*00dc*/ 	.word	0xffffffff


	//   ....[39]....
        /*00e0*/ 	.word	0xffffffff


	//   ....[40]....
        /*00e4*/ 	.word	0xffffffff


	//   ....[41]....
        /*00e8*/ 	.word	0xffffffff


	//   ....[42]....
        /*00ec*/ 	.word	0xffffffff


	//   ....[43]....
        /*00f0*/ 	.word	0xffffffff


	//   ....[44]....
        /*00f4*/ 	.word	0xffffffff


	//   ....[45]....
        /*00f8*/ 	.word	0xffffffff


	//   ....[46]....
        /*00fc*/ 	.word	0xffffffff


	//   ....[47]....
        /*0100*/ 	.word	0xffffffff


	//   ....[48]....
        /*0104*/ 	.word	0xffffffff


	//   ....[49]....
        /*0108*/ 	.word	0xffffffff


	//   ....[50]....
        /*010c*/ 	.word	0xffffffff


	//   ....[51]....
        /*0110*/ 	.word	0xffffffff


	//   ....[52]....
        /*0114*/ 	.word	0xffffffff


	//   ....[53]....
        /*0118*/ 	.word	0xffffffff


	//   ....[54]....
        /*011c*/ 	.word	0xffffffff


	//   ....[55]....
        /*0120*/ 	.word	0xffffffff


	//   ....[56]....
        /*0124*/ 	.word	0xffffffff


	//   ....[57]....
        /*0128*/ 	.word	0xffffffff


	//   ....[58]....
        /*012c*/ 	.word	0xffffffff


	//   ....[59]....
        /*0130*/ 	.word	0xffffffff


	//   ....[60]....
        /*0134*/ 	.word	0xffffffff


	//   ....[61]....
        /*0138*/ 	.word	0xffffffff


	//   ....[62]....
        /*013c*/ 	.word	0xffffffff


	//   ....[63]....
        /*0140*/ 	.word	0xffffffff


	//   ....[64]....
        /*0144*/ 	.word	0xffffffff


	//   ....[65]....
        /*0148*/ 	.word	0xffffffff


	//   ....[66]....
        /*014c*/ 	.word	0xffffffff


	//   ....[67]....
        /*0150*/ 	.word	0xffffffff


	//   ....[68]....
        /*0154*/ 	.word	0xffffffff


	//   ....[69]....
        /*0158*/ 	.word	0xffffffff


	//   ....[70]....
        /*015c*/ 	.word	0xffffffff


	//   ....[71]....
        /*0160*/ 	.word	0xffffffff


	//   ....[72]....
        /*0164*/ 	.word	0xffffffff


	//   ....[73]....
        /*0168*/ 	.word	0xffffffff


	//   ....[74]....
        /*016c*/ 	.word	0xffffffff


	//   ....[75]....
        /*0170*/ 	.word	0xffffffff


	//   ....[76]....
        /*0174*/ 	.word	0xffffffff


	//   ....[77]....
        /*0178*/ 	.word	0xffffffff


	//   ....[78]....
        /*017c*/ 	.word	0xffffffff


	//   ....[79]....
        /*0180*/ 	.word	0xffffffff


	//   ....[80]....
        /*0184*/ 	.word	0xffffffff


	//   ....[81]....
        /*0188*/ 	.word	0xffffffff


	//   ....[82]....
        /*018c*/ 	.word	0xffffffff


	//   ....[83]....
        /*0190*/ 	.word	0xffffffff


	//   ....[84]....
        /*0194*/ 	.word	0xffffffff


	//   ....[85]....
        /*0198*/ 	.word	0xffffffff


	//   ....[86]....
        /*019c*/ 	.word	0xffffffff


	//   ....[87]....
        /*01a0*/ 	.word	0xffffffff


	//   ....[88]....
        /*01a4*/ 	.word	0xffffffff


	//   ....[89]....
        /*01a8*/ 	.word	0xffffffff


	//   ....[90]....
        /*01ac*/ 	.word	0xffffffff


	//   ....[91]....
        /*01b0*/ 	.word	0xffffffff


	//   ....[92]....
        /*01b4*/ 	.word	0xffffffff


	//   ....[93]....
        /*01b8*/ 	.word	0xffffffff


	//   ....[94]....
        /*01bc*/ 	.word	0xffffffff


	//   ....[95]....
        /*01c0*/ 	.word	0xffffffff


	//   ....[96]....
        /*01c4*/ 	.word	0xffffffff


	//   ....[97]....
        /*01c8*/ 	.word	0xffffffff


	//   ....[98]....
        /*01cc*/ 	.word	0xffffffff


	//   ....[99]....
        /*01d0*/ 	.word	0xffffffff


	//   ....[100]....
        /*01d4*/ 	.word	0xffffffff


	//   ....[101]....
        /*01d8*/ 	.word	0xffffffff


	//   ....[102]....
        /*01dc*/ 	.word	0xffffffff


	//   ....[103]....
        /*01e0*/ 	.word	0xffffffff


	//   ....[104]....
        /*01e4*/ 	.word	0xffffffff


	//   ....[105]....
        /*01e8*/ 	.word	0xffffffff


	//   ....[106]....
        /*01ec*/ 	.word	0xffffffff


	//   ....[107]....
        /*01f0*/ 	.word	0xffffffff


	//   ....[108]....
        /*01f4*/ 	.word	0xffffffff


	//   ....[109]....
        /*01f8*/ 	.word	0x0500000f


	//   ....[110]....
        /*01fc*/ 	.word	0x0500000f


	//   ....[111]....
        /*0200*/ 	.word	0x0500000f


	//   ....[112]....
        /*0204*/ 	.word	0x0500000f


	//   ....[113]....
        /*0208*/ 	.word	0x0500000f


	//   ....[114]....
        /*020c*/ 	.word	0x0500000f


	//   ....[115]....
        /*0210*/ 	.word	0x0500000f


	//   ....[116]....
        /*0214*/ 	.word	0x0500000f


	//   ....[117]....
        /*0218*/ 	.word	0x0500000f


	//   ....[118]....
        /*021c*/ 	.word	0x0500000f


	//   ....[119]....
        /*0220*/ 	.word	0x0500000f


	//   ....[120]....
        /*0224*/ 	.word	0x0500000f


	//   ....[121]....
        /*0228*/ 	.word	0x0500000f


	//   ....[122]....
        /*022c*/ 	.word	0x0500000f


	//   ....[123]....
        /*0230*/ 	.word	0x0500000f


	//   ....[124]....
        /*0234*/ 	.word	0x0500000f


	//   ....[125]....
        /*0238*/ 	.word	0x0500000f


	//   ....[126]....
        /*023c*/ 	.word	0x0500000f


	//   ....[127]....
        /*0240*/ 	.word	0x0500000f


	//   ....[128]....
        /*0244*/ 	.word	0x0500000f


	//   ....[129]....
        /*0248*/ 	.word	0x0500000f


	//   ....[130]....
        /*024c*/ 	.word	0x0500000f


	//   ....[131]....
        /*0250*/ 	.word	0x0500000f


	//   ....[132]....
        /*0254*/ 	.word	0x0500000f


	//   ....[133]....
        /*0258*/ 	.word	0x0500000f


	//   ....[134]....
        /*025c*/ 	.word	0x0500000f


	//   ....[135]....
        /*0260*/ 	.word	0x0500000f


	//   ....[136]....
        /*0264*/ 	.word	0x0500000f


	//   ....[137]....
        /*0268*/ 	.word	0x0500000f


	//   ....[138]....
        /*026c*/ 	.word	0x0500000f


	//   ....[139]....
        /*0270*/ 	.word	0x0500000f


	//   ....[140]....
        /*0274*/ 	.word	0x0500000f


	//   ....[141]....
        /*0278*/ 	.word	0x0500000f


	//   ....[142]....
        /*027c*/ 	.word	0x0500000f


	//   ....[143]....
        /*0280*/ 	.word	0x0500000f


	//   ....[144]....
        /*0284*/ 	.word	0x0500000f


	//   ....[145]....
        /*0288*/ 	.word	0x0500000f


	//   ....[146]....
        /*028c*/ 	.word	0x0500000f


	//   ....[147]....
        /*0290*/ 	.word	0x0500000f


	//   ....[148]....
        /*0294*/ 	.word	0x0500000f


	//   ....[149]....
        /*0298*/ 	.word	0x0500000f


	//   ....[150]....
        /*029c*/ 	.word	0x0500000f


	//   ....[151]....
        /*02a0*/ 	.word	0x0500000f


	//   ....[152]....
        /*02a4*/ 	.word	0x0500000f


	//   ....[153]....
        /*02a8*/ 	.word	0x0500000f


	//   ....[154]....
        /*02ac*/ 	.word	0x0500000f


	//   ....[155]....
        /*02b0*/ 	.word	0x0500000f


	//   ....[156]....
        /*02b4*/ 	.word	0x0500000f


	//   ....[157]....
        /*02b8*/ 	.word	0x0500000f


	//   ....[158]....
        /*02bc*/ 	.word	0x0500000f


	//   ....[159]....
        /*02c0*/ 	.word	0x0500000f


	//   ....[160]....
        /*02c4*/ 	.word	0x0500000f


	//   ....[161]....
        /*02c8*/ 	.word	0x0500000f


	//   ....[162]....
        /*02cc*/ 	.word	0x0500000f


	//   ....[163]....
        /*02d0*/ 	.word	0x0500000f


	//   ....[164]....
        /*02d4*/ 	.word	0x0500000f


	//   ....[165]....
        /*02d8*/ 	.word	0x0500000f


	//   ....[166]....
        /*02dc*/ 	.word	0x0500000f


	//   ....[167]....
        /*02e0*/ 	.word	0x0500000f


	//   ....[168]....
        /*02e4*/ 	.word	0x0500000f


	//   ....[169]....
        /*02e8*/ 	.word	0x0500000f


	//   ....[170]....
        /*02ec*/ 	.word	0x0500000f


	//   ....[171]....
        /*02f0*/ 	.word	0x0500000f


	//   ....[172]....
        /*02f4*/ 	.word	0x0500000f


	//   ....[173]....
        /*02f8*/ 	.word	0x0500000f


	//   ....[174]....
        /*02fc*/ 	.word	0x0500000f


	//   ....[175]....
        /*0300*/ 	.word	0x0500000f


	//   ....[176]....
        /*0304*/ 	.word	0x0500000f


	//   ....[177]....
        /*0308*/ 	.word	0x0500000f


	//   ....[178]....
        /*030c*/ 	.word	0x0500000f


	//   ....[179]....
        /*0310*/ 	.word	0x0500000f


	//   ....[180]....
        /*0314*/ 	.word	0x0500000f


	//   ....[181]....
        /*0318*/ 	.word	0x0500000f


	//   ....[182]....
        /*031c*/ 	.word	0x0500000f


	//   ....[183]....
        /*0320*/ 	.word	0x0500000f


	//   ....[184]....
        /*0324*/ 	.word	0x0500000f


	//   ....[185]....
        /*0328*/ 	.word	0x0500000f


	//   ....[186]....
        /*032c*/ 	.word	0x0500000f


	//   ....[187]....
        /*0330*/ 	.word	0x0500000f


	//   ....[188]....
        /*0334*/ 	.word	0x0500000f


	//   ....[189]....
        /*0338*/ 	.word	0x0500000f


	//   ....[190]....
        /*033c*/ 	.word	0x0500000f


	//----- nvinfo : EIATTR_COOP_GROUP_INSTR_OFFSETS
	.align		4
.L_80:
        /*0340*/ 	.byte	0x04, 0x28
        /*0342*/ 	.short	(.L_82 - .L_81)


	//   ....[0]....
.L_81:
        /*0344*/ 	.word	0x00000070


	//   ....[1]....
        /*0348*/ 	.word	0x00000080


	//   ....[2]....
        /*034c*/ 	.word	0x000002c0


	//   ....[3]....
        /*0350*/ 	.word	0x00000420


	//   ....[4]....
        /*0354*/ 	.word	0x00000540


	//   ....[5]....
        /*0358*/ 	.word	0x000006a0


	//   ....[6]....
        /*035c*/ 	.word	0x00000fd0


	//   ....[7]....
        /*0360*/ 	.word	0x000029a0


	//   ....[8]....
        /*0364*/ 	.word	0x00002a20


	//   ....[9]....
        /*0368*/ 	.word	0x00003070


	//   ....[10]....
        /*036c*/ 	.word	0x000030d0


	//   ....[11]....
        /*0370*/ 	.word	0x00005380


	//   ....[12]....
        /*0374*/ 	.word	0x000053b0


	//   ....[13]....
        /*0378*/ 	.word	0x000053e0


	//   ....[14]....
        /*037c*/ 	.word	0x000053f0


	//   ....[15]....
        /*0380*/ 	.word	0x000068a0


	//   ....[16]....
        /*0384*/ 	.word	0x000068d0


	//   ....[17]....
        /*0388*/ 	.word	0x00006990


	//   ....[18]....
        /*038c*/ 	.word	0x000069a0


	//   ....[19]....
        /*0390*/ 	.word	0x00007940


	//   ....[20]....
        /*0394*/ 	.word	0x00007980


	//   ....[21]....
        /*0398*/ 	.word	0x000079b0


	//   ....[22]....
        /*039c*/ 	.word	0x000079f0


	//   ....[23]....
        /*03a0*/ 	.word	0x00007a00


	//   ....[24]....
        /*03a4*/ 	.word	0x00007a30


	//   ....[25]....
        /*03a8*/ 	.word	0x00008090


	//   ....[26]....
        /*03ac*/ 	.word	0x000080a0


	//   ....[27]....
        /*03b0*/ 	.word	0x00008ad0


	//   ....[28]....
        /*03b4*/ 	.word	0x00009bb0


	//   ....[29]....
        /*03b8*/ 	.word	0x00009be0


	//   ....[30]....
        /*03bc*/ 	.word	0x00009bf0


	//   ....[31]....
        /*03c0*/ 	.word	0x00009c00


	//   ....[32]....
        /*03c4*/ 	.word	0x00009c10


	//   ....[33]....
        /*03c8*/ 	.word	0x00009c20


	//   ....[34]....
        /*03cc*/ 	.word	0x00009c30


	//   ....[35]....
        /*03d0*/ 	.word	0x00009c50


	//   ....[36]....
        /*03d4*/ 	.word	0x00009cc0


	//   ....[37]....
        /*03d8*/ 	.word	0x00009d50


	//   ....[38]....
        /*03dc*/ 	.word	0x00009da0


	//   ....[39]....
        /*03e0*/ 	.word	0x00009db0


	//   ....[40]....
        /*03e4*/ 	.word	0x00009de0


	//   ....[41]....
        /*03e8*/ 	.word	0x00009e30


	//   ....[42]....
        /*03ec*/ 	.word	0x00009e70


	//   ....[43]....
        /*03f0*/ 	.word	0x00009f40


	//   ....[44]....
        /*03f4*/ 	.word	0x0000a500


	//   ....[45]....
        /*03f8*/ 	.word	0x0000a530


	//   ....[46]....
        /*03fc*/ 	.word	0x0000a560


	//   ....[47]....
        /*0400*/ 	.word	0x0000a590


	//   ....[48]....
        /*0404*/ 	.word	0x0000a5a0


	//   ....[49]....
        /*0408*/ 	.word	0x0000a630


	//   ....[50]....
        /*040c*/ 	.word	0x0000a650


	//   ....[51]....
        /*0410*/ 	.word	0x0000a660


	//   ....[52]....
        /*0414*/ 	.word	0x0000a740


	//   ....[53]....
        /*0418*/ 	.word	0x0000a760


	//   ....[54]....
        /*041c*/ 	.word	0x0000a770


	//   ....[55]....
        /*0420*/ 	.word	0x0000a7c0


	//   ....[56]....
        /*0424*/ 	.word	0x0000a850


	//   ....[57]....
        /*0428*/ 	.word	0x0000a880


	//   ....[58]....
        /*042c*/ 	.word	0x0000a890


	//   ....[59]....
        /*0430*/ 	.word	0x0000a8a0


	//   ....[60]....
        /*0434*/ 	.word	0x0000afd0


	//   ....[61]....
        /*0438*/ 	.word	0x0000b000


	//   ....[62]....
        /*043c*/ 	.word	0x0000b010


	//   ....[63]....
        /*0440*/ 	.word	0x0000b020


	//   ....[64]....
        /*0444*/ 	.word	0x0000b050


	//   ....[65]....
        /*0448*/ 	.word	0x0000b090


	//   ....[66]....
        /*044c*/ 	.word	0x0000b0a0


	//   ....[67]....
        /*0450*/ 	.word	0x0000b0c0


	//   ....[68]....
        /*0454*/ 	.word	0x0000b120


	//   ....[69]....
        /*0458*/ 	.word	0x0000b140


	//   ....[70]....
        /*045c*/ 	.word	0x0000b150


	//   ....[71]....
        /*0460*/ 	.word	0x0000b1b0


	//   ....[72]....
        /*0464*/ 	.word	0x0000b1d0


	//   ....[73]....
        /*0468*/ 	.word	0x0000b1e0


	//   ....[74]....
        /*046c*/ 	.word	0x0000b210


	//   ....[75]....
        /*0470*/ 	.word	0x0000b220


	//   ....[76]....
        /*0474*/ 	.word	0x0000b4a0


	//   ....[77]....
        /*0478*/ 	.word	0x0000b4c0


	//   ....[78]....
        /*047c*/ 	.word	0x0000b4d0


	//   ....[79]....
        /*0480*/ 	.word	0x0000b4f0


	//   ....[80]....
        /*0484*/ 	.word	0x0000b560


	//   ....[81]....
        /*0488*/ 	.word	0x0000b590


	//   ....[82]....
        /*048c*/ 	.word	0x0000b5e0


	//   ....[83]....
        /*0490*/ 	.word	0x0000b610


	//   ....[84]....
        /*0494*/ 	.word	0x0000b660


	//   ....[85]....
        /*0498*/ 	.word	0x0000b690


	//   ....[86]....
        /*049c*/ 	.word	0x0000b6e0


	//   ....[87]....
        /*04a0*/ 	.word	0x0000b710


	//   ....[88]....
        /*04a4*/ 	.word	0x0000b760


	//   ....[89]....
        /*04a8*/ 	.word	0x0000b790


	//   ....[90]....
        /*04ac*/ 	.word	0x0000b7e0


	//   ....[91]....
        /*04b0*/ 	.word	0x0000b810


	//   ....[92]....
        /*04b4*/ 	.word	0x0000bc70


	//   ....[93]....
        /*04b8*/ 	.word	0x0000bca0


	//   ....[94]....
        /*04bc*/ 	.word	0x0000bcd0


	//   ....[95]....
        /*04c0*/ 	.word	0x0000bd00


	//   ....[96]....
        /*04c4*/ 	.word	0x0000bd30


	//   ....[97]....
        /*04c8*/ 	.word	0x0000bd40


	//   ....[98]....
        /*04cc*/ 	.word	0x0000bd60


	//   ....[99]....
        /*04d0*/ 	.word	0x0000bd80


	//   ....[100]....
        /*04d4*/ 	.word	0x0000bda0


	//   ....[101]....
        /*04d8*/ 	.word	0x0000bdd0


	//   ....[102]....
        /*04dc*/ 	.word	0x0000be50


	//   ....[103]....
        /*04e0*/ 	.word	0x0000be70


	//   ....[104]....
        /*04e4*/ 	.word	0x0000be90


	//   ....[105]....
        /*04e8*/ 	.word	0x0000bec0


	//   ....[106]....
        /*04ec*/ 	.word	0x0000c090


	//   ....[107]....
        /*04f0*/ 	.word	0x0000c0a0


	//   ....[108]....
        /*04f4*/ 	.word	0x0000c300


	//   ....[109]....
        /*04f8*/ 	.word	0x0000c7a0


	//   ....[110]....
        /*04fc*/ 	.word	0x0000c890


	//   ....[111]....
        /*0500*/ 	.word	0x0000c930


	//   ....[112]....
        /*0504*/ 	.word	0x0000c990


	//   ....[113]....
        /*0508*/ 	.word	0x0000ca60


	//   ....[114]....
        /*050c*/ 	.word	0x0000cad0


	//   ....[115]....
        /*0510*/ 	.word	0x0000cba0


	//   ....[116]....
        /*0514*/ 	.word	0x0000cc10


	//   ....[117]....
        /*0518*/ 	.word	0x0000ccf0


	//   ....[118]....
        /*051c*/ 	.word	0x0000cd70


	//   ....[119]....
        /*0520*/ 	.word	0x0000ce30


	//   ....[120]....
        /*0524*/ 	.word	0x0000cea0


	//   ....[121]....
        /*0528*/ 	.word	0x0000cf80


	//   ....[122]....
        /*052c*/ 	.word	0x0000d000


	//   ....[123]....
        /*0530*/ 	.word	0x0000d0d0


	//   ....[124]....
        /*0534*/ 	.word	0x0000d150


	//   ....[125]....
        /*0538*/ 	.word	0x0000d200


	//   ....[126]....
        /*053c*/ 	.word	0x0000d290


	//   ....[127]....
        /*0540*/ 	.word	0x0000d2f0


	//   ....[128]....
        /*0544*/ 	.word	0x0000d390


	//   ....[129]....
        /*0548*/ 	.word	0x0000d450


	//   ....[130]....
        /*054c*/ 	.word	0x0000d4d0


	//   ....[131]....
        /*0550*/ 	.word	0x0000d5c0


	//   ....[132]....
        /*0554*/ 	.word	0x0000d620


	//   ....[133]....
        /*0558*/ 	.word	0x0000d6e0


	//   ....[134]....
        /*055c*/ 	.word	0x0000d760


	//   ....[135]....
        /*0560*/ 	.word	0x0000d830


	//   ....[136]....
        /*0564*/ 	.word	0x0000d8b0


	//   ....[137]....
        /*0568*/ 	.word	0x0000d980


	//   ....[138]....
        /*056c*/ 	.word	0x0000d9f0


	//   ....[139]....
        /*0570*/ 	.word	0x0000dac0


	//   ....[140]....
        /*0574*/ 	.word	0x0000db30


	//   ....[141]....
        /*0578*/ 	.word	0x0000dbe0


	//   ....[142]....
        /*057c*/ 	.word	0x0000dd20


	//   ....[143]....
        /*0580*/ 	.word	0x0000ddd0


	//   ....[144]....
        /*0584*/ 	.word	0x0000dea0


	//   ....[145]....
        /*0588*/ 	.word	0x0000def0


	//   ....[146]....
        /*058c*/ 	.word	0x0000dfd0


	//   ....[147]....
        /*0590*/ 	.word	0x0000e020


	//   ....[148]....
        /*0594*/ 	.word	0x0000e0f0


	//   ....[149]....
        /*0598*/ 	.word	0x0000e140


	//   ....[150]....
        /*059c*/ 	.word	0x0000e220


	//   ....[151]....
        /*05a0*/ 	.word	0x0000e270


	//   ....[152]....
        /*05a4*/ 	.word	0x0000e350


	//   ....[153]....
        /*05a8*/ 	.word	0x0000e3a0


	//   ....[154]....
        /*05ac*/ 	.word	0x0000e470


	//   ....[155]....
        /*05b0*/ 	.word	0x0000e4c0


	//   ....[156]....
        /*05b4*/ 	.word	0x0000e5a0


	//   ....[157]....
        /*05b8*/ 	.word	0x0000e5f0


	//   ....[158]....
        /*05bc*/ 	.word	0x0000e6e0


	//   ....[159]....
        /*05c0*/ 	.word	0x0000e780


	//   ....[160]....
        /*05c4*/ 	.word	0x0000e7e0


	//   ....[161]....
        /*05c8*/ 	.word	0x0000e8a0


	//   ....[162]....
        /*05cc*/ 	.word	0x0000e940


	//   ....[163]....
        /*05d0*/ 	.word	0x0000ea00


	//   ....[164]....
        /*05d4*/ 	.word	0x0000eaa0


	//   ....[165]....
        /*05d8*/ 	.word	0x0000eb60


	//   ....[166]....
        /*05dc*/ 	.word	0x0000ec00


	//   ....[167]....
        /*05e0*/ 	.word	0x0000ecc0


	//   ....[168]....
        /*05e4*/ 	.word	0x0000ed60


	//   ....[169]....
        /*05e8*/ 	.word	0x0000ee20


	//   ....[170]....
        /*05ec*/ 	.word	0x0000eec0


	//   ....[171]....
        /*05f0*/ 	.word	0x0000ef80


	//   ....[172]....
        /*05f4*/ 	.word	0x0000f020


	//   ....[173]....
        /*05f8*/ 	.word	0x0000f0e0


	//   ....[174]....
        /*05fc*/ 	.word	0x0000f200


	//   ....[175]....
        /*0600*/ 	.word	0x0000f2a0


	//   ....[176]....
        /*0604*/ 	.word	0x0000f350


	//   ....[177]....
        /*0608*/ 	.word	0x0000f420


	//   ....[178]....
        /*060c*/ 	.word	0x0000f490


	//   ....[179]....
        /*0610*/ 	.word	0x0000f560


	//   ....[180]....
        /*0614*/ 	.word	0x0000f5d0


	//   ....[181]....
        /*0618*/ 	.word	0x0000f6b0


	//   ....[182]....
        /*061c*/ 	.word	0x0000f730


	//   ....[183]....
        /*0620*/ 	.word	0x0000f810


	//   ....[184]....
        /*0624*/ 	.word	0x0000f880


	//   ....[185]....
        /*0628*/ 	.word	0x0000f960


	//   ....[186]....
        /*062c*/ 	.word	0x0000f9d0


	//   ....[187]....
        /*0630*/ 	.word	0x0000faa0


	//   ....[188]....
        /*0634*/ 	.word	0x0000fb10


	//   ....[189]....
        /*0638*/ 	.word	0x0000fbd0


	//   ....[190]....
        /*063c*/ 	.word	0x0000fcb0


	//----- nvinfo : EIATTR_REG_RECONFIG
	.align		4
.L_82:
        /*0640*/ 	.byte	0x01, 0x54
	.zero		2


	//----- nvinfo : EIATTR_SYSCALL_OFFSETS
	.align		4
        /*0644*/ 	.byte	0x04, 0x46
        /*0646*/ 	.short	(.L_84 - .L_83)


	//   ....[0]....
.L_83:
        /*0648*/ 	.word	0x00001190


	//   ....[1]....
        /*064c*/ 	.word	0x000091f0


	//   ....[2]....
        /*0650*/ 	.word	0x00009330


	//   ....[3]....
        /*0654*/ 	.word	0x00009420


	//   ....[4]....
        /*0658*/ 	.word	0x0000a270


	//----- nvinfo : EIATTR_MBARRIER_INSTR_OFFSETS
	.align		4
.L_84:
        /*065c*/ 	.byte	0x04, 0x39
        /*065e*/ 	.short	(.L_86 - .L_85)


	//   ....[0]....
.L_85:
        /*0660*/ 	.word	0x00000170
        /*0664*/ 	.word	0x000000ff
        /*0668*/ 	.word	0x00028800
        /*066c*/ 	.short	0x0100
        /*066e*/ 	.byte	0x08
	.zero		1


	//   ....[1]....
        /*0670*/ 	.word	0x00000180
        /*0674*/ 	.word	0x000000ff
        /*0678*/ 	.word	0x00028820
        /*067c*/ 	.short	0x0100
        /*067e*/ 	.byte	0x08
	.zero		1


	//   ....[2]....
        /*0680*/ 	.word	0x00000270
        /*0684*/ 	.word	0x000000ff
        /*0688*/ 	.word	0x00028830
        /*068c*/ 	.short	0x0100
        /*068e*/ 	.byte	0x08
	.zero		1


	//   ....[3]....
        /*0690*/ 	.word	0x00000280
        /*0694*/ 	.word	0x000000ff
        /*0698*/ 	.word	0x00028840
        /*069c*/ 	.short	0x0100
        /*069e*/ 	.byte	0x08
	.zero		1


	//   ....[4]....
        /*06a0*/ 	.word	0x00000290
        /*06a4*/ 	.word	0x000000ff
        /*06a8*/ 	.word	0x00028838
        /*06ac*/ 	.short	0x0100
        /*06ae*/ 	.byte	0x08
	.zero		1


	//   ....[5]....
        /*06b0*/ 	.word	0x000002a0
        /*06b4*/ 	.word	0x000000ff
        /*06b8*/ 	.word	0x00028848
        /*06bc*/ 	.short	0x0100
        /*06be*/ 	.byte	0x08
	.zero		1


	//   ....[6]....
        /*06c0*/ 	.word	0x000003d0
        /*06c4*/ 	.word	0x000000ff
        /*06c8*/ 	.word	0x00028850
        /*06cc*/ 	.short	0x0100
        /*06ce*/ 	.byte	0x08
	.zero		1


	//   ....[7]....
        /*06d0*/ 	.word	0x000003e0
        /*06d4*/ 	.word	0x000000ff
        /*06d8*/ 	.word	0x00028860
        /*06dc*/ 	.short	0x0100
        /*06de*/ 	.byte	0x08
	.zero		1


	//   ....[8]....
        /*06e0*/ 	.word	0x000003f0
        /*06e4*/ 	.word	0x000000ff
        /*06e8*/ 	.word	0x00028858
        /*06ec*/ 	.short	0x0100
        /*06ee*/ 	.byte	0x08
	.zero		1


	//   ....[9]....
        /*06f0*/ 	.word	0x00000400
        /*06f4*/ 	.word	0x000000ff
        /*06f8*/ 	.word	0x00028868
        /*06fc*/ 	.short	0x0100
        /*06fe*/ 	.byte	0x08
	.zero		1


	//   ....[10]....
        /*0700*/ 	.word	0x000004f0
        /*0704*/ 	.word	0x000000ff
        /*0708*/ 	.word	0x00028870
        /*070c*/ 	.short	0x0100
        /*070e*/ 	.byte	0x06
	.zero		1


	//   ....[11]....
        /*0710*/ 	.word	0x00000500
        /*0714*/ 	.word	0x000000ff
        /*0718*/ 	.word	0x00028880
        /*071c*/ 	.short	0x0100
        /*071e*/ 	.byte	0x06
	.zero		1


	//   ....[12]....
        /*0720*/ 	.word	0x00000510
        /*0724*/ 	.word	0x000000ff
        /*0728*/ 	.word	0x00028878
        /*072c*/ 	.short	0x0100
        /*072e*/ 	.byte	0x06
	.zero		1


	//   ....[13]....
        /*0730*/ 	.word	0x00000520
        /*0734*/ 	.word	0x000000ff
        /*0738*/ 	.word	0x00028888
        /*073c*/ 	.short	0x0100
        /*073e*/ 	.byte	0x06
	.zero		1


	//   ....[14]....
        /*0740*/ 	.word	0x00000650
        /*0744*/ 	.word	0x000000ff
        /*0748*/ 	.word	0x00028890
        /*074c*/ 	.short	0x0100
        /*074e*/ 	.byte	0x08
	.zero		1


	//   ....[15]....
        /*0750*/ 	.word	0x00000660
        /*0754*/ 	.word	0x000000ff
        /*0758*/ 	.word	0x000288a0
        /*075c*/ 	.short	0x0100
        /*075e*/ 	.byte	0x08
	.zero		1


	//   ....[16]....
        /*0760*/ 	.word	0x00000670
        /*0764*/ 	.word	0x000000ff
        /*0768*/ 	.word	0x00028898
        /*076c*/ 	.short	0x0100
        /*076e*/ 	.byte	0x08
	.zero		1


	//   ....[17]....
        /*0770*/ 	.word	0x00000680
        /*0774*/ 	.word	0x000000ff
        /*0778*/ 	.word	0x000288a8
        /*077c*/ 	.short	0x0100
        /*077e*/ 	.byte	0x08
	.zero		1


	//   ....[18]....
        /*0780*/ 	.word	0x000007c0
        /*0784*/ 	.word	0x000000ff
        /*0788*/ 	.word	0x000288b0
        /*078c*/ 	.short	0x0100
        /*078e*/ 	.byte	0x08
	.zero		1


	//   ....[19]....
        /*0790*/ 	.word	0x000007d0
        /*0794*/ 	.word	0x000000ff
        /*0798*/ 	.word	0x000288c0
        /*079c*/ 	.short	0x0100
        /*079e*/ 	.byte	0x08
	.zero		1


	//   ....[20]....
        /*07a0*/ 	.word	0x000007e0
        /*07a4*/ 	.word	0x000000ff
        /*07a8*/ 	.word	0x000288b8
        /*07ac*/ 	.short	0x0100
        /*07ae*/ 	.byte	0x08
	.zero		1


	//   ....[21]....
        /*07b0*/ 	.word	0x000007f0
        /*07b4*/ 	.word	0x000000ff
        /*07b8*/ 	.word	0x000288c8
        /*07bc*/ 	.short	0x0100
        /*07be*/ 	.byte	0x08
	.zero		1


	//   ....[22]....
        /*07c0*/ 	.word	0x000011b0
        /*07c4*/ 	.word	0x000000ff
        /*07c8*/ 	.word	0x00028800
        /*07cc*/ 	.short	0x010a
        /*07ce*/ 	.byte	0x24
	.zero		1


	//   ....[23]....
        /*07d0*/ 	.word	0x00001220
        /*07d4*/ 	.word	0x000000ff
        /*07d8*/ 	.word	0x00028830
        /*07dc*/ 	.short	0x010a
        /*07de*/ 	.byte	0x24
	.zero		1


	//   ....[24]....
        /*07e0*/ 	.word	0x00001280
        /*07e4*/ 	.word	0x000000ff
        /*07e8*/ 	.word	0x00028830
        /*07ec*/ 	.short	0x010a
        /*07ee*/ 	.byte	0x24
	.zero		1


	//   ....[25]....
        /*07f0*/ 	.word	0x00001fa0
        /*07f4*/ 	.word	0x000000ff
        /*07f8*/ 	.word	0x00000000
        /*07fc*/ 	.short	0x0101
        /*07fe*/ 	.byte	0x04
	.zero		1


	//   ....[26]....
        /*0800*/ 	.word	0x00004000
        /*0804*/ 	.word	0x000000ff
        /*0808*/ 	.word	0x00028830
        /*080c*/ 	.short	0x010a
        /*080e*/ 	.byte	0x0a
	.zero		1


	//   ....[27]....
        /*0810*/ 	.word	0x00004040
        /*0814*/ 	.word	0x000000ff
        /*0818*/ 	.word	0x00028830
        /*081c*/ 	.short	0x010a
        /*081e*/ 	.byte	0x0a
	.zero		1


	//   ....[28]....
        /*0820*/ 	.word	0x000043c0
        /*0824*/ 	.word	0x000000ff
        /*0828*/ 	.word	0x00028850
        /*082c*/ 	.short	0x010a
        /*082e*/ 	.byte	0x0a
	.zero		1


	//   ....[29]....
        /*0830*/ 	.word	0x00004400
        /*0834*/ 	.word	0x000000ff
        /*0838*/ 	.word	0x00028850
        /*083c*/ 	.short	0x010a
        /*083e*/ 	.byte	0x0a
	.zero		1


	//   ....[30]....
        /*0840*/ 	.word	0x00004d20
        /*0844*/ 	.word	0x000000ff
        /*0848*/ 	.word	0x00000000
        /*084c*/ 	.short	0x0101
        /*084e*/ 	.byte	0x06
	.zero		1


	//   ....[31]....
        /*0850*/ 	.word	0x000061d0
        /*0854*/ 	.word	0x000000ff
        /*0858*/ 	.word	0x00000000
        /*085c*/ 	.short	0x0101
        /*085e*/ 	.byte	0x05
	.zero		1


	//   ....[32]....
        /*0860*/ 	.word	0x000067f0
        /*0864*/ 	.word	0x000000ff
        /*0868*/ 	.word	0x00028850
        /*086c*/ 	.short	0x010a
        /*086e*/ 	.byte	0x05
	.zero		1


	//   ....[33]....
        /*0870*/ 	.word	0x00006830
        /*0874*/ 	.word	0x000000ff
        /*0878*/ 	.word	0x00028850
        /*087c*/ 	.short	0x010a
        /*087e*/ 	.byte	0x05
	.zero		1


	//   ....[34]....
        /*0880*/ 	.word	0x00006e10
        /*0884*/ 	.word	0x000000ff
        /*0888*/ 	.word	0x00000000
        /*088c*/ 	.short	0x0101
        /*088e*/ 	.byte	0x04
	.zero		1


	//   ....[35]....
        /*0890*/ 	.word	0x00007a10
        /*0894*/ 	.word	0x000000ff
        /*0898*/ 	.word	0x00000000
        /*089c*/ 	.short	0x0101
        /*089e*/ 	.byte	0x04
	.zero		1


	//   ....[36]....
        /*08a0*/ 	.word	0x00009870
        /*08a4*/ 	.word	0x000000ff
        /*08a8*/ 	.word	0x00028840
        /*08ac*/ 	.short	0x010a
        /*08ae*/ 	.byte	0x2d
	.zero		1


	//   ....[37]....
        /*08b0*/ 	.word	0x0000a030
        /*08b4*/ 	.word	0x000000ff
        /*08b8*/ 	.word	0x00028830
        /*08bc*/ 	.short	0x0107
        /*08be*/ 	.byte	0x2d
	.zero		1


	//   ....[38]....
        /*08c0*/ 	.word	0x0000a0a0
        /*08c4*/ 	.word	0x000000ff
        /*08c8*/ 	.word	0x00028830
        /*08cc*/ 	.short	0x0101
        /*08ce*/ 	.byte	0x2d
	.zero		1


	//   ....[39]....
        /*08d0*/ 	.word	0x0000aa20
        /*08d4*/ 	.word	0x000000ff
        /*08d8*/ 	.word	0x00028800
        /*08dc*/ 	.short	0x0107
        /*08de*/ 	.byte	0x2d
	.zero		1


	//   ....[40]....
        /*08e0*/ 	.word	0x0000aa60
        /*08e4*/ 	.word	0x000000ff
        /*08e8*/ 	.word	0x00028800
        /*08ec*/ 	.short	0x0101
        /*08ee*/ 	.byte	0x2d
	.zero		1


	//   ....[41]....
        /*08f0*/ 	.word	0x0000aa90
        /*08f4*/ 	.word	0x000000ff
        /*08f8*/ 	.word	0x00028820
        /*08fc*/ 	.short	0x010a
        /*08fe*/ 	.byte	0x2d
	.zero		1


	//   ....[42]....
        /*0900*/ 	.word	0x0000add0
        /*0904*/ 	.word	0x00000021
        /*0908*/ 	.word	0x00028840
        /*090c*/ 	.short	0x010a
        /*090e*/ 	.byte	0x3f
	.zero		1


	//   ....[43]....
        /*0910*/ 	.word	0x0000b330
        /*0914*/ 	.word	0x00000021
        /*0918*/ 	.word	0x00028830
        /*091c*/ 	.short	0x0107
        /*091e*/ 	.byte	0x3f
	.zero		1


	//   ....[44]....
        /*0920*/ 	.word	0x0000b3e0
        /*0924*/ 	.word	0x00000021
        /*0928*/ 	.word	0x00028830
        /*092c*/ 	.short	0x0101
        /*092e*/ 	.byte	0x3f
	.zero		1


	//   ....[45]....
        /*0930*/ 	.word	0x0000b440
        /*0934*/ 	.word	0x00000000
        /*0938*/ 	.word	0x00028860
        /*093c*/ 	.short	0x010a
        /*093e*/ 	.byte	0x3f
	.zero		1


	//   ....[46]....
        /*0940*/ 	.word	0x0000b990
        /*0944*/ 	.word	0x00000000
        /*0948*/ 	.word	0x00028850
        /*094c*/ 	.short	0x0107
        /*094e*/ 	.byte	0x3f
	.zero		1


	//   ....[47]....
        /*0950*/ 	.word	0x0000ba70
        /*0954*/ 	.word	0x00000000
        /*0958*/ 	.word	0x00028850
        /*095c*/ 	.short	0x0101
        /*095e*/ 	.byte	0x3f
	.zero		1


	//   ....[48]....
        /*0960*/ 	.word	0x0000bbf0
        /*0964*/ 	.word	0x00000000
        /*0968*/ 	.word	0x00028860
        /*096c*/ 	.short	0x010a
        /*096e*/ 	.byte	0x3f
	.zero		1


	//   ....[49]....
        /*0970*/ 	.word	0x0000c170
        /*0974*/ 	.word	0x00000000
        /*0978*/ 	.word	0x00028850
        /*097c*/ 	.short	0x0107
        /*097e*/ 	.byte	0x3f
	.zero		1


	//   ....[50]....
        /*0980*/ 	.word	0x0000c220
        /*0984*/ 	.word	0x00000000
        /*0988*/ 	.word	0x00028850
        /*098c*/ 	.short	0x0101
        /*098e*/ 	.byte	0x3f
	.zero		1


	//   ....[51]....
        /*0990*/ 	.word	0x0000c2c0
        /*0994*/ 	.word	0x00000007
        /*0998*/ 	.word	0x00028820
        /*099c*/ 	.short	0x010a
        /*099e*/ 	.byte	0x3f
	.zero		1


	//   ....[52]....
        /*09a0*/ 	.word	0x0000c3f0
        /*09a4*/ 	.word	0x00000005
        /*09a8*/ 	.word	0x00028840
        /*09ac*/ 	.short	0x010a
        /*09ae*/ 	.byte	0x3f
	.zero		1


	//   ....[53]....
        /*09b0*/ 	.word	0x0000c490
        /*09b4*/ 	.word	0x00000007
        /*09b8*/ 	.word	0x00028840
        /*09bc*/ 	.short	0x010a
        /*09be*/ 	.byte	0x3f
	.zero		1


	//   ....[54]....
        /*09c0*/ 	.word	0x0000c4d0
        /*09c4*/ 	.word	0x00000005
        /*09c8*/ 	.word	0x00028860
        /*09cc*/ 	.short	0x010a
        /*09ce*/ 	.byte	0x3f
	.zero		1


	//   ....[55]....
        /*09d0*/ 	.word	0x0000c510
        /*09d4*/ 	.word	0x00000007
        /*09d8*/ 	.word	0x00028860
        /*09dc*/ 	.short	0x010a
        /*09de*/ 	.byte	0x3f
	.zero		1


	//   ....[56]....
        /*09e0*/ 	.word	0x0000c580
        /*09e4*/ 	.word	0x00000000
        /*09e8*/ 	.word	0x00028800
        /*09ec*/ 	.short	0x010a
        /*09ee*/ 	.byte	0x3f
	.zero		1


	//   ....[57]....
        /*09f0*/ 	.word	0x0000c5e0
        /*09f4*/ 	.word	0x00000004
        /*09f8*/ 	.word	0x00028830
        /*09fc*/ 	.short	0x010a
        /*09fe*/ 	.byte	0x3f
	.zero		1


	//   ....[58]....
        /*0a00*/ 	.word	0x0000c640
        /*0a04*/ 	.word	0x00000009
        /*0a08*/ 	.word	0x00028830
        /*0a0c*/ 	.short	0x010a
        /*0a0e*/ 	.byte	0x3f
	.zero		1


	//   ....[59]....
        /*0a10*/ 	.word	0x0000c6a0
        /*0a14*/ 	.word	0x0000000a
        /*0a18*/ 	.word	0x00028850
        /*0a1c*/ 	.short	0x010a
        /*0a1e*/ 	.byte	0x3f
	.zero		1


	//   ....[60]....
        /*0a20*/ 	.word	0x0000c700
        /*0a24*/ 	.word	0x00000003
        /*0a28*/ 	.word	0x00028850
        /*0a2c*/ 	.short	0x010a
        /*0a2e*/ 	.byte	0x3f
	.zero		1


	//   ....[61]....
        /*0a30*/ 	.word	0x0000c7e0
        /*0a34*/ 	.word	0x00000003
        /*0a38*/ 	.word	0x00028840
        /*0a3c*/ 	.short	0x010a
        /*0a3e*/ 	.byte	0x3f
	.zero		1


	//   ....[62]....
        /*0a40*/ 	.word	0x0000dc20
        /*0a44*/ 	.word	0x00000003
        /*0a48*/ 	.word	0x00028820
        /*0a4c*/ 	.short	0x010a
        /*0a4e*/ 	.byte	0x3f
	.zero		1


	//   ....[63]....
        /*0a50*/ 	.word	0x0000dc70
        /*0a54*/ 	.word	0x00000021
        /*0a58*/ 	.word	0x00028840
        /*0a5c*/ 	.short	0x010a
        /*0a5e*/ 	.byte	0x3f
	.zero		1


	//   ....[64]....
        /*0a60*/ 	.word	0x0000e630
        /*0a64*/ 	.word	0x00000000
        /*0a68*/ 	.word	0x00028860
        /*0a6c*/ 	.short	0x010a
        /*0a6e*/ 	.byte	0x3f
	.zero		1


	//   ....[65]....
        /*0a70*/ 	.word	0x0000f150
        /*0a74*/ 	.word	0x00000000
        /*0a78*/ 	.word	0x00028860
        /*0a7c*/ 	.short	0x010a
        /*0a7e*/ 	.byte	0x3f
	.zero		1


	//   ....[66]....
        /*0a80*/ 	.word	0x0000fc00
        /*0a84*/ 	.word	0x00000007
        /*0a88*/ 	.word	0x00028820
        /*0a8c*/ 	.short	0x010a
        /*0a8e*/ 	.byte	0x3f
	.zero		1


	//   ....[67]....
        /*0a90*/ 	.word	0x0000fd70
        /*0a94*/ 	.word	0x00000005
        /*0a98*/ 	.word	0x00028840
        /*0a9c*/ 	.short	0x010a
        /*0a9e*/ 	.byte	0x3f
	.zero		1


	//   ....[68]....
        /*0aa0*/ 	.word	0x0000fdc0
        /*0aa4*/ 	.word	0x00000007
        /*0aa8*/ 	.word	0x00028840
        /*0aac*/ 	.short	0x010a
        /*0aae*/ 	.byte	0x3f
	.zero		1


	//   ....[69]....
        /*0ab0*/ 	.word	0x0000fe10
        /*0ab4*/ 	.word	0x00000005
        /*0ab8*/ 	.word	0x00028860
        /*0abc*/ 	.short	0x010a
        /*0abe*/ 	.byte	0x3f
	.zero		1


	//----- nvinfo : EIATTR_NUM_MBARRIERS
	.align		4
.L_86:
        /*0ac0*/ 	.byte	0x03, 0x38
        /*0ac2*/ 	.short	0x0016


	//----- nvinfo : EIATTR_EXIT_INSTR_OFFSETS
	.align		4
        /*0ac4*/ 	.byte	0x04, 0x1c
        /*0ac6*/ 	.short	(.L_88 - .L_87)


	//   ....[0]....
.L_87:
        /*0ac8*/ 	.word	0x0000c560


	//----- nvinfo : EIATTR_MAX_THREADS
	.align		4
.L_88:
        /*0acc*/ 	.byte	0x04, 0x05
        /*0ace*/ 	.short	(.L_90 - .L_89)
.L_89:
        /*0ad0*/ 	.word	0x00000180
        /*0ad4*/ 	.word	0x00000001
        /*0ad8*/ 	.word	0x00000001


	//----- nvinfo : EIATTR_CRS_STACK_SIZE
	.align		4
.L_90:
        /*0adc*/ 	.byte	0x04, 0x1e
        /*0ade*/ 	.short	(.L_92 - .L_91)
.L_91:
        /*0ae0*/ 	.word	0x00000000


	//----- nvinfo : EIATTR_CBANK_PARAM_SIZE
	.align		4
.L_92:
        /*0ae4*/ 	.byte	0x03, 0x19
        /*0ae6*/ 	.short	0x0a70


	//----- nvinfo : EIATTR_PARAM_CBANK
	.align		4
        /*0ae8*/ 	.byte	0x04, 0x0a
        /*0aea*/ 	.short	(.L_94 - .L_93)
	.align		4
.L_93:
        /*0aec*/ 	.word	index@(.nv.constant0._ZN7cutlass13device_kernelIN5flash11enable_sm90INS1_16FlashAttnFwdSm90INS1_25CollectiveMainloopFwdSm90ILi2EN4cute5tupleIJNS5_1CILi1EEES8_S8_EEENS6_IJNS7_ILi128EEESA_SA_EEELi128ENS_10bfloat16_tEfNS_4arch4Sm90ELb0ELb0ELb1ELb0ELb1ELb0ELb0ELb1ELb1ELb1ELb1ELb0EEENS1_21CollectiveEpilogueFwdISB_S9_SC_SE_Li256ELb0ELb1ELb1ELb0EEENS1_19SingleTileSchedulerILb0ELb1ELb1ELi128EEEEEEEEEvNT_6ParamsE)
        /*0af0*/ 	.short	0x0210
        /*0af2*/ 	.short	0x0a70


	//----- nvinfo : EIATTR_SW_WAR
	.align		4
.L_94:
        /*0af4*/ 	.byte	0x04, 0x36
        /*0af6*/ 	.short	(.L_96 - .L_95)
.L_95:
        /*0af8*/ 	.word	0x00000008
.L_96:


//--------------------- .nv.info._ZN7cutlass13device_kernelIN5flash11enable_sm90INS1_16FlashAttnFwdSm90INS1_25CollectiveMainloopFwdSm90ILi2EN4cute5tupleIJNS5_1CILi1EEES8_S8_EEENS6_IJNS7_ILi128EEESA_SA_EEELi128ENS_10bfloat16_tEfNS_4arch4Sm90ELb0ELb0ELb1ELb1ELb1ELb0ELb0ELb1ELb1ELb1ELb1ELb0EEENS1_21CollectiveEpilogueFwdISB_S9_SC_SE_Li256ELb1ELb1ELb1ELb0EEENS1_36VarlenDynamicPersistentTileSchedulerILi128ELi128ELi256ELi128ELb1ELb1ELb1ELb0ELb1ELb1EEEEEEEEEvNT_6ParamsE --------------------------
	.section	.nv.info._ZN7cutlass13device_kernelIN5flash11enable_sm90INS1_16FlashAttnFwdSm90INS1_25CollectiveMainloopFwdSm90ILi2EN4cute5tupleIJNS5_1CILi1EEES8_S8_EEENS6_IJNS7_ILi128EEESA_SA_EEELi128ENS_10bfloat16_tEfNS_4arch4Sm90ELb0ELb0ELb1ELb1ELb1ELb0ELb0ELb1ELb1ELb1ELb1ELb0EEENS1_21CollectiveEpilogueFwdISB_S9_SC_SE_Li256ELb1ELb1ELb1ELb0EEENS1_36VarlenDynamicPersistentTileSchedulerILi128ELi128ELi256ELi128ELb1ELb1ELb1ELb0ELb1ELb1EEEEEEEEEvNT_6ParamsE,"",@"SHT_CUDA_INFO"
	.sectionflags	@""
	.align	4


	//----- nvinfo : EIATTR_CUDA_API_VERSION
	.align		4
        /*0000*/ 	.byte	0x04, 0x37
        /*0002*/ 	.short	(.L_98 - .L_97)
.L_97:
        /*0004*/ 	.word	0x00000082


	//----- nvinfo : EIATTR_KPARAM_INFO
	.align		4
.L_98:
        /*0008*/ 	.byte	0x04, 0x17
        /*000a*/ 	.short	(.L_100 - .L_99)
.L_99:
        /*000c*/ 	.word	0x00000000
        /*0010*/ 	.short	0x0000
        /*0012*/ 	.short	0x0070
        /*0014*/ 	.byte	0x00, 0xf0, 0x01, 0x2a


	//----- nvinfo : EIATTR_SPARSE_MMA_MASK
	.align		4
.L_100:
        /*0018*/ 	.byte	0x03, 0x50
        /*001a*/ 	.short	0x0000


	//----- nvinfo : EIATTR_MAXREG_COUNT
	.align		4
        /*001c*/ 	.byte	0x03, 0x1b
        /*001e*/ 	.short	0x00a8


	//----- nvinfo : EIATTR_NUM_BARRIERS
	.align		4
        /*0020*/ 	.byte	0x02, 0x4c
        /*0022*/ 	.byte	0x10
	.zero		1


	//----- nvinfo : EIATTR_EXTERNS
	.align		4
        /*0024*/ 	.byte	0x04, 0x0f
        /*0026*/ 	.short	(.L_102 - .L_101)


	//   ....[0]....
	.align		4
.L_101:
        /*0028*/ 	.word	index@(__assertfail)


	//----- nvinfo : EIATTR_ANNOTATIONS
	.align		4
.L_102:
        /*002c*/ 	.byte	0x04, 0x55
        /*002e*/ 	.short	(.L_104 - .L_103)


	//   ....[0]....
.L_103:
        /*0030*/ 	.word	0x00000001
        /*0034*/ 	.byte	0x60, 0x08, 0x00, 0x00, 0x01, 0x00, 0x00, 0x00, 0xb0, 0x09, 0x00, 0x00, 0x01, 0x00, 0x00, 0x00
        /* <DEDUP_REMOVED lines=16> */
        /*0144*/ 	.byte	0x60, 0xfc, 0x00, 0x00, 0x01, 0x00, 0x00, 0x00, 0x00, 0xfe, 0x00, 0x00


	//----- nvinfo : EIATTR_MERCURY_ISA_VERSION
	.align		4
.L_104:
        /*0150*/ 	.byte	0x03, 0x5f
        /*0152*/ 	.short	0x0101


	//----- nvinfo : EIATTR_UNUSED_LOAD_BYTE_OFFSET
	.align		4
        /*0154*/ 	.byte	0x04, 0x44
        /*0156*/ 	.short	(.L_106 - .L_105)


	//   ....[0]....
.L_105:
        /*0158*/ 	.word	0x00000960
        /*015c*/ 	.word	0x0000fff0


	//   ....[1]....
        /*0160*/ 	.word	0x00007910
        /*0164*/ 	.word	0x0000fff0


	//----- nvinfo : EIATTR_INT_WARP_WIDE_INSTR_OFFSETS
	.align		4
.L_106:
        /*0168*/ 	.byte	0x04, 0x31
        /*016a*/ 	.short	(.L_108 - .L_107)


	//   ....[0]....
.L_107:
        /*016c*/ 	.word	0x000000c0


	//   ....[1]....
        /*0170*/ 	.word	0x000000d0


	//   ....[2]....
        /*0174*/ 	.word	0x00000170


	//   ....[3]....
        /*0178*/ 	.word	0x0000ba00


	//   ....[4]....
        /*017c*/ 	.word	0x0000ba90


	//   ....[5]....
        /*0180*/ 	.word	0x0000e890


	//   ....[6]....
        /*0184*/ 	.word	0x0000e920


	//----- nvinfo : EIATTR_COOP_GROUP_MASK_REGIDS
	.align		4
.L_108:
        /*0188*/ 	.byte	0x04, 0x29
        /*018a*/ 	.short	(.L_110 - .L_109)


	//   ....[0]....
.L_109:
        /*018c*/ 	.word	0xffffffff


	//   ....[1]....
        /*0190*/ 	.word	0xffffffff


	//   ....[2]....
        /*0194*/ 	.word	0xffffffff


	//   ....[3]....
        /*0198*/ 	.word	0xffffffff


	//   ....[4]....
        /*019c*/ 	.word	0xffffffff


	//   ....[5]....
        /*01a0*/ 	.word	0xffffffff


	//   ....[6]....
        /*01a4*/ 	.word	0xffffffff


	//   ....[7]....
        /*01a8*/ 	.word	0xffffffff


	//   ....[8]....
        /*01ac*/ 	.word	0xffffffff


	//   ....[9]....
        /*01b0*/ 	.word	0xffffffff


	//   ....[10]....
        /*01b4*/ 	.word	0xffffffff


	//   ....[11]....
        /*01b8*/ 	.word	0xffffffff


	//   ....[12]....
        /*01bc*/ 	.word	0xffffffff


	//   ....[13]....
        /*01c0*/ 	.word	0xffffffff


	//   ....[14]....
        /*01c4*/ 	.word	0xffffffff


	//   ....[15]....
        /*01c8*/ 	.word	0xffffffff


	//   ....[16]....
        /*01cc*/ 	.word	0xffffffff


	//   ....[17]....
        /*01d0*/ 	.word	0xffffffff


	//   ....[18]....
        /*01d4*/ 	.word	0xffffffff


	//   ....[19]....
        /*01d8*/ 	.word	0xffffffff


	//   ....[20]....
        /*01dc*/ 	.word	0xffffffff


	//   ....[21]....
        /*01e0*/ 	.word	0xffffffff


	//   ....[22]....
        /*01e4*/ 	.word	0xffffffff


	//   ....[23]....
        /*01e8*/ 	.word	0xffffffff


	//   ....[24]....
        /*01ec*/ 	.word	0xffffffff


	//   ....[25]....
        /*01f0*/ 	.word	0xffffffff


	//   ....[26]....
        /*01f4*/ 	.word	0xffffffff


	//   ....[27]....
        /*01f8*/ 	.word	0xffffffff


	//   ....[28]....
        /*01fc*/ 	.word	0xffffffff


	//   ....[29]....
        /*0200*/ 	.word	0xffffffff


	//   ....[30]....
        /*0204*/ 	.word	0xffffffff


	//   ....[31]....
        /*0208*/ 	.word	0xffffffff


	//   ....[32]....
        /*020c*/ 	.word	0xffffffff


	//   ....[33]....
        /*0210*/ 	.word	0xffffffff


	//   ....[34]....
        /*0214*/ 	.word	0xffffffff


	//   ....[35]....
        /*0218*/ 	.word	0xffffffff


	//   ....[36]....
        /*021c*/ 	.word	0xffffffff


	//   ....[37]....
        /*0220*/ 	.word	0xffffffff


	//   ....[38]....
        /*0224*/ 	.word	0xffffffff


	//   ....[39]....
        /*0228*/ 	.word	0xffffffff


	//   ....[40]....
        /*022c*/ 	.word	0xffffffff


	//   ....[41]....
        /*0230*/ 	.word	0xffffffff


	//   ....[42]....
        /*0234*/ 	.word	0xffffffff


	//   ....[43]....
        /*0238*/ 	.word	0xffffffff


	//   ....[44]....
        /*023c*/ 	.word	0xffffffff


	//   ....[45]....
        /*0240*/ 	.word	0xffffffff


	//   ....[46]....
        /*0244*/ 	.word	0xffffffff


	//   ....[47]....
        /*0248*/ 	.word	0xffffffff


	//   ....[48]....
        /*024c*/ 	.word	0xffffffff


	//   ....[49]....
        /*0250*/ 	.word	0xffffffff


	//   ....[50]....
        /*0254*/ 	.word	0xffffffff


	//   ....[51]....
        /*0258*/ 	.word	0xffffffff


	//   ....[52]....
        /*025c*/ 	.word	0xffffffff


	//   ....[53]....
        /*0260*/ 	.word	0xffffffff


	//   ....[54]....
        /*0264*/ 	.word	0xffffffff


	//   ....[55]....
        /*0268*/ 	.word	0xffffffff


	//   ....[56]....
        /*026c*/ 	.word	0xffffffff


	//   ....[57]....
        /*0270*/ 	.word	0xffffffff


	//   ....[58]....
        /*0274*/ 	.word	0xffffffff


	//   ....[59]....
        /*0278*/ 	.word	0xffffffff


	//   ....[60]....
        /*027c*/ 	.word	0xffffffff


	//   ....[61]....
        /*0280*/ 	.word	0xffffffff


	//   ....[62]....
        /*0284*/ 	.word	0xffffffff


	//   ....[63]....
        /*0288*/ 	.word	0xffffffff


	//   ....[64]....
        /*028c*/ 	.word	0xffffffff


	//   ....[65]....
        /*0290*/ 	.word	0xffffffff


	//   ....[66]....
        /*0294*/ 	.word	0xffffffff


	//   ....[67]....
        /*0298*/ 	.word	0xffffffff


	//   ....[68]....
        /*029c*/ 	.word	0xffffffff


	//   ....[69]....
        /*02a0*/ 	.word	0xffffffff


	//   ....[70]....
        /*02a4*/ 	.word	0xffffffff


	//   ....[71]....
        /*02a8*/ 	.word	0xffffffff


	//   ....[72]....
        /*02ac*/ 	.word	0xffffffff


	//   ....[73]....
        /*02b0*/ 	.word	0xffffffff


	//   ....[74]....
        /*02b4*/ 	.word	0xffffffff


	//   ....[75]....
        /*02b8*/ 	.word	0xffffffff


	//   ....[76]....
        /*02bc*/ 	.word	0xffffffff


	//   ....[77]....
        /*02c0*/ 	.word	0xffffffff


	//   ....[78]....
        /*02c4*/ 	.word	0xffffffff


	//   ....[79]....
        /*02c8*/ 	.word	0xffffffff


	//   ....[80]....
        /*02cc*/ 	.word	0xffffffff


	//   ....[81]....
        /*02d0*/ 	.word	0xffffffff


	//   ....[82]....
        /*02d4*/ 	.word	0xffffffff


	//   ....[83]....
        /*02d8*/ 	.word	0xffffffff


	//   ....[84]....
        /*02dc*/ 	.word	0xffffffff


	//   ....[85]....
        /*02e0*/ 	.word	0xffffffff


	//   ....[86]....
        /*02e4*/ 	.word	0xffffffff


	//   ....[87]....
        /*02e8*/ 	.word	0xffffffff


	//   ....[88]....
        /*02ec*/ 	.word	0xffffffff


	//   ....[89]....
        /*02f0*/ 	.word	0xffffffff


	//   ....[90]....
        /*02f4*/ 	.word	0xffffffff


	//   ....[91]....
        /*02f8*/ 	.word	0xffffffff


	//   ....[92]....
        /*02fc*/ 	.word	0xffffffff


	//   ....[93]....
        /*0300*/ 	.word	0xffffffff


	//   ....[94]....
        /*0304*/ 	.word	0xffffffff


	//   ....[95]....
        /*0308*/ 	.word	0xffffffff


	//   ....[96]....
        /*030c*/ 	.word	0xffffffff


	//   ....[97]....
        /*0310*/ 	.word	0xffffffff


	//   ....[98]....
        /*0314*/ 	.word	0xffffffff


	//   ....[99]....
        /*0318*/ 	.word	0xffffffff


	//   ....[100]....
        /*031c*/ 	.word	0xffffffff


	//   ....[101]....
        /*0320*/ 	.word	0xffffffff


	//   ....[102]....
        /*0324*/ 	.word	0xffffffff


	//   ....[103]....
        /*0328*/ 	.word	0xffffffff


	//   ....[104]....
        /*032c*/ 	.word	0xffffffff


	//   ....[105]....
        /*0330*/ 	.word	0xffffffff


	//   ....[106]....
        /*0334*/ 	.word	0xffffffff


	//   ....[107]....
        /*0338*/ 	.word	0xffffffff


	//   ....[108]....
        /*033c*/ 	.word	0xffffffff


	//   ....[109]....
        /*0340*/ 	.word	0xffffffff


	//   ....[110]....
        /*0344*/ 	.word	0xffffffff


	//   ....[111]....
        /*0348*/ 	.word	0xffffffff


	//   ....[112]....
        /*034c*/ 	.word	0xffffffff


	//   ....[113]....
        /*0350*/ 	.word	0xffffffff


	//   ....[114]....
        /*0354*/ 	.word	0xffffffff


	//   ....[115]....
        /*0358*/ 	.word	0xffffffff


	//   ....[116]....
        /*035c*/ 	.word	0xffffffff


	//   ....[117]....
        /*0360*/ 	.word	0xffffffff


	//   ....[118]....
        /*0364*/ 	.word	0xffffffff


	//   ....[119]....
        /*0368*/ 	.word	0xffffffff


	//   ....[120]....
        /*036c*/ 	.word	0xffffffff


	//   ....[121]....
        /*0370*/ 	.word	0xffffffff


	//   ....[122]....
        /*0374*/ 	.word	0xffffffff


	//   ....[123]....
        /*0378*/ 	.word	0xffffffff


	//   ....[124]....
        /*037c*/ 	.word	0xffffffff


	//   ....[125]....
        /*0380*/ 	.word	0xffffffff


	//   ....[126]....
        /*0384*/ 	.word	0xffffffff


	//   ....[127]....
        /*0388*/ 	.word	0xffffffff


	//   ....[128]....
        /*038c*/ 	.word	0xffffffff


	//   ....[129]....
        /*0390*/ 	.word	0xffffffff


	//   ....[130]....
        /*0394*/ 	.word	0xffffffff


	//   ....[131]....
        /*0398*/ 	.word	0xffffffff


	//   ....[132]....
        /*039c*/ 	.word	0xffffffff


	//   ....[133]....
        /*03a0*/ 	.word	0xffffffff


	//   ....[134]....
        /*03a4*/ 	.word	0xffffffff


	//   ....[135]....
        /*03a8*/ 	.word	0xffffffff


	//   ....[136]....
        /*03ac*/ 	.word	0xffffffff


	//   ....[137]....
        /*03b0*/ 	.word	0xffffffff


	//   ....[138]....
        /*03b4*/ 	.word	0xffffffff


	//   ....[139]....
        /*03b8*/ 	.word	0xffffffff


	//   ....[140]....
        /*03bc*/ 	.word	0xffffffff


	//   ....[141]....
        /*03c0*/ 	.word	0xffffffff


	//   ....[142]....
        /*03c4*/ 	.word	0xffffffff


	//   ....[143]....
        /*03c8*/ 	.word	0xffffffff


	//   ....[144]....
        /*03cc*/ 	.word	0xffffffff


	//   ....[145]....
        /*03d0*/ 	.word	0xffffffff


	//   ....[146]....
        /*03d4*/ 	.word	0xffffffff


	//   ....[147]....
        /*03d8*/ 	.word	0xffffffff


	//   ....[148]....
        /*03dc*/ 	.word	0xffffffff


	//   ....[149]....
        /*03e0*/ 	.word	0xffffffff


	//   ....[150]....
        /*03e4*/ 	.word	0xffffffff


	//   ....[151]....
        /*03e8*/ 	.word	0xffffffff


	//   ....[152]....
        /*03ec*/ 	.word	0xffffffff


	//   ....[153]....
        /*03f0*/ 	.word	0xffffffff


	//   ....[154]....
        /*03f4*/ 	.word	0xffffffff


	//   ....[155]....
        /*03f8*/ 	.word	0xffffffff


	//   ....[156]....
        /*03fc*/ 	.word	0xffffffff


	//   ....[157]....
        /*0400*/ 	.word	0xffffffff


	//   ....[158]....
        /*0404*/ 	.word	0xffffffff


	//   ....[159]....
        /*0408*/ 	.word	0x0500000f


	//   ....[160]....
        /*040c*/ 	.word	0x0500000f


	//   ....[161]....
        /*0410*/ 	.word	0x0500000f


	//   ....[162]....
        /*0414*/ 	.word	0x0500000f


	//   ....[163]....
        /*0418*/ 	.word	0x0500000f


	//   ....[164]....
        /*041c*/ 	.word	0x0500000f


	//   ....[165]....
        /*0420*/ 	.word	0x0500000f


	//   ....[166]....
        /*0424*/ 	.word	0x0500000f


	//   ....[167]....
        /*0428*/ 	.word	0x0500000f


	//   ....[168]....
        /*042c*/ 	.word	0x0500000f


	//   ....[169]....
        /*0430*/ 	.word	0x0500000f


	//   ....[170]....
        /*0434*/ 	.word	0x0500000f


	//   ....[171]....
        /*0438*/ 	.word	0x0500000f


	//   ....[172]....
        /*043c*/ 	.word	0x0500000f


	//   ....[173]....
        /*0440*/ 	.word	0x0500000f


	//   ....[174]....
        /*0444*/ 	.word	0x0500000f


	//   ....[175]....
        /*0448*/ 	.word	0x0500000f


	//   ....[176]....
        /*044c*/ 	.word	0x0500000f


	//   ....[177]....
        /*0450*/ 	.word	0x0500000f


	//   ....[178]....
        /*0454*/ 	.word	0x0500000f


	//   ....[179]....
        /*0458*/ 	.word	0x0500000f


	//   ....[180]....
        /*045c*/ 	.word	0x0500000f


	//   ....[181]....
        /*0460*/ 	.word	0x0500000f


	//   ....[182]....
        /*0464*/ 	.word	0x0500000f


	//   ....[183]....
        /*0468*/ 	.word	0x0500000f


	//   ....[184]....
        /*046c*/ 	.word	0x0500000f


	//   ....[185]....
        /*0470*/ 	.word	0x0500000f


	//   ....[186]....
        /*0474*/ 	.word	0x0500000f


	//   ....[187]....
        /*0478*/ 	.word	0x0500000f


	//   ....[188]....
        /*047c*/ 	.word	0x0500000f


	//   ....[189]....
        /*0480*/ 	.word	0x0500000f


	//   ....[190]....
        /*0484*/ 	.word	0x0500000f


	//   ....[191]....
        /*0488*/ 	.word	0x0500000f


	//   ....[192]....
        /*048c*/ 	.word	0x0500000f


	//   ....[193]....
        /*0490*/ 	.word	0x0500000f


	//   ....[194]....
        /*0494*/ 	.word	0x0500000f


	//   ....[195]....
        /*0498*/ 	.word	0x0500000f


	//   ....[196]....
        /*049c*/ 	.word	0x0500000f


	//   ....[197]....
        /*04a0*/ 	.word	0x0500000f


	//   ....[198]....
        /*04a4*/ 	.word	0x0500000f


	//   ....[199]....
        /*04a8*/ 	.word	0x0500000f


	//   ....[200]....
        /*04ac*/ 	.word	0x0500000f


	//   ....[201]....
        /*04b0*/ 	.word	0x0500000f


	//   ....[202]....
        /*04b4*/ 	.word	0x0500000f


	//   ....[203]....
        /*04b8*/ 	.word	0x0500000f


	//   ....[204]....
        /*04bc*/ 	.word	0x0500000f


	//   ....[205]....
        /*04c0*/ 	.word	0x0500000f


	//   ....[206]....
        /*04c4*/ 	.word	0x0500000f


	//   ....[207]....
        /*04c8*/ 	.word	0x0500000f


	//   ....[208]....
        /*04cc*/ 	.word	0x0500000f


	//   ....[209]....
        /*04d0*/ 	.word	0x0500000f


	//   ....[210]....
        /*04d4*/ 	.word	0x0500000f


	//   ....[211]....
        /*04d8*/ 	.word	0x0500000f


	//   ....[212]....
        /*04dc*/ 	.word	0x0500000f


	//   ....[213]....
        /*04e0*/ 	.word	0x0500000f


	//   ....[214]....
        /*04e4*/ 	.word	0x0500000f


	//   ....[215]....
        /*04e8*/ 	.word	0x0500000f


	//   ....[216]....
        /*04ec*/ 	.word	0x0500000f


	//   ....[217]....
        /*04f0*/ 	.word	0x0500000f


	//   ....[218]....
        /*04f4*/ 	.word	0x0500000f


	//   ....[219]....
        /*04f8*/ 	.word	0x0500000f


	//   ....[220]....
        /*04fc*/ 	.word	0x0500000f


	//   ....[221]....
        /*0500*/ 	.word	0x0500000f


	//   ....[222]....
        /*0504*/ 	.word	0x0500000f


	//   ....[223]....
        /*0508*/ 	.word	0x0500000f


	//   ....[224]....
        /*050c*/ 	.word	0x0500000f


	//   ....[225]....
        /*0510*/ 	.word	0x0500000f


	//   ....[226]....
        /*0514*/ 	.word	0x0500000f


	//   ....[227]....
        /*0518*/ 	.word	0x0500000f


	//   ....[228]....
        /*051c*/ 	.word	0x0500000f


	//   ....[229]....
        /*0520*/ 	.word	0x0500000f


	//   ....[230]....
        /*0524*/ 	.word	0x0500000f


	//   ....[231]....
        /*0528*/ 	.word	0x0500000f


	//   ....[232]....
        /*052c*/ 	.word	0x0500000f


	//   ....[233]....
        /*0530*/ 	.word	0x0500000f


	//   ....[234]....
        /*0534*/ 	.word	0x0500000f


	//   ....[235]....
        /*0538*/ 	.word	0x0500000f


	//   ....[236]....
        /*053c*/ 	.word	0x0500000f


	//   ....[237]....
        /*0540*/ 	.word	0x0500000f


	//   ....[238]....
        /*0544*/ 	.word	0x0500000f


	//   ....[239]....
        /*0548*/ 	.word	0x0500000f


	//   ....[240]....
        /*054c*/ 	.word	0x0500000f


	//   ....[241]....
        /*0550*/ 	.word	0x0500000f


	//   ....[242]....
        /*0554*/ 	.word	0x0500000f


	//   ....[243]....
        /*0558*/ 	.word	0x0500000f


	//   ....[244]....
        /*055c*/ 	.word	0x0500000f


	//   ....[245]....
        /*0560*/ 	.word	0x0500000f


	//   ....[246]....
        /*0564*/ 	.word	0x0500000f


	//   ....[247]....
        /*0568*/ 	.word	0x0500000f


	//   ....[248]....
        /*056c*/ 	.word	0x0500000f


	//   ....[249]....
        /*0570*/ 	.word	0x0500000f


	//   ....[250]....
        /*0574*/ 	.word	0x0500000f


	//   ....[251]....
        /*0578*/ 	.word	0x0500000f


	//   ....[252]....
        /*057c*/ 	.word	0x0500000f


	//   ....[253]....
        /*0580*/ 	.word	0x0500000f


	//   ....[254]....
        /*0584*/ 	.word	0x0500000f


	//   ....[255]....
        /*0588*/ 	.word	0x0500000f


	//   ....[0]....
        /*058c*/ 	.word	0x0500000f


	//   ....[1]....
        /*0590*/ 	.word	0x0500000f


	//   ....[2]....
        /*0594*/ 	.word	0x0500000f


	//----- nvinfo : EIATTR_COOP_GROUP_INSTR_OFFSETS
	.align		4
.L_110:
        /*0598*/ 	.byte	0x04, 0x28
        /*059a*/ 	.short	(.L_112 - .L_111)


	//   ....[0]....
.L_111:
        /*059c*/ 	.word	0x00000080


	//   ....[1]....
        /*05a0*/ 	.word	0x000000b0


	//   ....[2]....
        /*05a4*/ 	.word	0x000002d0


	//   ....[3]....
        /*05a8*/ 	.word	0x00000430


	//   ....[4]....
        /*05ac*/ 	.word	0x00000550


	//   ....[5]....
        /*05b0*/ 	.word	0x000006b0


	//   ....[6]....
        /*05b4*/ 	.word	0x000016a0


	//   ....[7]....
        /*05b8*/ 	.word	0x000031e0


	//   ....[8]....
        /*05bc*/ 	.word	0x00003220


	//   ....[9]....
        /*05c0*/ 	.word	0x000034a0


	//   ....[10]....
        /*05c4*/ 	.word	0x00003640


	//   ....[11]....
        /*05c8*/ 	.word	0x00005a60


	//   ....[12]....
        /*05cc*/ 	.word	0x00005a90


	//   ....[13]....
        /*05d0*/ 	.word	0x00005ab0


	//   ....[14]....
        /*05d4*/ 	.word	0x00005ad0


	//   ....[15]....
        /*05d8*/ 	.word	0x00006f70


	//   ....[16]....
        /*05dc*/ 	.word	0x00006fb0


	//   ....[17]....
        /*05e0*/ 	.word	0x00007090


	//   ....[18]....
        /*05e4*/ 	.word	0x000070a0


	//   ....[19]....
        /*05e8*/ 	.word	0x00008390


	//   ....[20]....
        /*05ec*/ 	.word	0x000083d0


	//   ....[21]....
        /*05f0*/ 	.word	0x000083f0


	//   ....[22]....
        /*05f4*/ 	.word	0x00008420


	//   ....[23]....
        /*05f8*/ 	.word	0x00008aa0


	//   ....[24]....
        /*05fc*/ 	.word	0x00008ad0


	//   ....[25]....
        /*0600*/ 	.word	0x00008bb0


	//   ....[26]....
        /*0604*/ 	.word	0x00008bd0


	//   ....[27]....
        /*0608*/ 	.word	0x00008c90


	//   ....[28]....
        /*060c*/ 	.word	0x00008cb0


	//   ....[29]....
        /*0610*/ 	.word	0x00008d80


	//   ....[30]....
        /*0614*/ 	.word	0x00008da0


	//   ....[31]....
        /*0618*/ 	.word	0x00009120


	//   ....[32]....
        /*061c*/ 	.word	0x00009130


	//   ....[33]....
        /*0620*/ 	.word	0x00009560


	//   ....[34]....
        /*0624*/ 	.word	0x00009570


	//   ....[35]....
        /*0628*/ 	.word	0x0000a1a0


	//   ....[36]....
        /*062c*/ 	.word	0x0000a1c0


	//   ....[37]....
        /*0630*/ 	.word	0x0000a280


	//   ....[38]....
        /*0634*/ 	.word	0x0000a2a0


	//   ....[39]....
        /*0638*/ 	.word	0x0000a360


	//   ....[40]....
        /*063c*/ 	.word	0x0000a380


	//   ....[41]....
        /*0640*/ 	.word	0x0000a450


	//   ....[42]....
        /*0644*/ 	.word	0x0000a470


	//   ....[43]....
        /*0648*/ 	.word	0x0000a5b0


	//   ....[44]....
        /*064c*/ 	.word	0x0000a7c0


	//   ....[45]....
        /*0650*/ 	.word	0x0000a7f0


	//   ....[46]....
        /*0654*/ 	.word	0x0000a820


	//   ....[47]....
        /*0658*/ 	.word	0x0000a850


	//   ....[48]....
        /*065c*/ 	.word	0x0000a880


	//   ....[49]....
        /*0660*/ 	.word	0x0000a8b0


	//   ....[50]....
        /*0664*/ 	.word	0x0000aa20


	//   ....[51]....
        /*0668*/ 	.word	0x0000aa50


	//   ....[52]....
        /*066c*/ 	.word	0x0000aa80


	//   ....[53]....
        /*0670*/ 	.word	0x0000aab0


	//   ....[54]....
        /*0674*/ 	.word	0x0000aae0


	//   ....[55]....
        /*0678*/ 	.word	0x0000ab10


	//   ....[56]....
        /*067c*/ 	.word	0x0000aba0


	//   ....[57]....
        /*0680*/ 	.word	0x0000abd0


	//   ....[58]....
        /*0684*/ 	.word	0x0000abe0


	//   ....[59]....
        /*0688*/ 	.word	0x0000ac70


	//   ....[60]....
        /*068c*/ 	.word	0x0000c500


	//   ....[61]....
        /*0690*/ 	.word	0x0000c520


	//   ....[62]....
        /*0694*/ 	.word	0x0000c5c0


	//   ....[63]....
        /*0698*/ 	.word	0x0000c5e0


	//   ....[64]....
        /*069c*/ 	.word	0x0000c670


	//   ....[65]....
        /*06a0*/ 	.word	0x0000c690


	//   ....[66]....
        /*06a4*/ 	.word	0x0000c720


	//   ....[67]....
        /*06a8*/ 	.word	0x0000c740


	//   ....[68]....
        /*06ac*/ 	.word	0x0000c7d0


	//   ....[69]....
        /*06b0*/ 	.word	0x0000c7f0


	//   ....[70]....
        /*06b4*/ 	.word	0x0000c880


	//   ....[71]....
        /*06b8*/ 	.word	0x0000c8a0


	//   ....[72]....
        /*06bc*/ 	.word	0x0000c930


	//   ....[73]....
        /*06c0*/ 	.word	0x0000c950


	//   ....[74]....
        /*06c4*/ 	.word	0x0000c960


	//   ....[75]....
        /*06c8*/ 	.word	0x0000c9e0


	//   ....[76]....
        /*06cc*/ 	.word	0x0000d0e0


	//   ....[77]....
        /*06d0*/ 	.word	0x0000d110


	//   ....[78]....
        /*06d4*/ 	.word	0x0000d170


	//   ....[79]....
        /*06d8*/ 	.word	0x0000d1b0


	//   ....[80]....
        /*06dc*/ 	.word	0x0000d1f0


	//   ....[81]....
        /*06e0*/ 	.word	0x0000d250


	//   ....[82]....
        /*06e4*/ 	.word	0x0000d2a0


	//   ....[83]....
        /*06e8*/ 	.word	0x0000d2f0


	//   ....[84]....
        /*06ec*/ 	.word	0x0000d340


	//   ....[85]....
        /*06f0*/ 	.word	0x0000d390


	//   ....[86]....
        /*06f4*/ 	.word	0x0000d3d0


	//   ....[87]....
        /*06f8*/ 	.word	0x0000d430


	//   ....[88]....
        /*06fc*/ 	.word	0x0000d480


	//   ....[89]....
        /*0700*/ 	.word	0x0000d4d0


	//   ....[90]....
        /*0704*/ 	.word	0x0000d4f0


	//   ....[91]....
        /*0708*/ 	.word	0x0000d520


	//   ....[92]....
        /*070c*/ 	.word	0x0000dc60


	//   ....[93]....
        /*0710*/ 	.word	0x0000dc90


	//   ....[94]....
        /*0714*/ 	.word	0x0000dcf0


	//   ....[95]....
        /*0718*/ 	.word	0x0000dd00


	//   ....[96]....
        /*071c*/ 	.word	0x0000dd50


	//   ....[97]....
        /*0720*/ 	.word	0x0000dd60


	//   ....[98]....
        /*0724*/ 	.word	0x0000ddb0


	//   ....[99]....
        /*0728*/ 	.word	0x0000ddc0


	//   ....[100]....
        /*072c*/ 	.word	0x0000de10


	//   ....[101]....
        /*0730*/ 	.word	0x0000de20


	//   ....[102]....
        /*0734*/ 	.word	0x0000de70


	//   ....[103]....
        /*0738*/ 	.word	0x0000de80


	//   ....[104]....
        /*073c*/ 	.word	0x0000ded0


	//   ....[105]....
        /*0740*/ 	.word	0x0000dee0


	//   ....[106]....
        /*0744*/ 	.word	0x0000def0


	//   ....[107]....
        /*0748*/ 	.word	0x0000df40


	//   ....[108]....
        /*074c*/ 	.word	0x0000e1a0


	//   ....[109]....
        /*0750*/ 	.word	0x0000e1c0


	//   ....[110]....
        /*0754*/ 	.word	0x0000e1d0


	//   ....[111]....
        /*0758*/ 	.word	0x0000e240


	//   ....[112]....
        /*075c*/ 	.word	0x0000e250


	//   ....[113]....
        /*0760*/ 	.word	0x0000e2c0


	//   ....[114]....
        /*0764*/ 	.word	0x0000e2d0


	//   ....[115]....
        /*0768*/ 	.word	0x0000e340


	//   ....[116]....
        /*076c*/ 	.word	0x0000e350


	//   ....[117]....
        /*0770*/ 	.word	0x0000e3c0


	//   ....[118]....
        /*0774*/ 	.word	0x0000e3d0


	//   ....[119]....
        /*0778*/ 	.word	0x0000e440


	//   ....[120]....
        /*077c*/ 	.word	0x0000e450


	//   ....[121]....
        /*0780*/ 	.word	0x0000e4c0


	//   ....[122]....
        /*0784*/ 	.word	0x0000e4d0


	//   ....[123]....
        /*0788*/ 	.word	0x0000e4e0


	//   ....[124]....
        /*078c*/ 	.word	0x0000ea70


	//   ....[125]....
        /*0790*/ 	.word	0x0000eab0


	//   ....[126]....
        /*0794*/ 	.word	0x0000eaf0


	//   ....[127]....
        /*0798*/ 	.word	0x0000eb10


	//   ....[128]....
        /*079c*/ 	.word	0x0000eb20


	//   ....[129]....
        /*07a0*/ 	.word	0x0000eb40


	//   ....[130]....
        /*07a4*/ 	.word	0x0000ebb0


	//   ....[131]....
        /*07a8*/ 	.word	0x0000ebd0


	//   ....[132]....
        /*07ac*/ 	.word	0x0000ec30


	//   ....[133]....
        /*07b0*/ 	.word	0x0000ec50


	//   ....[134]....
        /*07b4*/ 	.word	0x0000ecb0


	//   ....[135]....
        /*07b8*/ 	.word	0x0000ecd0


	//   ....[136]....
        /*07bc*/ 	.word	0x0000ed30


	//   ....[137]....
        /*07c0*/ 	.word	0x0000ed50


	//   ....[138]....
        /*07c4*/ 	.word	0x0000eda0


	//   ....[139]....
        /*07c8*/ 	.word	0x0000edc0


	//   ....[140]....
        /*07cc*/ 	.word	0x0000f200


	//   ....[141]....
        /*07d0*/ 	.word	0x0000f230


	//   ....[142]....
        /*07d4*/ 	.word	0x0000f290


	//   ....[143]....
        /*07d8*/ 	.word	0x0000f2c0


	//   ....[144]....
        /*07dc*/ 	.word	0x0000f2f0


	//   ....[145]....
        /*07e0*/ 	.word	0x0000f320


	//   ....[146]....
        /*07e4*/ 	.word	0x0000f350


	//   ....[147]....
        /*07e8*/ 	.word	0x0000f380


	//   ....[148]....
        /*07ec*/ 	.word	0x0000f520


	//   ....[149]....
        /*07f0*/ 	.word	0x0000f550


	//   ....[150]....
        /*07f4*/ 	.word	0x0000f580


	//   ....[151]....
        /*07f8*/ 	.word	0x0000f5b0


	//   ....[152]....
        /*07fc*/ 	.word	0x0000f5e0


	//   ....[153]....
        /*0800*/ 	.word	0x0000f610


	//   ....[154]....
        /*0804*/ 	.word	0x0000f6d0


	//   ....[155]....
        /*0808*/ 	.word	0x0000f6f0


	//   ....[156]....
        /*080c*/ 	.word	0x0000f700


	//   ....[157]....
        /*0810*/ 	.word	0x0000f760


	//   ....[158]....
        /*0814*/ 	.word	0x0000fd80


	//   ....[159]....
        /*0818*/ 	.word	0x00010260


	//   ....[160]....
        /*081c*/ 	.word	0x00010350


	//   ....[161]....
        /*0820*/ 	.word	0x000103f0


	//   ....[162]....
        /*0824*/ 	.word	0x00010450


	//   ....[163]....
        /*0828*/ 	.word	0x00010550


	//   ....[164]....
        /*082c*/ 	.word	0x000105c0


	//   ....[165]....
        /*0830*/ 	.word	0x000106c0


	//   ....[166]....
        /*0834*/ 	.word	0x00010730


	//   ....[167]....
        /*0838*/ 	.word	0x00010830


	//   ....[168]....
        /*083c*/ 	.word	0x000108a0


	//   ....[169]....
        /*0840*/ 	.word	0x000109a0


	//   ....[170]....
        /*0844*/ 	.word	0x00010a10


	//   ....[171]....
        /*0848*/ 	.word	0x00010b10


	//   ....[172]....
        /*084c*/ 	.word	0x00010b80


	//   ....[173]....
        /*0850*/ 	.word	0x00010c80


	//   ....[174]....
        /*0854*/ 	.word	0x00010cf0


	//   ....[175]....
        /*0858*/ 	.word	0x00010dd0


	//   ....[176]....
        /*085c*/ 	.word	0x00010ec0


	//   ....[177]....
        /*0860*/ 	.word	0x00010f30


	//   ....[178]....
        /*0864*/ 	.word	0x00010fb0


	//   ....[179]....
        /*0868*/ 	.word	0x00011060


	//   ....[180]....
        /*086c*/ 	.word	0x000110e0


	//   ....[181]....
        /*0870*/ 	.word	0x000111b0


	//   ....[182]....
        /*0874*/ 	.word	0x00011230


	//   ....[183]....
        /*0878*/ 	.word	0x00011300


	//   ....[184]....
        /*087c*/ 	.word	0x00011380


	//   ....[185]....
        /*0880*/ 	.word	0x00011450


	//   ....[186]....
        /*0884*/ 	.word	0x000114d0


	//   ....[187]....
        /*0888*/ 	.word	0x000115a0


	//   ....[188]....
        /*088c*/ 	.word	0x00011620


	//   ....[189]....
        /*0890*/ 	.word	0x000116f0


	//   ....[190]....
        /*0894*/ 	.word	0x00011770


	//   ....[191]....
        /*0898*/ 	.word	0x00011820


	//   ....[192]....
        /*089c*/ 	.word	0x00011950


	//   ....[193]....
        /*08a0*/ 	.word	0x000119f0


	//   ....[194]....
        /*08a4*/ 	.word	0x00011a60


	//   ....[195]....
        /*08a8*/ 	.word	0x00011b20


	//   ....[196]....
        /*08ac*/ 	.word	0x00011b80


	//   ....[197]....
        /*08b0*/ 	.word	0x00011c40


	//   ....[198]....
        /*08b4*/ 	.word	0x00011ca0


	//   ....[199]....
        /*08b8*/ 	.word	0x00011d60


	//   ....[200]....
        /*08bc*/ 	.word	0x00011dc0


	//   ....[201]....
        /*08c0*/ 	.word	0x00011e80


	//   ....[202]....
        /*08c4*/ 	.word	0x00011ee0


	//   ....[203]....
        /*08c8*/ 	.word	0x00011fa0


	//   ....[204]....
        /*08cc*/ 	.word	0x00012000


	//   ....[205]....
        /*08d0*/ 	.word	0x000120c0


	//   ....[206]....
        /*08d4*/ 	.word	0x00012120


	//   ....[207]....
        /*08d8*/ 	.word	0x000121e0


	//   ....[208]....
        /*08dc*/ 	.word	0x000122d0


	//   ....[209]....
        /*08e0*/ 	.word	0x00012370


	//   ....[210]....
        /*08e4*/ 	.word	0x000123d0


	//   ....[211]....
        /*08e8*/ 	.word	0x000124b0


	//   ....[212]....
        /*08ec*/ 	.word	0x00012510


	//   ....[213]....
        /*08f0*/ 	.word	0x000125f0


	//   ....[214]....
        /*08f4*/ 	.word	0x00012650


	//   ....[215]....
        /*08f8*/ 	.word	0x00012730


	//   ....[216]....
        /*08fc*/ 	.word	0x00012790


	//   ....[217]....
        /*0900*/ 	.word	0x00012870


	//   ....[218]....
        /*0904*/ 	.word	0x000128d0


	//   ....[219]....
        /*0908*/ 	.word	0x000129b0


	//   ....[220]....
        /*090c*/ 	.word	0x00012a10


	//   ....[221]....
        /*0910*/ 	.word	0x00012af0


	//   ....[222]....
        /*0914*/ 	.word	0x00012b50


	//   ....[223]....
        /*0918*/ 	.word	0x00012c20


	//   ....[224]....
        /*091c*/ 	.word	0x00012d40


	//   ....[225]....
        /*0920*/ 	.word	0x00012de0


	//   ....[226]....
        /*0924*/ 	.word	0x00012ea0


	//   ....[227]....
        /*0928*/ 	.word	0x00012f70


	//   ....[228]....
        /*092c*/ 	.word	0x00012fd0


	//   ....[229]....
        /*0930*/ 	.word	0x000130b0


	//   ....[230]....
        /*0934*/ 	.word	0x00013110


	//   ....[231]....
        /*0938*/ 	.word	0x000131e0


	//   ....[232]....
        /*093c*/ 	.word	0x00013240


	//   ....[233]....
        /*0940*/ 	.word	0x00013310


	//   ....[234]....
        /*0944*/ 	.word	0x00013370


	//   ....[235]....
        /*0948*/ 	.word	0x00013450


	//   ....[236]....
        /*094c*/ 	.word	0x000134b0


	//   ....[237]....
        /*0950*/ 	.word	0x00013580


	//   ....[238]....
        /*0954*/ 	.word	0x000135e0


	//   ....[239]....
        /*0958*/ 	.word	0x000136a0


	//   ....[240]....
        /*095c*/ 	.word	0x00013730


	//   ....[241]....
        /*0960*/ 	.word	0x000137d0


	//   ....[242]....
        /*0964*/ 	.word	0x00013950


	//   ....[243]....
        /*0968*/ 	.word	0x000139c0


	//   ....[244]....
        /*096c*/ 	.word	0x00013a30


	//   ....[245]....
        /*0970*/ 	.word	0x00013aa0


	//   ....[246]....
        /*0974*/ 	.word	0x00013b10


	//   ....[247]....
        /*0978*/ 	.word	0x00013b90


	//   ....[248]....
        /*097c*/ 	.word	0x00013c10


	//   ....[249]....
        /*0980*/ 	.word	0x00013ca0


	//   ....[250]....
        /*0984*/ 	.word	0x00013d10


	//   ....[251]....
        /*0988*/ 	.word	0x00013d80


	//   ....[252]....
        /*098c*/ 	.word	0x00013df0


	//   ....[253]....
        /*0990*/ 	.word	0x00013e70


	//   ....[254]....
        /*0994*/ 	.word	0x00013ee0


	//   ....[255]....
        /*0998*/ 	.word	0x00013f80


	//   ....[0]....
        /*099c*/ 	.word	0x00013fd0


	//   ....[1]....
        /*09a0*/ 	.word	0x00014060


	//   ....[2]....
        /*09a4*/ 	.word	0x00014190


	//----- nvinfo : EIATTR_REG_RECONFIG
	.align		4
.L_112:
        /*09a8*/ 	.byte	0x01, 0x54
	.zero		2


	//----- nvinfo : EIATTR_SYSCALL_OFFSETS
	.align		4
        /*09ac*/ 	.byte	0x04, 0x46
        /*09ae*/ 	.short	(.L_114 - .L_113)


	//   ....[0]....
.L_113:
        /*09b0*/ 	.word	0x00001880


	//   ....[1]....
        /*09b4*/ 	.word	0x0000bbf0


	//   ....[2]....
        /*09b8*/ 	.word	0x0000bd40


	//   ....[3]....
        /*09bc*/ 	.word	0x0000be30


	//   ....[4]....
        /*09c0*/ 	.word	0x0000cd90


	//----- nvinfo : EIATTR_MBARRIER_INSTR_OFFSETS
	.align		4
.L_114:
        /*09c4*/ 	.byte	0x04, 0x39
        /*09c6*/ 	.short	(.L_116 - .L_115)


	//   ....[0]....
.L_115:
        /*09c8*/ 	.word	0x00000180
        /*09cc*/ 	.word	0x000000ff
        /*09d0*/ 	.word	0x00028800
        /*09d4*/ 	.short	0x0100
        /*09d6*/ 	.byte	0x08
	.zero		1


	//   ....[1]....
        /*09d8*/ 	.word	0x00000190
        /*09dc*/ 	.word	0x000000ff
        /*09e0*/ 	.word	0x00028820
        /*09e4*/ 	.short	0x0100
        /*09e6*/ 	.byte	0x08
	.zero		1


	//   ....[2]....
        /*09e8*/ 	.word	0x00000280
        /*09ec*/ 	.word	0x000000ff
        /*09f0*/ 	.word	0x00028830
        /*09f4*/ 	.short	0x0100
        /*09f6*/ 	.byte	0x08
	.zero		1


	//   ....[3]....
        /*09f8*/ 	.word	0x00000290
        /*09fc*/ 	.word	0x000000ff
        /*0a00*/ 	.word	0x00028840
        /*0a04*/ 	.short	0x0100
        /*0a06*/ 	.byte	0x08
	.zero		1


	//   ....[4]....
        /*0a08*/ 	.word	0x000002a0
        /*0a0c*/ 	.word	0x000000ff
        /*0a10*/ 	.word	0x00028838
        /*0a14*/ 	.short	0x0100
        /*0a16*/ 	.byte	0x08
	.zero		1


	//   ....[5]....
        /*0a18*/ 	.word	0x000002b0
        /*0a1c*/ 	.word	0x000000ff
        /*0a20*/ 	.word	0x00028848
        /*0a24*/ 	.short	0x0100
        /*0a26*/ 	.byte	0x08
	.zero		1


	//   ....[6]....
        /*0a28*/ 	.word	0x000003e0
        /*0a2c*/ 	.word	0x000000ff
        /*0a30*/ 	.word	0x00028850
        /*0a34*/ 	.short	0x0100
        /*0a36*/ 	.byte	0x08
	.zero		1


	//   ....[7]....
        /*0a38*/ 	.word	0x000003f0
        /*0a3c*/ 	.word	0x000000ff
        /*0a40*/ 	.word	0x00028860
        /*0a44*/ 	.short	0x0100
        /*0a46*/ 	.byte	0x08
	.zero		1


	//   ....[8]....
        /*0a48*/ 	.word	0x00000400
        /*0a4c*/ 	.word	0x000000ff
        /*0a50*/ 	.word	0x00028858
        /*0a54*/ 	.short	0x0100
        /*0a56*/ 	.byte	0x08
	.zero		1


	//   ....[9]....
        /*0a58*/ 	.word	0x00000410
        /*0a5c*/ 	.word	0x000000ff
        /*0a60*/ 	.word	0x00028868
        /*0a64*/ 	.short	0x0100
        /*0a66*/ 	.byte	0x08
	.zero		1


	//   ....[10]....
        /*0a68*/ 	.word	0x00000500
        /*0a6c*/ 	.word	0x000000ff
        /*0a70*/ 	.word	0x00028870
        /*0a74*/ 	.short	0x0100
        /*0a76*/ 	.byte	0x06
	.zero		1


	//   ....[11]....
        /*0a78*/ 	.word	0x00000510
        /*0a7c*/ 	.word	0x000000ff
        /*0a80*/ 	.word	0x00028880
        /*0a84*/ 	.short	0x0100
        /*0a86*/ 	.byte	0x06
	.zero		1


	//   ....[12]....
        /*0a88*/ 	.word	0x00000520
        /*0a8c*/ 	.word	0x000000ff
        /*0a90*/ 	.word	0x00028878
        /*0a94*/ 	.short	0x0100
        /*0a96*/ 	.byte	0x06
	.zero		1


	//   ....[13]....
        /*0a98*/ 	.word	0x00000530
        /*0a9c*/ 	.word	0x000000ff
        /*0aa0*/ 	.word	0x00028888
        /*0aa4*/ 	.short	0x0100
        /*0aa6*/ 	.byte	0x06
	.zero		1


	//   ....[14]....
        /*0aa8*/ 	.word	0x00000660
        /*0aac*/ 	.word	0x000000ff
        /*0ab0*/ 	.word	0x00028890
        /*0ab4*/ 	.short	0x0100
        /*0ab6*/ 	.byte	0x08
	.zero		1


	//   ....[15]....
        /*0ab8*/ 	.word	0x00000670
        /*0abc*/ 	.word	0x000000ff
        /*0ac0*/ 	.word	0x000288a0
        /*0ac4*/ 	.short	0x0100
        /*0ac6*/ 	.byte	0x08
	.zero		1


	//   ....[16]....
        /*0ac8*/ 	.word	0x00000680
        /*0acc*/ 	.word	0x000000ff
        /*0ad0*/ 	.word	0x00028898
        /*0ad4*/ 	.short	0x0100
        /*0ad6*/ 	.byte	0x08
	.zero		1


	//   ....[17]....
        /*0ad8*/ 	.word	0x00000690
        /*0adc*/ 	.word	0x000000ff
        /*0ae0*/ 	.word	0x000288a8
        /*0ae4*/ 	.short	0x0100
        /*0ae6*/ 	.byte	0x08
	.zero		1


	//   ....[18]....
        /*0ae8*/ 	.word	0x000007c0
        /*0aec*/ 	.word	0x000000ff
        /*0af0*/ 	.word	0x000288b0
        /*0af4*/ 	.short	0x0100
        /*0af6*/ 	.byte	0x08
	.zero		1


	//   ....[19]....
        /*0af8*/ 	.word	0x000007d0
        /*0afc*/ 	.word	0x000000ff
        /*0b00*/ 	.word	0x000288c0
        /*0b04*/ 	.short	0x0100
        /*0b06*/ 	.byte	0x08
	.zero		1


	//   ....[20]....
        /*0b08*/ 	.word	0x000007e0
        /*0b0c*/ 	.word	0x000000ff
        /*0b10*/ 	.word	0x000288b8
        /*0b14*/ 	.short	0x0100
        /*0b16*/ 	.byte	0x08
	.zero		1


	//   ....[21]....
        /*0b18*/ 	.word	0x000007f0
        /*0b1c*/ 	.word	0x000000ff
        /*0b20*/ 	.word	0x000288c8
        /*0b24*/ 	.short	0x0100
        /*0b26*/ 	.byte	0x08
	.zero		1


	//   ....[22]....
        /*0b28*/ 	.word	0x000018e0
        /*0b2c*/ 	.word	0x000000ff
        /*0b30*/ 	.word	0x00028800
        /*0b34*/ 	.short	0x010a
        /*0b36*/ 	.byte	0x2a
	.zero		1


	//   ....[23]....
        /*0b38*/ 	.word	0x00001960
        /*0b3c*/ 	.word	0x00000000
        /*0b40*/ 	.word	0x00028830
        /*0b44*/ 	.short	0x010a
        /*0b46*/ 	.byte	0x3f
	.zero		1


	//   ....[24]....
        /*0b48*/ 	.word	0x000019b0
        /*0b4c*/ 	.word	0x00000000
        /*0b50*/ 	.word	0x00028830
        /*0b54*/ 	.short	0x010a
        /*0b56*/ 	.byte	0x3f
	.zero		1


	//   ....[25]....
        /*0b58*/ 	.word	0x00002530
        /*0b5c*/ 	.word	0x000000ff
        /*0b60*/ 	.word	0x00000000
        /*0b64*/ 	.short	0x0101
        /*0b66*/ 	.byte	0x06
	.zero		1


	//   ....[26]....
        /*0b68*/ 	.word	0x00004680
        /*0b6c*/ 	.word	0x000000ff
        /*0b70*/ 	.word	0x00028830
        /*0b74*/ 	.short	0x010a
        /*0b76*/ 	.byte	0x06
	.zero		1


	//   ....[27]....
        /*0b78*/ 	.word	0x000046c0
        /*0b7c*/ 	.word	0x000000ff
        /*0b80*/ 	.word	0x00028830
        /*0b84*/ 	.short	0x010a
        /*0b86*/ 	.byte	0x06
	.zero		1


	//   ....[28]....
        /*0b88*/ 	.word	0x00004a60
        /*0b8c*/ 	.word	0x000000ff
        /*0b90*/ 	.word	0x00028850
        /*0b94*/ 	.short	0x010a
        /*0b96*/ 	.byte	0x06
	.zero		1


	//   ....[29]....
        /*0b98*/ 	.word	0x00004aa0
        /*0b9c*/ 	.word	0x000000ff
        /*0ba0*/ 	.word	0x00028850
        /*0ba4*/ 	.short	0x010a
        /*0ba6*/ 	.byte	0x06
	.zero		1


	//   ....[30]....
        /*0ba8*/ 	.word	0x000053c0
        /*0bac*/ 	.word	0x000000ff
        /*0bb0*/ 	.word	0x00000000
        /*0bb4*/ 	.short	0x0101
        /*0bb6*/ 	.byte	0x07
	.zero		1


	//   ....[31]....
        /*0bb8*/ 	.word	0x000068b0
        /*0bbc*/ 	.word	0x000000ff
        /*0bc0*/ 	.word	0x00000000
        /*0bc4*/ 	.short	0x0101
        /*0bc6*/ 	.byte	0x07
	.zero		1


	//   ....[32]....
        /*0bc8*/ 	.word	0x00006ee0
        /*0bcc*/ 	.word	0x000000ff
        /*0bd0*/ 	.word	0x00028850
        /*0bd4*/ 	.short	0x010a
        /*0bd6*/ 	.byte	0x05
	.zero		1


	//   ....[33]....
        /*0bd8*/ 	.word	0x00006f20
        /*0bdc*/ 	.word	0x000000ff
        /*0be0*/ 	.word	0x00028850
        /*0be4*/ 	.short	0x010a
        /*0be6*/ 	.byte	0x05
	.zero		1


	//   ....[34]....
        /*0be8*/ 	.word	0x000074f0
        /*0bec*/ 	.word	0x000000ff
        /*0bf0*/ 	.word	0x00000000
        /*0bf4*/ 	.short	0x0101
        /*0bf6*/ 	.byte	0x04
	.zero		1


	//   ....[35]....
        /*0bf8*/ 	.word	0x00008ab0
        /*0bfc*/ 	.word	0x00000011
        /*0c00*/ 	.word	0x00000000
        /*0c04*/ 	.short	0x0101
        /*0c06*/ 	.byte	0x3f
	.zero		1


	//   ....[36]....
        /*0c08*/ 	.word	0x00008f50
        /*0c0c*/ 	.word	0x00000011
        /*0c10*/ 	.word	0x00000000
        /*0c14*/ 	.short	0x0101
        /*0c16*/ 	.byte	0x3f
	.zero		1


	//   ....[37]....
        /*0c18*/ 	.word	0x0000c330
        /*0c1c*/ 	.word	0x00000007
        /*0c20*/ 	.word	0x00028840
        /*0c24*/ 	.short	0x010a
        /*0c26*/ 	.byte	0x3f
	.zero		1


	//   ....[38]....
        /*0c28*/ 	.word	0x0000ca90
        /*0c2c*/ 	.word	0x00000007
        /*0c30*/ 	.word	0x00028830
        /*0c34*/ 	.short	0x0107
        /*0c36*/ 	.byte	0x3f
	.zero		1


	//   ....[39]....
        /*0c38*/ 	.word	0x0000cb60
        /*0c3c*/ 	.word	0x00000007
        /*0c40*/ 	.word	0x00028830
        /*0c44*/ 	.short	0x0101
        /*0c46*/ 	.byte	0x3f
	.zero		1


	//   ....[40]....
        /*0c48*/ 	.word	0x0000d620
        /*0c4c*/ 	.word	0x00000016
        /*0c50*/ 	.word	0x00028800
        /*0c54*/ 	.short	0x0107
        /*0c56*/ 	.byte	0x3f
	.zero		1


	//   ....[41]....
        /*0c58*/ 	.word	0x0000d730
        /*0c5c*/ 	.word	0x00000016
        /*0c60*/ 	.word	0x00028800
        /*0c64*/ 	.short	0x0101
        /*0c66*/ 	.byte	0x3f
	.zero		1


	//   ....[42]....
        /*0c68*/ 	.word	0x0000d750
        /*0c6c*/ 	.word	0x00000016
        /*0c70*/ 	.word	0x00028820
        /*0c74*/ 	.short	0x010a
        /*0c76*/ 	.byte	0x3f
	.zero		1


	//   ....[43]....
        /*0c78*/ 	.word	0x0000dad0
        /*0c7c*/ 	.word	0x00000006
        /*0c80*/ 	.word	0x00028840
        /*0c84*/ 	.short	0x010a
        /*0c86*/ 	.byte	0x3f
	.zero		1


	//   ....[44]....
        /*0c88*/ 	.word	0x0000dfd0
        /*0c8c*/ 	.word	0x00000006
        /*0c90*/ 	.word	0x00028830
        /*0c94*/ 	.short	0x0107
        /*0c96*/ 	.byte	0x3f
	.zero		1


	//   ....[45]....
        /*0c98*/ 	.word	0x0000e090
        /*0c9c*/ 	.word	0x00000006
        /*0ca0*/ 	.word	0x00028830
        /*0ca4*/ 	.short	0x0101
        /*0ca6*/ 	.byte	0x3f
	.zero		1


	//   ....[46]....
        /*0ca8*/ 	.word	0x0000e0f0
        /*0cac*/ 	.word	0x00000006
        /*0cb0*/ 	.word	0x00028860
        /*0cb4*/ 	.short	0x010a
        /*0cb6*/ 	.byte	0x3f
	.zero		1


	//   ....[47]....
        /*0cb8*/ 	.word	0x0000e690
        /*0cbc*/ 	.word	0x00000006
        /*0cc0*/ 	.word	0x00028850
        /*0cc4*/ 	.short	0x0107
        /*0cc6*/ 	.byte	0x3f
	.zero		1


	//   ....[48]....
        /*0cc8*/ 	.word	0x0000e7c0
        /*0ccc*/ 	.word	0x00000006
        /*0cd0*/ 	.word	0x00028850
        /*0cd4*/ 	.short	0x0101
        /*0cd6*/ 	.byte	0x3f
	.zero		1


	//   ....[49]....
        /*0cd8*/ 	.word	0x0000e9d0
        /*0cdc*/ 	.word	0x00000000
        /*0ce0*/ 	.word	0x00028860
        /*0ce4*/ 	.short	0x010a
        /*0ce6*/ 	.byte	0x3f
	.zero		1


	//   ....[50]....
        /*0ce8*/ 	.word	0x0000ef00
        /*0cec*/ 	.word	0x00000000
        /*0cf0*/ 	.word	0x00028850
        /*0cf4*/ 	.short	0x0107
        /*0cf6*/ 	.byte	0x3f
	.zero		1


	//   ....[51]....
        /*0cf8*/ 	.word	0x0000efc0
        /*0cfc*/ 	.word	0x00000000
        /*0d00*/ 	.word	0x00028850
        /*0d04*/ 	.short	0x0101
        /*0d06*/ 	.byte	0x3f
	.zero		1


	//   ....[52]....
        /*0d08*/ 	.word	0x0000fd00
        /*0d0c*/ 	.word	0x00000004
        /*0d10*/ 	.word	0x00028820
        /*0d14*/ 	.short	0x010a
        /*0d16*/ 	.byte	0x3f
	.zero		1


	//   ....[53]....
        /*0d18*/ 	.word	0x0000fe80
        /*0d1c*/ 	.word	0x00000005
        /*0d20*/ 	.word	0x00028840
        /*0d24*/ 	.short	0x010a
        /*0d26*/ 	.byte	0x3f
	.zero		1


	//   ....[54]....
        /*0d28*/ 	.word	0x0000ff20
        /*0d2c*/ 	.word	0x00000019
        /*0d30*/ 	.word	0x00028840
        /*0d34*/ 	.short	0x010a
        /*0d36*/ 	.byte	0x3f
	.zero		1


	//   ....[55]....
        /*0d38*/ 	.word	0x0000ff60
        /*0d3c*/ 	.word	0x00000005
        /*0d40*/ 	.word	0x00028860
        /*0d44*/ 	.short	0x010a
        /*0d46*/ 	.byte	0x3f
	.zero		1


	//   ....[56]....
        /*0d48*/ 	.word	0x0000ffa0
        /*0d4c*/ 	.word	0x00000019
        /*0d50*/ 	.word	0x00028860
        /*0d54*/ 	.short	0x010a
        /*0d56*/ 	.byte	0x3f
	.zero		1


	//   ....[57]....
        /*0d58*/ 	.word	0x00010010
        /*0d5c*/ 	.word	0x00000003
        /*0d60*/ 	.word	0x00028800
        /*0d64*/ 	.short	0x010a
        /*0d66*/ 	.byte	0x3f
	.zero		1


	//   ....[58]....
        /*0d68*/ 	.word	0x00010060
        /*0d6c*/ 	.word	0x00000000
        /*0d70*/ 	.word	0x00028830
        /*0d74*/ 	.short	0x010a
        /*0d76*/ 	.byte	0x3f
	.zero		1


	//   ....[59]....
        /*0d78*/ 	.word	0x000100c0
        /*0d7c*/ 	.word	0x00000008
        /*0d80*/ 	.word	0x00028830
        /*0d84*/ 	.short	0x010a
        /*0d86*/ 	.byte	0x3f
	.zero		1


	//   ....[60]....
        /*0d88*/ 	.word	0x00010120
        /*0d8c*/ 	.word	0x00000008
        /*0d90*/ 	.word	0x00028850
        /*0d94*/ 	.short	0x010a
        /*0d96*/ 	.byte	0x3f
	.zero		1


	//   ....[61]....
        /*0d98*/ 	.word	0x00010180
        /*0d9c*/ 	.word	0x00000005
        /*0da0*/ 	.word	0x00028850
        /*0da4*/ 	.short	0x010a
        /*0da6*/ 	.byte	0x3f
	.zero		1


	//   ....[62]....
        /*0da8*/ 	.word	0x000102a0
        /*0dac*/ 	.word	0x00000007
        /*0db0*/ 	.word	0x00028840
        /*0db4*/ 	.short	0x010a
        /*0db6*/ 	.byte	0x3f
	.zero		1


	//   ....[63]....
        /*0db8*/ 	.word	0x00011850
        /*0dbc*/ 	.word	0x00000016
        /*0dc0*/ 	.word	0x00028820
        /*0dc4*/ 	.short	0x010a
        /*0dc6*/ 	.byte	0x3f
	.zero		1


	//   ....[64]....
        /*0dc8*/ 	.word	0x000118a0
        /*0dcc*/ 	.word	0x00000006
        /*0dd0*/ 	.word	0x00028840
        /*0dd4*/ 	.short	0x010a
        /*0dd6*/ 	.byte	0x3f
	.zero		1


	//   ....[65]....
        /*0dd8*/ 	.word	0x00012220
        /*0ddc*/ 	.word	0x00000006
        /*0de0*/ 	.word	0x00028860
        /*0de4*/ 	.short	0x010a
        /*0de6*/ 	.byte	0x3f
	.zero		1


	//   ....[66]....
        /*0de8*/ 	.word	0x00012c90
        /*0dec*/ 	.word	0x00000000
        /*0df0*/ 	.word	0x00028860
        /*0df4*/ 	.short	0x010a
        /*0df6*/ 	.byte	0x3f
	.zero		1


	//   ....[67]....
        /*0df8*/ 	.word	0x000140b0
        /*0dfc*/ 	.word	0x00000004
        /*0e00*/ 	.word	0x00028820
        /*0e04*/ 	.short	0x010a
        /*0e06*/ 	.byte	0x3f
	.zero		1


	//   ....[68]....
        /*0e08*/ 	.word	0x00014250
        /*0e0c*/ 	.word	0x00000005
        /*0e10*/ 	.word	0x00028840
        /*0e14*/ 	.short	0x010a
        /*0e16*/ 	.byte	0x3f
	.zero		1


	//   ....[69]....
        /*0e18*/ 	.word	0x000142a0
        /*0e1c*/ 	.word	0x00000019
        /*0e20*/ 	.word	0x00028840
        /*0e24*/ 	.short	0x010a
        /*0e26*/ 	.byte	0x3f
	.zero		1


	//   ....[70]....
        /*0e28*/ 	.word	0x000142f0
        /*0e2c*/ 	.word	0x00000005
        /*0e30*/ 	.word	0x00028860
        /*0e34*/ 	.short	0x010a
        /*0e36*/ 	.byte	0x3f
	.zero		1


	//----- nvinfo : EIATTR_NUM_MBARRIERS
	.align		4
.L_116:
        /*0e38*/ 	.byte	0x03, 0x38
        /*0e3a*/ 	.short	0x0016


	//----- nvinfo : EIATTR_EXIT_INSTR_OFFSETS
	.align		4
        /*0e3c*/ 	.byte	0x04, 0x1c
        /*0e3e*/ 	.short	(.L_118 - .L_117)


	//   ....[0]....
.L_117:
        /*0e40*/ 	.word	0x000009a0


	//   ....[1]....
        /*0e44*/ 	.word	0x0000a560


	//   ....[2]....
        /*0e48*/ 	.word	0x0000fff0


	//----- nvinfo : EIATTR_MAX_THREADS
	.align		4
.L_118:
        /*0e4c*/ 	.byte	0x04, 0x05
        /*0e4e*/ 	.short	(.L_120 - .L_119)
.L_119:
        /*0e50*/ 	.word	0x00000180
        /*0e54*/ 	.word	0x00000001
        /*0e58*/ 	.word	0x00000001


	//----- nvinfo : EIATTR_CRS_STACK_SIZE
	.align		4
.L_120:
        /*0e5c*/ 	.byte	0x04, 0x1e
        /*0e5e*/ 	.short	(.L_122 - .L_121)
.L_121:
        /*0e60*/ 	.word	0x00000000


	//----- nvinfo : EIATTR_CBANK_PARAM_SIZE
	.align		4
.L_122:
        /*0e64*/ 	.byte	0x03, 0x19
        /*0e66*/ 	.short	0x0af0


	//----- nvinfo : EIATTR_PARAM_CBANK
	.align		4
        /*0e68*/ 	.byte	0x04, 0x0a
        /*0e6a*/ 	.short	(.L_124 - .L_123)
	.align		4
.L_123:
        /*0e6c*/ 	.word	index@(.nv.constant0._ZN7cutlass13device_kernelIN5flash11enable_sm90INS1_16FlashAttnFwdSm90INS1_25CollectiveMainloopFwdSm90ILi2EN4cute5tupleIJNS5_1CILi1EEES8_S8_EEENS6_IJNS7_ILi128EEESA_SA_EEELi128ENS_10bfloat16_tEfNS_4arch4Sm90ELb0ELb0ELb1ELb1ELb1ELb0ELb0ELb1ELb1ELb1ELb1ELb0EEENS1_21CollectiveEpilogueFwdISB_S9_SC_SE_Li256ELb1ELb1ELb1ELb0EEENS1_36VarlenDynamicPersistentTileSchedulerILi128ELi128ELi256ELi128ELb1ELb1ELb1ELb0ELb1ELb1EEEEEEEEEvNT_6ParamsE)
        /*0e70*/ 	.short	0x0210
        /*0e72*/ 	.short	0x0af0


	//----- nvinfo : EIATTR_SW_WAR
	.align		4
.L_124:
        /*0e74*/ 	.byte	0x04, 0x36
        /*0e76*/ 	.short	(.L_126 - .L_125)
.L_125:
        /*0e78*/ 	.word	0x00000008
.L_126:


//--------------------- .nv.info._ZN7cutlass13device_kernelIN5flash11enable_sm90INS1_16FlashAttnFwdSm90INS1_25CollectiveMainloopFwdSm90ILi2EN4cute5tupleIJNS5_1CILi1EEES8_S8_EEENS6_IJNS7_ILi128EEESA_SA_EEELi128ENS_10bfloat16_tEfNS_4arch4Sm90ELb0ELb0ELb1ELb1ELb1ELb1ELb0ELb1ELb1ELb1ELb1ELb0EEENS1_21CollectiveEpilogueFwdISB_S9_SC_SE_Li256ELb1ELb1ELb1ELb0EEENS1_36VarlenDynamicPersistentTileSchedulerILi128ELi128ELi256ELi128ELb1ELb1ELb1ELb0ELb1ELb1EEEEEEEEEvNT_6ParamsE --------------------------
	.section	.nv.info._ZN7cutlass13device_kernelIN5flash11enable_sm90INS1_16FlashAttnFwdSm90INS1_25CollectiveMainloopFwdSm90ILi2EN4cute5tupleIJNS5_1CILi1EEES8_S8_EEENS6_IJNS7_ILi128EEESA_SA_EEELi128ENS_10bfloat16_tEfNS_4arch4Sm90ELb0ELb0ELb1ELb1ELb1ELb1ELb0ELb1ELb1ELb1ELb1ELb0EEENS1_21CollectiveEpilogueFwdISB_S9_SC_SE_Li256ELb1ELb1ELb1ELb0EEENS1_36VarlenDynamicPersistentTileSchedulerILi128ELi128ELi256ELi128ELb1ELb1ELb1ELb0ELb1ELb1EEEEEEEEEvNT_6ParamsE,"",@"SHT_CUDA_INFO"
	.sectionflags	@""
	.align	4


	//----- nvinfo : EIATTR_CUDA_API_VERSION
	.align		4
        /*0000*/ 	.byte	0x04, 0x37
        /*0002*/ 	.short	(.L_128 - .L_127)
.L_127:
        /*0004*/ 	.word	0x00000082


	//----- nvinfo : EIATTR_KPARAM_INFO
	.align		4
.L_128:
        /*0008*/ 	.byte	0x04, 0x17
        /*000a*/ 	.short	(.L_130 - .L_129)
.L_129:
        /*000c*/ 	.word	0x00000000
        /*0010*/ 	.short	0x0000
        /*0012*/ 	.short	0x0070
        /*0014*/ 	.byte	0x00, 0xf0, 0x01, 0x2a


	//----- nvinfo : EIATTR_SPARSE_MMA_MASK
	.align		4
.L_130:
        /*0018*/ 	.byte	0x03, 0x50
        /*001a*/ 	.short	0x0000


	//----- nvinfo : EIATTR_MAXREG_COUNT
	.align		4
        /*001c*/ 	.byte	0x03, 0x1b
        /*001e*/ 	.short	0x00a8


	//----- nvinfo : EIATTR_NUM_BARRIERS
	.align		4
        /*0020*/ 	.byte	0x02, 0x4c
        /*0022*/ 	.byte	0x10
	.zero		1


	//----- nvinfo : EIATTR_EXTERNS
	.align		4
        /*0024*/ 	.byte	0x04, 0x0f
        /*0026*/ 	.short	(.L_132 - .L_131)


	//   ....[0]....
	.align		4
.L_131:
        /*0028*/ 	.word	index@(__assertfail)


	//----- nvinfo : EIATTR_ANNOTATIONS
	.align		4
.L_132:
        /*002c*/ 	.byte	0x04, 0x55
        /*002e*/ 	.short	(.L_134 - .L_133)


	//   ....[0]....
.L_133:
        /* <DEDUP_REMOVED lines=24> */
        /*01a4*/ 	.byte	0xa0, 0xc9, 0x01, 0x00


	//----- nvinfo : EIATTR_MERCURY_ISA_VERSION
	.align		4
.L_134:
        /*01a8*/ 	.byte	0x03, 0x5f
        /*01aa*/ 	.short	0x0101


	//----- nvinfo : EIATTR_UNUSED_LOAD_BYTE_OFFSET
	.align		4
        /*01ac*/ 	.byte	0x04, 0x44
        /*01ae*/ 	.short	(.L_136 - .L_135)


	//   ....[0]....
.L_135:
        /*01b0*/ 	.word	0x00000a70
        /*01b4*/ 	.word	0x0000fff0


	//   ....[1]....
        /*01b8*/ 	.word	0x00012eb0
        /*01bc*/ 	.word	0x0000fff0


	//----- nvinfo : EIATTR_INT_WARP_WIDE_INSTR_OFFSETS
	.align		4
.L_136:
        /*01c0*/ 	.byte	0x04, 0x31
        /*01c2*/ 	.short	(.L_138 - .L_137)


	//   ....[0]....
.L_137:
        /*01c4*/ 	.word	0x00000130


	//   ....[1]....
        /*01c8*/ 	.word	0x00000170


	//   ....[2]....
        /*01cc*/ 	.word	0x000001e0


	//   ....[3]....
        /*01d0*/ 	.word	0x000186e0


	//   ....[4]....
        /*01d4*/ 	.word	0x00018770


	//   ....[5]....
        /*01d8*/ 	.word	0x0001b5c0


	//   ....[6]....
        /*01dc*/ 	.word	0x0001b650


	//----- nvinfo : EIATTR_COOP_GROUP_MASK_REGIDS
	.align		4
.L_138:
        /*01e0*/ 	.byte	0x04, 0x29
        /*01e2*/ 	.short	(.L_140 - .L_139)


	//   ....[0]....
.L_139:
        /*01e4*/ 	.word	0xffffffff


	//   ....[1]....
        /*01e8*/ 	.word	0xffffffff


	//   ....[2]....
        /*01ec*/ 	.word	0xffffffff


	//   ....[3]....
        /*01f0*/ 	.word	0xffffffff


	//   ....[4]....
        /*01f4*/ 	.word	0xffffffff


	//   ....[5]....
        /*01f8*/ 	.word	0xffffffff


	//   ....[6]....
        /*01fc*/ 	.word	0xffffffff


	//   ....[7]....
        /*0200*/ 	.word	0xffffffff


	//   ....[8]....
        /*0204*/ 	.word	0xffffffff


	//   ....[9]....
        /*0208*/ 	.word	0xffffffff


	//   ....[10]....
        /*020c*/ 	.word	0xffffffff


	//   ....[11]....
        /*0210*/ 	.word	0xffffffff


	//   ....[12]....
        /*0214*/ 	.word	0xffffffff


	//   ....[13]....
        /*0218*/ 	.word	0xffffffff


	//   ....[14]....
        /*021c*/ 	.word	0xffffffff


	//   ....[15]....
        /*0220*/ 	.word	0xffffffff


	//   ....[16]....
        /*0224*/ 	.word	0xffffffff


	//   ....[17]....
        /*0228*/ 	.word	0xffffffff


	//   ....[18]....
        /*022c*/ 	.word	0xffffffff


	//   ....[19]....
        /*0230*/ 	.word	0xffffffff


	//   ....[20]....
        /*0234*/ 	.word	0xffffffff


	//   ....[21]....
        /*0238*/ 	.word	0xffffffff


	//   ....[22]....
        /*023c*/ 	.word	0xffffffff


	//   ....[23]....
        /*0240*/ 	.word	0xffffffff


	//   ....[24]....
        /*0244*/ 	.word	0xffffffff


	//   ....[25]....
        /*0248*/ 	.word	0xffffffff


	//   ....[26]....
        /*024c*/ 	.word	0xffffffff


	//   ....[27]....
        /*0250*/ 	.word	0xffffffff


	//   ....[28]....
        /*0254*/ 	.word	0xffffffff


	//   ....[29]....
        /*0258*/ 	.word	0xffffffff


	//   ....[30]....
        /*025c*/ 	.word	0xffffffff


	//   ....[31]....
        /*0260*/ 	.word	0xffffffff


	//   ....[32]....
        /*0264*/ 	.word	0xffffffff


	//   ....[33]....
        /*0268*/ 	.word	0xffffffff


	//   ....[34]....
        /*026c*/ 	.word	0xffffffff


	//   ....[35]....
        /*0270*/ 	.word	0xffffffff


	//   ....[36]....
        /*0274*/ 	.word	0xffffffff


	//   ....[37]....
        /*0278*/ 	.word	0xffffffff


	//   ....[38]....
        /*027c*/ 	.word	0xffffffff


	//   ....[39]....
        /*0280*/ 	.word	0xffffffff


	//   ....[40]....
        /*0284*/ 	.word	0xffffffff


	//   ....[41]....
        /*0288*/ 	.word	0xffffffff


	//   ....[42]....
        /*028c*/ 	.word	0xffffffff


	//   ....[43]....
        /*0290*/ 	.word	0xffffffff


	//   ....[44]....
        /*0294*/ 	.word	0xffffffff


	//   ....[45]....
        /*0298*/ 	.word	0xffffffff


	//   ....[46]....
        /*029c*/ 	.word	0xffffffff


	//   ....[47]....
        /*02a0*/ 	.word	0xffffffff


	//   ....[48]....
        /*02a4*/ 	.word	0xffffffff


	//   ....[49]....
        /*02a8*/ 	.word	0xffffffff


	//   ....[50]....
        /*02ac*/ 	.word	0xffffffff


	//   ....[51]....
        /*02b0*/ 	.word	0xffffffff


	//   ....[52]....
        /*02b4*/ 	.word	0xffffffff


	//   ....[53]....
        /*02b8*/ 	.word	0xffffffff


	//   ....[54]....
        /*02bc*/ 	.word	0xffffffff


	//   ....[55]....
        /*02c0*/ 	.word	0xffffffff


	//   ....[56]....
        /*02c4*/ 	.word	0xffffffff


	//   ....[57]....
        /*02c8*/ 	.word	0xffffffff


	//   ....[58]....
        /*02cc*/ 	.word	0xffffffff


	//   ....[59]....
        /*02d0*/ 	.word	0xffffffff


	//   ....[60]....
        /*02d4*/ 	.word	0xffffffff


	//   ....[61]....
        /*02d8*/ 	.word	0xffffffff


	//   ....[62]....
        /*02dc*/ 	.word	0xffffffff


	//   ....[63]....
        /*02e0*/ 	.word	0xffffffff


	//   ....[64]....
        /*02e4*/ 	.word	0xffffffff


	//   ....[65]....
        /*02e8*/ 	.word	0xffffffff


	//   ....[66]....
        /*02ec*/ 	.word	0xffffffff


	//   ....[67]....
        /*02f0*/ 	.word	0xffffffff


	//   ....[68]....
        /*02f4*/ 	.word	0xffffffff


	//   ....[69]....
        /*02f8*/ 	.word	0xffffffff


	//   ....[70]....
        /*02fc*/ 	.word	0xffffffff


	//   ....[71]....
        /*0300*/ 	.word	0xffffffff


	//   ....[72]....
        /*0304*/ 	.word	0xffffffff


	//   ....[73]....
        /*0308*/ 	.word	0xffffffff


	//   ....[74]....
        /*030c*/ 	.word	0xffffffff


	//   ....[75]....
        /*0310*/ 	.word	0xffffffff


	//   ....[76]....
        /*0314*/ 	.word	0xffffffff


	//   ....[77]....
        /*0318*/ 	.word	0xffffffff


	//   ....[78]....
        /*031c*/ 	.word	0xffffffff


	//   ....[79]....
        /*0320*/ 	.word	0xffffffff


	//   ....[80]....
        /*0324*/ 	.word	0xffffffff


	//   ....[81]....
        /*0328*/ 	.word	0xffffffff


	//   ....[82]....
        /*032c*/ 	.word	0xffffffff


	//   ....[83]....
        /*0330*/ 	.word	0xffffffff


	//   ....[84]....
        /*0334*/ 	.word	0xffffffff


	//   ....[85]....
        /*0338*/ 	.word	0xffffffff


	//   ....[86]....
        /*033c*/ 	.word	0xffffffff


	//   ....[87]....
        /*0340*/ 	.word	0xffffffff


	//   ....[88]....
        /*0344*/ 	.word	0xffffffff


	//   ....[89]....
        /*0348*/ 	.word	0xffffffff


	//   ....[90]....
        /*034c*/ 	.word	0xffffffff


	//   ....[91]....
        /*0350*/ 	.word	0xffffffff


	//   ....[92]....
        /*0354*/ 	.word	0xffffffff


	//   ....[93]....
        /*0358*/ 	.word	0xffffffff


	//   ....[94]....
        /*035c*/ 	.word	0xffffffff


	//   ....[95]....
        /*0360*/ 	.word	0xffffffff


	//   ....[96]....
        /*0364*/ 	.word	0xffffffff


	//   ....[97]....
        /*0368*/ 	.word	0xffffffff


	//   ....[98]....
        /*036c*/ 	.word	0xffffffff


	//   ....[99]....
        /*0370*/ 	.word	0xffffffff


	//   ....[100]....
        /*0374*/ 	.word	0xffffffff


	//   ....[101]....
        /*0378*/ 	.word	0xffffffff


	//   ....[102]....
        /*037c*/ 	.word	0xffffffff


	//   ....[103]....
        /*0380*/ 	.word	0xffffffff


	//   ....[104]....
        /*0384*/ 	.word	0xffffffff


	//   ....[105]....
        /*0388*/ 	.word	0xffffffff


	//   ....[106]....
        /*038c*/ 	.word	0xffffffff


	//   ....[107]....
        /*0390*/ 	.word	0xffffffff


	//   ....[108]....
        /*0394*/ 	.word	0xffffffff


	//   ....[109]....
        /*0398*/ 	.word	0xffffffff


	//   ....[110]....
        /*039c*/ 	.word	0xffffffff


	//   ....[111]....
        /*03a0*/ 	.word	0xffffffff


	//   ....[112]....
        /*03a4*/ 	.word	0xffffffff


	//   ....[113]....
        /*03a8*/ 	.word	0xffffffff


	//   ....[114]....
        /*03ac*/ 	.word	0xffffffff


	//   ....[115]....
        /*03b0*/ 	.word	0xffffffff


	//   ....[116]....
        /*03b4*/ 	.word	0xffffffff


	//   ....[117]....
        /*03b8*/ 	.word	0xffffffff


	//   ....[118]....
        /*03bc*/ 	.word	0xffffffff


	//   ....[119]....
        /*03c0*/ 	.word	0xffffffff


	//   ....[120]....
        /*03c4*/ 	.word	0xffffffff


	//   ....[121]....
        /*03c8*/ 	.word	0xffffffff


	//   ....[122]....
        /*03cc*/ 	.word	0xffffffff


	//   ....[123]....
        /*03d0*/ 	.word	0xffffffff


	//   ....[124]....
        /*03d4*/ 	.word	0xffffffff


	//   ....[125]....
        /*03d8*/ 	.word	0xffffffff


	//   ....[126]....
        /*03dc*/ 	.word	0xffffffff


	//   ....[127]....
        /*03e0*/ 	.word	0xffffffff


	//   ....[128]....
        /*03e4*/ 	.word	0xffffffff


	//   ....[129]....
        /*03e8*/ 	.word	0xffffffff


	//   ....[130]....
        /*03ec*/ 	.word	0xffffffff


	//   ....[131]....
        /*03f0*/ 	.word	0xffffffff


	//   ....[132]....
        /*03f4*/ 	.word	0xffffffff


	//   ....[133]....
        /*03f8*/ 	.word	0xffffffff


	//   ....[134]....
        /*03fc*/ 	.word	0xffffffff


	//   ....[135]....
        /*0400*/ 	.word	0xffffffff


	//   ....[136]....
        /*0404*/ 	.word	0xffffffff


	//   ....[137]....
        /*0408*/ 	.word	0xffffffff


	//   ....[138]....
        /*040c*/ 	.word	0xffffffff


	//   ....[139]....
        /*0410*/ 	.word	0xffffffff


	//   ....[140]....
        /*0414*/ 	.word	0xffffffff


	//   ....[141]....
        /*0418*/ 	.word	0xffffffff


	//   ....[142]....
        /*041c*/ 	.word	0xffffffff


	//   ....[143]....
        /*0420*/ 	.word	0xffffffff


	//   ....[144]....
        /*0424*/ 	.word	0xffffffff


	//   ....[145]....
        /*0428*/ 	.word	0xffffffff


	//   ....[146]....
        /*042c*/ 	.word	0xffffffff


	//   ....[147]....
        /*0430*/ 	.word	0xffffffff


	//   ....[148]....
        /*0434*/ 	.word	0xffffffff


	//   ....[149]....
        /*0438*/ 	.word	0xffffffff


	//   ....[150]....
        /*043c*/ 	.word	0xffffffff


	//   ....[151]....
        /*0440*/ 	.word	0xffffffff


	//   ....[152]....
        /*0444*/ 	.word	0xffffffff


	//   ....[153]....
        /*0448*/ 	.word	0xffffffff


	//   ....[154]....
        /*044c*/ 	.word	0xffffffff


	//   ....[155]....
        /*0450*/ 	.word	0xffffffff


	//   ....[156]....
        /*0454*/ 	.word	0xffffffff


	//   ....[157]....
        /*0458*/ 	.word	0xffffffff


	//   ....[158]....
        /*045c*/ 	.word	0xffffffff


	//   ....[159]....
        /*0460*/ 	.word	0xffffffff


	//   ....[160]....
        /*0464*/ 	.word	0xffffffff


	//   ....[161]....
        /*0468*/ 	.word	0xffffffff


	//   ....[162]....
        /*046c*/ 	.word	0xffffffff


	//   ....[163]....
        /*0470*/ 	.word	0xffffffff


	//   ....[164]....
        /*0474*/ 	.word	0xffffffff


	//   ....[165]....
        /*0478*/ 	.word	0xffffffff


	//   ....[166]....
        /*047c*/ 	.word	0xffffffff


	//   ....[167]....
        /*0480*/ 	.word	0xffffffff


	//   ....[168]....
        /*0484*/ 	.word	0xffffffff


	//   ....[169]....
        /*0488*/ 	.word	0xffffffff


	//   ....[170]....
        /*048c*/ 	.word	0xffffffff


	//   ....[171]....
        /*0490*/ 	.word	0xffffffff


	//   ....[172]....
        /*0494*/ 	.word	0xffffffff


	//   ....[173]....
        /*0498*/ 	.word	0xffffffff


	//   ....[174]....
        /*049c*/ 	.word	0xffffffff


	//   ....[175]....
        /*04a0*/ 	.word	0xffffffff


	//   ....[176]....
        /*04a4*/ 	.word	0xffffffff


	//   ....[177]....
        /*04a8*/ 	.word	0xffffffff


	//   ....[178]....
        /*04ac*/ 	.word	0xffffffff


	//   ....[179]....
        /*04b0*/ 	.word	0xffffffff


	//   ....[180]....
        /*04b4*/ 	.word	0xffffffff


	//   ....[181]....
        /*04b8*/ 	.word	0xffffffff


	//   ....[182]....
        /*04bc*/ 	.word	0xffffffff


	//   ....[183]....
        /*04c0*/ 	.word	0xffffffff


	//   ....[184]....
        /*04c4*/ 	.word	0xffffffff


	//   ....[185]....
        /*04c8*/ 	.word	0xffffffff


	//   ....[186]....
        /*04cc*/ 	.word	0xffffffff


	//   ....[187]....
        /*04d0*/ 	.word	0xffffffff


	//   ....[188]....
        /*04d4*/ 	.word	0xffffffff


	//   ....[189]....
        /*04d8*/ 	.word	0xffffffff


	//   ....[190]....
        /*04dc*/ 	.word	0xffffffff


	//   ....[191]....
        /*04e0*/ 	.word	0xffffffff


	//   ....[192]....
        /*04e4*/ 	.word	0xffffffff


	//   ....[193]....
        /*04e8*/ 	.word	0xffffffff


	//   ....[194]....
        /*04ec*/ 	.word	0xffffffff


	//   ....[195]....
        /*04f0*/ 	.word	0xffffffff


	//   ....[196]....
        /*04f4*/ 	.word	0xffffffff


	//   ....[197]....
        /*04f8*/ 	.word	0xffffffff


	//   ....[198]....
        /*04fc*/ 	.word	0xffffffff


	//   ....[199]....
        /*0500*/ 	.word	0xffffffff


	//   ....[200]....
        /*0504*/ 	.word	0xffffffff


	//   ....[201]....
        /*0508*/ 	.word	0x0500000f


	//   ....[202]....
        /*050c*/ 	.word	0x0500000f


	//   ....[203]....
        /*0510*/ 	.word	0x0500000f


	//   ....[204]....
        /*0514*/ 	.word	0x0500000f


	//   ....[205]....
        /*0518*/ 	.word	0x0500000f


	//   ....[206]....
        /*051c*/ 	.word	0x0500000f


	//   ....[207]....
        /*0520*/ 	.word	0x0500000f


	//   ....[208]....
        /*0524*/ 	.word	0x0500000f


	//   ....[209]....
        /*0528*/ 	.word	0x0500000f


	//   ....[210]....
        /*052c*/ 	.word	0x0500000f


	//   ....[211]....
        /*0530*/ 	.word	0x0500000f


	//   ....[212]....
        /*0534*/ 	.word	0x0500000f


	//   ....[213]....
        /*0538*/ 	.word	0x0500000f


	//   ....[214]....
        /*053c*/ 	.word	0x0500000f


	//   ....[215]....
        /*0540*/ 	.word	0x0500000f


	//   ....[216]....
        /*0544*/ 	.word	0x0500000f


	//   ....[217]....
        /*0548*/ 	.word	0x0500000f


	//   ....[218]....
        /*054c*/ 	.word	0x0500000f


	//   ....[219]....
        /*0550*/ 	.word	0x0500000f


	//   ....[220]....
        /*0554*/ 	.word	0x0500000f


	//   ....[221]....
        /*0558*/ 	.word	0x0500000f


	//   ....[222]....
        /*055c*/ 	.word	0x0500000f


	//   ....[223]....
        /*0560*/ 	.word	0x0500000f


	//   ....[224]....
        /*0564*/ 	.word	0x0500000f


	//   ....[225]....
        /*0568*/ 	.word	0x0500000f


	//   ....[226]....
        /*056c*/ 	.word	0x0500000f


	//   ....[227]....
        /*0570*/ 	.word	0x0500000f


	//   ....[228]....
        /*0574*/ 	.word	0x0500000f


	//   ....[229]....
        /*0578*/ 	.word	0x0500000f


	//   ....[230]....
        /*057c*/ 	.word	0x0500000f


	//   ....[231]....
        /*0580*/ 	.word	0x0500000f


	//   ....[232]....
        /*0584*/ 	.word	0x0500000f


	//   ....[233]....
        /*0588*/ 	.word	0x0500000f


	//   ....[234]....
        /*058c*/ 	.word	0x0500000f


	//   ....[235]....
        /*0590*/ 	.word	0x0500000f


	//   ....[236]....
        /*0594*/ 	.word	0x0500000f


	//   ....[237]....
        /*0598*/ 	.word	0x0500000f


	//   ....[238]....
        /*059c*/ 	.word	0x0500000f


	//   ....[239]....
        /*05a0*/ 	.word	0x0500000f


	//   ....[240]....
        /*05a4*/ 	.word	0x0500000f


	//   ....[241]....
        /*05a8*/ 	.word	0x0500000f


	//   ....[242]....
        /*05ac*/ 	.word	0x0500000f


	//   ....[243]....
        /*05b0*/ 	.word	0x0500000f


	//   ....[244]....
        /*05b4*/ 	.word	0x0500000f


	//   ....[245]....
        /*05b8*/ 	.word	0x0500000f


	//   ....[246]....
        /*05bc*/ 	.word	0x0500000f


	//   ....[247]....
        /*05c0*/ 	.word	0x0500000f


	//   ....[248]....
        /*05c4*/ 	.word	0x0500000f


	//   ....[249]....
        /*05c8*/ 	.word	0x0500000f


	//   ....[250]....
        /*05cc*/ 	.word	0x0500000f


	//   ....[251]....
        /*05d0*/ 	.word	0x0500000f


	//   ....[252]....
        /*05d4*/ 	.word	0x0500000f


	//   ....[253]....
        /*05d8*/ 	.word	0x0500000f


	//   ....[254]....
        /*05dc*/ 	.word	0x0500000f


	//   ....[255]....
        /*05e0*/ 	.word	0x0500000f


	//   ....[0]....
        /*05e4*/ 	.word	0x0500000f


	//   ....[1]....
        /*05e8*/ 	.word	0x0500000f


	//   ....[2]....
        /*05ec*/ 	.word	0x0500000f


	//   ....[3]....
        /*05f0*/ 	.word	0x0500000f


	//   ....[4]....
        /*05f4*/ 	.word	0x0500000f


	//   ....[5]....
        /*05f8*/ 	.word	0x0500000f


	//   ....[6]....
        /*05fc*/ 	.word	0x0500000f


	//   ....[7]....
        /*0600*/ 	.word	0x0500000f


	//   ....[8]....
        /*0604*/ 	.word	0x0500000f


	//   ....[9]....
        /*0608*/ 	.word	0x0500000f


	//   ....[10]....
        /*060c*/ 	.word	0x0500000f


	//   ....[11]....
        /*0610*/ 	.word	0x0500000f


	//   ....[12]....
        /*0614*/ 	.word	0x0500000f


	//   ....[13]....
        /*0618*/ 	.word	0x0500000f


	//   ....[14]....
        /*061c*/ 	.word	0x0500000f


	//   ....[15]....
        /*0620*/ 	.word	0x0500000f


	//   ....[16]....
        /*0624*/ 	.word	0x0500000f


	//   ....[17]....
        /*0628*/ 	.word	0x0500000f


	//   ....[18]....
        /*062c*/ 	.word	0x0500000f


	//   ....[19]....
        /*0630*/ 	.word	0x0500000f


	//   ....[20]....
        /*0634*/ 	.word	0x0500000f


	//   ....[21]....
        /*0638*/ 	.word	0x0500000f


	//   ....[22]....
        /*063c*/ 	.word	0x0500000f


	//   ....[23]....
        /*0640*/ 	.word	0x0500000f


	//   ....[24]....
        /*0644*/ 	.word	0x0500000f


	//   ....[25]....
        /*0648*/ 	.word	0x0500000f


	//   ....[26]....
        /*064c*/ 	.word	0x0500000f


	//   ....[27]....
        /*0650*/ 	.word	0x0500000f


	//   ....[28]....
        /*0654*/ 	.word	0x0500000f


	//   ....[29]....
        /*0658*/ 	.word	0x0500000f


	//   ....[30]....
        /*065c*/ 	.word	0x0500000f


	//   ....[31]....
        /*0660*/ 	.word	0x0500000f


	//   ....[32]....
        /*0664*/ 	.word	0x0500000f


	//   ....[33]....
        /*0668*/ 	.word	0x0500000f


	//   ....[34]....
        /*066c*/ 	.word	0x0500000f


	//   ....[35]....
        /*0670*/ 	.word	0x0500000f


	//   ....[36]....
        /*0674*/ 	.word	0x0500000f


	//   ....[37]....
        /*0678*/ 	.word	0x0500000f


	//   ....[38]....
        /*067c*/ 	.word	0x0500000f


	//   ....[39]....
        /*0680*/ 	.word	0x0500000f


	//   ....[40]....
        /*0684*/ 	.word	0x0500000f


	//   ....[41]....
        /*0688*/ 	.word	0x0500000f


	//   ....[42]....
        /*068c*/ 	.word	0x0500000f


	//   ....[43]....
        /*0690*/ 	.word	0x0500000f


	//   ....[44]....
        /*0694*/ 	.word	0x0500000f


	//   ....[45]....
        /*0698*/ 	.word	0x0500000f


	//   ....[46]....
        /*069c*/ 	.word	0x0500000f


	//   ....[47]....
        /*06a0*/ 	.word	0x0500000f


	//   ....[48]....
        /*06a4*/ 	.word	0x0500000f


	//   ....[49]....
        /*06a8*/ 	.word	0x0500000f


	//   ....[50]....
        /*06ac*/ 	.word	0x0500000f


	//   ....[51]....
        /*06b0*/ 	.word	0x0500000f


	//   ....[52]....
        /*06b4*/ 	.word	0x0500000f


	//   ....[53]....
        /*06b8*/ 	.word	0x0500000f


	//   ....[54]....
        /*06bc*/ 	.word	0x0500000f


	//   ....[55]....
        /*06c0*/ 	.word	0x0500000f


	//   ....[56]....
        /*06c4*/ 	.word	0x0500000f


	//   ....[57]....
        /*06c8*/ 	.word	0x0500000f


	//   ....[58]....
        /*06cc*/ 	.word	0x0500000f


	//   ....[59]....
        /*06d0*/ 	.word	0x0500000f


	//   ....[60]....
        /*06d4*/ 	.word	0x0500000f


	//   ....[61]....
        /*06d8*/ 	.word	0x0500000f


	//   ....[62]....
        /*06dc*/ 	.word	0x0500000f


	//   ....[63]....
        /*06e0*/ 	.word	0x0500000f


	//   ....[64]....
        /*06e4*/ 	.word	0x0500000f


	//   ....[65]....
        /*06e8*/ 	.word	0x0500000f


	//   ....[66]....
        /*06ec*/ 	.word	0x0500000f


	//   ....[67]....
        /*06f0*/ 	.word	0x0500000f


	//   ....[68]....
        /*06f4*/ 	.word	0x0500000f


	//   ....[69]....
        /*06f8*/ 	.word	0x0500000f


	//   ....[70]....
        /*06fc*/ 	.word	0x0500000f


	//   ....[71]....
        /*0700*/ 	.word	0x0500000f


	//   ....[72]....
        /*0704*/ 	.word	0x0500000f


	//   ....[73]....
        /*0708*/ 	.word	0x0500000f


	//   ....[74]....
        /*070c*/ 	.word	0x0500000f


	//   ....[75]....
        /*0710*/ 	.word	0x0500000f


	//   ....[76]....
        /*0714*/ 	.word	0x0500000f


	//   ....[77]....
        /*0718*/ 	.word	0x0500000f


	//   ....[78]....
        /*071c*/ 	.word	0x0500000f


	//   ....[79]....
        /*0720*/ 	.word	0x0500000f


	//   ....[80]....
        /*0724*/ 	.word	0x0500000f


	//   ....[81]....
        /*0728*/ 	.word	0x0500000f


	//   ....[82]....
        /*072c*/ 	.word	0x0500000f


	//   ....[83]....
        /*0730*/ 	.word	0x0500000f


	//   ....[84]....
        /*0734*/ 	.word	0x0500000f


	//   ....[85]....
        /*0738*/ 	.word	0x0500000f


	//   ....[86]....
        /*073c*/ 	.word	0x0500000f


	//   ....[87]....
        /*0740*/ 	.word	0x0500000f


	//   ....[88]....
        /*0744*/ 	.word	0x0500000f


	//   ....[89]....
        /*0748*/ 	.word	0x0500000f


	//   ....[90]....
        /*074c*/ 	.word	0x0500000f


	//   ....[91]....
        /*0750*/ 	.word	0x0500000f


	//   ....[92]....
        /*0754*/ 	.word	0x0500000f


	//   ....[93]....
        /*0758*/ 	.word	0x0500000f


	//   ....[94]....
        /*075c*/ 	.word	0x0500000f


	//   ....[95]....
        /*0760*/ 	.word	0x0500000f


	//   ....[96]....
        /*0764*/ 	.word	0x0500000f


	//   ....[97]....
        /*0768*/ 	.word	0x0500000f


	//   ....[98]....
        /*076c*/ 	.word	0x0500000f


	//----- nvinfo : EIATTR_COOP_GROUP_INSTR_OFFSETS
	.align		4
.L_140:
        /*0770*/ 	.byte	0x04, 0x28
        /*0772*/ 	.short	(.L_142 - .L_141)


	//   ....[0]....
.L_141:
        /*0774*/ 	.word	0x00000070


	//   ....[1]....
        /*0778*/ 	.word	0x00000140


	//   ....[2]....
        /*077c*/ 	.word	0x00000190


	//   ....[3]....
        /*0780*/ 	.word	0x000003c0


	//   ....[4]....
        /*0784*/ 	.word	0x00000520


	//   ....[5]....
        /*0788*/ 	.word	0x00000640


	//   ....[6]....
        /*078c*/ 	.word	0x000007a0


	//   ....[7]....
        /*0790*/ 	.word	0x00003480


	//   ....[8]....
        /*0794*/ 	.word	0x00003490


	//   ....[9]....
        /*0798*/ 	.word	0x00003bf0


	//   ....[10]....
        /*079c*/ 	.word	0x00003c00


	//   ....[11]....
        /*07a0*/ 	.word	0x00004370


	//   ....[12]....
        /*07a4*/ 	.word	0x00004380


	//   ....[13]....
        /*07a8*/ 	.word	0x00004ae0


	//   ....[14]....
        /*07ac*/ 	.word	0x00004af0


	//   ....[15]....
        /*07b0*/ 	.word	0x00005c70


	//   ....[16]....
        /*07b4*/ 	.word	0x00005c80


	//   ....[17]....
        /*07b8*/ 	.word	0x00006470


	//   ....[18]....
        /*07bc*/ 	.word	0x00006480


	//   ....[19]....
        /*07c0*/ 	.word	0x00006c70


	//   ....[20]....
        /*07c4*/ 	.word	0x00006c80


	//   ....[21]....
        /*07c8*/ 	.word	0x00007460


	//   ....[22]....
        /*07cc*/ 	.word	0x00007470


	//   ....[23]....
        /*07d0*/ 	.word	0x00007e90


	//   ....[24]....
        /*07d4*/ 	.word	0x00007ea0


	//   ....[25]....
        /*07d8*/ 	.word	0x00007fb0


	//   ....[26]....
        /*07dc*/ 	.word	0x00007fc0


	//   ....[27]....
        /*07e0*/ 	.word	0x000080e0


	//   ....[28]....
        /*07e4*/ 	.word	0x000080f0


	//   ....[29]....
        /*07e8*/ 	.word	0x00008210


	//   ....[30]....
        /*07ec*/ 	.word	0x00008220


	//   ....[31]....
        /*07f0*/ 	.word	0x000085a0


	//   ....[32]....
        /*07f4*/ 	.word	0x000085c0


	//   ....[33]....
        /*07f8*/ 	.word	0x000086a0


	//   ....[34]....
        /*07fc*/ 	.word	0x000086c0


	//   ....[35]....
        /*0800*/ 	.word	0x000087a0


	//   ....[36]....
        /*0804*/ 	.word	0x000087c0


	//   ....[37]....
        /*0808*/ 	.word	0x000088a0


	//   ....[38]....
        /*080c*/ 	.word	0x000088c0


	//   ....[39]....
        /*0810*/ 	.word	0x00009050


	//   ....[40]....
        /*0814*/ 	.word	0x000095e0


	//   ....[41]....
        /*0818*/ 	.word	0x000095f0


	//   ....[42]....
        /*081c*/ 	.word	0x00009600


	//   ....[43]....
        /*0820*/ 	.word	0x00009610


	//   ....[44]....
        /*0824*/ 	.word	0x0000b040


	//   ....[45]....
        /*0828*/ 	.word	0x0000b050


	//   ....[46]....
        /*082c*/ 	.word	0x0000b060


	//   ....[47]....
        /*0830*/ 	.word	0x0000b070


	//   ....[48]....
        /*0834*/ 	.word	0x0000e540


	//   ....[49]....
        /*0838*/ 	.word	0x0000e580


	//   ....[50]....
        /*083c*/ 	.word	0x0000eae0


	//   ....[51]....
        /*0840*/ 	.word	0x0000eb50


	//   ....[52]....
        /*0844*/ 	.word	0x00010f00


	//   ....[53]....
        /*0848*/ 	.word	0x00010f20


	//   ....[54]....
        /*084c*/ 	.word	0x00010f50


	//   ....[55]....
        /*0850*/ 	.word	0x00010f60


	//   ....[56]....
        /*0854*/ 	.word	0x000124a0


	//   ....[57]....
        /*0858*/ 	.word	0x000127f0


	//   ....[58]....
        /*085c*/ 	.word	0x00012820


	//   ....[59]....
        /*0860*/ 	.word	0x00012830


	//   ....[60]....
        /*0864*/ 	.word	0x00013960


	//   ....[61]....
        /*0868*/ 	.word	0x00013980


	//   ....[62]....
        /*086c*/ 	.word	0x00013990


	//   ....[63]....
        /*0870*/ 	.word	0x000139a0


	//   ....[64]....
        /*0874*/ 	.word	0x00014050


	//   ....[65]....
        /*0878*/ 	.word	0x00014060


	//   ....[66]....
        /*087c*/ 	.word	0x00014160


	//   ....[67]....
        /*0880*/ 	.word	0x00014170


	//   ....[68]....
        /*0884*/ 	.word	0x00014280


	//   ....[69]....
        /*0888*/ 	.word	0x00014290


	//   ....[70]....
        /*088c*/ 	.word	0x000143a0


	//   ....[71]....
        /*0890*/ 	.word	0x000143b0


	//   ....[72]....
        /*0894*/ 	.word	0x00014870


	//   ....[73]....
        /*0898*/ 	.word	0x00014880


	//   ....[74]....
        /*089c*/ 	.word	0x00014d00


	//   ....[75]....
        /*08a0*/ 	.word	0x00014d10


	//   ....[76]....
        /*08a4*/ 	.word	0x00015940


	//   ....[77]....
        /*08a8*/ 	.word	0x00015950


	//   ....[78]....
        /*08ac*/ 	.word	0x00015a60


	//   ....[79]....
        /*08b0*/ 	.word	0x00015a70


	//   ....[80]....
        /*08b4*/ 	.word	0x00015b80


	//   ....[81]....
        /*08b8*/ 	.word	0x00015b90


	//   ....[82]....
        /*08bc*/ 	.word	0x00015ca0


	//   ....[83]....
        /*08c0*/ 	.word	0x00015cb0


	//   ....[84]....
        /*08c4*/ 	.word	0x00015e20


	//   ....[85]....
        /*08c8*/ 	.word	0x00016030


	//   ....[86]....
        /*08cc*/ 	.word	0x00016060


	//   ....[87]....
        /*08d0*/ 	.word	0x00016090


	//   ....[88]....
        /*08d4*/ 	.word	0x000160c0


	//   ....[89]....
        /*08d8*/ 	.word	0x000160f0


	//   ....[90]....
        /*08dc*/ 	.word	0x00016120


	//   ....[91]....
        /*08e0*/ 	.word	0x000162b0


	//   ....[92]....
        /*08e4*/ 	.word	0x000162e0


	//   ....[93]....
        /*08e8*/ 	.word	0x00016310


	//   ....[94]....
        /*08ec*/ 	.word	0x00016340


	//   ....[95]....
        /*08f0*/ 	.word	0x00016370


	//   ....[96]....
        /*08f4*/ 	.word	0x000163a0


	//   ....[97]....
        /*08f8*/ 	.word	0x00016430


	//   ....[98]....
        /*08fc*/ 	.word	0x00016460


	//   ....[99]....
        /*0900*/ 	.word	0x00016470


	//   ....[100]....
        /*0904*/ 	.word	0x00016500


	//   ....[101]....
        /*0908*/ 	.word	0x00017430


	//   ....[102]....
        /*090c*/ 	.word	0x000191f0


	//   ....[103]....
        /*0910*/ 	.word	0x00019210


	//   ....[104]....
        /*0914*/ 	.word	0x000192b0


	//   ....[105]....
        /*0918*/ 	.word	0x000192d0


	//   ....[106]....
        /*091c*/ 	.word	0x00019360


	//   ....[107]....
        /*0920*/ 	.word	0x00019380


	//   ....[108]....
        /*0924*/ 	.word	0x00019410


	//   ....[109]....
        /*0928*/ 	.word	0x00019430


	//   ....[110]....
        /*092c*/ 	.word	0x000194c0


	//   ....[111]....
        /*0930*/ 	.word	0x000194e0


	//   ....[112]....
        /*0934*/ 	.word	0x00019570


	//   ....[113]....
        /*0938*/ 	.word	0x00019590


	//   ....[114]....
        /*093c*/ 	.word	0x00019620


	//   ....[115]....
        /*0940*/ 	.word	0x00019640


	//   ....[116]....
        /*0944*/ 	.word	0x00019650


	//   ....[117]....
        /*0948*/ 	.word	0x000196d0


	//   ....[118]....
        /*094c*/ 	.word	0x00019df0


	//   ....[119]....
        /*0950*/ 	.word	0x00019e20


	//   ....[120]....
        /*0954*/ 	.word	0x00019e80


	//   ....[121]....
        /*0958*/ 	.word	0x00019ec0


	//   ....[122]....
        /*095c*/ 	.word	0x00019f10


	//   ....[123]....
        /*0960*/ 	.word	0x00019f60


	//   ....[124]....
        /*0964*/ 	.word	0x00019fa0


	//   ....[125]....
        /*0968*/ 	.word	0x0001a000


	//   ....[126]....
        /*096c*/ 	.word	0x0001a050


	//   ....[127]....
        /*0970*/ 	.word	0x0001a0a0


	//   ....[128]....
        /*0974*/ 	.word	0x0001a0e0


	//   ....[129]....
        /*0978*/ 	.word	0x0001a140


	//   ....[130]....
        /*097c*/ 	.word	0x0001a190


	//   ....[131]....
        /*0980*/ 	.word	0x0001a1e0


	//   ....[132]....
        /*0984*/ 	.word	0x0001a200


	//   ....[133]....
        /*0988*/ 	.word	0x0001a230


	//   ....[134]....
        /*098c*/ 	.word	0x0001a990


	//   ....[135]....
        /*0990*/ 	.word	0x0001a9c0


	//   ....[136]....
        /*0994*/ 	.word	0x0001aa20


	//   ....[137]....
        /*0998*/ 	.word	0x0001aa30


	//   ....[138]....
        /*099c*/ 	.word	0x0001aa80


	//   ....[139]....
        /*09a0*/ 	.word	0x0001aa90


	//   ....[140]....
        /*09a4*/ 	.word	0x0001aae0


	//   ....[141]....
        /*09a8*/ 	.word	0x0001aaf0


	//   ....[142]....
        /*09ac*/ 	.word	0x0001ab40


	//   ....[143]....
        /*09b0*/ 	.word	0x0001ab50


	//   ....[144]....
        /*09b4*/ 	.word	0x0001aba0


	//   ....[145]....
        /*09b8*/ 	.word	0x0001abb0


	//   ....[146]....
        /*09bc*/ 	.word	0x0001ac00


	//   ....[147]....
        /*09c0*/ 	.word	0x0001ac10


	//   ....[148]....
        /*09c4*/ 	.word	0x0001ac20


	//   ....[149]....
        /*09c8*/ 	.word	0x0001ac70


	//   ....[150]....
        /*09cc*/ 	.word	0x0001aed0


	//   ....[151]....
        /*09d0*/ 	.word	0x0001aef0


	//   ....[152]....
        /*09d4*/ 	.word	0x0001af00


	//   ....[153]....
        /*09d8*/ 	.word	0x0001af70


	//   ....[154]....
        /*09dc*/ 	.word	0x0001af80


	//   ....[155]....
        /*09e0*/ 	.word	0x0001aff0


	//   ....[156]....
        /*09e4*/ 	.word	0x0001b000


	//   ....[157]....
        /*09e8*/ 	.word	0x0001b070


	//   ....[158]....
        /*09ec*/ 	.word	0x0001b080


	//   ....[159]....
        /*09f0*/ 	.word	0x0001b0f0


	//   ....[160]....
        /*09f4*/ 	.word	0x0001b100


	//   ....[161]....
        /*09f8*/ 	.word	0x0001b170


	//   ....[162]....
        /*09fc*/ 	.word	0x0001b180


	//   ....[163]....
        /*0a00*/ 	.word	0x0001b1f0


	//   ....[164]....
        /*0a04*/ 	.word	0x0001b200


	//   ....[165]....
        /*0a08*/ 	.word	0x0001b210


	//   ....[166]....
        /*0a0c*/ 	.word	0x0001b7a0


	//   ....[167]....
        /*0a10*/ 	.word	0x0001b7e0


	//   ....[168]....
        /*0a14*/ 	.word	0x0001b820


	//   ....[169]....
        /*0a18*/ 	.word	0x0001b840


	//   ....[170]....
        /*0a1c*/ 	.word	0x0001b850


	//   ....[171]....
        /*0a20*/ 	.word	0x0001b870


	//   ....[172]....
        /*0a24*/ 	.word	0x0001b8e0


	//   ....[173]....
        /*0a28*/ 	.word	0x0001b900


	//   ....[174]....
        /*0a2c*/ 	.word	0x0001b960


	//   ....[175]....
        /*0a30*/ 	.word	0x0001b980


	//   ....[176]....
        /*0a34*/ 	.word	0x0001b9e0


	//   ....[177]....
        /*0a38*/ 	.word	0x0001ba00


	//   ....[178]....
        /*0a3c*/ 	.word	0x0001ba60


	//   ....[179]....
        /*0a40*/ 	.word	0x0001ba80


	//   ....[180]....
        /*0a44*/ 	.word	0x0001bad0


	//   ....[181]....
        /*0a48*/ 	.word	0x0001baf0


	//   ....[182]....
        /*0a4c*/ 	.word	0x0001bf30


	//   ....[183]....
        /*0a50*/ 	.word	0x0001bf60


	//   ....[184]....
        /*0a54*/ 	.word	0x0001bfd0


	//   ....[185]....
        /*0a58*/ 	.word	0x0001c000


	//   ....[186]....
        /*0a5c*/ 	.word	0x0001c030


	//   ....[187]....
        /*0a60*/ 	.word	0x0001c060


	//   ....[188]....
        /*0a64*/ 	.word	0x0001c090


	//   ....[189]....
        /*0a68*/ 	.word	0x0001c0c0


	//   ....[190]....
        /*0a6c*/ 	.word	0x0001c260


	//   ....[191]....
        /*0a70*/ 	.word	0x0001c290


	//   ....[192]....
        /*0a74*/ 	.word	0x0001c2c0


	//   ....[193]....
        /*0a78*/ 	.word	0x0001c2f0


	//   ....[194]....
        /*0a7c*/ 	.word	0x0001c320


	//   ....[195]....
        /*0a80*/ 	.word	0x0001c350


	//   ....[196]....
        /*0a84*/ 	.word	0x0001c410


	//   ....[197]....
        /*0a88*/ 	.word	0x0001c430


	//   ....[198]....
        /*0a8c*/ 	.word	0x0001c440


	//   ....[199]....
        /*0a90*/ 	.word	0x0001c4a0


	//   ....[200]....
        /*0a94*/ 	.word	0x0001cac0


	//   ....[201]....
        /*0a98*/ 	.word	0x0001cde0


	//   ....[202]....
        /*0a9c*/ 	.word	0x0001ce70


	//   ....[203]....
        /*0aa0*/ 	.word	0x0001cf10


	//   ....[204]....
        /*0aa4*/ 	.word	0x0001cfa0


	//   ....[205]....
        /*0aa8*/ 	.word	0x0001d040


	//   ....[206]....
        /*0aac*/ 	.word	0x0001d0d0


	//   ....[207]....
        /*0ab0*/ 	.word	0x0001d170


	//   ....[208]....
        /*0ab4*/ 	.word	0x0001d200


	//   ....[209]....
        /*0ab8*/ 	.word	0x0001d2f0


	//   ....[210]....
        /*0abc*/ 	.word	0x0001d380


	//   ....[211]....
        /*0ac0*/ 	.word	0x0001d420


	//   ....[212]....
        /*0ac4*/ 	.word	0x0001d4b0


	//   ....[213]....
        /*0ac8*/ 	.word	0x0001d550


	//   ....[214]....
        /*0acc*/ 	.word	0x0001d5e0


	//   ....[215]....
        /*0ad0*/ 	.word	0x0001d680


	//   ....[216]....
        /*0ad4*/ 	.word	0x0001d710


	//   ....[217]....
        /*0ad8*/ 	.word	0x0001d800


	//   ....[218]....
        /*0adc*/ 	.word	0x0001d890


	//   ....[219]....
        /*0ae0*/ 	.word	0x0001d920


	//   ....[220]....
        /*0ae4*/ 	.word	0x0001d9b0


	//   ....[221]....
        /*0ae8*/ 	.word	0x0001da40


	//   ....[222]....
        /*0aec*/ 	.word	0x0001dad0


	//   ....[223]....
        /*0af0*/ 	.word	0x0001db60


	//   ....[224]....
        /*0af4*/ 	.word	0x0001dbf0


	//   ....[225]....
        /*0af8*/ 	.word	0x0001dd20


	//   ....[226]....
        /*0afc*/ 	.word	0x0001ddd0


	//   ....[227]....
        /*0b00*/ 	.word	0x0001de60


	//   ....[228]....
        /*0b04*/ 	.word	0x0001deb0


	//   ....[229]....
        /*0b08*/ 	.word	0x0001df00


	//   ....[230]....
        /*0b0c*/ 	.word	0x0001dfe0


	//   ....[231]....
        /*0b10*/ 	.word	0x0001e070


	//   ....[232]....
        /*0b14*/ 	.word	0x0001e0c0


	//   ....[233]....
        /*0b18*/ 	.word	0x0001e110


	//   ....[234]....
        /*0b1c*/ 	.word	0x0001e320


	//   ....[235]....
        /*0b20*/ 	.word	0x0001e370


	//   ....[236]....
        /*0b24*/ 	.word	0x0001e400


	//   ....[237]....
        /*0b28*/ 	.word	0x0001e490


	//   ....[238]....
        /*0b2c*/ 	.word	0x0001e520


	//   ....[239]....
        /*0b30*/ 	.word	0x0001e5b0


	//   ....[240]....
        /*0b34*/ 	.word	0x0001e640


	//   ....[241]....
        /*0b38*/ 	.word	0x0001e6d0


	//   ....[242]....
        /*0b3c*/ 	.word	0x0001e750


	//   ....[243]....
        /*0b40*/ 	.word	0x0001e7a0


	//   ....[244]....
        /*0b44*/ 	.word	0x0001e830


	//   ....[245]....
        /*0b48*/ 	.word	0x0001e8c0


	//   ....[246]....
        /*0b4c*/ 	.word	0x0001e940


	//   ....[247]....
        /*0b50*/ 	.word	0x0001e990


	//   ....[248]....
        /*0b54*/ 	.word	0x0001ea20


	//   ....[249]....
        /*0b58*/ 	.word	0x0001eab0


	//   ....[250]....
        /*0b5c*/ 	.word	0x0001eb40


	//   ....[251]....
        /*0b60*/ 	.word	0x0001ebd0


	//   ....[252]....
        /*0b64*/ 	.word	0x0001ec60


	//   ....[253]....
        /*0b68*/ 	.word	0x0001ecf0


	//   ....[254]....
        /*0b6c*/ 	.word	0x0001edb0


	//   ....[255]....
        /*0b70*/ 	.word	0x0001f090


	//   ....[0]....
        /*0b74*/ 	.word	0x0001f180


	//   ....[1]....
        /*0b78*/ 	.word	0x0001f220


	//   ....[2]....
        /*0b7c*/ 	.word	0x0001f280


	//   ....[3]....
        /*0b80*/ 	.word	0x0001f380


	//   ....[4]....
        /*0b84*/ 	.word	0x0001f3f0


	//   ....[5]....
        /*0b88*/ 	.word	0x0001f4f0


	//   ....[6]....
        /*0b8c*/ 	.word	0x0001f560


	//   ....[7]....
        /*0b90*/ 	.word	0x0001f660


	//   ....[8]....
        /*0b94*/ 	.word	0x0001f6d0


	//   ....[9]....
        /*0b98*/ 	.word	0x0001f7d0


	//   ....[10]....
        /*0b9c*/ 	.word	0x0001f840


	//   ....[11]....
        /*0ba0*/ 	.word	0x0001f940


	//   ....[12]....
        /*0ba4*/ 	.word	0x0001f9b0


	//   ....[13]....
        /*0ba8*/ 	.word	0x0001fab0


	//   ....[14]....
        /*0bac*/ 	.word	0x0001fb20


	//   ....[15]....
        /*0bb0*/ 	.word	0x0001fbc0


	//   ....[16]....
        /*0bb4*/ 	.word	0x0001fcc0


	//   ....[17]....
        /*0bb8*/ 	.word	0x0001fd30


	//   ....[18]....
        /*0bbc*/ 	.word	0x0001fdb0


	//   ....[19]....
        /*0bc0*/ 	.word	0x0001fe60


	//   ....[20]....
        /*0bc4*/ 	.word	0x0001fee0


	//   ....[21]....
        /*0bc8*/ 	.word	0x0001ffb0


	//   ....[22]....
        /*0bcc*/ 	.word	0x00020030


	//   ....[23]....
        /*0bd0*/ 	.word	0x00020100


	//   ....[24]....
        /*0bd4*/ 	.word	0x00020180


	//   ....[25]....
        /*0bd8*/ 	.word	0x00020250


	//   ....[26]....
        /*0bdc*/ 	.word	0x000202d0


	//   ....[27]....
        /*0be0*/ 	.word	0x000203a0


	//   ....[28]....
        /*0be4*/ 	.word	0x00020420


	//   ....[29]....
        /*0be8*/ 	.word	0x000204e0


	//   ....[30]....
        /*0bec*/ 	.word	0x00020570


	//   ....[31]....
        /*0bf0*/ 	.word	0x00020620


	//   ....[32]....
        /*0bf4*/ 	.word	0x00020750


	//   ....[33]....
        /*0bf8*/ 	.word	0x00020800


	//   ....[34]....
        /*0bfc*/ 	.word	0x00020860


	//   ....[35]....
        /*0c00*/ 	.word	0x00020920


	//   ....[36]....
        /*0c04*/ 	.word	0x00020980


	//   ....[37]....
        /*0c08*/ 	.word	0x00020a40


	//   ....[38]....
        /*0c0c*/ 	.word	0x00020aa0


	//   ....[39]....
        /*0c10*/ 	.word	0x00020b60


	//   ....[40]....
        /*0c14*/ 	.word	0x00020bc0


	//   ....[41]....
        /*0c18*/ 	.word	0x00020c80


	//   ....[42]....
        /*0c1c*/ 	.word	0x00020ce0


	//   ....[43]....
        /*0c20*/ 	.word	0x00020da0


	//   ....[44]....
        /*0c24*/ 	.word	0x00020e00


	//   ....[45]....
        /*0c28*/ 	.word	0x00020ec0


	//   ....[46]....
        /*0c2c*/ 	.word	0x00020f20


	//   ....[47]....
        /*0c30*/ 	.word	0x00020fe0


	//   ....[48]....
        /*0c34*/ 	.word	0x000210d0


	//   ....[49]....
        /*0c38*/ 	.word	0x00021170


	//   ....[50]....
        /*0c3c*/ 	.word	0x000211d0


	//   ....[51]....
        /*0c40*/ 	.word	0x000212b0


	//   ....[52]....
        /*0c44*/ 	.word	0x00021310


	//   ....[53]....
        /*0c48*/ 	.word	0x000213f0


	//   ....[54]....
        /*0c4c*/ 	.word	0x00021450


	//   ....[55]....
        /*0c50*/ 	.word	0x00021530


	//   ....[56]....
        /*0c54*/ 	.word	0x00021590


	//   ....[57]....
        /*0c58*/ 	.word	0x00021670


	//   ....[58]....
        /*0c5c*/ 	.word	0x000216d0


	//   ....[59]....
        /*0c60*/ 	.word	0x000217b0


	//   ....[60]....
        /*0c64*/ 	.word	0x00021810


	//   ....[61]....
        /*0c68*/ 	.word	0x000218f0


	//   ....[62]....
        /*0c6c*/ 	.word	0x00021950


	//   ....[63]....
        /*0c70*/ 	.word	0x00021a20


	//   ....[64]....
        /*0c74*/ 	.word	0x00021b40


	//   ....[65]....
        /*0c78*/ 	.word	0x00021be0


	//   ....[66]....
        /*0c7c*/ 	.word	0x00021ca0


	//   ....[67]....
        /*0c80*/ 	.word	0x00021d70


	//   ....[68]....
        /*0c84*/ 	.word	0x00021dd0


	//   ....[69]....
        /*0c88*/ 	.word	0x00021eb0


	//   ....[70]....
        /*0c8c*/ 	.word	0x00021f10


	//   ....[71]....
        /*0c90*/ 	.word	0x00021fe0


	//   ....[72]....
        /*0c94*/ 	.word	0x00022040


	//   ....[73]....
        /*0c98*/ 	.word	0x00022110


	//   ....[74]....
        /*0c9c*/ 	.word	0x00022170


	//   ....[75]....
        /*0ca0*/ 	.word	0x00022250


	//   ....[76]....
        /*0ca4*/ 	.word	0x000222b0


	//   ....[77]....
        /*0ca8*/ 	.word	0x00022380


	//   ....[78]....
        /*0cac*/ 	.word	0x000223e0


	//   ....[79]....
        /*0cb0*/ 	.word	0x000224a0


	//   ....[80]....
        /*0cb4*/ 	.word	0x00022530


	//   ....[81]....
        /*0cb8*/ 	.word	0x000225d0


	//   ....[82]....
        /*0cbc*/ 	.word	0x00022750


	//   ....[83]....
        /*0cc0*/ 	.word	0x000227c0


	//   ....[84]....
        /*0cc4*/ 	.word	0x00022830


	//   ....[85]....
        /*0cc8*/ 	.word	0x000228a0


	//   ....[86]....
        /*0ccc*/ 	.word	0x00022910


	//   ....[87]....
        /*0cd0*/ 	.word	0x00022990


	//   ....[88]....
        /*0cd4*/ 	.word	0x00022a10


	//   ....[89]....
        /*0cd8*/ 	.word	0x00022aa0


	//   ....[90]....
        /*0cdc*/ 	.word	0x00022b10


	//   ....[91]....
        /*0ce0*/ 	.word	0x00022b80


	//   ....[92]....
        /*0ce4*/ 	.word	0x00022bf0


	//   ....[93]....
        /*0ce8*/ 	.word	0x00022c70


	//   ....[94]....
        /*0cec*/ 	.word	0x00022ce0


	//   ....[95]....
        /*0cf0*/ 	.word	0x00022d80


	//   ....[96]....
        /*0cf4*/ 	.word	0x00022dd0


	//   ....[97]....
        /*0cf8*/ 	.word	0x00022e60


	//   ....[98]....
        /*0cfc*/ 	.word	0x00022f90


	//----- nvinfo : EIATTR_REG_RECONFIG
	.align		4
.L_142:
        /*0d00*/ 	.byte	0x01, 0x54
	.zero		2


	//----- nvinfo : EIATTR_SYSCALL_OFFSETS
	.align		4
        /*0d04*/ 	.byte	0x04, 0x46
        /*0d06*/ 	.short	(.L_144 - .L_143)


	//   ....[0]....
.L_143:
        /*0d08*/ 	.word	0x00001c90


	//   ....[1]....
        /*0d0c*/ 	.word	0x00001de0


	//   ....[2]....
        /*0d10*/ 	.word	0x000091f0


	//   ....[3]....
        /*0d14*/ 	.word	0x00009550


	//   ....[4]....
        /*0d18*/ 	.word	0x000188d0


	//   ....[5]....
        /*0d1c*/ 	.word	0x00018a20


	//   ....[6]....
        /*0d20*/ 	.word	0x00018b10


	//   ....[7]....
        /*0d24*/ 	.word	0x00019aa0


	//----- nvinfo : EIATTR_MBARRIER_INSTR_OFFSETS
	.align		4
.L_144:
        /*0d28*/ 	.byte	0x04, 0x39
        /*0d2a*/ 	.short	(.L_146 - .L_145)


	//   ....[0]....
.L_145:
        /*0d2c*/ 	.word	0x00000270
        /*0d30*/ 	.word	0x000000ff
        /*0d34*/ 	.word	0x00028800
        /*0d38*/ 	.short	0x0100
        /*0d3a*/ 	.byte	0x08
	.zero		1


	//   ....[1]....
        /*0d3c*/ 	.word	0x00000280
        /*0d40*/ 	.word	0x000000ff
        /*0d44*/ 	.word	0x00028820
        /*0d48*/ 	.short	0x0100
        /*0d4a*/ 	.byte	0x08
	.zero		1


	//   ....[2]....
        /*0d4c*/ 	.word	0x00000370
        /*0d50*/ 	.word	0x000000ff
        /*0d54*/ 	.word	0x00028830
        /*0d58*/ 	.short	0x0100
        /*0d5a*/ 	.byte	0x08
	.zero		1


	//   ....[3]....
        /*0d5c*/ 	.word	0x00000380
        /*0d60*/ 	.word	0x000000ff
        /*0d64*/ 	.word	0x00028840
        /*0d68*/ 	.short	0x0100
        /*0d6a*/ 	.byte	0x08
	.zero		1


	//   ....[4]....
        /*0d6c*/ 	.word	0x00000390
        /*0d70*/ 	.word	0x000000ff
        /*0d74*/ 	.word	0x00028838
        /*0d78*/ 	.short	0x0100
        /*0d7a*/ 	.byte	0x08
	.zero		1


	//   ....[5]....
        /*0d7c*/ 	.word	0x000003a0
        /*0d80*/ 	.word	0x000000ff
        /*0d84*/ 	.word	0x00028848
        /*0d88*/ 	.short	0x0100
        /*0d8a*/ 	.byte	0x08
	.zero		1


	//   ....[6]....
        /*0d8c*/ 	.word	0x000004d0
        /*0d90*/ 	.word	0x000000ff
        /*0d94*/ 	.word	0x00028850
        /*0d98*/ 	.short	0x0100
        /*0d9a*/ 	.byte	0x08
	.zero		1


	//   ....[7]....
        /*0d9c*/ 	.word	0x000004e0
        /*0da0*/ 	.word	0x000000ff
        /*0da4*/ 	.word	0x00028860
        /*0da8*/ 	.short	0x0100
        /*0daa*/ 	.byte	0x08
	.zero		1


	//   ....[8]....
        /*0dac*/ 	.word	0x000004f0
        /*0db0*/ 	.word	0x000000ff
        /*0db4*/ 	.word	0x00028858
        /*0db8*/ 	.short	0x0100
        /*0dba*/ 	.byte	0x08
	.zero		1


	//   ....[9]....
        /*0dbc*/ 	.word	0x00000500
        /*0dc0*/ 	.word	0x000000ff
        /*0dc4*/ 	.word	0x00028868
        /*0dc8*/ 	.short	0x0100
        /*0dca*/ 	.byte	0x08
	.zero		1


	//   ....[10]....
        /*0dcc*/ 	.word	0x000005f0
        /*0dd0*/ 	.word	0x000000ff
        /*0dd4*/ 	.word	0x00028870
        /*0dd8*/ 	.short	0x0100
        /*0dda*/ 	.byte	0x06
	.zero		1


	//   ....[11]....
        /*0ddc*/ 	.word	0x00000600
        /*0de0*/ 	.word	0x000000ff
        /*0de4*/ 	.word	0x00028880
        /*0de8*/ 	.short	0x0100
        /*0dea*/ 	.byte	0x06
	.zero		1


	//   ....[12]....
        /*0dec*/ 	.word	0x00000610
        /*0df0*/ 	.word	0x000000ff
        /*0df4*/ 	.word	0x00028878
        /*0df8*/ 	.short	0x0100
        /*0dfa*/ 	.byte	0x06
	.zero		1


	//   ....[13]....
        /*0dfc*/ 	.word	0x00000620
        /*0e00*/ 	.word	0x000000ff
        /*0e04*/ 	.word	0x00028888
        /*0e08*/ 	.short	0x0100
        /*0e0a*/ 	.byte	0x06
	.zero		1


	//   ....[14]....
        /*0e0c*/ 	.word	0x00000750
        /*0e10*/ 	.word	0x000000ff
        /*0e14*/ 	.word	0x00028890
        /*0e18*/ 	.short	0x0100
        /*0e1a*/ 	.byte	0x08
	.zero		1


	//   ....[15]....
        /*0e1c*/ 	.word	0x00000760
        /*0e20*/ 	.word	0x000000ff
        /*0e24*/ 	.word	0x000288a0
        /*0e28*/ 	.short	0x0100
        /*0e2a*/ 	.byte	0x08
	.zero		1


	//   ....[16]....
        /*0e2c*/ 	.word	0x00000770
        /*0e30*/ 	.word	0x000000ff
        /*0e34*/ 	.word	0x00028898
        /*0e38*/ 	.short	0x0100
        /*0e3a*/ 	.byte	0x08
	.zero		1


	//   ....[17]....
        /*0e3c*/ 	.word	0x00000780
        /*0e40*/ 	.word	0x000000ff
        /*0e44*/ 	.word	0x000288a8
        /*0e48*/ 	.short	0x0100
        /*0e4a*/ 	.byte	0x08
	.zero		1


	//   ....[18]....
        /*0e4c*/ 	.word	0x000008b0
        /*0e50*/ 	.word	0x000000ff
        /*0e54*/ 	.word	0x000288b0
        /*0e58*/ 	.short	0x0100
        /*0e5a*/ 	.byte	0x08
	.zero		1


	//   ....[19]....
        /*0e5c*/ 	.word	0x000008c0
        /*0e60*/ 	.word	0x000000ff
        /*0e64*/ 	.word	0x000288c0
        /*0e68*/ 	.short	0x0100
        /*0e6a*/ 	.byte	0x08
	.zero		1


	//   ....[20]....
        /*0e6c*/ 	.word	0x000008d0
        /*0e70*/ 	.word	0x000000ff
        /*0e74*/ 	.word	0x000288b8
        /*0e78*/ 	.short	0x0100
        /*0e7a*/ 	.byte	0x08
	.zero		1


	//   ....[21]....
        /*0e7c*/ 	.word	0x000008e0
        /*0e80*/ 	.word	0x000000ff
        /*0e84*/ 	.word	0x000288c8
        /*0e88*/ 	.short	0x0100
        /*0e8a*/ 	.byte	0x08
	.zero		1


	//   ....[22]....
        /*0e8c*/ 	.word	0x00003430
        /*0e90*/ 	.word	0x0000005a
        /*0e94*/ 	.word	0x00028890
        /*0e98*/ 	.short	0x010a
        /*0e9a*/ 	.byte	0x3f
	.zero		1


	//   ....[23]....
        /*0e9c*/ 	.word	0x00005c10
        /*0ea0*/ 	.word	0x0000005a
        /*0ea4*/ 	.word	0x00028890
        /*0ea8*/ 	.short	0x010a
        /*0eaa*/ 	.byte	0x3f
	.zero		1


	//   ....[24]....
        /*0eac*/ 	.word	0x00007cf0
        /*0eb0*/ 	.word	0x0000005a
        /*0eb4*/ 	.word	0x00028890
        /*0eb8*/ 	.short	0x010a
        /*0eba*/ 	.byte	0x3f
	.zero		1


	//   ....[25]....
        /*0ebc*/ 	.word	0x000083f0
        /*0ec0*/ 	.word	0x0000000b
        /*0ec4*/ 	.word	0x00000000
        /*0ec8*/ 	.short	0x0101
        /*0eca*/ 	.byte	0x3f
	.zero		1


	//   ....[26]....
        /*0ecc*/ 	.word	0x00008430
        /*0ed0*/ 	.word	0x0000005a
        /*0ed4*/ 	.word	0x000288b0
        /*0ed8*/ 	.short	0x010a
        /*0eda*/ 	.byte	0x3f
	.zero		1


	//   ....[27]....
        /*0edc*/ 	.word	0x00008a40
        /*0ee0*/ 	.word	0x0000005a
        /*0ee4*/ 	.word	0x00000000
        /*0ee8*/ 	.short	0x0101
        /*0eea*/ 	.byte	0x3f
	.zero		1


	//   ....[28]....
        /*0eec*/ 	.word	0x00009280
        /*0ef0*/ 	.word	0x0000009c
        /*0ef4*/ 	.word	0x00028800
        /*0ef8*/ 	.short	0x010a
        /*0efa*/ 	.byte	0x3f
	.zero		1


	//   ....[29]....
        /*0efc*/ 	.word	0x000092d0
        /*0f00*/ 	.word	0x0000009c
        /*0f04*/ 	.word	0x00028800
        /*0f08*/ 	.short	0x010a
        /*0f0a*/ 	.byte	0x3f
	.zero		1


	//   ....[30]....
        /*0f0c*/ 	.word	0x00009970
        /*0f10*/ 	.word	0x0000009c
        /*0f14*/ 	.word	0x00028800
        /*0f18*/ 	.short	0x010a
        /*0f1a*/ 	.byte	0x3f
	.zero		1


	//   ....[31]....
        /*0f1c*/ 	.word	0x0000b360
        /*0f20*/ 	.word	0x0000009c
        /*0f24*/ 	.word	0x00028800
        /*0f28*/ 	.short	0x010a
        /*0f2a*/ 	.byte	0x3f
	.zero		1


	//   ....[32]....
        /*0f2c*/ 	.word	0x0000cc00
        /*0f30*/ 	.word	0x00000003
        /*0f34*/ 	.word	0x00028830
        /*0f38*/ 	.short	0x010a
        /*0f3a*/ 	.byte	0x3f
	.zero		1


	//   ....[33]....
        /*0f3c*/ 	.word	0x0000cc50
        /*0f40*/ 	.word	0x00000003
        /*0f44*/ 	.word	0x00028830
        /*0f48*/ 	.short	0x010a
        /*0f4a*/ 	.byte	0x3f
	.zero		1


	//   ....[34]....
        /*0f4c*/ 	.word	0x0000eb80
        /*0f50*/ 	.word	0x00000003
        /*0f54*/ 	.word	0x00000000
        /*0f58*/ 	.short	0x0101
        /*0f5a*/ 	.byte	0x3f
	.zero		1


	//   ....[35]....
        /*0f5c*/ 	.word	0x0000f9e0
        /*0f60*/ 	.word	0x00000005
        /*0f64*/ 	.word	0x00028830
        /*0f68*/ 	.short	0x010a
        /*0f6a*/ 	.byte	0x3f
	.zero		1


	//   ....[36]....
        /*0f6c*/ 	.word	0x0000fa30
        /*0f70*/ 	.word	0x00000005
        /*0f74*/ 	.word	0x00028830
        /*0f78*/ 	.short	0x010a
        /*0f7a*/ 	.byte	0x3f
	.zero		1


	//   ....[37]....
        /*0f7c*/ 	.word	0x0000fe70
        /*0f80*/ 	.word	0x00000005
        /*0f84*/ 	.word	0x00028850
        /*0f88*/ 	.short	0x010a
        /*0f8a*/ 	.byte	0x3f
	.zero		1


	//   ....[38]....
        /*0f8c*/ 	.word	0x0000feb0
        /*0f90*/ 	.word	0x00000005
        /*0f94*/ 	.word	0x00028850
        /*0f98*/ 	.short	0x010a
        /*0f9a*/ 	.byte	0x3f
	.zero		1


	//   ....[39]....
        /*0f9c*/ 	.word	0x00011aa0
        /*0fa0*/ 	.word	0x00000003
        /*0fa4*/ 	.word	0x00000000
        /*0fa8*/ 	.short	0x0101
        /*0faa*/ 	.byte	0x3f
	.zero		1


	//   ....[40]....
        /*0fac*/ 	.word	0x00011d50
        /*0fb0*/ 	.word	0x0000000c
        /*0fb4*/ 	.word	0x00000000
        /*0fb8*/ 	.short	0x0101
        /*0fba*/ 	.byte	0x3f
	.zero		1


	//   ....[41]....
        /*0fbc*/ 	.word	0x000123a0
        /*0fc0*/ 	.word	0x00000009
        /*0fc4*/ 	.word	0x00028850
        /*0fc8*/ 	.short	0x010a
        /*0fca*/ 	.byte	0x3f
	.zero		1


	//   ....[42]....
        /*0fcc*/ 	.word	0x00012420
        /*0fd0*/ 	.word	0x00000009
        /*0fd4*/ 	.word	0x00028850
        /*0fd8*/ 	.short	0x010a
        /*0fda*/ 	.byte	0x3f
	.zero		1


	//   ....[43]....
        /*0fdc*/ 	.word	0x00012a20
        /*0fe0*/ 	.word	0x00000004
        /*0fe4*/ 	.word	0x00000000
        /*0fe8*/ 	.short	0x0101
        /*0fea*/ 	.byte	0x3f
	.zero		1


	//   ....[44]....
        /*0fec*/ 	.word	0x00013f50
        /*0ff0*/ 	.word	0x00000000
        /*0ff4*/ 	.word	0x00000000
        /*0ff8*/ 	.short	0x0101
        /*0ffa*/ 	.byte	0x3f
	.zero		1


	//   ....[45]....
        /*0ffc*/ 	.word	0x000147d0
        /*1000*/ 	.word	0x00000004
        /*1004*/ 	.word	0x00000000
        /*1008*/ 	.short	0x0101
        /*100a*/ 	.byte	0x3f
	.zero		1


	//   ....[46]....
        /*100c*/ 	.word	0x00017510
        /*1010*/ 	.word	0x00000016
        /*1014*/ 	.word	0x00028820
        /*1018*/ 	.short	0x010a
        /*101a*/ 	.byte	0x3f
	.zero		1


	//   ....[47]....
        /*101c*/ 	.word	0x000175a0
        /*1020*/ 	.word	0x0000000a
        /*1024*/ 	.word	0x000288a0
        /*1028*/ 	.short	0x010a
        /*102a*/ 	.byte	0x3f
	.zero		1


	//   ....[48]....
        /*102c*/ 	.word	0x00017900
        /*1030*/ 	.word	0x0000000a
        /*1034*/ 	.word	0x000288c0
        /*1038*/ 	.short	0x010a
        /*103a*/ 	.byte	0x3f
	.zero		1


	//   ....[49]....
        /*103c*/ 	.word	0x00017d30
        /*1040*/ 	.word	0x0000000a
        /*1044*/ 	.word	0x000288a0
        /*1048*/ 	.short	0x010a
        /*104a*/ 	.byte	0x3f
	.zero		1


	//   ....[50]....
        /*104c*/ 	.word	0x00018070
        /*1050*/ 	.word	0x0000000a
        /*1054*/ 	.word	0x000288c0
        /*1058*/ 	.short	0x010a
        /*105a*/ 	.byte	0x3f
	.zero		1


	//   ....[51]....
        /*105c*/ 	.word	0x00019010
        /*1060*/ 	.word	0x00000007
        /*1064*/ 	.word	0x00028840
        /*1068*/ 	.short	0x010a
        /*106a*/ 	.byte	0x3f
	.zero		1


	//   ....[52]....
        /*106c*/ 	.word	0x00019780
        /*1070*/ 	.word	0x00000007
        /*1074*/ 	.word	0x00028830
        /*1078*/ 	.short	0x0107
        /*107a*/ 	.byte	0x3f
	.zero		1


	//   ....[53]....
        /*107c*/ 	.word	0x00019850
        /*1080*/ 	.word	0x00000007
        /*1084*/ 	.word	0x00028830
        /*1088*/ 	.short	0x0101
        /*108a*/ 	.byte	0x3f
	.zero		1


	//   ....[54]....
        /*108c*/ 	.word	0x0001a330
        /*1090*/ 	.word	0x00000016
        /*1094*/ 	.word	0x00028800
        /*1098*/ 	.short	0x0107
        /*109a*/ 	.byte	0x3f
	.zero		1


	//   ....[55]....
        /*109c*/ 	.word	0x0001a440
        /*10a0*/ 	.word	0x00000016
        /*10a4*/ 	.word	0x00028800
        /*10a8*/ 	.short	0x0101
        /*10aa*/ 	.byte	0x3f
	.zero		1


	//   ....[56]....
        /*10ac*/ 	.word	0x0001a460
        /*10b0*/ 	.word	0x00000016
        /*10b4*/ 	.word	0x00028820
        /*10b8*/ 	.short	0x010a
        /*10ba*/ 	.byte	0x3f
	.zero		1


	//   ....[57]....
        /*10bc*/ 	.word	0x0001a7f0
        /*10c0*/ 	.word	0x00000006
        /*10c4*/ 	.word	0x00028840
        /*10c8*/ 	.short	0x010a
        /*10ca*/ 	.byte	0x3f
	.zero		1


	//   ....[58]....
        /*10cc*/ 	.word	0x0001ad00
        /*10d0*/ 	.word	0x00000006
        /*10d4*/ 	.word	0x00028830
        /*10d8*/ 	.short	0x0107
        /*10da*/ 	.byte	0x3f
	.zero		1


	//   ....[59]....
        /*10dc*/ 	.word	0x0001adc0
        /*10e0*/ 	.word	0x00000006
        /*10e4*/ 	.word	0x00028830
        /*10e8*/ 	.short	0x0101
        /*10ea*/ 	.byte	0x3f
	.zero		1


	//   ....[60]....
        /*10ec*/ 	.word	0x0001ae20
        /*10f0*/ 	.word	0x00000006
        /*10f4*/ 	.word	0x00028860
        /*10f8*/ 	.short	0x010a
        /*10fa*/ 	.byte	0x3f
	.zero		1


	//   ....[61]....
        /*10fc*/ 	.word	0x0001b350
        /*1100*/ 	.word	0x00000006
        /*1104*/ 	.word	0x00028850
        /*1108*/ 	.short	0x0107
        /*110a*/ 	.byte	0x3f
	.zero		1


	//   ....[62]....
        /*110c*/ 	.word	0x0001b4f0
        /*1110*/ 	.word	0x00000006
        /*1114*/ 	.word	0x00028850
        /*1118*/ 	.short	0x0101
        /*111a*/ 	.byte	0x3f
	.zero		1


	//   ....[63]....
        /*111c*/ 	.word	0x0001b700
        /*1120*/ 	.word	0x00000000
        /*1124*/ 	.word	0x00028860
        /*1128*/ 	.short	0x010a
        /*112a*/ 	.byte	0x3f
	.zero		1


	//   ....[64]....
        /*112c*/ 	.word	0x0001bc30
        /*1130*/ 	.word	0x00000000
        /*1134*/ 	.word	0x00028850
        /*1138*/ 	.short	0x0107
        /*113a*/ 	.byte	0x3f
	.zero		1


	//   ....[65]....
        /*113c*/ 	.word	0x0001bcf0
        /*1140*/ 	.word	0x00000000
        /*1144*/ 	.word	0x00028850
        /*1148*/ 	.short	0x0101
        /*114a*/ 	.byte	0x3f
	.zero		1


	//   ....[66]....
        /*114c*/ 	.word	0x0001ca40
        /*1150*/ 	.word	0x00000004
        /*1154*/ 	.word	0x00028820
        /*1158*/ 	.short	0x010a
        /*115a*/ 	.byte	0x3f
	.zero		1


	//   ....[67]....
        /*115c*/ 	.word	0x0001cbb0
        /*1160*/ 	.word	0x00000005
        /*1164*/ 	.word	0x00028840
        /*1168*/ 	.short	0x010a
        /*116a*/ 	.byte	0x3f
	.zero		1


	//   ....[68]....
        /*116c*/ 	.word	0x0001cc50
        /*1170*/ 	.word	0x00000019
        /*1174*/ 	.word	0x00028840
        /*1178*/ 	.short	0x010a
        /*117a*/ 	.byte	0x3f
	.zero		1


	//   ....[69]....
        /*117c*/ 	.word	0x0001cc90
        /*1180*/ 	.word	0x00000005
        /*1184*/ 	.word	0x00028860
        /*1188*/ 	.short	0x010a
        /*118a*/ 	.byte	0x3f
	.zero		1


	//   ....[70]....
        /*118c*/ 	.word	0x0001ccd0
        /*1190*/ 	.word	0x00000019
        /*1194*/ 	.word	0x00028860
        /*1198*/ 	.short	0x010a
        /*119a*/ 	.byte	0x3f
	.zero		1


	//   ....[71]....
        /*119c*/ 	.word	0x0001cd30
        /*11a0*/ 	.word	0x0000005a
        /*11a4*/ 	.word	0x00028890
        /*11a8*/ 	.short	0x010a
        /*11aa*/ 	.byte	0x3f
	.zero		1


	//   ....[72]....
        /*11ac*/ 	.word	0x0001d240
        /*11b0*/ 	.word	0x0000005a
        /*11b4*/ 	.word	0x00028890
        /*11b8*/ 	.short	0x010a
        /*11ba*/ 	.byte	0x3f
	.zero		1


	//   ....[73]....
        /*11bc*/ 	.word	0x0001d750
        /*11c0*/ 	.word	0x0000005a
        /*11c4*/ 	.word	0x00028890
        /*11c8*/ 	.short	0x010a
        /*11ca*/ 	.byte	0x3f
	.zero		1


	//   ....[74]....
        /*11cc*/ 	.word	0x0001dc20
        /*11d0*/ 	.word	0x0000005a
        /*11d4*/ 	.word	0x000288b0
        /*11d8*/ 	.short	0x010a
        /*11da*/ 	.byte	0x3f
	.zero		1


	//   ....[75]....
        /*11dc*/ 	.word	0x0001df30
        /*11e0*/ 	.word	0x0000009c
        /*11e4*/ 	.word	0x00028800
        /*11e8*/ 	.short	0x010a
        /*11ea*/ 	.byte	0x3f
	.zero		1


	//   ....[76]....
        /*11ec*/ 	.word	0x0001e140
        /*11f0*/ 	.word	0x0000009c
        /*11f4*/ 	.word	0x00028800
        /*11f8*/ 	.short	0x010a
        /*11fa*/ 	.byte	0x3f
	.zero		1


	//   ....[77]....
        /*11fc*/ 	.word	0x0001e190
        /*1200*/ 	.word	0x00000003
        /*1204*/ 	.word	0x00028830
        /*1208*/ 	.short	0x010a
        /*120a*/ 	.byte	0x3f
	.zero		1


	//   ....[78]....
        /*120c*/ 	.word	0x0001e1e0
        /*1210*/ 	.word	0x00000005
        /*1214*/ 	.word	0x00028830
        /*1218*/ 	.short	0x010a
        /*121a*/ 	.byte	0x3f
	.zero		1


	//   ....[79]....
        /*121c*/ 	.word	0x0001e230
        /*1220*/ 	.word	0x00000005
        /*1224*/ 	.word	0x00028850
        /*1228*/ 	.short	0x010a
        /*122a*/ 	.byte	0x3f
	.zero		1


	//   ....[80]....
        /*122c*/ 	.word	0x0001e280
        /*1230*/ 	.word	0x00000009
        /*1234*/ 	.word	0x00028850
        /*1238*/ 	.short	0x010a
        /*123a*/ 	.byte	0x3f
	.zero		1


	//   ....[81]....
        /*123c*/ 	.word	0x0001ee70
        /*1240*/ 	.word	0x00000016
        /*1244*/ 	.word	0x00028820
        /*1248*/ 	.short	0x010a
        /*124a*/ 	.byte	0x3f
	.zero		1


	//   ....[82]....
        /*124c*/ 	.word	0x0001eec0
        /*1250*/ 	.word	0x0000000a
        /*1254*/ 	.word	0x000288a0
        /*1258*/ 	.short	0x010a
        /*125a*/ 	.byte	0x3f
	.zero		1


	//   ....[83]....
        /*125c*/ 	.word	0x0001ef10
        /*1260*/ 	.word	0x0000000a
        /*1264*/ 	.word	0x000288c0
        /*1268*/ 	.short	0x010a
        /*126a*/ 	.byte	0x3f
	.zero		1


	//   ....[84]....
        /*126c*/ 	.word	0x0001ef60
        /*1270*/ 	.word	0x0000000a
        /*1274*/ 	.word	0x000288a0
        /*1278*/ 	.short	0x010a
        /*127a*/ 	.byte	0x3f
	.zero		1


	//   ....[85]....
        /*127c*/ 	.word	0x0001efb0
        /*1280*/ 	.word	0x0000000a
        /*1284*/ 	.word	0x000288c0
        /*1288*/ 	.short	0x010a
        /*128a*/ 	.byte	0x3f
	.zero		1


	//   ....[86]....
        /*128c*/ 	.word	0x0001f0d0
        /*1290*/ 	.word	0x00000007
        /*1294*/ 	.word	0x00028840
        /*1298*/ 	.short	0x010a
        /*129a*/ 	.byte	0x3f
	.zero		1


	//   ....[87]....
        /*129c*/ 	.word	0x00020650
        /*12a0*/ 	.word	0x00000016
        /*12a4*/ 	.word	0x00028820
        /*12a8*/ 	.short	0x010a
        /*12aa*/ 	.byte	0x3f
	.zero		1


	//   ....[88]....
        /*12ac*/ 	.word	0x000206a0
        /*12b0*/ 	.word	0x00000006
        /*12b4*/ 	.word	0x00028840
        /*12b8*/ 	.short	0x010a
        /*12ba*/ 	.byte	0x3f
	.zero		1


	//   ....[89]....
        /*12bc*/ 	.word	0x00021020
        /*12c0*/ 	.word	0x00000006
        /*12c4*/ 	.word	0x00028860
        /*12c8*/ 	.short	0x010a
        /*12ca*/ 	.byte	0x3f
	.zero		1


	//   ....[90]....
        /*12cc*/ 	.word	0x00021a90
        /*12d0*/ 	.word	0x00000000
        /*12d4*/ 	.word	0x00028860
        /*12d8*/ 	.short	0x010a
        /*12da*/ 	.byte	0x3f
	.zero		1


	//   ....[91]....
        /*12dc*/ 	.word	0x00022eb0
        /*12e0*/ 	.word	0x00000004
        /*12e4*/ 	.word	0x00028820
        /*12e8*/ 	.short	0x010a
        /*12ea*/ 	.byte	0x3f
	.zero		1


	//   ....[92]....
        /*12ec*/ 	.word	0x00023050
        /*12f0*/ 	.word	0x00000005
        /*12f4*/ 	.word	0x00028840
        /*12f8*/ 	.short	0x010a
        /*12fa*/ 	.byte	0x3f
	.zero		1


	//   ....[93]....
        /*12fc*/ 	.word	0x000230a0
        /*1300*/ 	.word	0x00000019
        /*1304*/ 	.word	0x00028840
        /*1308*/ 	.short	0x010a
        /*130a*/ 	.byte	0x3f
	.zero		1


	//   ....[94]....
        /*130c*/ 	.word	0x000230f0
        /*1310*/ 	.word	0x00000005
        /*1314*/ 	.word	0x00028860
        /*1318*/ 	.short	0x010a
        /*131a*/ 	.byte	0x3f
	.zero		1


	//----- nvinfo : EIATTR_NUM_MBARRIERS
	.align		4
.L_146:
        /*131c*/ 	.byte	0x03, 0x38
        /*131e*/ 	.short	0x0016


	//----- nvinfo : EIATTR_EXIT_INSTR_OFFSETS
	.align		4
        /*1320*/ 	.byte	0x04, 0x1c
        /*1322*/ 	.short	(.L_148 - .L_147)


	//   ....[0]....
.L_147:
        /*1324*/ 	.word	0x0001cd20


	//----- nvinfo : EIATTR_MAX_THREADS
	.align		4
.L_148:
        /*1328*/ 	.byte	0x04, 0x05
        /*132a*/ 	.short	(.L_150 - .L_149)
.L_149:
        /*132c*/ 	.word	0x00000180
        /*1330*/ 	.word	0x00000001
        /*1334*/ 	.word	0x00000001


	//----- nvinfo : EIATTR_CRS_STACK_SIZE
	.align		4
.L_150:
        /*1338*/ 	.byte	0x04, 0x1e
        /*133a*/ 	.short	(.L_152 - .L_151)
.L_151:
        /*133c*/ 	.word	0x00000000


	//----- nvinfo : EIATTR_CBANK_PARAM_SIZE
	.align		4
.L_152:
        /*1340*/ 	.byte	0x03, 0x19
        /*1342*/ 	.short	0x0af0


	//----- nvinfo : EIATTR_PARAM_CBANK
	.align		4
        /*1344*/ 	.byte	0x04, 0x0a
        /*1346*/ 	.short	(.L_154 - .L_153)
	.align		4
.L_153:
        /*1348*/ 	.word	index@(.nv.constant0._ZN7cutlass13device_kernelIN5flash11enable_sm90INS1_16FlashAttnFwdSm90INS1_25CollectiveMainloopFwdSm90ILi2EN4cute5tupleIJNS5_1CILi1EEES8_S8_EEENS6_IJNS7_ILi128EEESA_SA_EEELi128ENS_10bfloat16_tEfNS_4arch4Sm90ELb0ELb0ELb1ELb1ELb1ELb1ELb0ELb1ELb1ELb1ELb1ELb0EEENS1_21CollectiveEpilogueFwdISB_S9_SC_SE_Li256ELb1ELb1ELb1ELb0EEENS1_36VarlenDynamicPersistentTileSchedulerILi128ELi128ELi256ELi128ELb1ELb1ELb1ELb0ELb1ELb1EEEEEEEEEvNT_6ParamsE)
        /*134c*/ 	.short	0x0210
        /*134e*/ 	.short	0x0af0


	//----- nvinfo : EIATTR_SW_WAR
	.align		4
.L_154:
        /*1350*/ 	.byte	0x04, 0x36
        /*1352*/ 	.short	(.L_156 - .L_155)
.L_155:
        /*1354*/ 	.word	0x00000008
.L_156:


//--------------------- .nv.info._ZN7cutlass13device_kernelIN5flash11enable_sm90INS1_16FlashAttnFwdSm90INS1_25CollectiveMainloopFwdSm90ILi2EN4cute5tupleIJNS5_1CILi1EEES8_S8_EEENS6_IJNS7_ILi128EEESA_SA_EEELi128ENS_10bfloat16_tEfNS_4arch4Sm90ELb0ELb1ELb1ELb0ELb1ELb0ELb0ELb1ELb1ELb1ELb1ELb0EEENS1_21CollectiveEpilogueFwdISB_S9_SC_SE_Li256ELb0ELb1ELb1ELb0EEENS1_19SingleTileSchedulerILb0ELb1ELb1ELi128EEEEEEEEEvNT_6ParamsE --------------------------
	.section	.nv.info._ZN7cutlass13device_kernelIN5flash11enable_sm90INS1_16FlashAttnFwdSm90INS1_25CollectiveMainloopFwdSm90ILi2EN4cute5tupleIJNS5_1CILi1EEES8_S8_EEENS6_IJNS7_ILi128EEESA_SA_EEELi128ENS_10bfloat16_tEfNS_4arch4Sm90ELb0ELb1ELb1ELb0ELb1ELb0ELb0ELb1ELb1ELb1ELb1ELb0EEENS1_21CollectiveEpilogueFwdISB_S9_SC_SE_Li256ELb0ELb1ELb1ELb0EEENS1_19SingleTileSchedulerILb0ELb1ELb1ELi128EEEEEEEEEvNT_6ParamsE,"",@"SHT_CUDA_INFO"
	.sectionflags	@""
	.align	4


	//----- nvinfo : EIATTR_CUDA_API_VERSION
	.align		4
        /*0000*/ 	.byte	0x04, 0x37
        /*0002*/ 	.short	(.L_158 - .L_157)
.L_157:
        /*0004*/ 	.word	0x00000082


	//----- nvinfo : EIATTR_KPARAM_INFO
	.align		4
.L_158:
        /*0008*/ 	.byte	0x04, 0x17
        /*000a*/ 	.short	(.L_160 - .L_159)
.L_159:
        /*000c*/ 	.word	0x00000000
        /*0010*/ 	.short	0x0000
        /*0012*/ 	.short	0x0070
        /*0014*/ 	.byte	0x00, 0xf0, 0x01, 0x28


	//----- nvinfo : EIATTR_SPARSE_MMA_MASK
	.align		4
.L_160:
        /*0018*/ 	.byte	0x03, 0x50
        /*001a*/ 	.short	0x0000


	//----- nvinfo : EIATTR_MAXREG_COUNT
	.align		4
        /*001c*/ 	.byte	0x03, 0x1b
        /*001e*/ 	.short	0x00a8


	//----- nvinfo : EIATTR_NUM_BARRIERS
	.align		4
        /*0020*/ 	.byte	0x02, 0x4c
        /*0022*/ 	.byte	0x10
	.zero		1


	//----- nvinfo : EIATTR_EXTERNS
	.align		4
        /*0024*/ 	.byte	0x04, 0x0f
        /*0026*/ 	.short	(.L_162 - .L_161)


	//   ....[0]....
	.align		4
.L_161:
        /*0028*/ 	.word	index@(__assertfail)


	//----- nvinfo : EIATTR_MERCURY_ISA_VERSION
	.align		4
.L_162:
        /*002c*/ 	.byte	0x03, 0x5f
        /*002e*/ 	.short	0x0101


	//----- nvinfo : EIATTR_INT_WARP_WIDE_INSTR_OFFSETS
	.align		4
        /*0030*/ 	.byte	0x04, 0x31
        /*0032*/ 	.short	(.L_164 - .L_163)


	//   ....[0]....
.L_163:
        /*0034*/ 	.word	0x000000b0


	//   ....[1]....
        /*0038*/ 	.word	0x000000c0


	//   ....[2]....
        /*003c*/ 	.word	0x00000160


	//----- nvinfo : EIATTR_COOP_GROUP_MASK_REGIDS
	.align		4
.L_164:
        /*0040*/ 	.byte	0x04, 0x29
        /*0042*/ 	.short	(.L_166 - .L_165)


	//   ....[0]....
.L_165:
        /*0044*/ 	.word	0xffffffff


	//   ....[1]....
        /*0048*/ 	.word	0xffffffff


	//   ....[2]....
        /*004c*/ 	.word	0xffffffff


	//   ....[3]....
        /*0050*/ 	.word	0xffffffff


	//   ....[4]....
        /*0054*/ 	.word	0xffffffff


	//   ....[5]....
        /*0058*/ 	.word	0xffffffff


	//   ....[6]....
        /*005c*/ 	.word	0xffffffff


	//   ....[7]....
        /*0060*/ 	.word	0xffffffff


	//   ....[8]....
        /*0064*/ 	.word	0xffffffff


	//   ....[9]....
        /*0068*/ 	.word	0xffffffff


	//   ....[10]....
        /*006c*/ 	.word	0xffffffff


	//   ....[11]....
        /*0070*/ 	.word	0xffffffff


	//   ....[12]....
        /*0074*/ 	.word	0xffffffff


	//   ....[13]....
        /*0078*/ 	.word	0xffffffff


	//   ....[14]....
        /*007c*/ 	.word	0xffffffff


	//   ....[15]....
        /*0080*/ 	.word	0xffffffff


	//   ....[16]....
        /*0084*/ 	.word	0xffffffff


	//   ....[17]....
        /*0088*/ 	.word	0xffffffff


	//   ....[18]....
        /*008c*/ 	.word	0xffffffff


	//   ....[19]....
        /*0090*/ 	.word	0xffffffff


	//   ....[20]....
        /*0094*/ 	.word	0xffffffff


	//   ....[21]....
        /*0098*/ 	.word	0xffffffff


	//   ....[22]....
        /*009c*/ 	.word	0xffffffff


	//   ....[23]....
        /*00a0*/ 	.word	0xffffffff


	//   ....[24]....
        /*00a4*/ 	.word	0xffffffff


	//   ....[25]....
        /*00a8*/ 	.word	0xffffffff


	//   ....[26]....
        /*00ac*/ 	.word	0xffffffff


	//   ....[27]....
        /*00b0*/ 	.word	0xffffffff


	//   ....[28]....
        /*00b4*/ 	.word	0xffffffff


	//   ....[29]....
        /*00b8*/ 	.word	0xffffffff


	//   ....[30]....
        /*00bc*/ 	.word	0xffffffff


	//   ....[31]....
        /*00c0*/ 	.word	0xffffffff


	//   ....[32]....
        /*00c4*/ 	.word	0xffffffff


	//   ....[33]....
        /*00c8*/ 	.word	0xffffffff


	//   ....[34]....
        /*00cc*/ 	.word	0xffffffff


	//   ....[35]....
        /*00d0*/ 	.word	0xffffffff


	//   ....[36]....
        /*00d4*/ 	.word	0xffffffff


	//   ....[37]....
        /*00d8*/ 	.word	0xffffffff


	//   ....[38]....
        /*00dc*/ 	.word	0xffffffff


	//   ....[39]....
        /*00e0*/ 	.word	0xffffffff


	//   ....[40]....
        /*00e4*/ 	.word	0xffffffff


	//   ....[41]....
        /*00e8*/ 	.word	0xffffffff


	//   ....[42]....
        /*00ec*/ 	.word	0xffffffff


	//   ....[43]....
        /*00f0*/ 	.word	0xffffffff


	//   ....[44]....
        /*00f4*/ 	.word	0xffffffff


	//   ....[45]....
        /*00f8*/ 	.word	0xffffffff


	//   ....[46]....
        /*00fc*/ 	.word	0xffffffff


	//   ....[47]....
        /*0100*/ 	.word	0xffffffff


	//   ....[48]....
        /*0104*/ 	.word	0xffffffff


	//   ....[49]....
        /*0108*/ 	.word	0xffffffff


	//   ....[50]....
        /*010c*/ 	.word	0xffffffff


	//   ....[51]....
        /*0110*/ 	.word	0xffffffff


	//   ....[52]....
        /*0114*/ 	.word	0xffffffff


	//   ....[53]....
        /*0118*/ 	.word	0xffffffff


	//   ....[54]....
        /*011c*/ 	.word	0xffffffff


	//   ....[55]....
        /*0120*/ 	.word	0xffffffff


	//   ....[56]....
        /*0124*/ 	.word	0xffffffff


	//   ....[57]....
        /*0128*/ 	.word	0xffffffff


	//   ....[58]....
        /*012c*/ 	.word	0xffffffff


	//   ....[59]....
        /*0130*/ 	.word	0xffffffff


	//   ....[60]....
        /*0134*/ 	.word	0xffffffff


	//   ....[61]....
        /*0138*/ 	.word	0xffffffff


	//   ....[62]....
        /*013c*/ 	.word	0xffffffff


	//   ....[63]....
        /*0140*/ 	.word	0xffffffff


	//   ....[64]....
        /*0144*/ 	.word	0xffffffff


	//   ....[65]....
        /*0148*/ 	.word	0xffffffff


	//   ....[66]....
        /*014c*/ 	.word	0xffffffff


	//   ....[67]....
        /*0150*/ 	.word	0xffffffff


	//   ....[68]....
        /*0154*/ 	.word	0xffffffff


	//   ....[69]....
        /*0158*/ 	.word	0xffffffff


	//   ....[70]....
        /*015c*/ 	.word	0xffffffff


	//   ....[71]....
        /*0160*/ 	.word	0xffffffff


	//   ....[72]....
        /*0164*/ 	.word	0xffffffff


	//   ....[73]....
        /*0168*/ 	.word	0xffffffff


	//   ....[74]....
        /*016c*/ 	.word	0xffffffff


	//   ....[75]....
        /*0170*/ 	.word	0xffffffff


	//   ....[76]....
        /*0174*/ 	.word	0xffffffff


	//   ....[77]....
        /*0178*/ 	.word	0xffffffff


	//   ....[78]....
        /*017c*/ 	.word	0xffffffff


	//   ....[79]....
        /*0180*/ 	.word	0xffffffff


	//   ....[80]....
        /*0184*/ 	.word	0xffffffff


	//   ....[81]....
        /*0188*/ 	.word	0xffffffff


	//   ....[82]....
        /*018c*/ 	.word	0xffffffff


	//   ....[83]....
        /*0190*/ 	.word	0xffffffff


	//   ....[84]....
        /*0194*/ 	.word	0xffffffff


	//   ....[85]....
        /*0198*/ 	.word	0xffffffff


	//   ....[86]....
        /*019c*/ 	.word	0xffffffff


	//   ....[87]....
        /*01a0*/ 	.word	0xffffffff


	//   ....[88]....
        /*01a4*/ 	.word	0xffffffff


	//   ....[89]....
        /*01a8*/ 	.word	0xffffffff


	//   ....[90]....
        /*01ac*/ 	.word	0xffffffff


	//   ....[91]....
        /*01b0*/ 	.word	0xffffffff


	//   ....[92]....
        /*01b4*/ 	.word	0xffffffff


	//   ....[93]....
        /*01b8*/ 	.word	0xffffffff


	//   ....[94]....
        /*01bc*/ 	.word	0xffffffff


	//   ....[95]....
        /*01c0*/ 	.word	0xffffffff


	//   ....[96]....
        /*01c4*/ 	.word	0xffffffff


	//   ....[97]....
        /*01c8*/ 	.word	0xffffffff


	//   ....[98]....
        /*01cc*/ 	.word	0xffffffff


	//   ....[99]....
        /*01d0*/ 	.word	0xffffffff


	//   ....[100]....
        /*01d4*/ 	.word	0xffffffff


	//   ....[101]....
        /*01d8*/ 	.word	0xffffffff


	//   ....[102]....
        /*01dc*/ 	.word	0xffffffff


	//   ....[103]....
        /*01e0*/ 	.word	0xffffffff


	//   ....[104]....
        /*01e4*/ 	.word	0xffffffff


	//   ....[105]....
        /*01e8*/ 	.word	0xffffffff


	//   ....[106]....
        /*01ec*/ 	.word	0xffffffff


	//   ....[107]....
        /*01f0*/ 	.word	0xffffffff


	//   ....[108]....
        /*01f4*/ 	.word	0xffffffff


	//   ....[109]....
        /*01f8*/ 	.word	0xffffffff


	//   ....[110]....
        /*01fc*/ 	.word	0xffffffff


	//   ....[111]....
        /*0200*/ 	.word	0xffffffff


	//   ....[112]....
        /*0204*/ 	.word	0xffffffff


	//   ....[113]....
        /*0208*/ 	.word	0xffffffff


	//   ....[114]....
        /*020c*/ 	.word	0xffffffff


	//   ....[115]....
        /*0210*/ 	.word	0xffffffff


	//   ....[116]....
        /*0214*/ 	.word	0xffffffff


	//   ....[117]....
        /*0218*/ 	.word	0xffffffff


	//   ....[118]....
        /*021c*/ 	.word	0xffffffff


	//   ....[119]....
        /*0220*/ 	.word	0xffffffff


	//   ....[120]....
        /*0224*/ 	.word	0xffffffff


	//   ....[121]....
        /*0228*/ 	.word	0xffffffff


	//   ....[122]....
        /*022c*/ 	.word	0xffffffff


	//   ....[123]....
        /*0230*/ 	.word	0x0500000f


	//   ....[124]....
        /*0234*/ 	.word	0x0500000f


	//   ....[125]....
        /*0238*/ 	.word	0x0500000f


	//   ....[126]....
        /*023c*/ 	.word	0x0500000f


	//   ....[127]....
        /*0240*/ 	.word	0x0500000f


	//   ....[128]....
        /*0244*/ 	.word	0x0500000f


	//   ....[129]....
        /*0248*/ 	.word	0x0500000f


	//   ....[130]....
        /*024c*/ 	.word	0x0500000f


	//   ....[131]....
        /*0250*/ 	.word	0x0500000f


	//   ....[132]....
        /*0254*/ 	.word	0x0500000f


	//   ....[133]....
        /*0258*/ 	.word	0x0500000f


	//   ....[134]....
        /*025c*/ 	.word	0x0500000f


	//   ....[135]....
        /*0260*/ 	.word	0x0500000f


	//   ....[136]....
        /*0264*/ 	.word	0x0500000f


	//   ....[137]....
        /*0268*/ 	.word	0x0500000f


	//   ....[138]....
        /*026c*/ 	.word	0x0500000f


	//   ....[139]....
        /*0270*/ 	.word	0x0500000f


	//   ....[140]....
        /*0274*/ 	.word	0x0500000f


	//   ....[141]....
        /*0278*/ 	.word	0x0500000f


	//   ....[142]....
        /*027c*/ 	.word	0x0500000f


	//   ....[143]....
        /*0280*/ 	.word	0x0500000f


	//   ....[144]....
        /*0284*/ 	.word	0x0500000f


	//   ....[145]....
        /*0288*/ 	.word	0x0500000f


	//   ....[146]....
        /*028c*/ 	.word	0x0500000f


	//   ....[147]....
        /*0290*/ 	.word	0x0500000f


	//   ....[148]....
        /*0294*/ 	.word	0x0500000f


	//   ....[149]....
        /*0298*/ 	.word	0x0500000f


	//   ....[150]....
        /*029c*/ 	.word	0x0500000f


	//   ....[151]....
        /*02a0*/ 	.word	0x0500000f


	//   ....[152]....
        /*02a4*/ 	.word	0x0500000f


	//   ....[153]....
        /*02a8*/ 	.word	0x0500000f


	//   ....[154]....
        /*02ac*/ 	.word	0x0500000f


	//   ....[155]....
        /*02b0*/ 	.word	0x0500000f


	//   ....[156]....
        /*02b4*/ 	.word	0x0500000f


	//   ....[157]....
        /*02b8*/ 	.word	0x0500000f


	//   ....[158]....
        /*02bc*/ 	.word	0x0500000f


	//   ....[159]....
        /*02c0*/ 	.word	0x0500000f


	//   ....[160]....
        /*02c4*/ 	.word	0x0500000f


	//   ....[161]....
        /*02c8*/ 	.word	0x0500000f


	//   ....[162]....
        /*02cc*/ 	.word	0x0500000f


	//   ....[163]....
        /*02d0*/ 	.word	0x0500000f


	//   ....[164]....
        /*02d4*/ 	.word	0x0500000f


	//   ....[165]....
        /*02d8*/ 	.word	0x0500000f


	//   ....[166]....
        /*02dc*/ 	.word	0x0500000f


	//   ....[167]....
        /*02e0*/ 	.word	0x0500000f


	//   ....[168]....
        /*02e4*/ 	.word	0x0500000f


	//   ....[169]....
        /*02e8*/ 	.word	0x0500000f


	//   ....[170]....
        /*02ec*/ 	.word	0x0500000f


	//   ....[171]....
        /*02f0*/ 	.word	0x0500000f


	//   ....[172]....
        /*02f4*/ 	.word	0x0500000f


	//   ....[173]....
        /*02f8*/ 	.word	0x0500000f


	//   ....[174]....
        /*02fc*/ 	.word	0x0500000f


	//   ....[175]....
        /*0300*/ 	.word	0x0500000f


	//   ....[176]....
        /*0304*/ 	.word	0x0500000f


	//   ....[177]....
        /*0308*/ 	.word	0x0500000f


	//   ....[178]....
        /*030c*/ 	.word	0x0500000f


	//   ....[179]....
        /*0310*/ 	.word	0x0500000f


	//   ....[180]....
        /*0314*/ 	.word	0x0500000f


	//   ....[181]....
        /*0318*/ 	.word	0x0500000f


	//   ....[182]....
        /*031c*/ 	.word	0x0500000f


	//   ....[183]....
        /*0320*/ 	.word	0x0500000f


	//   ....[184]....
        /*0324*/ 	.word	0x0500000f


	//   ....[185]....
        /*0328*/ 	.word	0x0500000f


	//   ....[186]....
        /*032c*/ 	.word	0x0500000f


	//   ....[187]....
        /*0330*/ 	.word	0x0500000f


	//   ....[188]....
        /*0334*/ 	.word	0x0500000f


	//   ....[189]....
        /*0338*/ 	.word	0x0500000f


	//   ....[190]....
        /*033c*/ 	.word	0x0500000f


	//   ....[191]....
        /*0340*/ 	.word	0x0500000f


	//   ....[192]....
        /*0344*/ 	.word	0x0500000f


	//   ....[193]....
        /*0348*/ 	.word	0x0500000f


	//   ....[194]....
        /*034c*/ 	.word	0x0500000f


	//   ....[195]....
        /*0350*/ 	.word	0x0500000f


	//   ....[196]....
        /*0354*/ 	.word	0x0500000f


	//   ....[197]....
        /*0358*/ 	.word	0x0500000f


	//   ....[198]....
        /*035c*/ 	.word	0x0500000f


	//   ....[199]....
        /*0360*/ 	.word	0x0500000f


	//   ....[200]....
        /*0364*/ 	.word	0x0500000f


	//   ....[201]....
        /*0368*/ 	.word	0x0500000f


	//   ....[202]....
        /*036c*/ 	.word	0x0500000f


	//   ....[203]....
        /*0370*/ 	.word	0x0500000f


	//   ....[204]....
        /*0374*/ 	.word	0x0500000f


	//----- nvinfo : EIATTR_COOP_GROUP_INSTR_OFFSETS
	.align		4
.L_166:
        /*0378*/ 	.byte	0x04, 0x28
        /*037a*/ 	.short	(.L_168 - .L_167)


	//   ....[0]....
.L_167:
        /*037c*/ 	.word	0x00000070


	//   ....[1]....
        /*0380*/ 	.word	0x00000080


	//   ....[2]....
        /*0384*/ 	.word	0x000002c0


	//   ....[3]....
        /*0388*/ 	.word	0x00000420


	//   ....[4]....
        /*038c*/ 	.word	0x00000540


	//   ....[5]....
        /*0390*/ 	.word	0x000006a0


	//   ....[6]....
        /*0394*/ 	.word	0x00001510


	//   ....[7]....
        /*0398*/ 	.word	0x00001ff0


	//   ....[8]....
        /*039c*/ 	.word	0x000032f0


	//   ....[9]....
        /*03a0*/ 	.word	0x00003b70


	//   ....[10]....
        /*03a4*/ 	.word	0x00003c80


	//   ....[11]....
        /*03a8*/ 	.word	0x000045b0


	//   ....[12]....
        /*03ac*/ 	.word	0x00004600


	//   ....[13]....
        /*03b0*/ 	.word	0x00005e60


	//   ....[14]....
        /*03b4*/ 	.word	0x000067b0


	//   ....[15]....
        /*03b8*/ 	.word	0x00007360


	//   ....[16]....
        /*03bc*/ 	.word	0x00007380


	//   ....[17]....
        /*03c0*/ 	.word	0x00007d80


	//   ....[18]....
        /*03c4*/ 	.word	0x00007e00


	//   ....[19]....
        /*03c8*/ 	.word	0x0000a510


	//   ....[20]....
        /*03cc*/ 	.word	0x0000a530


	//   ....[21]....
        /*03d0*/ 	.word	0x0000a550


	//   ....[22]....
        /*03d4*/ 	.word	0x0000a570


	//   ....[23]....
        /*03d8*/ 	.word	0x0000c330


	//   ....[24]....
        /*03dc*/ 	.word	0x0000cc70


	//   ....[25]....
        /*03e0*/ 	.word	0x0000d820


	//   ....[26]....
        /*03e4*/ 	.word	0x0000d840


	//   ....[27]....
        /*03e8*/ 	.word	0x0000e240


	//   ....[28]....
        /*03ec*/ 	.word	0x0000e2c0


	//   ....[29]....
        /*03f0*/ 	.word	0x0000f390


	//   ....[30]....
        /*03f4*/ 	.word	0x0000f3b0


	//   ....[31]....
        /*03f8*/ 	.word	0x0000f460


	//   ....[32]....
        /*03fc*/ 	.word	0x0000f470


	//   ....[33]....
        /*0400*/ 	.word	0x00010440


	//   ....[34]....
        /*0404*/ 	.word	0x00010480


	//   ....[35]....
        /*0408*/ 	.word	0x000104c0


	//   ....[36]....
        /*040c*/ 	.word	0x000104e0


	//   ....[37]....
        /*0410*/ 	.word	0x00010500


	//   ....[38]....
        /*0414*/ 	.word	0x00010510


	//   ....[39]....
        /*0418*/ 	.word	0x00010b50


	//   ....[40]....
        /*041c*/ 	.word	0x00010b60


	//   ....[41]....
        /*0420*/ 	.word	0x00011590


	//   ....[42]....
        /*0424*/ 	.word	0x00012b10


	//   ....[43]....
        /*0428*/ 	.word	0x00012b40


	//   ....[44]....
        /*042c*/ 	.word	0x00012b50


	//   ....[45]....
        /*0430*/ 	.word	0x00012b60


	//   ....[46]....
        /*0434*/ 	.word	0x00012b70


	//   ....[47]....
        /*0438*/ 	.word	0x00012b80


	//   ....[48]....
        /*043c*/ 	.word	0x00012b90


	//   ....[49]....
        /*0440*/ 	.word	0x00012bb0


	//   ....[50]....
        /*0444*/ 	.word	0x00012c20


	//   ....[51]....
        /*0448*/ 	.word	0x00012cb0


	//   ....[52]....
        /*044c*/ 	.word	0x00012d00


	//   ....[53]....
        /*0450*/ 	.word	0x00012d10


	//   ....[54]....
        /*0454*/ 	.word	0x00012d40


	//   ....[55]....
        /*0458*/ 	.word	0x00012d90


	//   ....[56]....
        /*045c*/ 	.word	0x00012dd0


	//   ....[57]....
        /*0460*/ 	.word	0x00012df0


	//   ....[58]....
        /*0464*/ 	.word	0x00013470


	//   ....[59]....
        /*0468*/ 	.word	0x000134a0


	//   ....[60]....
        /*046c*/ 	.word	0x000134d0


	//   ....[61]....
        /*0470*/ 	.word	0x00013500


	//   ....[62]....
        /*0474*/ 	.word	0x00013510


	//   ....[63]....
        /*0478*/ 	.word	0x000135a0


	//   ....[64]....
        /*047c*/ 	.word	0x000135c0


	//   ....[65]....
        /*0480*/ 	.word	0x000135d0


	//   ....[66]....
        /*0484*/ 	.word	0x000136b0


	//   ....[67]....
        /*0488*/ 	.word	0x000136d0


	//   ....[68]....
        /*048c*/ 	.word	0x000136e0


	//   ....[69]....
        /*0490*/ 	.word	0x00013730


	//   ....[70]....
        /*0494*/ 	.word	0x000137d0


	//   ....[71]....
        /*0498*/ 	.word	0x000137f0


	//   ....[72]....
        /*049c*/ 	.word	0x00013800


	//   ....[73]....
        /*04a0*/ 	.word	0x00013840


	//   ....[74]....
        /*04a4*/ 	.word	0x00013f60


	//   ....[75]....
        /*04a8*/ 	.word	0x00013f90


	//   ....[76]....
        /*04ac*/ 	.word	0x00013fa0


	//   ....[77]....
        /*04b0*/ 	.word	0x00013fb0


	//   ....[78]....
        /*04b4*/ 	.word	0x00013fe0


	//   ....[79]....
        /*04b8*/ 	.word	0x00014020


	//   ....[80]....
        /*04bc*/ 	.word	0x00014030


	//   ....[81]....
        /*04c0*/ 	.word	0x00014050


	//   ....[82]....
        /*04c4*/ 	.word	0x000140b0


	//   ....[83]....
        /*04c8*/ 	.word	0x000140c0


	//   ....[84]....
        /*04cc*/ 	.word	0x000140e0


	//   ....[85]....
        /*04d0*/ 	.word	0x00014140


	//   ....[86]....
        /*04d4*/ 	.word	0x00014160


	//   ....[87]....
        /*04d8*/ 	.word	0x00014170


	//   ....[88]....
        /*04dc*/ 	.word	0x000141a0


	//   ....[89]....
        /*04e0*/ 	.word	0x000141b0


	//   ....[90]....
        /*04e4*/ 	.word	0x00014430


	//   ....[91]....
        /*04e8*/ 	.word	0x00014450


	//   ....[92]....
        /*04ec*/ 	.word	0x00014460


	//   ....[93]....
        /*04f0*/ 	.word	0x00014480


	//   ....[94]....
        /*04f4*/ 	.word	0x000144f0


	//   ....[95]....
        /*04f8*/ 	.word	0x00014520


	//   ....[96]....
        /*04fc*/ 	.word	0x00014570


	//   ....[97]....
        /*0500*/ 	.word	0x000145a0


	//   ....[98]....
        /*0504*/ 	.word	0x000145f0


	//   ....[99]....
        /*0508*/ 	.word	0x00014620


	//   ....[100]....
        /*050c*/ 	.word	0x00014670


	//   ....[101]....
        /*0510*/ 	.word	0x000146a0


	//   ....[102]....
        /*0514*/ 	.word	0x000146f0


	//   ....[103]....
        /*0518*/ 	.word	0x00014720


	//   ....[104]....
        /*051c*/ 	.word	0x00014770


	//   ....[105]....
        /*0520*/ 	.word	0x000147a0


	//   ....[106]....
        /*0524*/ 	.word	0x00014c00


	//   ....[107]....
        /*0528*/ 	.word	0x00014c30


	//   ....[108]....
        /*052c*/ 	.word	0x00014c60


	//   ....[109]....
        /*0530*/ 	.word	0x00014c90


	//   ....[110]....
        /*0534*/ 	.word	0x00014cc0


	//   ....[111]....
        /*0538*/ 	.word	0x00014cd0


	//   ....[112]....
        /*053c*/ 	.word	0x00014cf0


	//   ....[113]....
        /*0540*/ 	.word	0x00014d10


	//   ....[114]....
        /*0544*/ 	.word	0x00014d30


	//   ....[115]....
        /*0548*/ 	.word	0x00014d50


	//   ....[116]....
        /*054c*/ 	.word	0x00014dd0


	//   ....[117]....
        /*0550*/ 	.word	0x00014df0


	//   ....[118]....
        /*0554*/ 	.word	0x00014e20


	//   ....[119]....
        /*0558*/ 	.word	0x00014e40


	//   ....[120]....
        /*055c*/ 	.word	0x00014ff0


	//   ....[121]....
        /*0560*/ 	.word	0x00015000


	//   ....[122]....
        /*0564*/ 	.word	0x00015260


	//   ....[123]....
        /*0568*/ 	.word	0x00015880


	//   ....[124]....
        /*056c*/ 	.word	0x00015970


	//   ....[125]....
        /*0570*/ 	.word	0x00015a10


	//   ....[126]....
        /*0574*/ 	.word	0x00015a70


	//   ....[127]....
        /*0578*/ 	.word	0x00015b30


	//   ....[128]....
        /*057c*/ 	.word	0x00015bb0


	//   ....[129]....
        /*0580*/ 	.word	0x00015c70


	//   ....[130]....
        /*0584*/ 	.word	0x00015ce0


	//   ....[131]....
        /*0588*/ 	.word	0x00015dc0


	//   ....[132]....
        /*058c*/ 	.word	0x00015e40


	//   ....[133]....
        /*0590*/ 	.word	0x00015f10


	//   ....[134]....
        /*0594*/ 	.word	0x00015f90


	//   ....[135]....
        /*0598*/ 	.word	0x00016050


	//   ....[136]....
        /*059c*/ 	.word	0x000160d0


	//   ....[137]....
        /*05a0*/ 	.word	0x000161a0


	//   ....[138]....
        /*05a4*/ 	.word	0x00016220


	//   ....[139]....
        /*05a8*/ 	.word	0x000162e0


	//   ....[140]....
        /*05ac*/ 	.word	0x00016380


	//   ....[141]....
        /*05b0*/ 	.word	0x000163d0


	//   ....[142]....
        /*05b4*/ 	.word	0x00016470


	//   ....[143]....
        /*05b8*/ 	.word	0x00016540


	//   ....[144]....
        /*05bc*/ 	.word	0x000165b0


	//   ....[145]....
        /*05c0*/ 	.word	0x000166a0


	//   ....[146]....
        /*05c4*/ 	.word	0x00016700


	//   ....[147]....
        /*05c8*/ 	.word	0x000167d0


	//   ....[148]....
        /*05cc*/ 	.word	0x00016840


	//   ....[149]....
        /*05d0*/ 	.word	0x00016930


	//   ....[150]....
        /*05d4*/ 	.word	0x00016990


	//   ....[151]....
        /*05d8*/ 	.word	0x00016a60


	//   ....[152]....
        /*05dc*/ 	.word	0x00016ad0


	//   ....[153]....
        /*05e0*/ 	.word	0x00016bb0


	//   ....[154]....
        /*05e4*/ 	.word	0x00016c10


	//   ....[155]....
        /*05e8*/ 	.word	0x00016cc0


	//   ....[156]....
        /*05ec*/ 	.word	0x00016e00


	//   ....[157]....
        /*05f0*/ 	.word	0x00016eb0


	//   ....[158]....
        /*05f4*/ 	.word	0x00016f80


	//   ....[159]....
        /*05f8*/ 	.word	0x00016fd0


	//   ....[160]....
        /*05fc*/ 	.word	0x000170b0


	//   ....[161]....
        /*0600*/ 	.word	0x00017100


	//   ....[162]....
        /*0604*/ 	.word	0x000171d0


	//   ....[163]....
        /*0608*/ 	.word	0x00017220


	//   ....[164]....
        /*060c*/ 	.word	0x00017300


	//   ....[165]....
        /*0610*/ 	.word	0x00017350


	//   ....[166]....
        /*0614*/ 	.word	0x00017430


	//   ....[167]....
        /*0618*/ 	.word	0x00017480


	//   ....[168]....
        /*061c*/ 	.word	0x00017550


	//   ....[169]....
        /*0620*/ 	.word	0x000175a0


	//   ....[170]....
        /*0624*/ 	.word	0x00017680


	//   ....[171]....
        /*0628*/ 	.word	0x000176d0


	//   ....[172]....
        /*062c*/ 	.word	0x000177c0


	//   ....[173]....
        /*0630*/ 	.word	0x00017860


	//   ....[174]....
        /*0634*/ 	.word	0x000178c0


	//   ....[175]....
        /*0638*/ 	.word	0x00017980


	//   ....[176]....
        /*063c*/ 	.word	0x00017a20


	//   ....[177]....
        /*0640*/ 	.word	0x00017ae0


	//   ....[178]....
        /*0644*/ 	.word	0x00017b80


	//   ....[179]....
        /*0648*/ 	.word	0x00017c40


	//   ....[180]....
        /*064c*/ 	.word	0x00017ce0


	//   ....[181]....
        /*0650*/ 	.word	0x00017da0


	//   ....[182]....
        /*0654*/ 	.word	0x00017e40


	//   ....[183]....
        /*0658*/ 	.word	0x00017f00


	//   ....[184]....
        /*065c*/ 	.word	0x00017fa0


	//   ....[185]....
        /*0660*/ 	.word	0x00018060


	//   ....[186]....
        /*0664*/ 	.word	0x00018100


	//   ....[187]....
        /*0668*/ 	.word	0x000181c0


	//   ....[188]....
        /*066c*/ 	.word	0x000182e0


	//   ....[189]....
        /*0670*/ 	.word	0x00018380


	//   ....[190]....
        /*0674*/ 	.word	0x00018430


	//   ....[191]....
        /*0678*/ 	.word	0x00018500


	//   ....[192]....
        /*067c*/ 	.word	0x00018570


	//   ....[193]....
        /*0680*/ 	.word	0x00018640


	//   ....[194]....
        /*0684*/ 	.word	0x000186b0


	//   ....[195]....
        /*0688*/ 	.word	0x00018790


	//   ....[196]....
        /*068c*/ 	.word	0x00018800


	//   ....[197]....
        /*0690*/ 	.word	0x000188e0


	//   ....[198]....
        /*0694*/ 	.word	0x00018960


	//   ....[199]....
        /*0698*/ 	.word	0x00018a40


	//   ....[200]....
        /*069c*/ 	.word	0x00018ab0


	//   ....[201]....
        /*06a0*/ 	.word	0x00018b80


	//   ....[202]....
        /*06a4*/ 	.word	0x00018bf0


	//   ....[203]....
        /*06a8*/ 	.word	0x00018cb0


	//   ....[204]....
        /*06ac*/ 	.word	0x00018d90


	//----- nvinfo : EIATTR_REG_RECONFIG
	.align		4
.L_168:
        /*06b0*/ 	.byte	0x01, 0x54
	.zero		2


	//----- nvinfo : EIATTR_SYSCALL_OFFSETS
	.align		4
        /*06b4*/ 	.byte	0x04, 0x46
        /*06b6*/ 	.short	(.L_170 - .L_169)


	//   ....[0]....
.L_169:
        /*06b8*/ 	.word	0x000016d0


	//   ....[1]....
        /*06bc*/ 	.word	0x00012150


	//   ....[2]....
        /*06c0*/ 	.word	0x00012290


	//   ....[3]....
        /*06c4*/ 	.word	0x00012380


	//   ....[4]....
        /*06c8*/ 	.word	0x000131d0


	//----- nvinfo : EIATTR_MBARRIER_INSTR_OFFSETS
	.align		4
.L_170:
        /*06cc*/ 	.byte	0x04, 0x39
        /*06ce*/ 	.short	(.L_172 - .L_171)


	//   ....[0]....
.L_171:
        /*06d0*/ 	.word	0x00000170
        /*06d4*/ 	.word	0x000000ff
        /*06d8*/ 	.word	0x00028800
        /*06dc*/ 	.short	0x0100
        /*06de*/ 	.byte	0x08
	.zero		1


	//   ....[1]....
        /*06e0*/ 	.word	0x00000180
        /*06e4*/ 	.word	0x000000ff
        /*06e8*/ 	.word	0x00028820
        /*06ec*/ 	.short	0x0100
        /*06ee*/ 	.byte	0x08
	.zero		1


	//   ....[2]....
        /*06f0*/ 	.word	0x00000270
        /*06f4*/ 	.word	0x000000ff
        /*06f8*/ 	.word	0x00028830
        /*06fc*/ 	.short	0x0100
        /*06fe*/ 	.byte	0x08
	.zero		1


	//   ....[3]....
        /*0700*/ 	.word	0x00000280
        /*0704*/ 	.word	0x000000ff
        /*0708*/ 	.word	0x00028840
        /*070c*/ 	.short	0x0100
        /*070e*/ 	.byte	0x08
	.zero		1


	//   ....[4]....
        /*0710*/ 	.word	0x00000290
        /*0714*/ 	.word	0x000000ff
        /*0718*/ 	.word	0x00028838
        /*071c*/ 	.short	0x0100
        /*071e*/ 	.byte	0x08
	.zero		1


	//   ....[5]....
        /*0720*/ 	.word	0x000002a0
        /*0724*/ 	.word	0x000000ff
        /*0728*/ 	.word	0x00028848
        /*072c*/ 	.short	0x0100
        /*072e*/ 	.byte	0x08
	.zero		1


	//   ....[6]....
        /*0730*/ 	.word	0x000003d0
        /*0734*/ 	.word	0x000000ff
        /*0738*/ 	.word	0x00028850
        /*073c*/ 	.short	0x0100
        /*073e*/ 	.byte	0x08
	.zero		1


	//   ....[7]....
        /*0740*/ 	.word	0x000003e0
        /*0744*/ 	.word	0x000000ff
        /*0748*/ 	.word	0x00028860
        /*074c*/ 	.short	0x0100
        /*074e*/ 	.byte	0x08
	.zero		1


	//   ....[8]....
        /*0750*/ 	.word	0x000003f0
        /*0754*/ 	.word	0x000000ff
        /*0758*/ 	.word	0x00028858
        /*075c*/ 	.short	0x0100
        /*075e*/ 	.byte	0x08
	.zero		1


	//   ....[9]....
        /*0760*/ 	.word	0x00000400
        /*0764*/ 	.word	0x000000ff
        /*0768*/ 	.word	0x00028868
        /*076c*/ 	.short	0x0100
        /*076e*/ 	.byte	0x08
	.zero		1


	//   ....[10]....
        /*0770*/ 	.word	0x000004f0
        /*0774*/ 	.word	0x000000ff
        /*0778*/ 	.word	0x00028870
        /*077c*/ 	.short	0x0100
        /*077e*/ 	.byte	0x06
	.zero		1


	//   ....[11]....
        /*0780*/ 	.word	0x00000500
        /*0784*/ 	.word	0x000000ff
        /*0788*/ 	.word	0x00028880
        /*078c*/ 	.short	0x0100
        /*078e*/ 	.byte	0x06
	.zero		1


	//   ....[12]....
        /*0790*/ 	.word	0x00000510
        /*0794*/ 	.word	0x000000ff
        /*0798*/ 	.word	0x00028878
        /*079c*/ 	.short	0x0100
        /*079e*/ 	.byte	0x06
	.zero		1


	//   ....[13]....
        /*07a0*/ 	.word	0x00000520
        /*07a4*/ 	.word	0x000000ff
        /*07a8*/ 	.word	0x00028888
        /*07ac*/ 	.short	0x0100
        /*07ae*/ 	.byte	0x06
	.zero		1


	//   ....[14]....
        /*07b0*/ 	.word	0x00000650
        /*07b4*/ 	.word	0x000000ff
        /*07b8*/ 	.word	0x00028890
        /*07bc*/ 	.short	0x0100
        /*07be*/ 	.byte	0x08
	.zero		1


	//   ....[15]....
        /*07c0*/ 	.word	0x00000660
        /*07c4*/ 	.word	0x000000ff
        /*07c8*/ 	.word	0x000288a0
        /*07cc*/ 	.short	0x0100
        /*07ce*/ 	.byte	0x08
	.zero		1


	//   ....[16]....
        /*07d0*/ 	.word	0x00000670
        /*07d4*/ 	.word	0x000000ff
        /*07d8*/ 	.word	0x00028898
        /*07dc*/ 	.short	0x0100
        /*07de*/ 	.byte	0x08
	.zero		1


	//   ....[17]....
        /*07e0*/ 	.word	0x00000680
        /*07e4*/ 	.word	0x000000ff
        /*07e8*/ 	.word	0x000288a8
        /*07ec*/ 	.short	0x0100
        /*07ee*/ 	.byte	0x08
	.zero		1


	//   ....[18]....
        /*07f0*/ 	.word	0x000007c0
        /*07f4*/ 	.word	0x000000ff
        /*07f8*/ 	.word	0x000288b0
        /*07fc*/ 	.short	0x0100
        /*07fe*/ 	.byte	0x08
	.zero		1


	//   ....[19]....
        /*0800*/ 	.word	0x000007d0
        /*0804*/ 	.word	0x000000ff
        /*0808*/ 	.word	0x000288c0
        /*080c*/ 	.short	0x0100
        /*080e*/ 	.byte	0x08
	.zero		1


	//   ....[20]....
        /*0810*/ 	.word	0x000007e0
        /*0814*/ 	.word	0x000000ff
        /*0818*/ 	.word	0x000288b8
        /*081c*/ 	.short	0x0100
        /*081e*/ 	.byte	0x08
	.zero		1


	//   ....[21]....
        /*0820*/ 	.word	0x000007f0
        /*0824*/ 	.word	0x000000ff
        /*0828*/ 	.word	0x000288c8
        /*082c*/ 	.short	0x0100
        /*082e*/ 	.byte	0x08
	.zero		1


	//   ....[22]....
        /*0830*/ 	.word	0x000016f0
        /*0834*/ 	.word	0x000000ff
        /*0838*/ 	.word	0x00028800
        /*083c*/ 	.short	0x010a
        /*083e*/ 	.byte	0x28
	.zero		1


	//   ....[23]....
        /*0840*/ 	.word	0x00001760
        /*0844*/ 	.word	0x000000ff
        /*0848*/ 	.word	0x00028830
        /*084c*/ 	.short	0x010a
        /*084e*/ 	.byte	0x28
	.zero		1


	//   ....[24]....
        /*0850*/ 	.word	0x000017c0
        /*0854*/ 	.word	0x000000ff
        /*0858*/ 	.word	0x00028830
        /*085c*/ 	.short	0x010a
        /*085e*/ 	.byte	0x28
	.zero		1


	//   ....[25]....
        /*0860*/ 	.word	0x00002310
        /*0864*/ 	.word	0x000000ff
        /*0868*/ 	.word	0x00000000
        /*086c*/ 	.short	0x0101
        /*086e*/ 	.byte	0x06
	.zero		1


	//   ....[26]....
        /*0870*/ 	.word	0x00005570
        /*0874*/ 	.word	0x000000ff
        /*0878*/ 	.word	0x00028830
        /*087c*/ 	.short	0x010a
        /*087e*/ 	.byte	0x06
	.zero		1


	//   ....[27]....
        /*0880*/ 	.word	0x000055b0
        /*0884*/ 	.word	0x000000ff
        /*0888*/ 	.word	0x00028830
        /*088c*/ 	.short	0x010a
        /*088e*/ 	.byte	0x06
	.zero		1


	//   ....[28]....
        /*0890*/ 	.word	0x00005920
        /*0894*/ 	.word	0x000000ff
        /*0898*/ 	.word	0x00028850
        /*089c*/ 	.short	0x010a
        /*089e*/ 	.byte	0x06
	.zero		1


	//   ....[29]....
        /*08a0*/ 	.word	0x00005960
        /*08a4*/ 	.word	0x000000ff
        /*08a8*/ 	.word	0x00028850
        /*08ac*/ 	.short	0x010a
        /*08ae*/ 	.byte	0x06
	.zero		1


	//   ....[30]....
        /*08b0*/ 	.word	0x00006210
        /*08b4*/ 	.word	0x000000ff
        /*08b8*/ 	.word	0x00000000
        /*08bc*/ 	.short	0x0101
        /*08be*/ 	.byte	0x06
	.zero		1


	//   ....[31]....
        /*08c0*/ 	.word	0x00008820
        /*08c4*/ 	.word	0x000000ff
        /*08c8*/ 	.word	0x00000000
        /*08cc*/ 	.short	0x0101
        /*08ce*/ 	.byte	0x06
	.zero		1


	//   ....[32]....
        /*08d0*/ 	.word	0x000091b0
        /*08d4*/ 	.word	0x000000ff
        /*08d8*/ 	.word	0x00028830
        /*08dc*/ 	.short	0x010a
        /*08de*/ 	.byte	0x06
	.zero		1


	//   ....[33]....
        /*08e0*/ 	.word	0x000091f0
        /*08e4*/ 	.word	0x000000ff
        /*08e8*/ 	.word	0x00028830
        /*08ec*/ 	.short	0x010a
        /*08ee*/ 	.byte	0x06
	.zero		1


	//   ....[34]....
        /*08f0*/ 	.word	0x00009560
        /*08f4*/ 	.word	0x000000ff
        /*08f8*/ 	.word	0x00028850
        /*08fc*/ 	.short	0x010a
        /*08fe*/ 	.byte	0x06
	.zero		1


	//   ....[35]....
        /*0900*/ 	.word	0x000095a0
        /*0904*/ 	.word	0x000000ff
        /*0908*/ 	.word	0x00028850
        /*090c*/ 	.short	0x010a
        /*090e*/ 	.byte	0x06
	.zero		1


	//   ....[36]....
        /*0910*/ 	.word	0x00009e60
        /*0914*/ 	.word	0x000000ff
        /*0918*/ 	.word	0x00000000
        /*091c*/ 	.short	0x0101
        /*091e*/ 	.byte	0x06
	.zero		1


	//   ....[37]....
        /*0920*/ 	.word	0x0000b350
        /*0924*/ 	.word	0x000000ff
        /*0928*/ 	.word	0x00000000
        /*092c*/ 	.short	0x0101
        /*092e*/ 	.byte	0x06
	.zero		1


	//   ....[38]....
        /*0930*/ 	.word	0x0000ba90
        /*0934*/ 	.word	0x000000ff
        /*0938*/ 	.word	0x00028830
        /*093c*/ 	.short	0x010a
        /*093e*/ 	.byte	0x06
	.zero		1


	//   ....[39]....
        /*0940*/ 	.word	0x0000bad0
        /*0944*/ 	.word	0x000000ff
        /*0948*/ 	.word	0x00028830
        /*094c*/ 	.short	0x010a
        /*094e*/ 	.byte	0x06
	.zero		1


	//   ....[40]....
        /*0950*/ 	.word	0x0000be00
        /*0954*/ 	.word	0x000000ff
        /*0958*/ 	.word	0x00028850
        /*095c*/ 	.short	0x010a
        /*095e*/ 	.byte	0x06
	.zero		1


	//   ....[41]....
        /*0960*/ 	.word	0x0000be40
        /*0964*/ 	.word	0x000000ff
        /*0968*/ 	.word	0x00028850
        /*096c*/ 	.short	0x010a
        /*096e*/ 	.byte	0x06
	.zero		1


	//   ....[42]....
        /*0970*/ 	.word	0x0000c6d0
        /*0974*/ 	.word	0x000000ff
        /*0978*/ 	.word	0x00000000
        /*097c*/ 	.short	0x0101
        /*097e*/ 	.byte	0x06
	.zero		1


	//   ....[43]....
        /*0980*/ 	.word	0x0000ece0
        /*0984*/ 	.word	0x000000ff
        /*0988*/ 	.word	0x00000000
        /*098c*/ 	.short	0x0101
        /*098e*/ 	.byte	0x06
	.zero		1


	//   ....[44]....
        /*0990*/ 	.word	0x0000f2e0
        /*0994*/ 	.word	0x000000ff
        /*0998*/ 	.word	0x00028850
        /*099c*/ 	.short	0x010a
        /*099e*/ 	.byte	0x05
	.zero		1


	//   ....[45]....
        /*09a0*/ 	.word	0x0000f320
        /*09a4*/ 	.word	0x000000ff
        /*09a8*/ 	.word	0x00028850
        /*09ac*/ 	.short	0x010a
        /*09ae*/ 	.byte	0x05
	.zero		1


	//   ....[46]....
        /*09b0*/ 	.word	0x0000f8d0
        /*09b4*/ 	.word	0x000000ff
        /*09b8*/ 	.word	0x00000000
        /*09bc*/ 	.short	0x0101
        /*09be*/ 	.byte	0x04
	.zero		1


	//   ....[47]....
        /*09c0*/ 	.word	0x000104f0
        /*09c4*/ 	.word	0x000000ff
        /*09c8*/ 	.word	0x00000000
        /*09cc*/ 	.short	0x0101
        /*09ce*/ 	.byte	0x04
	.zero		1


	//   ....[48]....
        /*09d0*/ 	.word	0x00012840
        /*09d4*/ 	.word	0x000000ff
        /*09d8*/ 	.word	0x00028840
        /*09dc*/ 	.short	0x010a
        /*09de*/ 	.byte	0x2e
	.zero		1


	//   ....[49]....
        /*09e0*/ 	.word	0x00012f90
        /*09e4*/ 	.word	0x000000ff
        /*09e8*/ 	.word	0x00028830
        /*09ec*/ 	.short	0x0107
        /*09ee*/ 	.byte	0x2e
	.zero		1


	//   ....[50]....
        /*09f0*/ 	.word	0x00013000
        /*09f4*/ 	.word	0x000000ff
        /*09f8*/ 	.word	0x00028830
        /*09fc*/ 	.short	0x0101
        /*09fe*/ 	.byte	0x2e
	.zero		1


	//   ....[51]....
        /*0a00*/ 	.word	0x00013990
        /*0a04*/ 	.word	0x000000ff
        /*0a08*/ 	.word	0x00028800
        /*0a0c*/ 	.short	0x0107
        /*0a0e*/ 	.byte	0x2e
	.zero		1


	//   ....[52]....
        /*0a10*/ 	.word	0x000139d0
        /*0a14*/ 	.word	0x000000ff
        /*0a18*/ 	.word	0x00028800
        /*0a1c*/ 	.short	0x0101
        /*0a1e*/ 	.byte	0x2e
	.zero		1


	//   ....[53]....
        /*0a20*/ 	.word	0x00013a00
        /*0a24*/ 	.word	0x000000ff
        /*0a28*/ 	.word	0x00028820
        /*0a2c*/ 	.short	0x010a
        /*0a2e*/ 	.byte	0x2e
	.zero		1


	//   ....[54]....
        /*0a30*/ 	.word	0x00013d60
        /*0a34*/ 	.word	0x00000022
        /*0a38*/ 	.word	0x00028840
        /*0a3c*/ 	.short	0x010a
        /*0a3e*/ 	.byte	0x3f
	.zero		1


	//   ....[55]....
        /*0a40*/ 	.word	0x000142c0
        /*0a44*/ 	.word	0x00000022
        /*0a48*/ 	.word	0x00028830
        /*0a4c*/ 	.short	0x0107
        /*0a4e*/ 	.byte	0x3f
	.zero		1


	//   ....[56]....
        /*0a50*/ 	.word	0x00014370
        /*0a54*/ 	.word	0x00000022
        /*0a58*/ 	.word	0x00028830
        /*0a5c*/ 	.short	0x0101
        /*0a5e*/ 	.byte	0x3f
	.zero		1


	//   ....[57]....
        /*0a60*/ 	.word	0x000143d0
        /*0a64*/ 	.word	0x00000000
        /*0a68*/ 	.word	0x00028860
        /*0a6c*/ 	.short	0x010a
        /*0a6e*/ 	.byte	0x3f
	.zero		1


	//   ....[58]....
        /*0a70*/ 	.word	0x00014920
        /*0a74*/ 	.word	0x00000000
        /*0a78*/ 	.word	0x00028850
        /*0a7c*/ 	.short	0x0107
        /*0a7e*/ 	.byte	0x3f
	.zero		1


	//   ....[59]....
        /*0a80*/ 	.word	0x00014a00
        /*0a84*/ 	.word	0x00000000
        /*0a88*/ 	.word	0x00028850
        /*0a8c*/ 	.short	0x0101
        /*0a8e*/ 	.byte	0x3f
	.zero		1


	//   ....[60]....
        /*0a90*/ 	.word	0x00014b90
        /*0a94*/ 	.word	0x00000000
        /*0a98*/ 	.word	0x00028860
        /*0a9c*/ 	.short	0x010a
        /*0a9e*/ 	.byte	0x3f
	.zero		1


	//   ....[61]....
        /*0aa0*/ 	.word	0x000150d0
        /*0aa4*/ 	.word	0x00000000
        /*0aa8*/ 	.word	0x00028850
        /*0aac*/ 	.short	0x0107
        /*0aae*/ 	.byte	0x3f
	.zero		1


	//   ....[62]....
        /*0ab0*/ 	.word	0x00015180
        /*0ab4*/ 	.word	0x00000000
        /*0ab8*/ 	.word	0x00028850
        /*0abc*/ 	.short	0x0101
        /*0abe*/ 	.byte	0x3f
	.zero		1


	//   ....[63]....
        /*0ac0*/ 	.word	0x00015220
        /*0ac4*/ 	.word	0x00000007
        /*0ac8*/ 	.word	0x00028820
        /*0acc*/ 	.short	0x010a
        /*0ace*/ 	.byte	0x3f
	.zero		1


	//   ....[64]....
        /*0ad0*/ 	.word	0x00015350
        /*0ad4*/ 	.word	0x00000005
        /*0ad8*/ 	.word	0x00028840
        /*0adc*/ 	.short	0x010a
        /*0ade*/ 	.byte	0x3f
	.zero		1


	//   ....[65]....
        /*0ae0*/ 	.word	0x000153f0
        /*0ae4*/ 	.word	0x00000007
        /*0ae8*/ 	.word	0x00028840
        /*0aec*/ 	.short	0x010a
        /*0aee*/ 	.byte	0x3f
	.zero		1


	//   ....[66]....
        /*0af0*/ 	.word	0x00015430
        /*0af4*/ 	.word	0x00000005
        /*0af8*/ 	.word	0x00028860
        /*0afc*/ 	.short	0x010a
        /*0afe*/ 	.byte	0x3f
	.zero		1


	//   ....[67]....
        /*0b00*/ 	.word	0x00015470
        /*0b04*/ 	.word	0x00000007
        /*0b08*/ 	.word	0x00028860
        /*0b0c*/ 	.short	0x010a
        /*0b0e*/ 	.byte	0x3f
	.zero		1


	//   ....[68]....
        /*0b10*/ 	.word	0x000154e0
        /*0b14*/ 	.word	0x00000003
        /*0b18*/ 	.word	0x00028800
        /*0b1c*/ 	.short	0x010a
        /*0b1e*/ 	.byte	0x3f
	.zero		1


	//   ....[69]....
        /*0b20*/ 	.word	0x00015540
        /*0b24*/ 	.word	0x00000003
        /*0b28*/ 	.word	0x00028830
        /*0b2c*/ 	.short	0x010a
        /*0b2e*/ 	.byte	0x3f
	.zero		1


	//   ....[70]....
        /*0b30*/ 	.word	0x000155a0
        /*0b34*/ 	.word	0x00000009
        /*0b38*/ 	.word	0x00028830
        /*0b3c*/ 	.short	0x010a
        /*0b3e*/ 	.byte	0x3f
	.zero		1


	//   ....[71]....
        /*0b40*/ 	.word	0x00015600
        /*0b44*/ 	.word	0x00000009
        /*0b48*/ 	.word	0x00028850
        /*0b4c*/ 	.short	0x010a
        /*0b4e*/ 	.byte	0x3f
	.zero		1


	//   ....[72]....
        /*0b50*/ 	.word	0x00015660
        /*0b54*/ 	.word	0x0000000a
        /*0b58*/ 	.word	0x00028830
        /*0b5c*/ 	.short	0x010a
        /*0b5e*/ 	.byte	0x3f
	.zero		1


	//   ....[73]....
        /*0b60*/ 	.word	0x000156c0
        /*0b64*/ 	.word	0x0000000a
        /*0b68*/ 	.word	0x00028850
        /*0b6c*/ 	.short	0x010a
        /*0b6e*/ 	.byte	0x3f
	.zero		1


	//   ....[74]....
        /*0b70*/ 	.word	0x00015720
        /*0b74*/ 	.word	0x0000000a
        /*0b78*/ 	.word	0x00028830
        /*0b7c*/ 	.short	0x010a
        /*0b7e*/ 	.byte	0x3f
	.zero		1


	//   ....[75]....
        /*0b80*/ 	.word	0x00015780
        /*0b84*/ 	.word	0x0000000a
        /*0b88*/ 	.word	0x00028850
        /*0b8c*/ 	.short	0x010a
        /*0b8e*/ 	.byte	0x3f
	.zero		1


	//   ....[76]....
        /*0b90*/ 	.word	0x000157e0
        /*0b94*/ 	.word	0x00000003
        /*0b98*/ 	.word	0x00028850
        /*0b9c*/ 	.short	0x010a
        /*0b9e*/ 	.byte	0x3f
	.zero		1


	//   ....[77]....
        /*0ba0*/ 	.word	0x000158c0
        /*0ba4*/ 	.word	0x0000000a
        /*0ba8*/ 	.word	0x00028840
        /*0bac*/ 	.short	0x010a
        /*0bae*/ 	.byte	0x3f
	.zero		1


	//   ....[78]....
        /*0bb0*/ 	.word	0x00016d00
        /*0bb4*/ 	.word	0x00000003
        /*0bb8*/ 	.word	0x00028820
        /*0bbc*/ 	.short	0x010a
        /*0bbe*/ 	.byte	0x3f
	.zero		1


	//   ....[79]....
        /*0bc0*/ 	.word	0x00016d50
        /*0bc4*/ 	.word	0x00000022
        /*0bc8*/ 	.word	0x00028840
        /*0bcc*/ 	.short	0x010a
        /*0bce*/ 	.byte	0x3f
	.zero		1


	//   ....[80]....
        /*0bd0*/ 	.word	0x00017710
        /*0bd4*/ 	.word	0x00000000
        /*0bd8*/ 	.word	0x00028860
        /*0bdc*/ 	.short	0x010a
        /*0bde*/ 	.byte	0x3f
	.zero		1


	//   ....[81]....
        /*0be0*/ 	.word	0x00018230
        /*0be4*/ 	.word	0x00000000
        /*0be8*/ 	.word	0x00028860
        /*0bec*/ 	.short	0x010a
        /*0bee*/ 	.byte	0x3f
	.zero		1


	//   ....[82]....
        /*0bf0*/ 	.word	0x00018ce0
        /*0bf4*/ 	.word	0x00000007
        /*0bf8*/ 	.word	0x00028820
        /*0bfc*/ 	.short	0x010a
        /*0bfe*/ 	.byte	0x3f
	.zero		1


	//   ....[83]....
        /*0c00*/ 	.word	0x00018e50
        /*0c04*/ 	.word	0x00000005
        /*0c08*/ 	.word	0x00028840
        /*0c0c*/ 	.short	0x010a
        /*0c0e*/ 	.byte	0x3f
	.zero		1


	//   ....[84]....
        /*0c10*/ 	.word	0x00018ea0
        /*0c14*/ 	.word	0x00000007
        /*0c18*/ 	.word	0x00028840
        /*0c1c*/ 	.short	0x010a
        /*0c1e*/ 	.byte	0x3f
	.zero		1


	//   ....[85]....
        /*0c20*/ 	.word	0x00018ef0
        /*0c24*/ 	.word	0x00000005
        /*0c28*/ 	.word	0x00028860
        /*0c2c*/ 	.short	0x010a
        /*0c2e*/ 	.byte	0x3f
	.zero		1


	//----- nvinfo : EIATTR_NUM_MBARRIERS
	.align		4
.L_172:
        /*0c30*/ 	.byte	0x03, 0x38
        /*0c32*/ 	.short	0x0016


	//----- nvinfo : EIATTR_EXIT_INSTR_OFFSETS
	.align		4
        /*0c34*/ 	.byte	0x04, 0x1c
        /*0c36*/ 	.short	(.L_174 - .L_173)


	//   ....[0]....
.L_173:
        /*0c38*/ 	.word	0x000154c0


	//----- nvinfo : EIATTR_MAX_THREADS
	.align		4
.L_174:
        /*0c3c*/ 	.byte	0x04, 0x05
        /*0c3e*/ 	.short	(.L_176 - .L_175)
.L_175:
        /*0c40*/ 	.word	0x00000180
        /*0c44*/ 	.word	0x00000001
        /*0c48*/ 	.word	0x00000001


	//----- nvinfo : EIATTR_CRS_STACK_SIZE
	.align		4
.L_176:
        /*0c4c*/ 	.byte	0x04, 0x1e
        /*0c4e*/ 	.short	(.L_178 - .L_177)
.L_177:
        /*0c50*/ 	.word	0x00000000


	//----- nvinfo : EIATTR_CBANK_PARAM_SIZE
	.align		4
.L_178:
        /*0c54*/ 	.byte	0x03, 0x19
        /*0c56*/ 	.short	0x0a70


	//----- nvinfo : EIATTR_PARAM_CBANK
	.align		4
        /*0c58*/ 	.byte	0x04, 0x0a
        /*0c5a*/ 	.short	(.L_180 - .L_179)
	.align		4
.L_179:
        /*0c5c*/ 	.word	index@(.nv.constant0._ZN7cutlass13device_kernelIN5flash11enable_sm90INS1_16FlashAttnFwdSm90INS1_25CollectiveMainloopFwdSm90ILi2EN4cute5tupleIJNS5_1CILi1EEES8_S8_EEENS6_IJNS7_ILi128EEESA_SA_EEELi128ENS_10bfloat16_tEfNS_4arch4Sm90ELb0ELb1ELb1ELb0ELb1ELb0ELb0ELb1ELb1ELb1ELb1ELb0EEENS1_21CollectiveEpilogueFwdISB_S9_SC_SE_Li256ELb0ELb1ELb1ELb0EEENS1_19SingleTileSchedulerILb0ELb1ELb1ELi128EEEEEEEEEvNT_6ParamsE)
        /*0c60*/ 	.short	0x0210
        /*0c62*/ 	.short	0x0a70


	//----- nvinfo : EIATTR_SW_WAR
	.align		4
.L_180:
        /*0c64*/ 	.byte	0x04, 0x36
        /*0c66*/ 	.short	(.L_182 - .L_181)
.L_181:
        /*0c68*/ 	.word	0x00000008
.L_182:


//--------------------- .nv.info._ZN7cutlass13device_kernelIN5flash11enable_sm90INS1_16FlashAttnFwdSm90INS1_25CollectiveMainloopFwdSm90ILi2EN4cute5tupleIJNS5_1CILi1EEES8_S8_EEENS6_IJNS7_ILi128EEESA_SA_EEELi128ENS_10bfloat16_tEfNS_4arch4Sm90ELb0ELb1ELb1ELb1ELb1ELb0ELb0ELb1ELb1ELb1ELb1ELb0EEENS1_21CollectiveEpilogueFwdISB_S9_SC_SE_Li256ELb1ELb1ELb1ELb0EEENS1_36VarlenDynamicPersistentTileSchedulerILi128ELi128ELi256ELi128ELb1ELb1ELb1ELb1ELb0ELb1EEEEEEEEEvNT_6ParamsE --------------------------
	.section	.nv.info._ZN7cutlass13device_kernelIN5flash11enable_sm90INS1_16FlashAttnFwdSm90INS1_25CollectiveMainloopFwdSm90ILi2EN4cute5tupleIJNS5_1CILi1EEES8_S8_EEENS6_IJNS7_ILi128EEESA_SA_EEELi128ENS_10bfloat16_tEfNS_4arch4Sm90ELb0ELb1ELb1ELb1ELb1ELb0ELb0ELb1ELb1ELb1ELb1ELb0EEENS1_21CollectiveEpilogueFwdISB_S9_SC_SE_Li256ELb1ELb1ELb1ELb0EEENS1_36VarlenDynamicPersistentTileSchedulerILi128ELi128ELi256ELi128ELb1ELb1ELb1ELb1ELb0ELb1EEEEEEEEEvNT_6ParamsE,"",@"SHT_CUDA_INFO"
	.sectionflags	@""
	.align	4


	//----- nvinfo : EIATTR_CUDA_API_VERSION
	.align		4
        /*0000*/ 	.byte	0x04, 0x37
        /*0002*/ 	.short	(.L_184 - .L_183)
.L_183:
        /*0004*/ 	.word	0x00000082


	//----- nvinfo : EIATTR_KPARAM_INFO
	.align		4
.L_184:
        /*0008*/ 	.byte	0x04, 0x17
        /*000a*/ 	.short	(.L_186 - .L_185)
.L_185:
        /*000c*/ 	.word	0x00000000
        /*0010*/ 	.short	0x0000
        /*0012*/ 	.short	0x0070
        /*0014*/ 	.byte	0x00, 0xf0, 0x01, 0x2a


	//----- nvinfo : EIATTR_SPARSE_MMA_MASK
	.align		4
.L_186:
        /*0018*/ 	.byte	0x03, 0x50
        /*001a*/ 	.short	0x0000


	//----- nvinfo : EIATTR_MAXREG_COUNT
	.align		4
        /*001c*/ 	.byte	0x03, 0x1b
        /*001e*/ 	.short	0x00a8


	//----- nvinfo : EIATTR_NUM_BARRIERS
	.align		4
        /*0020*/ 	.byte	0x02, 0x4c
        /*0022*/ 	.byte	0x10
	.zero		1


	//----- nvinfo : EIATTR_EXTERNS
	.align		4
        /*0024*/ 	.byte	0x04, 0x0f
        /*0026*/ 	.short	(.L_188 - .L_187)


	//   ....[0]....
	.align		4
.L_187:
        /*0028*/ 	.word	index@(__assertfail)


	//----- nvinfo : EIATTR_ANNOTATIONS
	.align		4
.L_188:
        /*002c*/ 	.byte	0x04, 0x55
        /*002e*/ 	.short	(.L_190 - .L_189)


	//   ....[0]....
.L_189:
        /* <DEDUP_REMOVED lines=11> */


	//----- nvinfo : EIATTR_MERCURY_ISA_VERSION
	.align		4
.L_190:
        /*00c8*/ 	.byte	0x03, 0x5f
        /*00ca*/ 	.short	0x0101


	//----- nvinfo : EIATTR_UNUSED_LOAD_BYTE_OFFSET
	.align		4
        /*00cc*/ 	.byte	0x04, 0x44
        /*00ce*/ 	.short	(.L_192 - .L_191)


	//   ....[0]....
.L_191:
        /*00d0*/ 	.word	0x00000980
        /*00d4*/ 	.word	0x0000fff0


	//   ....[1]....
        /*00d8*/ 	.word	0x000104d0
        /*00dc*/ 	.word	0x0000fff0


	//----- nvinfo : EIATTR_INT_WARP_WIDE_INSTR_OFFSETS
	.align		4
.L_192:
        /*00e0*/ 	.byte	0x04, 0x31
        /*00e2*/ 	.short	(.L_194 - .L_193)


	//   ....[0]....
.L_193:
        /*00e4*/ 	.word	0x000000c0


	//   ....[1]....
        /*00e8*/ 	.word	0x000000d0


	//   ....[2]....
        /*00ec*/ 	.word	0x00000170


	//   ....[3]....
        /*00f0*/ 	.word	0x00015010


	//   ....[4]....
        /*00f4*/ 	.word	0x000150a0


	//   ....[5]....
        /*00f8*/ 	.word	0x00017e90


	//   ....[6]....
        /*00fc*/ 	.word	0x00017f20


	//----- nvinfo : EIATTR_COOP_GROUP_MASK_REGIDS
	.align		4
.L_194:
        /*0100*/ 	.byte	0x04, 0x29
        /*0102*/ 	.short	(.L_196 - .L_195)


	//   ....[0]....
.L_195:
        /*0104*/ 	.word	0xffffffff


	//   ....[1]....
        /*0108*/ 	.word	0xffffffff


	//   ....[2]....
        /*010c*/ 	.word	0xffffffff


	//   ....[3]....
        /*0110*/ 	.word	0xffffffff


	//   ....[4]....
        /*0114*/ 	.word	0xffffffff


	//   ....[5]....
        /*0118*/ 	.word	0xffffffff


	//   ....[6]....
        /*011c*/ 	.word	0xffffffff


	//   ....[7]....
        /*0120*/ 	.word	0xffffffff


	//   ....[8]....
        /*0124*/ 	.word	0xffffffff


	//   ....[9]....
        /*0128*/ 	.word	0xffffffff


	//   ....[10]....
        /*012c*/ 	.word	0xffffffff


	//   ....[11]....
        /*0130*/ 	.word	0xffffffff


	//   ....[12]....
        /*0134*/ 	.word	0xffffffff


	//   ....[13]....
        /*0138*/ 	.word	0xffffffff


	//   ....[14]....
        /*013c*/ 	.word	0xffffffff


	//   ....[15]....
        /*0140*/ 	.word	0xffffffff


	//   ....[16]....
        /*0144*/ 	.word	0xffffffff


	//   ....[17]....
        /*0148*/ 	.word	0xffffffff


	//   ....[18]....
        /*014c*/ 	.word	0xffffffff


	//   ....[19]....
        /*0150*/ 	.word	0xffffffff


	//   ....[20]....
        /*0154*/ 	.word	0xffffffff


	//   ....[21]....
        /*0158*/ 	.word	0xffffffff


	//   ....[22]....
        /*015c*/ 	.word	0xffffffff


	//   ....[23]....
        /*0160*/ 	.word	0xffffffff


	//   ....[24]....
        /*0164*/ 	.word	0xffffffff


	//   ....[25]....
        /*0168*/ 	.word	0xffffffff


	//   ....[26]....
        /*016c*/ 	.word	0xffffffff


	//   ....[27]....
        /*0170*/ 	.word	0xffffffff


	//   ....[28]....
        /*0174*/ 	.word	0xffffffff


	//   ....[29]....
        /*0178*/ 	.word	0xffffffff


	//   ....[30]....
        /*017c*/ 	.word	0xffffffff


	//   ....[31]....
        /*0180*/ 	.word	0xffffffff


	//   ....[32]....
        /*0184*/ 	.word	0xffffffff


	//   ....[33]....
        /*0188*/ 	.word	0xffffffff


	//   ....[34]....
        /*018c*/ 	.word	0xffffffff


	//   ....[35]....
        /*0190*/ 	.word	0xffffffff


	//   ....[36]....
        /*0194*/ 	.word	0xffffffff


	//   ....[37]....
        /*0198*/ 	.word	0xffffffff


	//   ....[38]....
        /*019c*/ 	.word	0xffffffff


	//   ....[39]....
        /*01a0*/ 	.word	0xffffffff


	//   ....[40]....
        /*01a4*/ 	.word	0xffffffff


	//   ....[41]....
        /*01a8*/ 	.word	0xffffffff


	//   ....[42]....
        /*01ac*/ 	.word	0xffffffff


	//   ....[43]....
        /*01b0*/ 	.word	0xffffffff


	//   ....[44]....
        /*01b4*/ 	.word	0xffffffff


	//   ....[45]....
        /*01b8*/ 	.word	0xffffffff


	//   ....[46]....
        /*01bc*/ 	.word	0xffffffff


	//   ....[47]....
        /*01c0*/ 	.word	0xffffffff


	//   ....[48]....
        /*01c4*/ 	.word	0xffffffff


	//   ....[49]....
        /*01c8*/ 	.word	0xffffffff


	//   ....[50]....
        /*01cc*/ 	.word	0xffffffff


	//   ....[51]....
        /*01d0*/ 	.word	0xffffffff


	//   ....[52]....
        /*01d4*/ 	.word	0xffffffff


	//   ....[53]....
        /*01d8*/ 	.word	0xffffffff


	//   ....[54]....
        /*01dc*/ 	.word	0xffffffff


	//   ....[55]....
        /*01e0*/ 	.word	0xffffffff


	//   ....[56]....
        /*01e4*/ 	.word	0xffffffff


	//   ....[57]....
        /*01e8*/ 	.word	0xffffffff


	//   ....[58]....
        /*01ec*/ 	.word	0xffffffff


	//   ....[59]....
        /*01f0*/ 	.word	0xffffffff


	//   ....[60]....
        /*01f4*/ 	.word	0xffffffff


	//   ....[61]....
        /*01f8*/ 	.word	0xffffffff


	//   ....[62]....
        /*01fc*/ 	.word	0xffffffff


	//   ....[63]....
        /*0200*/ 	.word	0xffffffff


	//   ....[64]....
        /*0204*/ 	.word	0xffffffff


	//   ....[65]....
        /*0208*/ 	.word	0xffffffff


	//   ....[66]....
        /*020c*/ 	.word	0xffffffff


	//   ....[67]....
        /*0210*/ 	.word	0xffffffff


	//   ....[68]....
        /*0214*/ 	.word	0xffffffff


	//   ....[69]....
        /*0218*/ 	.word	0xffffffff


	//   ....[70]....
        /*021c*/ 	.word	0xffffffff


	//   ....[71]....
        /*0220*/ 	.word	0xffffffff


	//   ....[72]....
        /*0224*/ 	.word	0xffffffff


	//   ....[73]....
        /*0228*/ 	.word	0xffffffff


	//   ....[74]....
        /*022c*/ 	.word	0xffffffff


	//   ....[75]....
        /*0230*/ 	.word	0xffffffff


	//   ....[76]....
        /*0234*/ 	.word	0xffffffff


	//   ....[77]....
        /*0238*/ 	.word	0xffffffff


	//   ....[78]....
        /*023c*/ 	.word	0xffffffff


	//   ....[79]....
        /*0240*/ 	.word	0xffffffff


	//   ....[80]....
        /*0244*/ 	.word	0xffffffff


	//   ....[81]....
        /*0248*/ 	.word	0xffffffff


	//   ....[82]....
        /*024c*/ 	.word	0xffffffff


	//   ....[83]....
        /*0250*/ 	.word	0xffffffff


	//   ....[84]....
        /*0254*/ 	.word	0xffffffff


	//   ....[85]....
        /*0258*/ 	.word	0xffffffff


	//   ....[86]....
        /*025c*/ 	.word	0xffffffff


	//   ....[87]....
        /*0260*/ 	.word	0xffffffff


	//   ....[88]....
        /*0264*/ 	.word	0xffffffff


	//   ....[89]....
        /*0268*/ 	.word	0xffffffff


	//   ....[90]....
        /*026c*/ 	.word	0xffffffff


	//   ....[91]....
        /*0270*/ 	.word	0xffffffff


	//   ....[92]....
        /*0274*/ 	.word	0xffffffff


	//   ....[93]....
        /*0278*/ 	.word	0xffffffff


	//   ....[94]....
        /*027c*/ 	.word	0xffffffff


	//   ....[95]....
        /*0280*/ 	.word	0xffffffff


	//   ....[96]....
        /*0284*/ 	.word	0xffffffff


	//   ....[97]....
        /*0288*/ 	.word	0xffffffff


	//   ....[98]....
        /*028c*/ 	.word	0xffffffff


	//   ....[99]....
        /*0290*/ 	.word	0xffffffff


	//   ....[100]....
        /*0294*/ 	.word	0xffffffff


	//   ....[101]....
        /*0298*/ 	.word	0xffffffff


	//   ....[102]....
        /*029c*/ 	.word	0xffffffff


	//   ....[103]....
        /*02a0*/ 	.word	0xffffffff


	//   ....[104]....
        /*02a4*/ 	.word	0xffffffff


	//   ....[105]....
        /*02a8*/ 	.word	0xffffffff


	//   ....[106]....
        /*02ac*/ 	.word	0xffffffff


	//   ....[107]....
        /*02b0*/ 	.word	0xffffffff


	//   ....[108]....
        /*02b4*/ 	.word	0xffffffff


	//   ....[109]....
        /*02b8*/ 	.word	0xffffffff


	//   ....[110]....
        /*02bc*/ 	.word	0xffffffff


	//   ....[111]....
        /*02c0*/ 	.word	0xffffffff


	//   ....[112]....
        /*02c4*/ 	.word	0xffffffff


	//   ....[113]....
        /*02c8*/ 	.word	0xffffffff


	//   ....[114]....
        /*02cc*/ 	.word	0xffffffff


	//   ....[115]....
        /*02d0*/ 	.word	0xffffffff


	//   ....[116]....
        /*02d4*/ 	.word	0xffffffff


	//   ....[117]....
        /*02d8*/ 	.word	0xffffffff


	//   ....[118]....
        /*02dc*/ 	.word	0xffffffff


	//   ....[119]....
        /*02e0*/ 	.word	0xffffffff


	//   ....[120]....
        /*02e4*/ 	.word	0xffffffff


	//   ....[121]....
        /*02e8*/ 	.word	0xffffffff


	//   ....[122]....
        /*02ec*/ 	.word	0xffffffff


	//   ....[123]....
        /*02f0*/ 	.word	0xffffffff


	//   ....[124]....
        /*02f4*/ 	.word	0xffffffff


	//   ....[125]....
        /*02f8*/ 	.word	0xffffffff


	//   ....[126]....
        /*02fc*/ 	.word	0xffffffff


	//   ....[127]....
        /*0300*/ 	.word	0xffffffff


	//   ....[128]....
        /*0304*/ 	.word	0xffffffff


	//   ....[129]....
        /*0308*/ 	.word	0xffffffff


	//   ....[130]....
        /*030c*/ 	.word	0xffffffff


	//   ....[131]....
        /*0310*/ 	.word	0xffffffff


	//   ....[132]....
        /*0314*/ 	.word	0xffffffff


	//   ....[133]....
        /*0318*/ 	.word	0xffffffff


	//   ....[134]....
        /*031c*/ 	.word	0xffffffff


	//   ....[135]....
        /*0320*/ 	.word	0xffffffff


	//   ....[136]....
        /*0324*/ 	.word	0xffffffff


	//   ....[137]....
        /*0328*/ 	.word	0xffffffff


	//   ....[138]....
        /*032c*/ 	.word	0xffffffff


	//   ....[139]....
        /*0330*/ 	.word	0xffffffff


	//   ....[140]....
        /*0334*/ 	.word	0xffffffff


	//   ....[141]....
        /*0338*/ 	.word	0xffffffff


	//   ....[142]....
        /*033c*/ 	.word	0xffffffff


	//   ....[143]....
        /*0340*/ 	.word	0xffffffff


	//   ....[144]....
        /*0344*/ 	.word	0xffffffff


	//   ....[145]....
        /*0348*/ 	.word	0xffffffff


	//   ....[146]....
        /*034c*/ 	.word	0xffffffff


	//   ....[147]....
        /*0350*/ 	.word	0xffffffff


	//   ....[148]....
        /*0354*/ 	.word	0xffffffff


	//   ....[149]....
        /*0358*/ 	.word	0xffffffff


	//   ....[150]....
        /*035c*/ 	.word	0xffffffff


	//   ....[151]....
        /*0360*/ 	.word	0xffffffff


	//   ....[152]....
        /*0364*/ 	.word	0xffffffff


	//   ....[153]....
        /*0368*/ 	.word	0xffffffff


	//   ....[154]....
        /*036c*/ 	.word	0xffffffff


	//   ....[155]....
        /*0370*/ 	.word	0xffffffff


	//   ....[156]....
        /*0374*/ 	.word	0xffffffff


	//   ....[157]....
        /*0378*/ 	.word	0xffffffff


	//   ....[158]....
        /*037c*/ 	.word	0xffffffff


	//   ....[159]....
        /*0380*/ 	.word	0xffffffff


	//   ....[160]....
        /*0384*/ 	.word	0xffffffff


	//   ....[161]....
        /*0388*/ 	.word	0xffffffff


	//   ....[162]....
        /*038c*/ 	.word	0xffffffff


	//   ....[163]....
        /*0390*/ 	.word	0xffffffff


	//   ....[164]....
        /*0394*/ 	.word	0xffffffff


	//   ....[165]....
        /*0398*/ 	.word	0xffffffff


	//   ....[166]....
        /*039c*/ 	.word	0xffffffff


	//   ....[167]....
        /*03a0*/ 	.word	0xffffffff


	//   ....[168]....
        /*03a4*/ 	.word	0xffffffff


	//   ....[169]....
        /*03a8*/ 	.word	0xffffffff


	//   ....[170]....
        /*03ac*/ 	.word	0xffffffff


	//   ....[171]....
        /*03b0*/ 	.word	0xffffffff


	//   ....[172]....
        /*03b4*/ 	.word	0xffffffff


	//   ....[173]....
        /*03b8*/ 	.word	0x0500000f


	//   ....[174]....
        /*03bc*/ 	.word	0x0500000f


	//   ....[175]....
        /*03c0*/ 	.word	0x0500000f


	//   ....[176]....
        /*03c4*/ 	.word	0x0500000f


	//   ....[177]....
        /*03c8*/ 	.word	0x0500000f


	//   ....[178]....
        /*03cc*/ 	.word	0x0500000f


	//   ....[179]....
        /*03d0*/ 	.word	0x0500000f


	//   ....[180]....
        /*03d4*/ 	.word	0x0500000f


	//   ....[181]....
        /*03d8*/ 	.word	0x0500000f


	//   ....[182]....
        /*03dc*/ 	.word	0x0500000f


	//   ....[183]....
        /*03e0*/ 	.word	0x0500000f


	//   ....[184]....
        /*03e4*/ 	.word	0x0500000f


	//   ....[185]....
        /*03e8*/ 	.word	0x0500000f


	//   ....[186]....
        /*03ec*/ 	.word	0x0500000f


	//   ....[187]....
        /*03f0*/ 	.word	0x0500000f


	//   ....[188]....
        /*03f4*/ 	.word	0x0500000f


	//   ....[189]....
        /*03f8*/ 	.word	0x0500000f


	//   ....[190]....
        /*03fc*/ 	.word	0x0500000f


	//   ....[191]....
        /*0400*/ 	.word	0x0500000f


	//   ....[192]....
        /*0404*/ 	.word	0x0500000f


	//   ....[193]....
        /*0408*/ 	.word	0x0500000f


	//   ....[194]....
        /*040c*/ 	.word	0x0500000f


	//   ....[195]....
        /*0410*/ 	.word	0x0500000f


	//   ....[196]....
        /*0414*/ 	.word	0x0500000f


	//   ....[197]....
        /*0418*/ 	.word	0x0500000f


	//   ....[198]....
        /*041c*/ 	.word	0x0500000f


	//   ....[199]....
        /*0420*/ 	.word	0x0500000f


	//   ....[200]....
        /*0424*/ 	.word	0x0500000f


	//   ....[201]....
        /*0428*/ 	.word	0x0500000f


	//   ....[202]....
        /*042c*/ 	.word	0x0500000f


	//   ....[203]....
        /*0430*/ 	.word	0x0500000f


	//   ....[204]....
        /*0434*/ 	.word	0x0500000f


	//   ....[205]....
        /*0438*/ 	.word	0x0500000f


	//   ....[206]....
        /*043c*/ 	.word	0x0500000f


	//   ....[207]....
        /*0440*/ 	.word	0x0500000f


	//   ....[208]....
        /*0444*/ 	.word	0x0500000f


	//   ....[209]....
        /*0448*/ 	.word	0x0500000f


	//   ....[210]....
        /*044c*/ 	.word	0x0500000f


	//   ....[211]....
        /*0450*/ 	.word	0x0500000f


	//   ....[212]....
        /*0454*/ 	.word	0x0500000f


	//   ....[213]....
        /*0458*/ 	.word	0x0500000f


	//   ....[214]....
        /*045c*/ 	.word	0x0500000f


	//   ....[215]....
        /*0460*/ 	.word	0x0500000f


	//   ....[216]....
        /*0464*/ 	.word	0x0500000f


	//   ....[217]....
        /*0468*/ 	.word	0x0500000f


	//   ....[218]....
        /*046c*/ 	.word	0x0500000f


	//   ....[219]....
        /*0470*/ 	.word	0x0500000f


	//   ....[220]....
        /*0474*/ 	.word	0x0500000f


	//   ....[221]....
        /*0478*/ 	.word	0x0500000f


	//   ....[222]....
        /*047c*/ 	.word	0x0500000f


	//   ....[223]....
        /*0480*/ 	.word	0x0500000f


	//   ....[224]....
        /*0484*/ 	.word	0x0500000f


	//   ....[225]....
        /*0488*/ 	.word	0x0500000f


	//   ....[226]....
        /*048c*/ 	.word	0x0500000f


	//   ....[227]....
        /*0490*/ 	.word	0x0500000f


	//   ....[228]....
        /*0494*/ 	.word	0x0500000f


	//   ....[229]....
        /*0498*/ 	.word	0x0500000f


	//   ....[230]....
        /*049c*/ 	.word	0x0500000f


	//   ....[231]....
        /*04a0*/ 	.word	0x0500000f


	//   ....[232]....
        /*04a4*/ 	.word	0x0500000f


	//   ....[233]....
        /*04a8*/ 	.word	0x0500000f


	//   ....[234]....
        /*04ac*/ 	.word	0x0500000f


	//   ....[235]....
        /*04b0*/ 	.word	0x0500000f


	//   ....[236]....
        /*04b4*/ 	.word	0x0500000f


	//   ....[237]....
        /*04b8*/ 	.word	0x0500000f


	//   ....[238]....
        /*04bc*/ 	.word	0x0500000f


	//   ....[239]....
        /*04c0*/ 	.word	0x0500000f


	//   ....[240]....
        /*04c4*/ 	.word	0x0500000f


	//   ....[241]....
        /*04c8*/ 	.word	0x0500000f


	//   ....[242]....
        /*04cc*/ 	.word	0x0500000f


	//   ....[243]....
        /*04d0*/ 	.word	0x0500000f


	//   ....[244]....
        /*04d4*/ 	.word	0x0500000f


	//   ....[245]....
        /*04d8*/ 	.word	0x0500000f


	//   ....[246]....
        /*04dc*/ 	.word	0x0500000f


	//   ....[247]....
        /*04e0*/ 	.word	0x0500000f


	//   ....[248]....
        /*04e4*/ 	.word	0x0500000f


	//   ....[249]....
        /*04e8*/ 	.word	0x0500000f


	//   ....[250]....
        /*04ec*/ 	.word	0x0500000f


	//   ....[251]....
        /*04f0*/ 	.word	0x0500000f


	//   ....[252]....
        /*04f4*/ 	.word	0x0500000f


	//   ....[253]....
        /*04f8*/ 	.word	0x0500000f


	//   ....[254]....
        /*04fc*/ 	.word	0x0500000f


	//   ....[255]....
        /*0500*/ 	.word	0x0500000f


	//   ....[0]....
        /*0504*/ 	.word	0x0500000f


	//   ....[1]....
        /*0508*/ 	.word	0x0500000f


	//   ....[2]....
        /*050c*/ 	.word	0x0500000f


	//   ....[3]....
        /*0510*/ 	.word	0x0500000f


	//   ....[4]....
        /*0514*/ 	.word	0x0500000f


	//   ....[5]....
        /*0518*/ 	.word	0x0500000f


	//   ....[6]....
        /*051c*/ 	.word	0x0500000f


	//   ....[7]....
        /*0520*/ 	.word	0x0500000f


	//   ....[8]....
        /*0524*/ 	.word	0x0500000f


	//   ....[9]....
        /*0528*/ 	.word	0x0500000f


	//   ....[10]....
        /*052c*/ 	.word	0x0500000f


	//   ....[11]....
        /*0530*/ 	.word	0x0500000f


	//   ....[12]....
        /*0534*/ 	.word	0x0500000f


	//   ....[13]....
        /*0538*/ 	.word	0x0500000f


	//   ....[14]....
        /*053c*/ 	.word	0x0500000f


	//   ....[15]....
        /*0540*/ 	.word	0x0500000f


	//   ....[16]....
        /*0544*/ 	.word	0x0500000f


	//----- nvinfo : EIATTR_COOP_GROUP_INSTR_OFFSETS
	.align		4
.L_196:
        /*0548*/ 	.byte	0x04, 0x28
        /*054a*/ 	.short	(.L_198 - .L_197)


	//   ....[0]....
.L_197:
        /*054c*/ 	.word	0x00000080


	//   ....[1]....
        /*0550*/ 	.word	0x00000090


	//   ....[2]....
        /*0554*/ 	.word	0x000002d0


	//   ....[3]....
        /*0558*/ 	.word	0x00000430


	//   ....[4]....
        /*055c*/ 	.word	0x00000550


	//   ....[5]....
        /*0560*/ 	.word	0x000006b0


	//   ....[6]....
        /*0564*/ 	.word	0x00001e60


	//   ....[7]....
        /*0568*/ 	.word	0x00002780


	//   ....[8]....
        /*056c*/ 	.word	0x00003ac0


	//   ....[9]....
        /*0570*/ 	.word	0x00004330


	//   ....[10]....
        /*0574*/ 	.word	0x00004450


	//   ....[11]....
        /*0578*/ 	.word	0x00004c70


	//   ....[12]....
        /*057c*/ 	.word	0x00004cd0


	//   ....[13]....
        /*0580*/ 	.word	0x00006630


	//   ....[14]....
        /*0584*/ 	.word	0x00006f80


	//   ....[15]....
        /*0588*/ 	.word	0x00007b70


	//   ....[16]....
        /*058c*/ 	.word	0x00007c70


	//   ....[17]....
        /*0590*/ 	.word	0x00008490


	//   ....[18]....
        /*0594*/ 	.word	0x00008510


	//   ....[19]....
        /*0598*/ 	.word	0x0000ace0


	//   ....[20]....
        /*059c*/ 	.word	0x0000acf0


	//   ....[21]....
        /*05a0*/ 	.word	0x0000ad20


	//   ....[22]....
        /*05a4*/ 	.word	0x0000ad30


	//   ....[23]....
        /*05a8*/ 	.word	0x0000cb10


	//   ....[24]....
        /*05ac*/ 	.word	0x0000d450


	//   ....[25]....
        /*05b0*/ 	.word	0x0000e040


	//   ....[26]....
        /*05b4*/ 	.word	0x0000e140


	//   ....[27]....
        /*05b8*/ 	.word	0x0000e960


	//   ....[28]....
        /*05bc*/ 	.word	0x0000e9e0


	//   ....[29]....
        /*05c0*/ 	.word	0x0000fb50


	//   ....[30]....
        /*05c4*/ 	.word	0x0000fb80


	//   ....[31]....
        /*05c8*/ 	.word	0x0000fc30


	//   ....[32]....
        /*05cc*/ 	.word	0x0000fc50


	//   ....[33]....
        /*05d0*/ 	.word	0x00011000


	//   ....[34]....
        /*05d4*/ 	.word	0x00011040


	//   ....[35]....
        /*05d8*/ 	.word	0x00011070


	//   ....[36]....
        /*05dc*/ 	.word	0x000110a0


	//   ....[37]....
        /*05e0*/ 	.word	0x00011780


	//   ....[38]....
        /*05e4*/ 	.word	0x000117b0


	//   ....[39]....
        /*05e8*/ 	.word	0x00011870


	//   ....[40]....
        /*05ec*/ 	.word	0x00011890


	//   ....[41]....
        /*05f0*/ 	.word	0x00011950


	//   ....[42]....
        /*05f4*/ 	.word	0x00011970


	//   ....[43]....
        /*05f8*/ 	.word	0x00011a40


	//   ....[44]....
        /*05fc*/ 	.word	0x00011a60


	//   ....[45]....
        /*0600*/ 	.word	0x00011e10


	//   ....[46]....
        /*0604*/ 	.word	0x00011e20


	//   ....[47]....
        /*0608*/ 	.word	0x00012260


	//   ....[48]....
        /*060c*/ 	.word	0x00012270


	//   ....[49]....
        /*0610*/ 	.word	0x00012fa0


	//   ....[50]....
        /*0614*/ 	.word	0x00012fc0


	//   ....[51]....
        /*0618*/ 	.word	0x00013080


	//   ....[52]....
        /*061c*/ 	.word	0x000130a0


	//   ....[53]....
        /*0620*/ 	.word	0x00013160


	//   ....[54]....
        /*0624*/ 	.word	0x00013180


	//   ....[55]....
        /*0628*/ 	.word	0x00013250


	//   ....[56]....
        /*062c*/ 	.word	0x00013270


	//   ....[57]....
        /*0630*/ 	.word	0x000133d0


	//   ....[58]....
        /*0634*/ 	.word	0x000135c0


	//   ....[59]....
        /*0638*/ 	.word	0x000135f0


	//   ....[60]....
        /*063c*/ 	.word	0x00013620


	//   ....[61]....
        /*0640*/ 	.word	0x00013650


	//   ....[62]....
        /*0644*/ 	.word	0x00013680


	//   ....[63]....
        /*0648*/ 	.word	0x000136b0


	//   ....[64]....
        /*064c*/ 	.word	0x00013820


	//   ....[65]....
        /*0650*/ 	.word	0x00013850


	//   ....[66]....
        /*0654*/ 	.word	0x00013880


	//   ....[67]....
        /*0658*/ 	.word	0x000138b0


	//   ....[68]....
        /*065c*/ 	.word	0x000138e0


	//   ....[69]....
        /*0660*/ 	.word	0x00013910


	//   ....[70]....
        /*0664*/ 	.word	0x000139a0


	//   ....[71]....
        /*0668*/ 	.word	0x000139d0


	//   ....[72]....
        /*066c*/ 	.word	0x000139e0


	//   ....[73]....
        /*0670*/ 	.word	0x00013a20


	//   ....[74]....
        /*0674*/ 	.word	0x00015b10


	//   ....[75]....
        /*0678*/ 	.word	0x00015b30


	//   ....[76]....
        /*067c*/ 	.word	0x00015bd0


	//   ....[77]....
        /*0680*/ 	.word	0x00015bf0


	//   ....[78]....
        /*0684*/ 	.word	0x00015c80


	//   ....[79]....
        /*0688*/ 	.word	0x00015ca0


	//   ....[80]....
        /*068c*/ 	.word	0x00015d30


	//   ....[81]....
        /*0690*/ 	.word	0x00015d50


	//   ....[82]....
        /*0694*/ 	.word	0x00015de0


	//   ....[83]....
        /*0698*/ 	.word	0x00015e00


	//   ....[84]....
        /*069c*/ 	.word	0x00015e90


	//   ....[85]....
        /*06a0*/ 	.word	0x00015eb0


	//   ....[86]....
        /*06a4*/ 	.word	0x00015f40


	//   ....[87]....
        /*06a8*/ 	.word	0x00015f60


	//   ....[88]....
        /*06ac*/ 	.word	0x00015f70


	//   ....[89]....
        /*06b0*/ 	.word	0x00015ff0


	//   ....[90]....
        /*06b4*/ 	.word	0x00016700


	//   ....[91]....
        /*06b8*/ 	.word	0x00016730


	//   ....[92]....
        /*06bc*/ 	.word	0x00016790


	//   ....[93]....
        /*06c0*/ 	.word	0x000167e0


	//   ....[94]....
        /*06c4*/ 	.word	0x00016830


	//   ....[95]....
        /*06c8*/ 	.word	0x00016880


	//   ....[96]....
        /*06cc*/ 	.word	0x000168d0


	//   ....[97]....
        /*06d0*/ 	.word	0x00016920


	//   ....[98]....
        /*06d4*/ 	.word	0x00016970


	//   ....[99]....
        /*06d8*/ 	.word	0x000169c0


	//   ....[100]....
        /*06dc*/ 	.word	0x00016a10


	//   ....[101]....
        /*06e0*/ 	.word	0x00016a60


	//   ....[102]....
        /*06e4*/ 	.word	0x00016ab0


	//   ....[103]....
        /*06e8*/ 	.word	0x00016af0


	//   ....[104]....
        /*06ec*/ 	.word	0x00016b10


	//   ....[105]....
        /*06f0*/ 	.word	0x00016b50


	//   ....[106]....
        /*06f4*/ 	.word	0x00017280


	//   ....[107]....
        /*06f8*/ 	.word	0x000172b0


	//   ....[108]....
        /*06fc*/ 	.word	0x00017310


	//   ....[109]....
        /*0700*/ 	.word	0x00017320


	//   ....[110]....
        /*0704*/ 	.word	0x00017370


	//   ....[111]....
        /*0708*/ 	.word	0x00017380


	//   ....[112]....
        /*070c*/ 	.word	0x000173d0


	//   ....[113]....
        /*0710*/ 	.word	0x000173e0


	//   ....[114]....
        /*0714*/ 	.word	0x00017430


	//   ....[115]....
        /*0718*/ 	.word	0x00017440


	//   ....[116]....
        /*071c*/ 	.word	0x00017490


	//   ....[117]....
        /*0720*/ 	.word	0x000174a0


	//   ....[118]....
        /*0724*/ 	.word	0x000174f0


	//   ....[119]....
        /*0728*/ 	.word	0x00017500


	//   ....[120]....
        /*072c*/ 	.word	0x00017510


	//   ....[121]....
        /*0730*/ 	.word	0x00017560


	//   ....[122]....
        /*0734*/ 	.word	0x000177b0


	//   ....[123]....
        /*0738*/ 	.word	0x000177d0


	//   ....[124]....
        /*073c*/ 	.word	0x000177e0


	//   ....[125]....
        /*0740*/ 	.word	0x00017850


	//   ....[126]....
        /*0744*/ 	.word	0x00017860


	//   ....[127]....
        /*0748*/ 	.word	0x000178d0


	//   ....[128]....
        /*074c*/ 	.word	0x000178e0


	//   ....[129]....
        /*0750*/ 	.word	0x00017950


	//   ....[130]....
        /*0754*/ 	.word	0x00017960


	//   ....[131]....
        /*0758*/ 	.word	0x000179d0


	//   ....[132]....
        /*075c*/ 	.word	0x000179e0


	//   ....[133]....
        /*0760*/ 	.word	0x00017a50


	//   ....[134]....
        /*0764*/ 	.word	0x00017a60


	//   ....[135]....
        /*0768*/ 	.word	0x00017ad0


	//   ....[136]....
        /*076c*/ 	.word	0x00017ae0


	//   ....[137]....
        /*0770*/ 	.word	0x00017af0


	//   ....[138]....
        /*0774*/ 	.word	0x00018060


	//   ....[139]....
        /*0778*/ 	.word	0x000180a0


	//   ....[140]....
        /*077c*/ 	.word	0x000180e0


	//   ....[141]....
        /*0780*/ 	.word	0x00018100


	//   ....[142]....
        /*0784*/ 	.word	0x00018110


	//   ....[143]....
        /*0788*/ 	.word	0x00018130


	//   ....[144]....
        /*078c*/ 	.word	0x000181a0


	//   ....[145]....
        /*0790*/ 	.word	0x000181c0


	//   ....[146]....
        /*0794*/ 	.word	0x00018220


	//   ....[147]....
        /*0798*/ 	.word	0x00018240


	//   ....[148]....
        /*079c*/ 	.word	0x000182a0


	//   ....[149]....
        /*07a0*/ 	.word	0x000182c0


	//   ....[150]....
        /*07a4*/ 	.word	0x00018320


	//   ....[151]....
        /*07a8*/ 	.word	0x00018340


	//   ....[152]....
        /*07ac*/ 	.word	0x00018390


	//   ....[153]....
        /*07b0*/ 	.word	0x000183b0


	//   ....[154]....
        /*07b4*/ 	.word	0x00018800


	//   ....[155]....
        /*07b8*/ 	.word	0x00018810


	//   ....[156]....
        /*07bc*/ 	.word	0x00018850


	//   ....[157]....
        /*07c0*/ 	.word	0x00018890


	//   ....[158]....
        /*07c4*/ 	.word	0x000188c0


	//   ....[159]....
        /*07c8*/ 	.word	0x000188f0


	//   ....[160]....
        /*07cc*/ 	.word	0x00018920


	//   ....[161]....
        /*07d0*/ 	.word	0x00018950


	//   ....[162]....
        /*07d4*/ 	.word	0x00018b00


	//   ....[163]....
        /*07d8*/ 	.word	0x00018b30


	//   ....[164]....
        /*07dc*/ 	.word	0x00018b60


	//   ....[165]....
        /*07e0*/ 	.word	0x00018b90


	//   ....[166]....
        /*07e4*/ 	.word	0x00018bc0


	//   ....[167]....
        /*07e8*/ 	.word	0x00018bf0


	//   ....[168]....
        /*07ec*/ 	.word	0x00018cb0


	//   ....[169]....
        /*07f0*/ 	.word	0x00018cd0


	//   ....[170]....
        /*07f4*/ 	.word	0x00018cf0


	//   ....[171]....
        /*07f8*/ 	.word	0x00018d50


	//   ....[172]....
        /*07fc*/ 	.word	0x00019770


	//   ....[173]....
        /*0800*/ 	.word	0x00019df0


	//   ....[174]....
        /*0804*/ 	.word	0x00019ee0


	//   ....[175]....
        /*0808*/ 	.word	0x00019f80


	//   ....[176]....
        /*080c*/ 	.word	0x00019fe0


	//   ....[177]....
        /*0810*/ 	.word	0x0001a0e0


	//   ....[178]....
        /*0814*/ 	.word	0x0001a150


	//   ....[179]....
        /*0818*/ 	.word	0x0001a250


	//   ....[180]....
        /*081c*/ 	.word	0x0001a2c0


	//   ....[181]....
        /*0820*/ 	.word	0x0001a3c0


	//   ....[182]....
        /*0824*/ 	.word	0x0001a430


	//   ....[183]....
        /*0828*/ 	.word	0x0001a530


	//   ....[184]....
        /*082c*/ 	.word	0x0001a5a0


	//   ....[185]....
        /*0830*/ 	.word	0x0001a6a0


	//   ....[186]....
        /*0834*/ 	.word	0x0001a710


	//   ....[187]....
        /*0838*/ 	.word	0x0001a810


	//   ....[188]....
        /*083c*/ 	.word	0x0001a880


	//   ....[189]....
        /*0840*/ 	.word	0x0001a920


	//   ....[190]....
        /*0844*/ 	.word	0x0001aa20


	//   ....[191]....
        /*0848*/ 	.word	0x0001aa90


	//   ....[192]....
        /*084c*/ 	.word	0x0001ab10


	//   ....[193]....
        /*0850*/ 	.word	0x0001abd0


	//   ....[194]....
        /*0854*/ 	.word	0x0001ac50


	//   ....[195]....
        /*0858*/ 	.word	0x0001ad20


	//   ....[196]....
        /*085c*/ 	.word	0x0001ada0


	//   ....[197]....
        /*0860*/ 	.word	0x0001ae70


	//   ....[198]....
        /*0864*/ 	.word	0x0001aef0


	//   ....[199]....
        /*0868*/ 	.word	0x0001afc0


	//   ....[200]....
        /*086c*/ 	.word	0x0001b040


	//   ....[201]....
        /*0870*/ 	.word	0x0001b110


	//   ....[202]....
        /*0874*/ 	.word	0x0001b190


	//   ....[203]....
        /*0878*/ 	.word	0x0001b250


	//   ....[204]....
        /*087c*/ 	.word	0x0001b2d0


	//   ....[205]....
        /*0880*/ 	.word	0x0001b380


	//   ....[206]....
        /*0884*/ 	.word	0x0001b4b0


	//   ....[207]....
        /*0888*/ 	.word	0x0001b550


	//   ....[208]....
        /*088c*/ 	.word	0x0001b5c0


	//   ....[209]....
        /*0890*/ 	.word	0x0001b680


	//   ....[210]....
        /*0894*/ 	.word	0x0001b6e0


	//   ....[211]....
        /*0898*/ 	.word	0x0001b7a0


	//   ....[212]....
        /*089c*/ 	.word	0x0001b800


	//   ....[213]....
        /*08a0*/ 	.word	0x0001b8c0


	//   ....[214]....
        /*08a4*/ 	.word	0x0001b920


	//   ....[215]....
        /*08a8*/ 	.word	0x0001b9e0


	//   ....[216]....
        /*08ac*/ 	.word	0x0001ba40


	//   ....[217]....
        /*08b0*/ 	.word	0x0001bb00


	//   ....[218]....
        /*08b4*/ 	.word	0x0001bb60


	//   ....[219]....
        /*08b8*/ 	.word	0x0001bc20


	//   ....[220]....
        /*08bc*/ 	.word	0x0001bc80


	//   ....[221]....
        /*08c0*/ 	.word	0x0001bd40


	//   ....[222]....
        /*08c4*/ 	.word	0x0001be30


	//   ....[223]....
        /*08c8*/ 	.word	0x0001bed0


	//   ....[224]....
        /*08cc*/ 	.word	0x0001bf30


	//   ....[225]....
        /*08d0*/ 	.word	0x0001c010


	//   ....[226]....
        /*08d4*/ 	.word	0x0001c070


	//   ....[227]....
        /*08d8*/ 	.word	0x0001c150


	//   ....[228]....
        /*08dc*/ 	.word	0x0001c1b0


	//   ....[229]....
        /*08e0*/ 	.word	0x0001c290


	//   ....[230]....
        /*08e4*/ 	.word	0x0001c2f0


	//   ....[231]....
        /*08e8*/ 	.word	0x0001c3d0


	//   ....[232]....
        /*08ec*/ 	.word	0x0001c430


	//   ....[233]....
        /*08f0*/ 	.word	0x0001c510


	//   ....[234]....
        /*08f4*/ 	.word	0x0001c570


	//   ....[235]....
        /*08f8*/ 	.word	0x0001c650


	//   ....[236]....
        /*08fc*/ 	.word	0x0001c6b0


	//   ....[237]....
        /*0900*/ 	.word	0x0001c780


	//   ....[238]....
        /*0904*/ 	.word	0x0001c8a0


	//   ....[239]....
        /*0908*/ 	.word	0x0001c940


	//   ....[240]....
        /*090c*/ 	.word	0x0001ca00


	//   ....[241]....
        /*0910*/ 	.word	0x0001cad0


	//   ....[242]....
        /*0914*/ 	.word	0x0001cb30


	//   ....[243]....
        /*0918*/ 	.word	0x0001cc10


	//   ....[244]....
        /*091c*/ 	.word	0x0001cc70


	//   ....[245]....
        /*0920*/ 	.word	0x0001cd40


	//   ....[246]....
        /*0924*/ 	.word	0x0001cda0


	//   ....[247]....
        /*0928*/ 	.word	0x0001ce70


	//   ....[248]....
        /*092c*/ 	.word	0x0001ced0


	//   ....[249]....
        /*0930*/ 	.word	0x0001cfb0


	//   ....[250]....
        /*0934*/ 	.word	0x0001d010


	//   ....[251]....
        /*0938*/ 	.word	0x0001d0e0


	//   ....[252]....
        /*093c*/ 	.word	0x0001d140


	//   ....[253]....
        /*0940*/ 	.word	0x0001d200


	//   ....[254]....
        /*0944*/ 	.word	0x0001d290


	//   ....[255]....
        /*0948*/ 	.word	0x0001d330


	//   ....[0]....
        /*094c*/ 	.word	0x0001d4a0


	//   ....[1]....
        /*0950*/ 	.word	0x0001d510


	//   ....[2]....
        /*0954*/ 	.word	0x0001d590


	//   ....[3]....
        /*0958*/ 	.word	0x0001d600


	//   ....[4]....
        /*095c*/ 	.word	0x0001d670


	//   ....[5]....
        /*0960*/ 	.word	0x0001d6f0


	//   ....[6]....
        /*0964*/ 	.word	0x0001d770


	//   ....[7]....
        /*0968*/ 	.word	0x0001d800


	//   ....[8]....
        /*096c*/ 	.word	0x0001d870


	//   ....[9]....
        /*0970*/ 	.word	0x0001d8e0


	//   ....[10]....
        /*0974*/ 	.word	0x0001d950


	//   ....[11]....
        /*0978*/ 	.word	0x0001d9d0


	//   ....[12]....
        /*097c*/ 	.word	0x0001da40


	//   ....[13]....
        /*0980*/ 	.word	0x0001dad0


	//   ....[14]....
        /*0984*/ 	.word	0x0001db30


	//   ....[15]....
        /*0988*/ 	.word	0x0001dbc0


	//   ....[16]....
        /*098c*/ 	.word	0x0001dcf0


	//----- nvinfo : EIATTR_REG_RECONFIG
	.align		4
.L_198:
        /*0990*/ 	.byte	0x01, 0x54
	.zero		2


	//----- nvinfo : EIATTR_SYSCALL_OFFSETS
	.align		4
        /*0994*/ 	.byte	0x04, 0x46
        /*0996*/ 	.short	(.L_200 - .L_199)


	//   ....[0]....
.L_199:
        /*0998*/ 	.word	0x00002040


	//   ....[1]....
        /*099c*/ 	.word	0x00015200


	//   ....[2]....
        /*09a0*/ 	.word	0x00015350


	//   ....[3]....
        /*09a4*/ 	.word	0x00015440


	//   ....[4]....
        /*09a8*/ 	.word	0x00016340


	//----- nvinfo : EIATTR_MBARRIER_INSTR_OFFSETS
	.align		4
.L_200:
        /*09ac*/ 	.byte	0x04, 0x39
        /*09ae*/ 	.short	(.L_202 - .L_201)


	//   ....[0]....
.L_201:
        /*09b0*/ 	.word	0x00000180
        /*09b4*/ 	.word	0x000000ff
        /*09b8*/ 	.word	0x00028800
        /*09bc*/ 	.short	0x0100
        /*09be*/ 	.byte	0x08
	.zero		1


	//   ....[1]....
        /*09c0*/ 	.word	0x00000190
        /*09c4*/ 	.word	0x000000ff
        /*09c8*/ 	.word	0x00028820
        /*09cc*/ 	.short	0x0100
        /*09ce*/ 	.byte	0x08
	.zero		1


	//   ....[2]....
        /*09d0*/ 	.word	0x00000280
        /*09d4*/ 	.word	0x000000ff
        /*09d8*/ 	.word	0x00028830
        /*09dc*/ 	.short	0x0100
        /*09de*/ 	.byte	0x08
	.zero		1


	//   ....[3]....
        /*09e0*/ 	.word	0x00000290
        /*09e4*/ 	.word	0x000000ff
        /*09e8*/ 	.word	0x00028840
        /*09ec*/ 	.short	0x0100
        /*09ee*/ 	.byte	0x08
	.zero		1


	//   ....[4]....
        /*09f0*/ 	.word	0x000002a0
        /*09f4*/ 	.word	0x000000ff
        /*09f8*/ 	.word	0x00028838
        /*09fc*/ 	.short	0x0100
        /*09fe*/ 	.byte	0x08
	.zero		1


	//   ....[5]....
        /*0a00*/ 	.word	0x000002b0
        /*0a04*/ 	.word	0x000000ff
        /*0a08*/ 	.word	0x00028848
        /*0a0c*/ 	.short	0x0100
        /*0a0e*/ 	.byte	0x08
	.zero		1


	//   ....[6]....
        /*0a10*/ 	.word	0x000003e0
        /*0a14*/ 	.word	0x000000ff
        /*0a18*/ 	.word	0x00028850
        /*0a1c*/ 	.short	0x0100
        /*0a1e*/ 	.byte	0x08
	.zero		1


	//   ....[7]....
        /*0a20*/ 	.word	0x000003f0
        /*0a24*/ 	.word	0x000000ff
        /*0a28*/ 	.word	0x00028860
        /*0a2c*/ 	.short	0x0100
        /*0a2e*/ 	.byte	0x08
	.zero		1


	//   ....[8]....
        /*0a30*/ 	.word	0x00000400
        /*0a34*/ 	.word	0x000000ff
        /*0a38*/ 	.word	0x00028858
        /*0a3c*/ 	.short	0x0100
        /*0a3e*/ 	.byte	0x08
	.zero		1


	//   ....[9]....
        /*0a40*/ 	.word	0x00000410
        /*0a44*/ 	.word	0x000000ff
        /*0a48*/ 	.word	0x00028868
        /*0a4c*/ 	.short	0x0100
        /*0a4e*/ 	.byte	0x08
	.zero		1


	//   ....[10]....
        /*0a50*/ 	.word	0x00000500
        /*0a54*/ 	.word	0x000000ff
        /*0a58*/ 	.word	0x00028870
        /*0a5c*/ 	.short	0x0100
        /*0a5e*/ 	.byte	0x06
	.zero		1


	//   ....[11]....
        /*0a60*/ 	.word	0x00000510
        /*0a64*/ 	.word	0x000000ff
        /*0a68*/ 	.word	0x00028880
        /*0a6c*/ 	.short	0x0100
        /*0a6e*/ 	.byte	0x06
	.zero		1


	//   ....[12]....
        /*0a70*/ 	.word	0x00000520
        /*0a74*/ 	.word	0x000000ff
        /*0a78*/ 	.word	0x00028878
        /*0a7c*/ 	.short	0x0100
        /*0a7e*/ 	.byte	0x06
	.zero		1


	//   ....[13]....
        /*0a80*/ 	.word	0x00000530
        /*0a84*/ 	.word	0x000000ff
        /*0a88*/ 	.word	0x00028888
        /*0a8c*/ 	.short	0x0100
        /*0a8e*/ 	.byte	0x06
	.zero		1


	//   ....[14]....
        /*0a90*/ 	.word	0x00000660
        /*0a94*/ 	.word	0x000000ff
        /*0a98*/ 	.word	0x00028890
        /*0a9c*/ 	.short	0x0100
        /*0a9e*/ 	.byte	0x08
	.zero		1


	//   ....[15]....
        /*0aa0*/ 	.word	0x00000670
        /*0aa4*/ 	.word	0x000000ff
        /*0aa8*/ 	.word	0x000288a0
        /*0aac*/ 	.short	0x0100
        /*0aae*/ 	.byte	0x08
	.zero		1


	//   ....[16]....
        /*0ab0*/ 	.word	0x00000680
        /*0ab4*/ 	.word	0x000000ff
        /*0ab8*/ 	.word	0x00028898
        /*0abc*/ 	.short	0x0100
        /*0abe*/ 	.byte	0x08
	.zero		1


	//   ....[17]....
        /*0ac0*/ 	.word	0x00000690
        /*0ac4*/ 	.word	0x000000ff
        /*0ac8*/ 	.word	0x000288a8
        /*0acc*/ 	.short	0x0100
        /*0ace*/ 	.byte	0x08
	.zero		1


	//   ....[18]....
        /*0ad0*/ 	.word	0x000007d0
        /*0ad4*/ 	.word	0x000000ff
        /*0ad8*/ 	.word	0x000288b0
        /*0adc*/ 	.short	0x0100
        /*0ade*/ 	.byte	0x08
	.zero		1


	//   ....[19]....
        /*0ae0*/ 	.word	0x000007e0
        /*0ae4*/ 	.word	0x000000ff
        /*0ae8*/ 	.word	0x000288c0
        /*0aec*/ 	.short	0x0100
        /*0aee*/ 	.byte	0x08
	.zero		1


	//   ....[20]....
        /*0af0*/ 	.word	0x000007f0
        /*0af4*/ 	.word	0x000000ff
        /*0af8*/ 	.word	0x000288b8
        /*0afc*/ 	.short	0x0100
        /*0afe*/ 	.byte	0x08
	.zero		1


	//   ....[21]....
        /*0b00*/ 	.word	0x00000800
        /*0b04*/ 	.word	0x000000ff
        /*0b08*/ 	.word	0x000288c8
        /*0b0c*/ 	.short	0x0100
        /*0b0e*/ 	.byte	0x08
	.zero		1


	//   ....[22]....
        /*0b10*/ 	.word	0x000020e0
        /*0b14*/ 	.word	0x000000ff
        /*0b18*/ 	.word	0x00028800
        /*0b1c*/ 	.short	0x010a
        /*0b1e*/ 	.byte	0x28
	.zero		1


	//   ....[23]....
        /*0b20*/ 	.word	0x00002160
        /*0b24*/ 	.word	0x00000059
        /*0b28*/ 	.word	0x00028830
        /*0b2c*/ 	.short	0x010a
        /*0b2e*/ 	.byte	0x3f
	.zero		1


	//   ....[24]....
        /*0b30*/ 	.word	0x000021a0
        /*0b34*/ 	.word	0x00000059
        /*0b38*/ 	.word	0x00028830
        /*0b3c*/ 	.short	0x010a
        /*0b3e*/ 	.byte	0x3f
	.zero		1


	//   ....[25]....
        /*0b40*/ 	.word	0x00002b20
        /*0b44*/ 	.word	0x000000ff
        /*0b48*/ 	.word	0x00000000
        /*0b4c*/ 	.short	0x0101
        /*0b4e*/ 	.byte	0x06
	.zero		1


	//   ....[26]....
        /*0b50*/ 	.word	0x00005d10
        /*0b54*/ 	.word	0x000000ff
        /*0b58*/ 	.word	0x00028830
        /*0b5c*/ 	.short	0x010a
        /*0b5e*/ 	.byte	0x06
	.zero		1


	//   ....[27]....
        /*0b60*/ 	.word	0x00005d50
        /*0b64*/ 	.word	0x000000ff
        /*0b68*/ 	.word	0x00028830
        /*0b6c*/ 	.short	0x010a
        /*0b6e*/ 	.byte	0x06
	.zero		1


	//   ....[28]....
        /*0b70*/ 	.word	0x000060d0
        /*0b74*/ 	.word	0x000000ff
        /*0b78*/ 	.word	0x00028850
        /*0b7c*/ 	.short	0x010a
        /*0b7e*/ 	.byte	0x06
	.zero		1


	//   ....[29]....
        /*0b80*/ 	.word	0x00006110
        /*0b84*/ 	.word	0x000000ff
        /*0b88*/ 	.word	0x00028850
        /*0b8c*/ 	.short	0x010a
        /*0b8e*/ 	.byte	0x06
	.zero		1


	//   ....[30]....
        /*0b90*/ 	.word	0x00006990
        /*0b94*/ 	.word	0x000000ff
        /*0b98*/ 	.word	0x00000000
        /*0b9c*/ 	.short	0x0101
        /*0b9e*/ 	.byte	0x06
	.zero		1


	//   ....[31]....
        /*0ba0*/ 	.word	0x00008ff0
        /*0ba4*/ 	.word	0x000000ff
        /*0ba8*/ 	.word	0x00000000
        /*0bac*/ 	.short	0x0101
        /*0bae*/ 	.byte	0x0a
	.zero		1


	//   ....[32]....
        /*0bb0*/ 	.word	0x00009940
        /*0bb4*/ 	.word	0x000000ff
        /*0bb8*/ 	.word	0x00028830
        /*0bbc*/ 	.short	0x010a
        /*0bbe*/ 	.byte	0x06
	.zero		1


	//   ....[33]....
        /*0bc0*/ 	.word	0x00009980
        /*0bc4*/ 	.word	0x000000ff
        /*0bc8*/ 	.word	0x00028830
        /*0bcc*/ 	.short	0x010a
        /*0bce*/ 	.byte	0x06
	.zero		1


	//   ....[34]....
        /*0bd0*/ 	.word	0x00009d00
        /*0bd4*/ 	.word	0x000000ff
        /*0bd8*/ 	.word	0x00028850
        /*0bdc*/ 	.short	0x010a
        /*0bde*/ 	.byte	0x06
	.zero		1


	//   ....[35]....
        /*0be0*/ 	.word	0x00009d40
        /*0be4*/ 	.word	0x000000ff
        /*0be8*/ 	.word	0x00028850
        /*0bec*/ 	.short	0x010a
        /*0bee*/ 	.byte	0x06
	.zero		1


	//   ....[36]....
        /*0bf0*/ 	.word	0x0000a5a0
        /*0bf4*/ 	.word	0x000000ff
        /*0bf8*/ 	.word	0x00000000
        /*0bfc*/ 	.short	0x0101
        /*0bfe*/ 	.byte	0x07
	.zero		1


	//   ....[37]....
        /*0c00*/ 	.word	0x0000bb10
        /*0c04*/ 	.word	0x000000ff
        /*0c08*/ 	.word	0x00000000
        /*0c0c*/ 	.short	0x0101
        /*0c0e*/ 	.byte	0x07
	.zero		1


	//   ....[38]....
        /*0c10*/ 	.word	0x0000c220
        /*0c14*/ 	.word	0x000000ff
        /*0c18*/ 	.word	0x00028830
        /*0c1c*/ 	.short	0x010a
        /*0c1e*/ 	.byte	0x06
	.zero		1


	//   ....[39]....
        /*0c20*/ 	.word	0x0000c260
        /*0c24*/ 	.word	0x000000ff
        /*0c28*/ 	.word	0x00028830
        /*0c2c*/ 	.short	0x010a
        /*0c2e*/ 	.byte	0x06
	.zero		1


	//   ....[40]....
        /*0c30*/ 	.word	0x0000c5b0
        /*0c34*/ 	.word	0x000000ff
        /*0c38*/ 	.word	0x00028850
        /*0c3c*/ 	.short	0x010a
        /*0c3e*/ 	.byte	0x06
	.zero		1


	//   ....[41]....
        /*0c40*/ 	.word	0x0000c5f0
        /*0c44*/ 	.word	0x000000ff
        /*0c48*/ 	.word	0x00028850
        /*0c4c*/ 	.short	0x010a
        /*0c4e*/ 	.byte	0x06
	.zero		1


	//   ....[42]....
        /*0c50*/ 	.word	0x0000ce60
        /*0c54*/ 	.word	0x000000ff
        /*0c58*/ 	.word	0x00000000
        /*0c5c*/ 	.short	0x0101
        /*0c5e*/ 	.byte	0x06
	.zero		1


	//   ....[43]....
        /*0c60*/ 	.word	0x0000f4c0
        /*0c64*/ 	.word	0x000000ff
        /*0c68*/ 	.word	0x00000000
        /*0c6c*/ 	.short	0x0101
        /*0c6e*/ 	.byte	0x07
	.zero		1


	//   ....[44]....
        /*0c70*/ 	.word	0x0000fac0
        /*0c74*/ 	.word	0x000000ff
        /*0c78*/ 	.word	0x00028850
        /*0c7c*/ 	.short	0x010a
        /*0c7e*/ 	.byte	0x05
	.zero		1


	//   ....[45]....
        /*0c80*/ 	.word	0x0000fb00
        /*0c84*/ 	.word	0x000000ff
        /*0c88*/ 	.word	0x00028850
        /*0c8c*/ 	.short	0x010a
        /*0c8e*/ 	.byte	0x05
	.zero		1


	//   ....[46]....
        /*0c90*/ 	.word	0x000100a0
        /*0c94*/ 	.word	0x000000ff
        /*0c98*/ 	.word	0x00000000
        /*0c9c*/ 	.short	0x0101
        /*0c9e*/ 	.byte	0x04
	.zero		1


	//   ....[47]....
        /*0ca0*/ 	.word	0x00011770
        /*0ca4*/ 	.word	0x00000015
        /*0ca8*/ 	.word	0x00000000
        /*0cac*/ 	.short	0x0101
        /*0cae*/ 	.byte	0x3f
	.zero		1


	//   ....[48]....
        /*0cb0*/ 	.word	0x00011c10
        /*0cb4*/ 	.word	0x00000015
        /*0cb8*/ 	.word	0x00000000
        /*0cbc*/ 	.short	0x0101
        /*0cbe*/ 	.byte	0x3f
	.zero		1


	//   ....[49]....
        /*0cc0*/ 	.word	0x00015940
        /*0cc4*/ 	.word	0x00000007
        /*0cc8*/ 	.word	0x00028840
        /*0ccc*/ 	.short	0x010a
        /*0cce*/ 	.byte	0x3f
	.zero		1


	//   ....[50]....
        /*0cd0*/ 	.word	0x000160a0
        /*0cd4*/ 	.word	0x00000007
        /*0cd8*/ 	.word	0x00028830
        /*0cdc*/ 	.short	0x0107
        /*0cde*/ 	.byte	0x3f
	.zero		1


	//   ....[51]....
        /*0ce0*/ 	.word	0x00016160
        /*0ce4*/ 	.word	0x00000007
        /*0ce8*/ 	.word	0x00028830
        /*0cec*/ 	.short	0x0101
        /*0cee*/ 	.byte	0x3f
	.zero		1


	//   ....[52]....
        /*0cf0*/ 	.word	0x00016c40
        /*0cf4*/ 	.word	0x00000016
        /*0cf8*/ 	.word	0x00028800
        /*0cfc*/ 	.short	0x0107
        /*0cfe*/ 	.byte	0x3f
	.zero		1


	//   ....[53]....
        /*0d00*/ 	.word	0x00016d50
        /*0d04*/ 	.word	0x00000016
        /*0d08*/ 	.word	0x00028800
        /*0d0c*/ 	.short	0x0101
        /*0d0e*/ 	.byte	0x3f
	.zero		1


	//   ....[54]....
        /*0d10*/ 	.word	0x00016d70
        /*0d14*/ 	.word	0x00000016
        /*0d18*/ 	.word	0x00028820
        /*0d1c*/ 	.short	0x010a
        /*0d1e*/ 	.byte	0x3f
	.zero		1


	//   ....[55]....
        /*0d20*/ 	.word	0x000170f0
        /*0d24*/ 	.word	0x00000006
        /*0d28*/ 	.word	0x00028840
        /*0d2c*/ 	.short	0x010a
        /*0d2e*/ 	.byte	0x3f
	.zero		1


	//   ....[56]....
        /*0d30*/ 	.word	0x000175f0
        /*0d34*/ 	.word	0x00000006
        /*0d38*/ 	.word	0x00028830
        /*0d3c*/ 	.short	0x0107
        /*0d3e*/ 	.byte	0x3f
	.zero		1


	//   ....[57]....
        /*0d40*/ 	.word	0x000176a0
        /*0d44*/ 	.word	0x00000006
        /*0d48*/ 	.word	0x00028830
        /*0d4c*/ 	.short	0x0101
        /*0d4e*/ 	.byte	0x3f
	.zero		1


	//   ....[58]....
        /*0d50*/ 	.word	0x00017710
        /*0d54*/ 	.word	0x00000006
        /*0d58*/ 	.word	0x00028860
        /*0d5c*/ 	.short	0x010a
        /*0d5e*/ 	.byte	0x3f
	.zero		1


	//   ....[59]....
        /*0d60*/ 	.word	0x00017ca0
        /*0d64*/ 	.word	0x00000006
        /*0d68*/ 	.word	0x00028850
        /*0d6c*/ 	.short	0x0107
        /*0d6e*/ 	.byte	0x3f
	.zero		1


	//   ....[60]....
        /*0d70*/ 	.word	0x00017dc0
        /*0d74*/ 	.word	0x00000006
        /*0d78*/ 	.word	0x00028850
        /*0d7c*/ 	.short	0x0101
        /*0d7e*/ 	.byte	0x3f
	.zero		1


	//   ....[61]....
        /*0d80*/ 	.word	0x00017fc0
        /*0d84*/ 	.word	0x00000000
        /*0d88*/ 	.word	0x00028860
        /*0d8c*/ 	.short	0x010a
        /*0d8e*/ 	.byte	0x3f
	.zero		1


	//   ....[62]....
        /*0d90*/ 	.word	0x000184f0
        /*0d94*/ 	.word	0x00000000
        /*0d98*/ 	.word	0x00028850
        /*0d9c*/ 	.short	0x0107
        /*0d9e*/ 	.byte	0x3f
	.zero		1


	//   ....[63]....
        /*0da0*/ 	.word	0x000185a0
        /*0da4*/ 	.word	0x00000000
        /*0da8*/ 	.word	0x00028850
        /*0dac*/ 	.short	0x0101
        /*0dae*/ 	.byte	0x3f
	.zero		1


	//   ....[64]....
        /*0db0*/ 	.word	0x000196f0
        /*0db4*/ 	.word	0x00000004
        /*0db8*/ 	.word	0x00028820
        /*0dbc*/ 	.short	0x010a
        /*0dbe*/ 	.byte	0x3f
	.zero		1


	//   ....[65]....
        /*0dc0*/ 	.word	0x00019890
        /*0dc4*/ 	.word	0x00000005
        /*0dc8*/ 	.word	0x00028840
        /*0dcc*/ 	.short	0x010a
        /*0dce*/ 	.byte	0x3f
	.zero		1


	//   ....[66]....
        /*0dd0*/ 	.word	0x00019930
        /*0dd4*/ 	.word	0x00000019
        /*0dd8*/ 	.word	0x00028840
        /*0ddc*/ 	.short	0x010a
        /*0dde*/ 	.byte	0x3f
	.zero		1


	//   ....[67]....
        /*0de0*/ 	.word	0x00019970
        /*0de4*/ 	.word	0x00000005
        /*0de8*/ 	.word	0x00028860
        /*0dec*/ 	.short	0x010a
        /*0dee*/ 	.byte	0x3f
	.zero		1


	//   ....[68]....
        /*0df0*/ 	.word	0x000199b0
        /*0df4*/ 	.word	0x00000019
        /*0df8*/ 	.word	0x00028860
        /*0dfc*/ 	.short	0x010a
        /*0dfe*/ 	.byte	0x3f
	.zero		1


	//   ....[69]....
        /*0e00*/ 	.word	0x00019a20
        /*0e04*/ 	.word	0x00000003
        /*0e08*/ 	.word	0x00028800
        /*0e0c*/ 	.short	0x010a
        /*0e0e*/ 	.byte	0x3f
	.zero		1


	//   ....[70]....
        /*0e10*/ 	.word	0x00019a70
        /*0e14*/ 	.word	0x00000059
        /*0e18*/ 	.word	0x00028830
        /*0e1c*/ 	.short	0x010a
        /*0e1e*/ 	.byte	0x3f
	.zero		1


	//   ....[71]....
        /*0e20*/ 	.word	0x00019ad0
        /*0e24*/ 	.word	0x00000007
        /*0e28*/ 	.word	0x00028830
        /*0e2c*/ 	.short	0x010a
        /*0e2e*/ 	.byte	0x3f
	.zero		1


	//   ....[72]....
        /*0e30*/ 	.word	0x00019b30
        /*0e34*/ 	.word	0x00000007
        /*0e38*/ 	.word	0x00028850
        /*0e3c*/ 	.short	0x010a
        /*0e3e*/ 	.byte	0x3f
	.zero		1


	//   ....[73]....
        /*0e40*/ 	.word	0x00019b90
        /*0e44*/ 	.word	0x00000007
        /*0e48*/ 	.word	0x00028830
        /*0e4c*/ 	.short	0x010a
        /*0e4e*/ 	.byte	0x3f
	.zero		1


	//   ....[74]....
        /*0e50*/ 	.word	0x00019bf0
        /*0e54*/ 	.word	0x00000007
        /*0e58*/ 	.word	0x00028850
        /*0e5c*/ 	.short	0x010a
        /*0e5e*/ 	.byte	0x3f
	.zero		1


	//   ....[75]....
        /*0e60*/ 	.word	0x00019c50
        /*0e64*/ 	.word	0x00000007
        /*0e68*/ 	.word	0x00028830
        /*0e6c*/ 	.short	0x010a
        /*0e6e*/ 	.byte	0x3f
	.zero		1


	//   ....[76]....
        /*0e70*/ 	.word	0x00019cb0
        /*0e74*/ 	.word	0x00000007
        /*0e78*/ 	.word	0x00028850
        /*0e7c*/ 	.short	0x010a
        /*0e7e*/ 	.byte	0x3f
	.zero		1


	//   ....[77]....
        /*0e80*/ 	.word	0x00019d10
        /*0e84*/ 	.word	0x00000004
        /*0e88*/ 	.word	0x00028850
        /*0e8c*/ 	.short	0x010a
        /*0e8e*/ 	.byte	0x3f
	.zero		1


	//   ....[78]....
        /*0e90*/ 	.word	0x00019e30
        /*0e94*/ 	.word	0x00000007
        /*0e98*/ 	.word	0x00028840
        /*0e9c*/ 	.short	0x010a
        /*0e9e*/ 	.byte	0x3f
	.zero		1


	//   ....[79]....
        /*0ea0*/ 	.word	0x0001b3b0
        /*0ea4*/ 	.word	0x00000016
        /*0ea8*/ 	.word	0x00028820
        /*0eac*/ 	.short	0x010a
        /*0eae*/ 	.byte	0x3f
	.zero		1


	//   ....[80]....
        /*0eb0*/ 	.word	0x0001b400
        /*0eb4*/ 	.word	0x00000006
        /*0eb8*/ 	.word	0x00028840
        /*0ebc*/ 	.short	0x010a
        /*0ebe*/ 	.byte	0x3f
	.zero		1


	//   ....[81]....
        /*0ec0*/ 	.word	0x0001bd80
        /*0ec4*/ 	.word	0x00000006
        /*0ec8*/ 	.word	0x00028860
        /*0ecc*/ 	.short	0x010a
        /*0ece*/ 	.byte	0x3f
	.zero		1


	//   ....[82]....
        /*0ed0*/ 	.word	0x0001c7f0
        /*0ed4*/ 	.word	0x00000000
        /*0ed8*/ 	.word	0x00028860
        /*0edc*/ 	.short	0x010a
        /*0ede*/ 	.byte	0x3f
	.zero		1


	//   ....[83]....
        /*0ee0*/ 	.word	0x0001dc10
        /*0ee4*/ 	.word	0x00000004
        /*0ee8*/ 	.word	0x00028820
        /*0eec*/ 	.short	0x010a
        /*0eee*/ 	.byte	0x3f
	.zero		1


	//   ....[84]....
        /*0ef0*/ 	.word	0x0001ddb0
        /*0ef4*/ 	.word	0x00000005
        /*0ef8*/ 	.word	0x00028840
        /*0efc*/ 	.short	0x010a
        /*0efe*/ 	.byte	0x3f
	.zero		1


	//   ....[85]....
        /*0f00*/ 	.word	0x0001de00
        /*0f04*/ 	.word	0x00000019
        /*0f08*/ 	.word	0x00028840
        /*0f0c*/ 	.short	0x010a
        /*0f0e*/ 	.byte	0x3f
	.zero		1


	//   ....[86]....
        /*0f10*/ 	.word	0x0001de50
        /*0f14*/ 	.word	0x00000005
        /*0f18*/ 	.word	0x00028860
        /*0f1c*/ 	.short	0x010a
        /*0f1e*/ 	.byte	0x3f
	.zero		1


	//----- nvinfo : EIATTR_NUM_MBARRIERS
	.align		4
.L_202:
        /*0f20*/ 	.byte	0x03, 0x38
        /*0f22*/ 	.short	0x0016


	//----- nvinfo : EIATTR_EXIT_INSTR_OFFSETS
	.align		4
        /*0f24*/ 	.byte	0x04, 0x1c
        /*0f26*/ 	.short	(.L_204 - .L_203)


	//   ....[0]....
.L_203:
        /*0f28*/ 	.word	0x000009c0


	//   ....[1]....
        /*0f2c*/ 	.word	0x00013370


	//   ....[2]....
        /*0f30*/ 	.word	0x00019a00


	//----- nvinfo : EIATTR_MAX_THREADS
	.align		4
.L_204:
        /*0f34*/ 	.byte	0x04, 0x05
        /*0f36*/ 	.short	(.L_206 - .L_205)
.L_205:
        /*0f38*/ 	.word	0x00000180
        /*0f3c*/ 	.word	0x00000001
        /*0f40*/ 	.word	0x00000001


	//----- nvinfo : EIATTR_CRS_STACK_SIZE
	.align		4
.L_206:
        /*0f44*/ 	.byte	0x04, 0x1e
        /*0f46*/ 	.short	(.L_208 - .L_207)
.L_207:
        /*0f48*/ 	.word	0x00000000


	//----- nvinfo : EIATTR_CBANK_PARAM_SIZE
	.align		4
.L_208:
        /*0f4c*/ 	.byte	0x03, 0x19
        /*0f4e*/ 	.short	0x0af0


	//----- nvinfo : EIATTR_PARAM_CBANK
	.align		4
        /*0f50*/ 	.byte	0x04, 0x0a
        /*0f52*/ 	.short	(.L_210 - .L_209)
	.align		4
.L_209:
        /*0f54*/ 	.word	index@(.nv.constant0._ZN7cutlass13device_kernelIN5flash11enable_sm90INS1_16FlashAttnFwdSm90INS1_25CollectiveMainloopFwdSm90ILi2EN4cute5tupleIJNS5_1CILi1EEES8_S8_EEENS6_IJNS7_ILi128EEESA_SA_EEELi128ENS_10bfloat16_tEfNS_4arch4Sm90ELb0ELb1ELb1ELb1ELb1ELb0ELb0ELb1ELb1ELb1ELb1ELb0EEENS1_21CollectiveEpilogueFwdISB_S9_SC_SE_Li256ELb1ELb1ELb1ELb0EEENS1_36VarlenDynamicPersistentTileSchedulerILi128ELi128ELi256ELi128ELb1ELb1ELb1ELb1ELb0ELb1EEEEEEEEEvNT_6ParamsE)
        /*0f58*/ 	.short	0x0210
        /*0f5a*/ 	.short	0x0af0


	//----- nvinfo : EIATTR_SW_WAR
	.align		4
.L_210:
        /*0f5c*/ 	.byte	0x04, 0x36
        /*0f5e*/ 	.short	(.L_212 - .L_211)
.L_211:
        /*0f60*/ 	.word	0x00000008
.L_212:


//--------------------- .nv.info._ZN7cutlass13device_kernelIN5flash11enable_sm90INS1_16FlashAttnFwdSm90INS1_25CollectiveMainloopFwdSm90ILi2EN4cute5tupleIJNS5_1CILi1EEES8_S8_EEENS6_IJNS7_ILi128EEESA_SA_EEELi128ENS_10bfloat16_tEfNS_4arch4Sm90ELb0ELb1ELb1ELb1ELb1ELb1ELb0ELb1ELb1ELb1ELb1ELb0EEENS1_21CollectiveEpilogueFwdISB_S9_SC_SE_Li256ELb1ELb1ELb1ELb0EEENS1_36VarlenDynamicPersistentTileSchedulerILi128ELi128ELi256ELi128ELb1ELb1ELb1ELb1ELb0ELb1EEEEEEEEEvNT_6ParamsE --------------------------
	.section	.nv.info._ZN7cutlass13device_kernelIN5flash11enable_sm90INS1_16FlashAttnFwdSm90INS1_25CollectiveMainloopFwdSm90ILi2EN4cute5tupleIJNS5_1CILi1EEES8_S8_EEENS6_IJNS7_ILi128EEESA_SA_EEELi128ENS_10bfloat16_tEfNS_4arch4Sm90ELb0ELb1ELb1ELb1ELb1ELb1ELb0ELb1ELb1ELb1ELb1ELb0EEENS1_21CollectiveEpilogueFwdISB_S9_SC_SE_Li256ELb1ELb1ELb1ELb0EEENS1_36VarlenDynamicPersistentTileSchedulerILi128ELi128ELi256ELi128ELb1ELb1ELb1ELb1ELb0ELb1EEEEEEEEEvNT_6ParamsE,"",@"SHT_CUDA_INFO"
	.sectionflags	@""
	.align	4


	//----- nvinfo : EIATTR_CUDA_API_VERSION
	.align		4
        /*0000*/ 	.byte	0x04, 0x37
        /*0002*/ 	.short	(.L_214 - .L_213)
.L_213:
        /*0004*/ 	.word	0x00000082


	//----- nvinfo : EIATTR_KPARAM_INFO
	.align		4
.L_214:
        /*0008*/ 	.byte	0x04, 0x17
        /*000a*/ 	.short	(.L_216 - .L_215)
.L_215:
        /*000c*/ 	.word	0x00000000
        /*0010*/ 	.short	0x0000
        /*0012*/ 	.short	0x0070
        /*0014*/ 	.byte	0x00, 0xf0, 0x01, 0x2a


	//----- nvinfo : EIATTR_SPARSE_MMA_MASK
	.align		4
.L_216:
        /*0018*/ 	.byte	0x03, 0x50
        /*001a*/ 	.short	0x0000


	//----- nvinfo : EIATTR_MAXREG_COUNT
	.align		4
        /*001c*/ 	.byte	0x03, 0x1b
        /*001e*/ 	.short	0x00a8


	//----- nvinfo : EIATTR_NUM_BARRIERS
	.align		4
        /*0020*/ 	.byte	0x02, 0x4c
        /*0022*/ 	.byte	0x10
	.zero		1


	//----- nvinfo : EIATTR_EXTERNS
	.align		4
        /*0024*/ 	.byte	0x04, 0x0f
        /*0026*/ 	.short	(.L_218 - .L_217)


	//   ....[0]....
	.align		4
.L_217:
        /*0028*/ 	.word	index@(__assertfail)


	//----- nvinfo : EIATTR_ANNOTATIONS
	.align		4
.L_218:
        /*002c*/ 	.byte	0x04, 0x55
        /*002e*/ 	.short	(.L_220 - .L_219)


	//   ....[0]....
.L_219:
        /* <DEDUP_REMOVED lines=21> */


	//----- nvinfo : EIATTR_MERCURY_ISA_VERSION
	.align		4
.L_220:
        /*0170*/ 	.byte	0x03, 0x5f
        /*0172*/ 	.short	0x0101


	//----- nvinfo : EIATTR_UNUSED_LOAD_BYTE_OFFSET
	.align		4
        /*0174*/ 	.byte	0x04, 0x44
        /*0176*/ 	.short	(.L_222 - .L_221)


	//   ....[0]....
.L_221:
        /*0178*/ 	.word	0x00000a60
        /*017c*/ 	.word	0x0000fff0


	//   ....[1]....
        /*0180*/ 	.word	0x0001dcd0
        /*0184*/ 	.word	0x0000fff0


	//----- nvinfo : EIATTR_INT_WARP_WIDE_INSTR_OFFSETS
	.align		4
.L_222:
        /*0188*/ 	.byte	0x04, 0x31
        /*018a*/ 	.short	(.L_224 - .L_223)


	//   ....[0]....
.L_223:
        /*018c*/ 	.word	0x00000130


	//   ....[1]....
        /*0190*/ 	.word	0x00000170


	//   ....[2]....
        /*0194*/ 	.word	0x000001e0


	//   ....[3]....
        /*0198*/ 	.word	0x00024230


	//   ....[4]....
        /*019c*/ 	.word	0x000242c0


	//   ....[5]....
        /*01a0*/ 	.word	0x00027120


	//   ....[6]....
        /*01a4*/ 	.word	0x000271b0


	//----- nvinfo : EIATTR_COOP_GROUP_MASK_REGIDS
	.align		4
.L_224:
        /*01a8*/ 	.byte	0x04, 0x29
        /*01aa*/ 	.short	(.L_226 - .L_225)


	//   ....[0]....
.L_225:
        /*01ac*/ 	.word	0xffffffff


	//   ....[1]....
        /*01b0*/ 	.word	0xffffffff


	//   ....[2]....
        /*01b4*/ 	.word	0xffffffff


	//   ....[3]....
        /*01b8*/ 	.word	0xffffffff


	//   ....[4]....
        /*01bc*/ 	.word	0xffffffff


	//   ....[5]....
        /*01c0*/ 	.word	0xffffffff


	//   ....[6]....
        /*01c4*/ 	.word	0xffffffff


	//   ....[7]....
        /*01c8*/ 	.word	0xffffffff


	//   ....[8]....
        /*01cc*/ 	.word	0xffffffff


	//   ....[9]....
        /*01d0*/ 	.word	0xffffffff


	//   ....[10]....
        /*01d4*/ 	.word	0xffffffff


	//   ....[11]....
        /*01d8*/ 	.word	0xffffffff


	//   ....[12]....
        /*01dc*/ 	.word	0xffffffff


	//   ....[13]....
        /*01e0*/ 	.word	0xffffffff


	//   ....[14]....
        /*01e4*/ 	.word	0xffffffff


	//   ....[15]....
        /*01e8*/ 	.word	0xffffffff


	//   ....[16]....
        /*01ec*/ 	.word	0xffffffff


	//   ....[17]....
        /*01f0*/ 	.word	0xffffffff


	//   ....[18]....
        /*01f4*/ 	.word	0xffffffff


	//   ....[19]....
        /*01f8*/ 	.word	0xffffffff


	//   ....[20]....
        /*01fc*/ 	.word	0xffffffff


	//   ....[21]....
        /*0200*/ 	.word	0xffffffff


	//   ....[22]....
        /*0204*/ 	.word	0xffffffff


	//   ....[23]....
        /*0208*/ 	.word	0xffffffff


	//   ....[24]....
        /*020c*/ 	.word	0xffffffff


	//   ....[25]....
        /*0210*/ 	.word	0xffffffff


	//   ....[26]....
        /*0214*/ 	.word	0xffffffff


	//   ....[27]....
        /*0218*/ 	.word	0xffffffff


	//   ....[28]....
        /*021c*/ 	.word	0xffffffff


	//   ....[29]....
        /*0220*/ 	.word	0xffffffff


	//   ....[30]....
        /*0224*/ 	.word	0xffffffff


	//   ....[31]....
        /*0228*/ 	.word	0xffffffff


	//   ....[32]....
        /*022c*/ 	.word	0xffffffff


	//   ....[33]....
        /*0230*/ 	.word	0xffffffff


	//   ....[34]....
        /*0234*/ 	.word	0xffffffff


	//   ....[35]....
        /*0238*/ 	.word	0xffffffff


	//   ....[36]....
        /*023c*/ 	.word	0xffffffff


	//   ....[37]....
        /*0240*/ 	.word	0xffffffff


	//   ....[38]....
        /*0244*/ 	.word	0xffffffff


	//   ....[39]....
        /*0248*/ 	.word	0xffffffff


	//   ....[40]....
        /*024c*/ 	.word	0xffffffff


	//   ....[41]....
        /*0250*/ 	.word	0xffffffff


	//   ....[42]....
        /*0254*/ 	.word	0xffffffff


	//   ....[43]....
        /*0258*/ 	.word	0xffffffff


	//   ....[44]....
        /*025c*/ 	.word	0xffffffff


	//   ....[45]....
        /*0260*/ 	.word	0xffffffff


	//   ....[46]....
        /*0264*/ 	.word	0xffffffff


	//   ....[47]....
        /*0268*/ 	.word	0xffffffff


	//   ....[48]....
        /*026c*/ 	.word	0xffffffff


	//   ....[49]....
        /*0270*/ 	.word	0xffffffff


	//   ....[50]....
        /*0274*/ 	.word	0xffffffff


	//   ....[51]....
        /*0278*/ 	.word	0xffffffff


	//   ....[52]....
        /*027c*/ 	.word	0xffffffff


	//   ....[53]....
        /*0280*/ 	.word	0xffffffff


	//   ....[54]....
        /*0284*/ 	.word	0xffffffff


	//   ....[55]....
        /*0288*/ 	.word	0xffffffff


	//   ....[56]....
        /*028c*/ 	.word	0xffffffff


	//   ....[57]....
        /*0290*/ 	.word	0xffffffff


	//   ....[58]....
        /*0294*/ 	.word	0xffffffff


	//   ....[59]....
        /*0298*/ 	.word	0xffffffff


	//   ....[60]....
        /*029c*/ 	.word	0xffffffff


	//   ....[61]....
        /*02a0*/ 	.word	0xffffffff


	//   ....[62]....
        /*02a4*/ 	.word	0xffffffff


	//   ....[63]....
        /*02a8*/ 	.word	0xffffffff


	//   ....[64]....
        /*02ac*/ 	.word	0xffffffff


	//   ....[65]....
        /*02b0*/ 	.word	0xffffffff


	//   ....[66]....
        /*02b4*/ 	.word	0xffffffff


	//   ....[67]....
        /*02b8*/ 	.word	0xffffffff


	//   ....[68]....
        /*02bc*/ 	.word	0xffffffff


	//   ....[69]....
        /*02c0*/ 	.word	0xffffffff


	//   ....[70]....
        /*02c4*/ 	.word	0xffffffff


	//   ....[71]....
        /*02c8*/ 	.word	0xffffffff


	//   ....[72]....
        /*02cc*/ 	.word	0xffffffff


	//   ....[73]....
        /*02d0*/ 	.word	0xffffffff


	//   ....[74]....
        /*02d4*/ 	.word	0xffffffff


	//   ....[75]....
        /*02d8*/ 	.word	0xffffffff


	//   ....[76]....
        /*02dc*/ 	.word	0xffffffff


	//   ....[77]....
        /*02e0*/ 	.word	0xffffffff


	//   ....[78]....
        /*02e4*/ 	.word	0xffffffff


	//   ....[79]....
        /*02e8*/ 	.word	0xffffffff


	//   ....[80]....
        /*02ec*/ 	.word	0xffffffff


	//   ....[81]....
        /*02f0*/ 	.word	0xffffffff


	//   ....[82]....
        /*02f4*/ 	.word	0xffffffff


	//   ....[83]....
        /*02f8*/ 	.word	0xffffffff


	//   ....[84]....
        /*02fc*/ 	.word	0xffffffff


	//   ....[85]....
        /*0300*/ 	.word	0xffffffff


	//   ....[86]....
        /*0304*/ 	.word	0xffffffff


	//   ....[87]....
        /*0308*/ 	.word	0xffffffff


	//   ....[88]....
        /*030c*/ 	.word	0xffffffff


	//   ....[89]....
        /*0310*/ 	.word	0xffffffff


	//   ....[90]....
        /*0314*/ 	.word	0xffffffff


	//   ....[91]....
        /*0318*/ 	.word	0xffffffff


	//   ....[92]....
        /*031c*/ 	.word	0xffffffff


	//   ....[93]....
        /*0320*/ 	.word	0xffffffff


	//   ....[94]....
        /*0324*/ 	.word	0xffffffff


	//   ....[95]....
        /*0328*/ 	.word	0xffffffff


	//   ....[96]....
        /*032c*/ 	.word	0xffffffff


	//   ....[97]....
        /*0330*/ 	.word	0xffffffff


	//   ....[98]....
        /*0334*/ 	.word	0xffffffff


	//   ....[99]....
        /*0338*/ 	.word	0xffffffff


	//   ....[100]....
        /*033c*/ 	.word	0xffffffff


	//   ....[101]....
        /*0340*/ 	.word	0xffffffff


	//   ....[102]....
        /*0344*/ 	.word	0xffffffff


	//   ....[103]....
        /*0348*/ 	.word	0xffffffff


	//   ....[104]....
        /*034c*/ 	.word	0xffffffff


	//   ....[105]....
        /*0350*/ 	.word	0xffffffff


	//   ....[106]....
        /*0354*/ 	.word	0xffffffff


	//   ....[107]....
        /*0358*/ 	.word	0xffffffff


	//   ....[108]....
        /*035c*/ 	.word	0xffffffff


	//   ....[109]....
        /*0360*/ 	.word	0xffffffff


	//   ....[110]....
        /*0364*/ 	.word	0xffffffff


	//   ....[111]....
        /*0368*/ 	.word	0xffffffff


	//   ....[112]....
        /*036c*/ 	.word	0xffffffff


	//   ....[113]....
        /*0370*/ 	.word	0xffffffff


	//   ....[114]....
        /*0374*/ 	.word	0xffffffff


	//   ....[115]....
        /*0378*/ 	.word	0xffffffff


	//   ....[116]....
        /*037c*/ 	.word	0xffffffff


	//   ....[117]....
        /*0380*/ 	.word	0xffffffff


	//   ....[118]....
        /*0384*/ 	.word	0xffffffff


	//   ....[119]....
        /*0388*/ 	.word	0xffffffff


	//   ....[120]....
        /*038c*/ 	.word	0xffffffff


	//   ....[121]....
        /*0390*/ 	.word	0xffffffff


	//   ....[122]....
        /*0394*/ 	.word	0xffffffff


	//   ....[123]....
        /*0398*/ 	.word	0xffffffff


	//   ....[124]....
        /*039c*/ 	.word	0xffffffff


	//   ....[125]....
        /*03a0*/ 	.word	0xffffffff


	//   ....[126]....
        /*03a4*/ 	.word	0xffffffff


	//   ....[127]....
        /*03a8*/ 	.word	0xffffffff


	//   ....[128]....
        /*03ac*/ 	.word	0xffffffff


	//   ....[129]....
        /*03b0*/ 	.word	0xffffffff


	//   ....[130]....
        /*03b4*/ 	.word	0xffffffff


	//   ....[131]....
        /*03b8*/ 	.word	0xffffffff


	//   ....[132]....
        /*03bc*/ 	.word	0xffffffff


	//   ....[133]....
        /*03c0*/ 	.word	0xffffffff


	//   ....[134]....
        /*03c4*/ 	.word	0xffffffff


	//   ....[135]....
        /*03c8*/ 	.word	0xffffffff


	//   ....[136]....
        /*03cc*/ 	.word	0xffffffff


	//   ....[137]....
        /*03d0*/ 	.word	0xffffffff


	//   ....[138]....
        /*03d4*/ 	.word	0xffffffff


	//   ....[139]....
        /*03d8*/ 	.word	0xffffffff


	//   ....[140]....
        /*03dc*/ 	.word	0xffffffff


	//   ....[141]....
        /*03e0*/ 	.word	0xffffffff


	//   ....[142]....
        /*03e4*/ 	.word	0xffffffff


	//   ....[143]....
        /*03e8*/ 	.word	0xffffffff


	//   ....[144]....
        /*03ec*/ 	.word	0xffffffff


	//   ....[145]....
        /*03f0*/ 	.word	0xffffffff


	//   ....[146]....
        /*03f4*/ 	.word	0xffffffff


	//   ....[147]....
        /*03f8*/ 	.word	0xffffffff


	//   ....[148]....
        /*03fc*/ 	.word	0xffffffff


	//   ....[149]....
        /*0400*/ 	.word	0xffffffff


	//   ....[150]....
        /*0404*/ 	.word	0xffffffff


	//   ....[151]....
        /*0408*/ 	.word	0xffffffff


	//   ....[152]....
        /*040c*/ 	.word	0xffffffff


	//   ....[153]....
        /*0410*/ 	.word	0xffffffff


	//   ....[154]....
        /*0414*/ 	.word	0xffffffff


	//   ....[155]....
        /*0418*/ 	.word	0xffffffff


	//   ....[156]....
        /*041c*/ 	.word	0xffffffff


	//   ....[157]....
        /*0420*/ 	.word	0xffffffff


	//   ....[158]....
        /*0424*/ 	.word	0xffffffff


	//   ....[159]....
        /*0428*/ 	.word	0xffffffff


	//   ....[160]....
        /*042c*/ 	.word	0xffffffff


	//   ....[161]....
        /*0430*/ 	.word	0xffffffff


	//   ....[162]....
        /*0434*/ 	.word	0xffffffff


	//   ....[163]....
        /*0438*/ 	.word	0xffffffff


	//   ....[164]....
        /*043c*/ 	.word	0xffffffff


	//   ....[165]....
        /*0440*/ 	.word	0xffffffff


	//   ....[166]....
        /*0444*/ 	.word	0xffffffff


	//   ....[167]....
        /*0448*/ 	.word	0xffffffff


	//   ....[168]....
        /*044c*/ 	.word	0xffffffff


	//   ....[169]....
        /*0450*/ 	.word	0xffffffff


	//   ....[170]....
        /*0454*/ 	.word	0xffffffff


	//   ....[171]....
        /*0458*/ 	.word	0xffffffff


	//   ....[172]....
        /*045c*/ 	.word	0xffffffff


	//   ....[173]....
        /*0460*/ 	.word	0xffffffff


	//   ....[174]....
        /*0464*/ 	.word	0xffffffff


	//   ....[175]....
        /*0468*/ 	.word	0xffffffff


	//   ....[176]....
        /*046c*/ 	.word	0xffffffff


	//   ....[177]....
        /*0470*/ 	.word	0xffffffff


	//   ....[178]....
        /*0474*/ 	.word	0xffffffff


	//   ....[179]....
        /*0478*/ 	.word	0xffffffff


	//   ....[180]....
        /*047c*/ 	.word	0xffffffff


	//   ....[181]....
        /*0480*/ 	.word	0xffffffff


	//   ....[182]....
        /*0484*/ 	.word	0xffffffff


	//   ....[183]....
        /*0488*/ 	.word	0xffffffff


	//   ....[184]....
        /*048c*/ 	.word	0xffffffff


	//   ....[185]....
        /*0490*/ 	.word	0xffffffff


	//   ....[186]....
        /*0494*/ 	.word	0xffffffff


	//   ....[187]....
        /*0498*/ 	.word	0xffffffff


	//   ....[188]....
        /*049c*/ 	.word	0xffffffff


	//   ....[189]....
        /*04a0*/ 	.word	0xffffffff


	//   ....[190]....
        /*04a4*/ 	.word	0xffffffff


	//   ....[191]....
        /*04a8*/ 	.word	0xffffffff


	//   ....[192]....
        /*04ac*/ 	.word	0xffffffff


	//   ....[193]....
        /*04b0*/ 	.word	0xffffffff


	//   ....[194]....
        /*04b4*/ 	.word	0xffffffff


	//   ....[195]....
        /*04b8*/ 	.word	0xffffffff


	//   ....[196]....
        /*04bc*/ 	.word	0xffffffff


	//   ....[197]....
        /*04c0*/ 	.word	0xffffffff


	//   ....[198]....
        /*04c4*/ 	.word	0xffffffff


	//   ....[199]....
        /*04c8*/ 	.word	0xffffffff


	//   ....[200]....
        /*04cc*/ 	.word	0xffffffff


	//   ....[201]....
        /*04d0*/ 	.word	0xffffffff


	//   ....[202]....
        /*04d4*/ 	.word	0xffffffff


	//   ....[203]....
        /*04d8*/ 	.word	0xffffffff


	//   ....[204]....
        /*04dc*/ 	.word	0xffffffff


	//   ....[205]....
        /*04e0*/ 	.word	0xffffffff


	//   ....[206]....
        /*04e4*/ 	.word	0xffffffff


	//   ....[207]....
        /*04e8*/ 	.word	0xffffffff


	//   ....[208]....
        /*04ec*/ 	.word	0xffffffff


	//   ....[209]....
        /*04f0*/ 	.word	0xffffffff


	//   ....[210]....
        /*04f4*/ 	.word	0xffffffff


	//   ....[211]....
        /*04f8*/ 	.word	0xffffffff


	//   ....[212]....
        /*04fc*/ 	.word	0xffffffff


	//   ....[213]....
        /*0500*/ 	.word	0xffffffff


	//   ....[214]....
        /*0504*/ 	.word	0xffffffff


	//   ....[215]....
        /*0508*/ 	.word	0xffffffff


	//   ....[216]....
        /*050c*/ 	.word	0xffffffff


	//   ....[217]....
        /*0510*/ 	.word	0xffffffff


	//   ....[218]....
        /*0514*/ 	.word	0xffffffff


	//   ....[219]....
        /*0518*/ 	.word	0xffffffff


	//   ....[220]....
        /*051c*/ 	.word	0xffffffff


	//   ....[221]....
        /*0520*/ 	.word	0xffffffff


	//   ....[222]....
        /*0524*/ 	.word	0xffffffff


	//   ....[223]....
        /*0528*/ 	.word	0xffffffff


	//   ....[224]....
        /*052c*/ 	.word	0xffffffff


	//   ....[225]....
        /*0530*/ 	.word	0xffffffff


	//   ....[226]....
        /*0534*/ 	.word	0xffffffff


	//   ....[227]....
        /*0538*/ 	.word	0xffffffff


	//   ....[228]....
        /*053c*/ 	.word	0xffffffff


	//   ....[229]....
        /*0540*/ 	.word	0xffffffff


	//   ....[230]....
        /*0544*/ 	.word	0xffffffff


	//   ....[231]....
        /*0548*/ 	.word	0xffffffff


	//   ....[232]....
        /*054c*/ 	.word	0xffffffff


	//   ....[233]....
        /*0550*/ 	.word	0xffffffff


	//   ....[234]....
        /*0554*/ 	.word	0xffffffff


	//   ....[235]....
        /*0558*/ 	.word	0xffffffff


	//   ....[236]....
        /*055c*/ 	.word	0xffffffff


	//   ....[237]....
        /*0560*/ 	.word	0xffffffff


	//   ....[238]....
        /*0564*/ 	.word	0xffffffff


	//   ....[239]....
        /*0568*/ 	.word	0x0500000f


	//   ....[240]....
        /*056c*/ 	.word	0x0500000f


	//   ....[241]....
        /*0570*/ 	.word	0x0500000f


	//   ....[242]....
        /*0574*/ 	.word	0x0500000f


	//   ....[243]....
        /*0578*/ 	.word	0x0500000f


	//   ....[244]....
        /*057c*/ 	.word	0x0500000f


	//   ....[245]....
        /*0580*/ 	.word	0x0500000f


	//   ....[246]....
        /*0584*/ 	.word	0x0500000f


	//   ....[247]....
        /*0588*/ 	.word	0x0500000f


	//   ....[248]....
        /*058c*/ 	.word	0x0500000f


	//   ....[249]....
        /*0590*/ 	.word	0x0500000f


	//   ....[250]....
        /*0594*/ 	.word	0x0500000f


	//   ....[251]....
        /*0598*/ 	.word	0x0500000f


	//   ....[252]....
        /*059c*/ 	.word	0x0500000f


	//   ....[253]....
        /*05a0*/ 	.word	0x0500000f


	//   ....[254]....
        /*05a4*/ 	.word	0x0500000f


	//   ....[255]....
        /*05a8*/ 	.word	0x0500000f


	//   ....[0]....
        /*05ac*/ 	.word	0x0500000f


	//   ....[1]....
        /*05b0*/ 	.word	0x0500000f


	//   ....[2]....
        /*05b4*/ 	.word	0x0500000f


	//   ....[3]....
        /*05b8*/ 	.word	0x0500000f


	//   ....[4]....
        /*05bc*/ 	.word	0x0500000f


	//   ....[5]....
        /*05c0*/ 	.word	0x0500000f


	//   ....[6]....
        /*05c4*/ 	.word	0x0500000f


	//   ....[7]....
        /*05c8*/ 	.word	0x0500000f


	//   ....[8]....
        /*05cc*/ 	.word	0x0500000f


	//   ....[9]....
        /*05d0*/ 	.word	0x0500000f


	//   ....[10]....
        /*05d4*/ 	.word	0x0500000f


	//   ....[11]....
        /*05d8*/ 	.word	0x0500000f


	//   ....[12]....
        /*05dc*/ 	.word	0x0500000f


	//   ....[13]....
        /*05e0*/ 	.word	0x0500000f


	//   ....[14]....
        /*05e4*/ 	.word	0x0500000f


	//   ....[15]....
        /*05e8*/ 	.word	0x0500000f


	//   ....[16]....
        /*05ec*/ 	.word	0x0500000f


	//   ....[17]....
        /*05f0*/ 	.word	0x0500000f


	//   ....[18]....
        /*05f4*/ 	.word	0x0500000f


	//   ....[19]....
        /*05f8*/ 	.word	0x0500000f


	//   ....[20]....
        /*05fc*/ 	.word	0x0500000f


	//   ....[21]....
        /*0600*/ 	.word	0x0500000f


	//   ....[22]....
        /*0604*/ 	.word	0x0500000f


	//   ....[23]....
        /*0608*/ 	.word	0x0500000f


	//   ....[24]....
        /*060c*/ 	.word	0x0500000f


	//   ....[25]....
        /*0610*/ 	.word	0x0500000f


	//   ....[26]....
        /*0614*/ 	.word	0x0500000f


	//   ....[27]....
        /*0618*/ 	.word	0x0500000f


	//   ....[28]....
        /*061c*/ 	.word	0x0500000f


	//   ....[29]....
        /*0620*/ 	.word	0x0500000f


	//   ....[30]....
        /*0624*/ 	.word	0x0500000f


	//   ....[31]....
        /*0628*/ 	.word	0x0500000f


	//   ....[32]....
        /*062c*/ 	.word	0x0500000f


	//   ....[33]....
        /*0630*/ 	.word	0x0500000f


	//   ....[34]....
        /*0634*/ 	.word	0x0500000f


	//   ....[35]....
        /*0638*/ 	.word	0x0500000f


	//   ....[36]....
        /*063c*/ 	.word	0x0500000f


	//   ....[37]....
        /*0640*/ 	.word	0x0500000f


	//   ....[38]....
        /*0644*/ 	.word	0x0500000f


	//   ....[39]....
        /*0648*/ 	.word	0x0500000f


	//   ....[40]....
        /*064c*/ 	.word	0x0500000f


	//   ....[41]....
        /*0650*/ 	.word	0x0500000f


	//   ....[42]....
        /*0654*/ 	.word	0x0500000f


	//   ....[43]....
        /*0658*/ 	.word	0x0500000f


	//   ....[44]....
        /*065c*/ 	.word	0x0500000f


	//   ....[45]....
        /*0660*/ 	.word	0x0500000f


	//   ....[46]....
        /*0664*/ 	.word	0x0500000f


	//   ....[47]....
        /*0668*/ 	.word	0x0500000f


	//   ....[48]....
        /*066c*/ 	.word	0x0500000f


	//   ....[49]....
        /*0670*/ 	.word	0x0500000f


	//   ....[50]....
        /*0674*/ 	.word	0x0500000f


	//   ....[51]....
        /*0678*/ 	.word	0x0500000f


	//   ....[52]....
        /*067c*/ 	.word	0x0500000f


	//   ....[53]....
        /*0680*/ 	.word	0x0500000f


	//   ....[54]....
        /*0684*/ 	.word	0x0500000f


	//   ....[55]....
        /*0688*/ 	.word	0x0500000f


	//   ....[56]....
        /*068c*/ 	.word	0x0500000f


	//   ....[57]....
        /*0690*/ 	.word	0x0500000f


	//   ....[58]....
        /*0694*/ 	.word	0x0500000f


	//   ....[59]....
        /*0698*/ 	.word	0x0500000f


	//   ....[60]....
        /*069c*/ 	.word	0x0500000f


	//   ....[61]....
        /*06a0*/ 	.word	0x0500000f


	//   ....[62]....
        /*06a4*/ 	.word	0x0500000f


	//   ....[63]....
        /*06a8*/ 	.word	0x0500000f


	//   ....[64]....
        /*06ac*/ 	.word	0x0500000f


	//   ....[65]....
        /*06b0*/ 	.word	0x0500000f


	//   ....[66]....
        /*06b4*/ 	.word	0x0500000f


	//   ....[67]....
        /*06b8*/ 	.word	0x0500000f


	//   ....[68]....
        /*06bc*/ 	.word	0x0500000f


	//   ....[69]....
        /*06c0*/ 	.word	0x0500000f


	//   ....[70]....
        /*06c4*/ 	.word	0x0500000f


	//   ....[71]....
        /*06c8*/ 	.word	0x0500000f


	//   ....[72]....
        /*06cc*/ 	.word	0x0500000f


	//   ....[73]....
        /*06d0*/ 	.word	0x0500000f


	//   ....[74]....
        /*06d4*/ 	.word	0x0500000f


	//   ....[75]....
        /*06d8*/ 	.word	0x0500000f


	//   ....[76]....
        /*06dc*/ 	.word	0x0500000f


	//   ....[77]....
        /*06e0*/ 	.word	0x0500000f


	//   ....[78]....
        /*06e4*/ 	.word	0x0500000f


	//   ....[79]....
        /*06e8*/ 	.word	0x0500000f


	//   ....[80]....
        /*06ec*/ 	.word	0x0500000f


	//   ....[81]....
        /*06f0*/ 	.word	0x0500000f


	//   ....[82]....
        /*06f4*/ 	.word	0x0500000f


	//   ....[83]....
        /*06f8*/ 	.word	0x0500000f


	//   ....[84]....
        /*06fc*/ 	.word	0x0500000f


	//   ....[85]....
        /*0700*/ 	.word	0x0500000f


	//   ....[86]....
        /*0704*/ 	.word	0x0500000f


	//   ....[87]....
        /*0708*/ 	.word	0x0500000f


	//   ....[88]....
        /*070c*/ 	.word	0x0500000f


	//   ....[89]....
        /*0710*/ 	.word	0x0500000f


	//   ....[90]....
        /*0714*/ 	.word	0x0500000f


	//   ....[91]....
        /*0718*/ 	.word	0x0500000f


	//   ....[92]....
        /*071c*/ 	.word	0x0500000f


	//   ....[93]....
        /*0720*/ 	.word	0x0500000f


	//   ....[94]....
        /*0724*/ 	.word	0x0500000f


	//   ....[95]....
        /*0728*/ 	.word	0x0500000f


	//   ....[96]....
        /*072c*/ 	.word	0x0500000f


	//   ....[97]....
        /*0730*/ 	.word	0x0500000f


	//   ....[98]....
        /*0734*/ 	.word	0x0500000f


	//   ....[99]....
        /*0738*/ 	.word	0x0500000f


	//   ....[100]....
        /*073c*/ 	.word	0x0500000f


	//   ....[101]....
        /*0740*/ 	.word	0x0500000f


	//   ....[102]....
        /*0744*/ 	.word	0x0500000f


	//   ....[103]....
        /*0748*/ 	.word	0x0500000f


	//   ....[104]....
        /*074c*/ 	.word	0x0500000f


	//   ....[105]....
        /*0750*/ 	.word	0x0500000f


	//   ....[106]....
        /*0754*/ 	.word	0x0500000f


	//   ....[107]....
        /*0758*/ 	.word	0x0500000f


	//   ....[108]....
        /*075c*/ 	.word	0x0500000f


	//   ....[109]....
        /*0760*/ 	.word	0x0500000f


	//   ....[110]....
        /*0764*/ 	.word	0x0500000f


	//   ....[111]....
        /*0768*/ 	.word	0x0500000f


	//   ....[112]....
        /*076c*/ 	.word	0x0500000f


	//   ....[113]....
        /*0770*/ 	.word	0x0500000f


	//   ....[114]....
        /*0774*/ 	.word	0x0500000f


	//   ....[115]....
        /*0778*/ 	.word	0x0500000f


	//   ....[116]....
        /*077c*/ 	.word	0x0500000f


	//   ....[117]....
        /*0780*/ 	.word	0x0500000f


	//   ....[118]....
        /*0784*/ 	.word	0x0500000f


	//   ....[119]....
        /*0788*/ 	.word	0x0500000f


	//   ....[120]....
        /*078c*/ 	.word	0x0500000f


	//   ....[121]....
        /*0790*/ 	.word	0x0500000f


	//   ....[122]....
        /*0794*/ 	.word	0x0500000f


	//   ....[123]....
        /*0798*/ 	.word	0x0500000f


	//   ....[124]....
        /*079c*/ 	.word	0x0500000f


	//   ....[125]....
        /*07a0*/ 	.word	0x0500000f


	//   ....[126]....
        /*07a4*/ 	.word	0x0500000f


	//   ....[127]....
        /*07a8*/ 	.word	0x0500000f


	//   ....[128]....
        /*07ac*/ 	.word	0x0500000f


	//   ....[129]....
        /*07b0*/ 	.word	0x0500000f


	//   ....[130]....
        /*07b4*/ 	.word	0x0500000f


	//   ....[131]....
        /*07b8*/ 	.word	0x0500000f


	//   ....[132]....
        /*07bc*/ 	.word	0x0500000f


	//   ....[133]....
        /*07c0*/ 	.word	0x0500000f


	//   ....[134]....
        /*07c4*/ 	.word	0x0500000f


	//   ....[135]....
        /*07c8*/ 	.word	0x0500000f


	//   ....[136]....
        /*07cc*/ 	.word	0x0500000f


	//   ....[137]....
        /*07d0*/ 	.word	0x0500000f


	//   ....[138]....
        /*07d4*/ 	.word	0x0500000f


	//   ....[139]....
        /*07d8*/ 	.word	0x0500000f


	//   ....[140]....
        /*07dc*/ 	.word	0x0500000f


	//   ....[141]....
        /*07e0*/ 	.word	0x0500000f


	//   ....[142]....
        /*07e4*/ 	.word	0x0500000f


	//   ....[143]....
        /*07e8*/ 	.word	0x0500000f


	//   ....[144]....
        /*07ec*/ 	.word	0x0500000f


	//   ....[145]....
        /*07f0*/ 	.word	0x0500000f


	//   ....[146]....
        /*07f4*/ 	.word	0x0500000f


	//   ....[147]....
        /*07f8*/ 	.word	0x0500000f


	//   ....[148]....
        /*07fc*/ 	.word	0x0500000f


	//   ....[149]....
        /*0800*/ 	.word	0x0500000f


	//   ....[150]....
        /*0804*/ 	.word	0x0500000f


	//   ....[151]....
        /*0808*/ 	.word	0x0500000f


	//   ....[152]....
        /*080c*/ 	.word	0x0500000f


	//   ....[153]....
        /*0810*/ 	.word	0x0500000f


	//   ....[154]....
        /*0814*/ 	.word	0x0500000f


	//   ....[155]....
        /*0818*/ 	.word	0x0500000f


	//   ....[156]....
        /*081c*/ 	.word	0x0500000f


	//   ....[157]....
        /*0820*/ 	.word	0x0500000f


	//   ....[158]....
        /*0824*/ 	.word	0x0500000f


	//   ....[159]....
        /*0828*/ 	.word	0x0500000f


	//   ....[160]....
        /*082c*/ 	.word	0x0500000f


	//----- nvinfo : EIATTR_COOP_GROUP_INSTR_OFFSETS
	.align		4
.L_226:
        /*0830*/ 	.byte	0x04, 0x28
        /*0832*/ 	.short	(.L_228 - .L_227)


	//   ....[0]....
.L_227:
        /*0834*/ 	.word	0x00000070


	//   ....[1]....
        /*0838*/ 	.word	0x00000140


	//   ....[2]....
        /*083c*/ 	.word	0x00000190


	//   ....[3]....
        /*0840*/ 	.word	0x000003c0


	//   ....[4]....
        /*0844*/ 	.word	0x00000520


	//   ....[5]....
        /*0848*/ 	.word	0x00000640


	//   ....[6]....
        /*084c*/ 	.word	0x000007a0


	//   ....[7]....
        /*0850*/ 	.word	0x00003840


	//   ....[8]....
        /*0854*/ 	.word	0x00003850


	//   ....[9]....
        /*0858*/ 	.word	0x00003fc0


	//   ....[10]....
        /*085c*/ 	.word	0x00003fd0


	//   ....[11]....
        /*0860*/ 	.word	0x00004740


	//   ....[12]....
        /*0864*/ 	.word	0x00004750


	//   ....[13]....
        /*0868*/ 	.word	0x00004eb0


	//   ....[14]....
        /*086c*/ 	.word	0x00004ec0


	//   ....[15]....
        /*0870*/ 	.word	0x00006040


	//   ....[16]....
        /*0874*/ 	.word	0x00006050


	//   ....[17]....
        /*0878*/ 	.word	0x00006840


	//   ....[18]....
        /*087c*/ 	.word	0x00006850


	//   ....[19]....
        /*0880*/ 	.word	0x00007060


	//   ....[20]....
        /*0884*/ 	.word	0x00007070


	//   ....[21]....
        /*0888*/ 	.word	0x00007870


	//   ....[22]....
        /*088c*/ 	.word	0x00007880


	//   ....[23]....
        /*0890*/ 	.word	0x00008290


	//   ....[24]....
        /*0894*/ 	.word	0x000082a0


	//   ....[25]....
        /*0898*/ 	.word	0x000083b0


	//   ....[26]....
        /*089c*/ 	.word	0x000083c0


	//   ....[27]....
        /*08a0*/ 	.word	0x000084e0


	//   ....[28]....
        /*08a4*/ 	.word	0x000084f0


	//   ....[29]....
        /*08a8*/ 	.word	0x00008610


	//   ....[30]....
        /*08ac*/ 	.word	0x00008620


	//   ....[31]....
        /*08b0*/ 	.word	0x000089a0


	//   ....[32]....
        /*08b4*/ 	.word	0x000089c0


	//   ....[33]....
        /*08b8*/ 	.word	0x00008aa0


	//   ....[34]....
        /*08bc*/ 	.word	0x00008ac0


	//   ....[35]....
        /*08c0*/ 	.word	0x00008ba0


	//   ....[36]....
        /*08c4*/ 	.word	0x00008bc0


	//   ....[37]....
        /*08c8*/ 	.word	0x00008ca0


	//   ....[38]....
        /*08cc*/ 	.word	0x00008cc0


	//   ....[39]....
        /*08d0*/ 	.word	0x00009840


	//   ....[40]....
        /*08d4*/ 	.word	0x00009f60


	//   ....[41]....
        /*08d8*/ 	.word	0x00009f70


	//   ....[42]....
        /*08dc*/ 	.word	0x00009f80


	//   ....[43]....
        /*08e0*/ 	.word	0x00009f90


	//   ....[44]....
        /*08e4*/ 	.word	0x0000a2d0


	//   ....[45]....
        /*08e8*/ 	.word	0x0000a2e0


	//   ....[46]....
        /*08ec*/ 	.word	0x0000a2f0


	//   ....[47]....
        /*08f0*/ 	.word	0x0000a300


	//   ....[48]....
        /*08f4*/ 	.word	0x0000a620


	//   ....[49]....
        /*08f8*/ 	.word	0x0000a630


	//   ....[50]....
        /*08fc*/ 	.word	0x0000a640


	//   ....[51]....
        /*0900*/ 	.word	0x0000a650


	//   ....[52]....
        /*0904*/ 	.word	0x0000a990


	//   ....[53]....
        /*0908*/ 	.word	0x0000a9a0


	//   ....[54]....
        /*090c*/ 	.word	0x0000a9b0


	//   ....[55]....
        /*0910*/ 	.word	0x0000a9c0


	//   ....[56]....
        /*0914*/ 	.word	0x0000c8f0


	//   ....[57]....
        /*0918*/ 	.word	0x0000c910


	//   ....[58]....
        /*091c*/ 	.word	0x0000c920


	//   ....[59]....
        /*0920*/ 	.word	0x0000c930


	//   ....[60]....
        /*0924*/ 	.word	0x0000ca40


	//   ....[61]....
        /*0928*/ 	.word	0x0000ca90


	//   ....[62]....
        /*092c*/ 	.word	0x0000cac0


	//   ....[63]....
        /*0930*/ 	.word	0x0000cb00


	//   ....[64]....
        /*0934*/ 	.word	0x0000ce80


	//   ....[65]....
        /*0938*/ 	.word	0x0000cea0


	//   ....[66]....
        /*093c*/ 	.word	0x0000cec0


	//   ....[67]....
        /*0940*/ 	.word	0x0000ced0


	//   ....[68]....
        /*0944*/ 	.word	0x0000cfa0


	//   ....[69]....
        /*0948*/ 	.word	0x0000cfc0


	//   ....[70]....
        /*094c*/ 	.word	0x0000cfd0


	//   ....[71]....
        /*0950*/ 	.word	0x0000d050


	//   ....[72]....
        /*0954*/ 	.word	0x0000fb70


	//   ....[73]....
        /*0958*/ 	.word	0x000101a0


	//   ....[74]....
        /*095c*/ 	.word	0x000111e0


	//   ....[75]....
        /*0960*/ 	.word	0x000112c0


	//   ....[76]....
        /*0964*/ 	.word	0x00011c00


	//   ....[77]....
        /*0968*/ 	.word	0x00011c50


	//   ....[78]....
        /*096c*/ 	.word	0x000139a0


	//   ....[79]....
        /*0970*/ 	.word	0x00014170


	//   ....[80]....
        /*0974*/ 	.word	0x00014df0


	//   ....[81]....
        /*0978*/ 	.word	0x00014f50


	//   ....[82]....
        /*097c*/ 	.word	0x00015680


	//   ....[83]....
        /*0980*/ 	.word	0x000156e0


	//   ....[84]....
        /*0984*/ 	.word	0x00018130


	//   ....[85]....
        /*0988*/ 	.word	0x00018160


	//   ....[86]....
        /*098c*/ 	.word	0x00018180


	//   ....[87]....
        /*0990*/ 	.word	0x000181a0


	//   ....[88]....
        /*0994*/ 	.word	0x0001a470


	//   ....[89]....
        /*0998*/ 	.word	0x0001ab70


	//   ....[90]....
        /*099c*/ 	.word	0x0001b7f0


	//   ....[91]....
        /*09a0*/ 	.word	0x0001b950


	//   ....[92]....
        /*09a4*/ 	.word	0x0001c030


	//   ....[93]....
        /*09a8*/ 	.word	0x0001c0c0


	//   ....[94]....
        /*09ac*/ 	.word	0x0001d2c0


	//   ....[95]....
        /*09b0*/ 	.word	0x0001d600


	//   ....[96]....
        /*09b4*/ 	.word	0x0001d610


	//   ....[97]....
        /*09b8*/ 	.word	0x0001d650


	//   ....[98]....
        /*09bc*/ 	.word	0x0001e780


	//   ....[99]....
        /*09c0*/ 	.word	0x0001e7a0


	//   ....[100]....
        /*09c4*/ 	.word	0x0001e7b0


	//   ....[101]....
        /*09c8*/ 	.word	0x0001e7c0


	//   ....[102]....
        /*09cc*/ 	.word	0x0001ee90


	//   ....[103]....
        /*09d0*/ 	.word	0x0001eea0


	//   ....[104]....
        /*09d4*/ 	.word	0x0001efa0


	//   ....[105]....
        /*09d8*/ 	.word	0x0001efb0


	//   ....[106]....
        /*09dc*/ 	.word	0x0001f0c0


	//   ....[107]....
        /*09e0*/ 	.word	0x0001f0d0


	//   ....[108]....
        /*09e4*/ 	.word	0x0001f1e0


	//   ....[109]....
        /*09e8*/ 	.word	0x0001f1f0


	//   ....[110]....
        /*09ec*/ 	.word	0x0001f6b0


	//   ....[111]....
        /*09f0*/ 	.word	0x0001f6c0


	//   ....[112]....
        /*09f4*/ 	.word	0x0001fbd0


	//   ....[113]....
        /*09f8*/ 	.word	0x0001fbe0


	//   ....[114]....
        /*09fc*/ 	.word	0x00020890


	//   ....[115]....
        /*0a00*/ 	.word	0x000208a0


	//   ....[116]....
        /*0a04*/ 	.word	0x000209b0


	//   ....[117]....
        /*0a08*/ 	.word	0x000209c0


	//   ....[118]....
        /*0a0c*/ 	.word	0x00020ad0


	//   ....[119]....
        /*0a10*/ 	.word	0x00020ae0


	//   ....[120]....
        /*0a14*/ 	.word	0x00020bf0


	//   ....[121]....
        /*0a18*/ 	.word	0x00020c00


	//   ....[122]....
        /*0a1c*/ 	.word	0x00020d70


	//   ....[123]....
        /*0a20*/ 	.word	0x00020f60


	//   ....[124]....
        /*0a24*/ 	.word	0x00020f90


	//   ....[125]....
        /*0a28*/ 	.word	0x00020fc0


	//   ....[126]....
        /*0a2c*/ 	.word	0x00020ff0


	//   ....[127]....
        /*0a30*/ 	.word	0x00021020


	//   ....[128]....
        /*0a34*/ 	.word	0x00021050


	//   ....[129]....
        /*0a38*/ 	.word	0x000211e0


	//   ....[130]....
        /*0a3c*/ 	.word	0x00021210


	//   ....[131]....
        /*0a40*/ 	.word	0x00021240


	//   ....[132]....
        /*0a44*/ 	.word	0x00021270


	//   ....[133]....
        /*0a48*/ 	.word	0x000212a0


	//   ....[134]....
        /*0a4c*/ 	.word	0x000212d0


	//   ....[135]....
        /*0a50*/ 	.word	0x00021360


	//   ....[136]....
        /*0a54*/ 	.word	0x00021390


	//   ....[137]....
        /*0a58*/ 	.word	0x000213a0


	//   ....[138]....
        /*0a5c*/ 	.word	0x000213e0


	//   ....[139]....
        /*0a60*/ 	.word	0x00022b50


	//   ....[140]....
        /*0a64*/ 	.word	0x00024d20


	//   ....[141]....
        /*0a68*/ 	.word	0x00024d40


	//   ....[142]....
        /*0a6c*/ 	.word	0x00024de0


	//   ....[143]....
        /*0a70*/ 	.word	0x00024e00


	//   ....[144]....
        /*0a74*/ 	.word	0x00024e90


	//   ....[145]....
        /*0a78*/ 	.word	0x00024eb0


	//   ....[146]....
        /*0a7c*/ 	.word	0x00024f40


	//   ....[147]....
        /*0a80*/ 	.word	0x00024f60


	//   ....[148]....
        /*0a84*/ 	.word	0x00024ff0


	//   ....[149]....
        /*0a88*/ 	.word	0x00025010


	//   ....[150]....
        /*0a8c*/ 	.word	0x000250a0


	//   ....[151]....
        /*0a90*/ 	.word	0x000250c0


	//   ....[152]....
        /*0a94*/ 	.word	0x00025150


	//   ....[153]....
        /*0a98*/ 	.word	0x00025170


	//   ....[154]....
        /*0a9c*/ 	.word	0x00025180


	//   ....[155]....
        /*0aa0*/ 	.word	0x00025200


	//   ....[156]....
        /*0aa4*/ 	.word	0x00025960


	//   ....[157]....
        /*0aa8*/ 	.word	0x00025990


	//   ....[158]....
        /*0aac*/ 	.word	0x000259f0


	//   ....[159]....
        /*0ab0*/ 	.word	0x00025a40


	//   ....[160]....
        /*0ab4*/ 	.word	0x00025a90


	//   ....[161]....
        /*0ab8*/ 	.word	0x00025ae0


	//   ....[162]....
        /*0abc*/ 	.word	0x00025b30


	//   ....[163]....
        /*0ac0*/ 	.word	0x00025b80


	//   ....[164]....
        /*0ac4*/ 	.word	0x00025bd0


	//   ....[165]....
        /*0ac8*/ 	.word	0x00025c20


	//   ....[166]....
        /*0acc*/ 	.word	0x00025c70


	//   ....[167]....
        /*0ad0*/ 	.word	0x00025cc0


	//   ....[168]....
        /*0ad4*/ 	.word	0x00025d10


	//   ....[169]....
        /*0ad8*/ 	.word	0x00025d50


	//   ....[170]....
        /*0adc*/ 	.word	0x00025d70


	//   ....[171]....
        /*0ae0*/ 	.word	0x00025db0


	//   ....[172]....
        /*0ae4*/ 	.word	0x000264f0


	//   ....[173]....
        /*0ae8*/ 	.word	0x00026520


	//   ....[174]....
        /*0aec*/ 	.word	0x00026580


	//   ....[175]....
        /*0af0*/ 	.word	0x00026590


	//   ....[176]....
        /*0af4*/ 	.word	0x000265e0


	//   ....[177]....
        /*0af8*/ 	.word	0x000265f0


	//   ....[178]....
        /*0afc*/ 	.word	0x00026640


	//   ....[179]....
        /*0b00*/ 	.word	0x00026650


	//   ....[180]....
        /*0b04*/ 	.word	0x000266a0


	//   ....[181]....
        /*0b08*/ 	.word	0x000266b0


	//   ....[182]....
        /*0b0c*/ 	.word	0x00026700


	//   ....[183]....
        /*0b10*/ 	.word	0x00026710


	//   ....[184]....
        /*0b14*/ 	.word	0x00026760


	//   ....[185]....
        /*0b18*/ 	.word	0x00026770


	//   ....[186]....
        /*0b1c*/ 	.word	0x00026780


	//   ....[187]....
        /*0b20*/ 	.word	0x000267d0


	//   ....[188]....
        /*0b24*/ 	.word	0x00026a30


	//   ....[189]....
        /*0b28*/ 	.word	0x00026a50


	//   ....[190]....
        /*0b2c*/ 	.word	0x00026a60


	//   ....[191]....
        /*0b30*/ 	.word	0x00026ad0


	//   ....[192]....
        /*0b34*/ 	.word	0x00026ae0


	//   ....[193]....
        /*0b38*/ 	.word	0x00026b50


	//   ....[194]....
        /*0b3c*/ 	.word	0x00026b60


	//   ....[195]....
        /*0b40*/ 	.word	0x00026bd0


	//   ....[196]....
        /*0b44*/ 	.word	0x00026be0


	//   ....[197]....
        /*0b48*/ 	.word	0x00026c50


	//   ....[198]....
        /*0b4c*/ 	.word	0x00026c60


	//   ....[199]....
        /*0b50*/ 	.word	0x00026cd0


	//   ....[200]....
        /*0b54*/ 	.word	0x00026ce0


	//   ....[201]....
        /*0b58*/ 	.word	0x00026d50


	//   ....[202]....
        /*0b5c*/ 	.word	0x00026d60


	//   ....[203]....
        /*0b60*/ 	.word	0x00026d70


	//   ....[204]....
        /*0b64*/ 	.word	0x00027300


	//   ....[205]....
        /*0b68*/ 	.word	0x00027340


	//   ....[206]....
        /*0b6c*/ 	.word	0x00027380


	//   ....[207]....
        /*0b70*/ 	.word	0x000273a0


	//   ....[208]....
        /*0b74*/ 	.word	0x000273b0


	//   ....[209]....
        /*0b78*/ 	.word	0x000273d0


	//   ....[210]....
        /*0b7c*/ 	.word	0x00027440


	//   ....[211]....
        /*0b80*/ 	.word	0x00027460


	//   ....[212]....
        /*0b84*/ 	.word	0x000274c0


	//   ....[213]....
        /*0b88*/ 	.word	0x000274e0


	//   ....[214]....
        /*0b8c*/ 	.word	0x00027540


	//   ....[215]....
        /*0b90*/ 	.word	0x00027560


	//   ....[216]....
        /*0b94*/ 	.word	0x000275c0


	//   ....[217]....
        /*0b98*/ 	.word	0x000275e0


	//   ....[218]....
        /*0b9c*/ 	.word	0x00027630


	//   ....[219]....
        /*0ba0*/ 	.word	0x00027650


	//   ....[220]....
        /*0ba4*/ 	.word	0x00027a90


	//   ....[221]....
        /*0ba8*/ 	.word	0x00027ac0


	//   ....[222]....
        /*0bac*/ 	.word	0x00027b20


	//   ....[223]....
        /*0bb0*/ 	.word	0x00027b50


	//   ....[224]....
        /*0bb4*/ 	.word	0x00027b80


	//   ....[225]....
        /*0bb8*/ 	.word	0x00027bb0


	//   ....[226]....
        /*0bbc*/ 	.word	0x00027be0


	//   ....[227]....
        /*0bc0*/ 	.word	0x00027c10


	//   ....[228]....
        /*0bc4*/ 	.word	0x00027db0


	//   ....[229]....
        /*0bc8*/ 	.word	0x00027de0


	//   ....[230]....
        /*0bcc*/ 	.word	0x00027e10


	//   ....[231]....
        /*0bd0*/ 	.word	0x00027e40


	//   ....[232]....
        /*0bd4*/ 	.word	0x00027e70


	//   ....[233]....
        /*0bd8*/ 	.word	0x00027ea0


	//   ....[234]....
        /*0bdc*/ 	.word	0x00027f60


	//   ....[235]....
        /*0be0*/ 	.word	0x00027f80


	//   ....[236]....
        /*0be4*/ 	.word	0x00027fa0


	//   ....[237]....
        /*0be8*/ 	.word	0x00028000


	//   ....[238]....
        /*0bec*/ 	.word	0x00028a20


	//   ....[239]....
        /*0bf0*/ 	.word	0x00028d40


	//   ....[240]....
        /*0bf4*/ 	.word	0x00028dd0


	//   ....[241]....
        /*0bf8*/ 	.word	0x00028e70


	//   ....[242]....
        /*0bfc*/ 	.word	0x00028f00


	//   ....[243]....
        /*0c00*/ 	.word	0x00028fa0


	//   ....[244]....
        /*0c04*/ 	.word	0x00029030


	//   ....[245]....
        /*0c08*/ 	.word	0x000290d0


	//   ....[246]....
        /*0c0c*/ 	.word	0x00029160


	//   ....[247]....
        /*0c10*/ 	.word	0x00029250


	//   ....[248]....
        /*0c14*/ 	.word	0x000292e0


	//   ....[249]....
        /*0c18*/ 	.word	0x00029380


	//   ....[250]....
        /*0c1c*/ 	.word	0x00029410


	//   ....[251]....
        /*0c20*/ 	.word	0x000294b0


	//   ....[252]....
        /*0c24*/ 	.word	0x00029540


	//   ....[253]....
        /*0c28*/ 	.word	0x000295e0


	//   ....[254]....
        /*0c2c*/ 	.word	0x00029670


	//   ....[255]....
        /*0c30*/ 	.word	0x00029760


	//   ....[0]....
        /*0c34*/ 	.word	0x000297f0


	//   ....[1]....
        /*0c38*/ 	.word	0x00029880


	//   ....[2]....
        /*0c3c*/ 	.word	0x00029910


	//   ....[3]....
        /*0c40*/ 	.word	0x000299a0


	//   ....[4]....
        /*0c44*/ 	.word	0x00029a30


	//   ....[5]....
        /*0c48*/ 	.word	0x00029ac0


	//   ....[6]....
        /*0c4c*/ 	.word	0x00029b50


	//   ....[7]....
        /*0c50*/ 	.word	0x00029c30


	//   ....[8]....
        /*0c54*/ 	.word	0x00029ce0


	//   ....[9]....
        /*0c58*/ 	.word	0x00029d70


	//   ....[10]....
        /*0c5c*/ 	.word	0x00029dc0


	//   ....[11]....
        /*0c60*/ 	.word	0x00029e10


	//   ....[12]....
        /*0c64*/ 	.word	0x00029ea0


	//   ....[13]....
        /*0c68*/ 	.word	0x00029f30


	//   ....[14]....
        /*0c6c*/ 	.word	0x00029f80


	//   ....[15]....
        /*0c70*/ 	.word	0x00029fd0


	//   ....[16]....
        /*0c74*/ 	.word	0x0002a060


	//   ....[17]....
        /*0c78*/ 	.word	0x0002a0f0


	//   ....[18]....
        /*0c7c*/ 	.word	0x0002a140


	//   ....[19]....
        /*0c80*/ 	.word	0x0002a190


	//   ....[20]....
        /*0c84*/ 	.word	0x0002a220


	//   ....[21]....
        /*0c88*/ 	.word	0x0002a2b0


	//   ....[22]....
        /*0c8c*/ 	.word	0x0002a300


	//   ....[23]....
        /*0c90*/ 	.word	0x0002a350


	//   ....[24]....
        /*0c94*/ 	.word	0x0002a440


	//   ....[25]....
        /*0c98*/ 	.word	0x0002a4f0


	//   ....[26]....
        /*0c9c*/ 	.word	0x0002a570


	//   ....[27]....
        /*0ca0*/ 	.word	0x0002a600


	//   ....[28]....
        /*0ca4*/ 	.word	0x0002a760


	//   ....[29]....
        /*0ca8*/ 	.word	0x0002a8a0


	//   ....[30]....
        /*0cac*/ 	.word	0x0002a920


	//   ....[31]....
        /*0cb0*/ 	.word	0x0002a970


	//   ....[32]....
        /*0cb4*/ 	.word	0x0002aa00


	//   ....[33]....
        /*0cb8*/ 	.word	0x0002aaa0


	//   ....[34]....
        /*0cbc*/ 	.word	0x0002ab20


	//   ....[35]....
        /*0cc0*/ 	.word	0x0002ab90


	//   ....[36]....
        /*0cc4*/ 	.word	0x0002ad00


	//   ....[37]....
        /*0cc8*/ 	.word	0x0002ae30


	//   ....[38]....
        /*0ccc*/ 	.word	0x0002aea0


	//   ....[39]....
        /*0cd0*/ 	.word	0x0002aef0


	//   ....[40]....
        /*0cd4*/ 	.word	0x0002b270


	//   ....[41]....
        /*0cd8*/ 	.word	0x0002b2c0


	//   ....[42]....
        /*0cdc*/ 	.word	0x0002b350


	//   ....[43]....
        /*0ce0*/ 	.word	0x0002b3e0


	//   ....[44]....
        /*0ce4*/ 	.word	0x0002b470


	//   ....[45]....
        /*0ce8*/ 	.word	0x0002b500


	//   ....[46]....
        /*0cec*/ 	.word	0x0002b590


	//   ....[47]....
        /*0cf0*/ 	.word	0x0002b620


	//   ....[48]....
        /*0cf4*/ 	.word	0x0002b6a0


	//   ....[49]....
        /*0cf8*/ 	.word	0x0002b6f0


	//   ....[50]....
        /*0cfc*/ 	.word	0x0002b780


	//   ....[51]....
        /*0d00*/ 	.word	0x0002b810


	//   ....[52]....
        /*0d04*/ 	.word	0x0002b890


	//   ....[53]....
        /*0d08*/ 	.word	0x0002b8e0


	//   ....[54]....
        /*0d0c*/ 	.word	0x0002b970


	//   ....[55]....
        /*0d10*/ 	.word	0x0002ba00


	//   ....[56]....
        /*0d14*/ 	.word	0x0002ba90


	//   ....[57]....
        /*0d18*/ 	.word	0x0002bb20


	//   ....[58]....
        /*0d1c*/ 	.word	0x0002bbb0


	//   ....[59]....
        /*0d20*/ 	.word	0x0002bc40


	//   ....[60]....
        /*0d24*/ 	.word	0x0002bd00


	//   ....[61]....
        /*0d28*/ 	.word	0x0002bfe0


	//   ....[62]....
        /*0d2c*/ 	.word	0x0002c0d0


	//   ....[63]....
        /*0d30*/ 	.word	0x0002c170


	//   ....[64]....
        /*0d34*/ 	.word	0x0002c1d0


	//   ....[65]....
        /*0d38*/ 	.word	0x0002c2d0


	//   ....[66]....
        /*0d3c*/ 	.word	0x0002c340


	//   ....[67]....
        /*0d40*/ 	.word	0x0002c440


	//   ....[68]....
        /*0d44*/ 	.word	0x0002c4b0


	//   ....[69]....
        /*0d48*/ 	.word	0x0002c5b0


	//   ....[70]....
        /*0d4c*/ 	.word	0x0002c620


	//   ....[71]....
        /*0d50*/ 	.word	0x0002c720


	//   ....[72]....
        /*0d54*/ 	.word	0x0002c790


	//   ....[73]....
        /*0d58*/ 	.word	0x0002c890


	//   ....[74]....
        /*0d5c*/ 	.word	0x0002c900


	//   ....[75]....
        /*0d60*/ 	.word	0x0002ca00


	//   ....[76]....
        /*0d64*/ 	.word	0x0002ca70


	//   ....[77]....
        /*0d68*/ 	.word	0x0002cb10


	//   ....[78]....
        /*0d6c*/ 	.word	0x0002cc10


	//   ....[79]....
        /*0d70*/ 	.word	0x0002cc80


	//   ....[80]....
        /*0d74*/ 	.word	0x0002cd00


	//   ....[81]....
        /*0d78*/ 	.word	0x0002cdc0


	//   ....[82]....
        /*0d7c*/ 	.word	0x0002ce40


	//   ....[83]....
        /*0d80*/ 	.word	0x0002cf10


	//   ....[84]....
        /*0d84*/ 	.word	0x0002cf90


	//   ....[85]....
        /*0d88*/ 	.word	0x0002d060


	//   ....[86]....
        /*0d8c*/ 	.word	0x0002d0e0


	//   ....[87]....
        /*0d90*/ 	.word	0x0002d1b0


	//   ....[88]....
        /*0d94*/ 	.word	0x0002d230


	//   ....[89]....
        /*0d98*/ 	.word	0x0002d300


	//   ....[90]....
        /*0d9c*/ 	.word	0x0002d380


	//   ....[91]....
        /*0da0*/ 	.word	0x0002d440


	//   ....[92]....
        /*0da4*/ 	.word	0x0002d4c0


	//   ....[93]....
        /*0da8*/ 	.word	0x0002d570


	//   ....[94]....
        /*0dac*/ 	.word	0x0002d6a0


	//   ....[95]....
        /*0db0*/ 	.word	0x0002d740


	//   ....[96]....
        /*0db4*/ 	.word	0x0002d7b0


	//   ....[97]....
        /*0db8*/ 	.word	0x0002d870


	//   ....[98]....
        /*0dbc*/ 	.word	0x0002d8d0


	//   ....[99]....
        /*0dc0*/ 	.word	0x0002d990


	//   ....[100]....
        /*0dc4*/ 	.word	0x0002d9f0


	//   ....[101]....
        /*0dc8*/ 	.word	0x0002dab0


	//   ....[102]....
        /*0dcc*/ 	.word	0x0002db10


	//   ....[103]....
        /*0dd0*/ 	.word	0x0002dbd0


	//   ....[104]....
        /*0dd4*/ 	.word	0x0002dc30


	//   ....[105]....
        /*0dd8*/ 	.word	0x0002dcf0


	//   ....[106]....
        /*0ddc*/ 	.word	0x0002dd50


	//   ....[107]....
        /*0de0*/ 	.word	0x0002de10


	//   ....[108]....
        /*0de4*/ 	.word	0x0002de70


	//   ....[109]....
        /*0de8*/ 	.word	0x0002df30


	//   ....[110]....
        /*0dec*/ 	.word	0x0002e020


	//   ....[111]....
        /*0df0*/ 	.word	0x0002e0c0


	//   ....[112]....
        /*0df4*/ 	.word	0x0002e120


	//   ....[113]....
        /*0df8*/ 	.word	0x0002e200


	//   ....[114]....
        /*0dfc*/ 	.word	0x0002e260


	//   ....[115]....
        /*0e00*/ 	.word	0x0002e340


	//   ....[116]....
        /*0e04*/ 	.word	0x0002e3a0


	//   ....[117]....
        /*0e08*/ 	.word	0x0002e480


	//   ....[118]....
        /*0e0c*/ 	.word	0x0002e4e0


	//   ....[119]....
        /*0e10*/ 	.word	0x0002e5c0


	//   ....[120]....
        /*0e14*/ 	.word	0x0002e620


	//   ....[121]....
        /*0e18*/ 	.word	0x0002e700


	//   ....[122]....
        /*0e1c*/ 	.word	0x0002e760


	//   ....[123]....
        /*0e20*/ 	.word	0x0002e840


	//   ....[124]....
        /*0e24*/ 	.word	0x0002e8a0


	//   ....[125]....
        /*0e28*/ 	.word	0x0002e970


	//   ....[126]....
        /*0e2c*/ 	.word	0x0002ea90


	//   ....[127]....
        /*0e30*/ 	.word	0x0002eb30


	//   ....[128]....
        /*0e34*/ 	.word	0x0002ebf0


	//   ....[129]....
        /*0e38*/ 	.word	0x0002ecc0


	//   ....[130]....
        /*0e3c*/ 	.word	0x0002ed20


	//   ....[131]....
        /*0e40*/ 	.word	0x0002ee00


	//   ....[132]....
        /*0e44*/ 	.word	0x0002ee60


	//   ....[133]....
        /*0e48*/ 	.word	0x0002ef30


	//   ....[134]....
        /*0e4c*/ 	.word	0x0002ef90


	//   ....[135]....
        /*0e50*/ 	.word	0x0002f060


	//   ....[136]....
        /*0e54*/ 	.word	0x0002f0c0


	//   ....[137]....
        /*0e58*/ 	.word	0x0002f1a0


	//   ....[138]....
        /*0e5c*/ 	.word	0x0002f200


	//   ....[139]....
        /*0e60*/ 	.word	0x0002f2d0


	//   ....[140]....
        /*0e64*/ 	.word	0x0002f330


	//   ....[141]....
        /*0e68*/ 	.word	0x0002f3f0


	//   ....[142]....
        /*0e6c*/ 	.word	0x0002f480


	//   ....[143]....
        /*0e70*/ 	.word	0x0002f520


	//   ....[144]....
        /*0e74*/ 	.word	0x0002f6a0


	//   ....[145]....
        /*0e78*/ 	.word	0x0002f710


	//   ....[146]....
        /*0e7c*/ 	.word	0x0002f780


	//   ....[147]....
        /*0e80*/ 	.word	0x0002f7f0


	//   ....[148]....
        /*0e84*/ 	.word	0x0002f860


	//   ....[149]....
        /*0e88*/ 	.word	0x0002f8e0


	//   ....[150]....
        /*0e8c*/ 	.word	0x0002f960


	//   ....[151]....
        /*0e90*/ 	.word	0x0002f9f0


	//   ....[152]....
        /*0e94*/ 	.word	0x0002fa60


	//   ....[153]....
        /*0e98*/ 	.word	0x0002fad0


	//   ....[154]....
        /*0e9c*/ 	.word	0x0002fb40


	//   ....[155]....
        /*0ea0*/ 	.word	0x0002fbc0


	//   ....[156]....
        /*0ea4*/ 	.word	0x0002fc30


	//   ....[157]....
        /*0ea8*/ 	.word	0x0002fcc0


	//   ....[158]....
        /*0eac*/ 	.word	0x0002fd20


	//   ....[159]....
        /*0eb0*/ 	.word	0x0002fdb0


	//   ....[160]....
        /*0eb4*/ 	.word	0x0002fee0


	//----- nvinfo : EIATTR_REG_RECONFIG
	.align		4
.L_228:
        /*0eb8*/ 	.byte	0x01, 0x54
	.zero		2


	//----- nvinfo : EIATTR_SYSCALL_OFFSETS
	.align		4
        /*0ebc*/ 	.byte	0x04, 0x46
        /*0ebe*/ 	.short	(.L_230 - .L_229)


	//   ....[0]....
.L_229:
        /*0ec0*/ 	.word	0x00002050


	//   ....[1]....
        /*0ec4*/ 	.word	0x000021a0


	//   ....[2]....
        /*0ec8*/ 	.word	0x000099e0


	//   ....[3]....
        /*0ecc*/ 	.word	0x00009d00


	//   ....[4]....
        /*0ed0*/ 	.word	0x00024420


	//   ....[5]....
        /*0ed4*/ 	.word	0x00024570


	//   ....[6]....
        /*0ed8*/ 	.word	0x00024660


	//   ....[7]....
        /*0edc*/ 	.word	0x000255e0


	//----- nvinfo : EIATTR_MBARRIER_INSTR_OFFSETS
	.align		4
.L_230:
        /*0ee0*/ 	.byte	0x04, 0x39
        /*0ee2*/ 	.short	(.L_232 - .L_231)


	//   ....[0]....
.L_231:
        /*0ee4*/ 	.word	0x00000270
        /*0ee8*/ 	.word	0x000000ff
        /*0eec*/ 	.word	0x00028800
        /*0ef0*/ 	.short	0x0100
        /*0ef2*/ 	.byte	0x08
	.zero		1


	//   ....[1]....
        /*0ef4*/ 	.word	0x00000280
        /*0ef8*/ 	.word	0x000000ff
        /*0efc*/ 	.word	0x00028820
        /*0f00*/ 	.short	0x0100
        /*0f02*/ 	.byte	0x08
	.zero		1


	//   ....[2]....
        /*0f04*/ 	.word	0x00000370
        /*0f08*/ 	.word	0x000000ff
        /*0f0c*/ 	.word	0x00028830
        /*0f10*/ 	.short	0x0100
        /*0f12*/ 	.byte	0x08
	.zero		1


	//   ....[3]....
        /*0f14*/ 	.word	0x00000380
        /*0f18*/ 	.word	0x000000ff
        /*0f1c*/ 	.word	0x00028840
        /*0f20*/ 	.short	0x0100
        /*0f22*/ 	.byte	0x08
	.zero		1


	//   ....[4]....
        /*0f24*/ 	.word	0x00000390
        /*0f28*/ 	.word	0x000000ff
        /*0f2c*/ 	.word	0x00028838
        /*0f30*/ 	.short	0x0100
        /*0f32*/ 	.byte	0x08
	.zero		1


	//   ....[5]....
        /*0f34*/ 	.word	0x000003a0
        /*0f38*/ 	.word	0x000000ff
        /*0f3c*/ 	.word	0x00028848
        /*0f40*/ 	.short	0x0100
        /*0f42*/ 	.byte	0x08
	.zero		1


	//   ....[6]....
        /*0f44*/ 	.word	0x000004d0
        /*0f48*/ 	.word	0x000000ff
        /*0f4c*/ 	.word	0x00028850
        /*0f50*/ 	.short	0x0100
        /*0f52*/ 	.byte	0x08
	.zero		1


	//   ....[7]....
        /*0f54*/ 	.word	0x000004e0
        /*0f58*/ 	.word	0x000000ff
        /*0f5c*/ 	.word	0x00028860
        /*0f60*/ 	.short	0x0100
        /*0f62*/ 	.byte	0x08
	.zero		1


	//   ....[8]....
        /*0f64*/ 	.word	0x000004f0
        /*0f68*/ 	.word	0x000000ff
        /*0f6c*/ 	.word	0x00028858
        /*0f70*/ 	.short	0x0100
        /*0f72*/ 	.byte	0x08
	.zero		1


	//   ....[9]....
        /*0f74*/ 	.word	0x00000500
        /*0f78*/ 	.word	0x000000ff
        /*0f7c*/ 	.word	0x00028868
        /*0f80*/ 	.short	0x0100
        /*0f82*/ 	.byte	0x08
	.zero		1


	//   ....[10]....
        /*0f84*/ 	.word	0x000005f0
        /*0f88*/ 	.word	0x000000ff
        /*0f8c*/ 	.word	0x00028870
        /*0f90*/ 	.short	0x0100
        /*0f92*/ 	.byte	0x06
	.zero		1


	//   ....[11]....
        /*0f94*/ 	.word	0x00000600
        /*0f98*/ 	.word	0x000000ff
        /*0f9c*/ 	.word	0x00028880
        /*0fa0*/ 	.short	0x0100
        /*0fa2*/ 	.byte	0x06
	.zero		1


	//   ....[12]....
        /*0fa4*/ 	.word	0x00000610
        /*0fa8*/ 	.word	0x000000ff
        /*0fac*/ 	.word	0x00028878
        /*0fb0*/ 	.short	0x0100
        /*0fb2*/ 	.byte	0x06
	.zero		1


	//   ....[13]....
        /*0fb4*/ 	.word	0x00000620
        /*0fb8*/ 	.word	0x000000ff
        /*0fbc*/ 	.word	0x00028888
        /*0fc0*/ 	.short	0x0100
        /*0fc2*/ 	.byte	0x06
	.zero		1


	//   ....[14]....
        /*0fc4*/ 	.word	0x00000750
        /*0fc8*/ 	.word	0x000000ff
        /*0fcc*/ 	.word	0x00028890
        /*0fd0*/ 	.short	0x0100
        /*0fd2*/ 	.byte	0x08
	.zero		1


	//   ....[15]....
        /*0fd4*/ 	.word	0x00000760
        /*0fd8*/ 	.word	0x000000ff
        /*0fdc*/ 	.word	0x000288a0
        /*0fe0*/ 	.short	0x0100
        /*0fe2*/ 	.byte	0x08
	.zero		1


	//   ....[16]....
        /*0fe4*/ 	.word	0x00000770
        /*0fe8*/ 	.word	0x000000ff
        /*0fec*/ 	.word	0x00028898
        /*0ff0*/ 	.short	0x0100
        /*0ff2*/ 	.byte	0x08
	.zero		1


	//   ....[17]....
        /*0ff4*/ 	.word	0x00000780
        /*0ff8*/ 	.word	0x000000ff
        /*0ffc*/ 	.word	0x000288a8
        /*1000*/ 	.short	0x0100
        /*1002*/ 	.byte	0x08
	.zero		1


	//   ....[18]....
        /*1004*/ 	.word	0x000008b0
        /*1008*/ 	.word	0x000000ff
        /*100c*/ 	.word	0x000288b0
        /*1010*/ 	.short	0x0100
        /*1012*/ 	.byte	0x08
	.zero		1


	//   ....[19]....
        /*1014*/ 	.word	0x000008c0
        /*1018*/ 	.word	0x000000ff
        /*101c*/ 	.word	0x000288c0
        /*1020*/ 	.short	0x0100
        /*1022*/ 	.byte	0x08
	.zero		1


	//   ....[20]....
        /*1024*/ 	.word	0x000008d0
        /*1028*/ 	.word	0x000000ff
        /*102c*/ 	.word	0x000288b8
        /*1030*/ 	.short	0x0100
        /*1032*/ 	.byte	0x08
	.zero		1


	//   ....[21]....
        /*1034*/ 	.word	0x000008e0
        /*1038*/ 	.word	0x000000ff
        /*103c*/ 	.word	0x000288c8
        /*1040*/ 	.short	0x0100
        /*1042*/ 	.byte	0x08
	.zero		1


	//   ....[22]....
        /*1044*/ 	.word	0x000037f0
        /*1048*/ 	.word	0x00000059
        /*104c*/ 	.word	0x00028890
        /*1050*/ 	.short	0x010a
        /*1052*/ 	.byte	0x3f
	.zero		1


	//   ....[23]....
        /*1054*/ 	.word	0x00005fe0
        /*1058*/ 	.word	0x00000059
        /*105c*/ 	.word	0x00028890
        /*1060*/ 	.short	0x010a
        /*1062*/ 	.byte	0x3f
	.zero		1


	//   ....[24]....
        /*1064*/ 	.word	0x000080f0
        /*1068*/ 	.word	0x00000059
        /*106c*/ 	.word	0x00028890
        /*1070*/ 	.short	0x010a
        /*1072*/ 	.byte	0x3f
	.zero		1


	//   ....[25]....
        /*1074*/ 	.word	0x000087f0
        /*1078*/ 	.word	0x0000000b
        /*107c*/ 	.word	0x00000000
        /*1080*/ 	.short	0x0101
        /*1082*/ 	.byte	0x3f
	.zero		1


	//   ....[26]....
        /*1084*/ 	.word	0x00008830
        /*1088*/ 	.word	0x00000059
        /*108c*/ 	.word	0x000288b0
        /*1090*/ 	.short	0x010a
        /*1092*/ 	.byte	0x3f
	.zero		1


	//   ....[27]....
        /*1094*/ 	.word	0x00008e40
        /*1098*/ 	.word	0x00000059
        /*109c*/ 	.word	0x00000000
        /*10a0*/ 	.short	0x0101
        /*10a2*/ 	.byte	0x3f
	.zero		1


	//   ....[28]....
        /*10a4*/ 	.word	0x00009a80
        /*10a8*/ 	.word	0x00000012
        /*10ac*/ 	.word	0x00028800
        /*10b0*/ 	.short	0x010a
        /*10b2*/ 	.byte	0x3f
	.zero		1


	//   ....[29]....
        /*10b4*/ 	.word	0x00009ad0
        /*10b8*/ 	.word	0x00000012
        /*10bc*/ 	.word	0x00028800
        /*10c0*/ 	.short	0x010a
        /*10c2*/ 	.byte	0x3f
	.zero		1


	//   ....[30]....
        /*10c4*/ 	.word	0x0000ad10
        /*10c8*/ 	.word	0x00000012
        /*10cc*/ 	.word	0x00028800
        /*10d0*/ 	.short	0x010a
        /*10d2*/ 	.byte	0x3f
	.zero		1


	//   ....[31]....
        /*10d4*/ 	.word	0x0000d420
        /*10d8*/ 	.word	0x00000012
        /*10dc*/ 	.word	0x00028800
        /*10e0*/ 	.short	0x010a
        /*10e2*/ 	.byte	0x3f
	.zero		1


	//   ....[32]....
        /*10e4*/ 	.word	0x0000f040
        /*10e8*/ 	.word	0x0000005a
        /*10ec*/ 	.word	0x00028830
        /*10f0*/ 	.short	0x010a
        /*10f2*/ 	.byte	0x3f
	.zero		1


	//   ....[33]....
        /*10f4*/ 	.word	0x0000f0e0
        /*10f8*/ 	.word	0x0000005a
        /*10fc*/ 	.word	0x00028830
        /*1100*/ 	.short	0x010a
        /*1102*/ 	.byte	0x3f
	.zero		1


	//   ....[34]....
        /*1104*/ 	.word	0x0000fc10
        /*1108*/ 	.word	0x0000005a
        /*110c*/ 	.word	0x00000000
        /*1110*/ 	.short	0x0101
        /*1112*/ 	.byte	0x3f
	.zero		1


	//   ....[35]....
        /*1114*/ 	.word	0x00012ce0
        /*1118*/ 	.word	0x00000019
        /*111c*/ 	.word	0x00028830
        /*1120*/ 	.short	0x010a
        /*1122*/ 	.byte	0x3f
	.zero		1


	//   ....[36]....
        /*1124*/ 	.word	0x00012d30
        /*1128*/ 	.word	0x00000019
        /*112c*/ 	.word	0x00028830
        /*1130*/ 	.short	0x010a
        /*1132*/ 	.byte	0x3f
	.zero		1


	//   ....[37]....
        /*1134*/ 	.word	0x00013240
        /*1138*/ 	.word	0x000000cc
        /*113c*/ 	.word	0x00028850
        /*1140*/ 	.short	0x010a
        /*1142*/ 	.byte	0x3f
	.zero		1


	//   ....[38]....
        /*1144*/ 	.word	0x00013280
        /*1148*/ 	.word	0x000000cc
        /*114c*/ 	.word	0x00028850
        /*1150*/ 	.short	0x010a
        /*1152*/ 	.byte	0x3f
	.zero		1


	//   ....[39]....
        /*1154*/ 	.word	0x00013b90
        /*1158*/ 	.word	0x0000002c
        /*115c*/ 	.word	0x00000000
        /*1160*/ 	.short	0x0101
        /*1162*/ 	.byte	0x3f
	.zero		1


	//   ....[40]....
        /*1164*/ 	.word	0x00016170
        /*1168*/ 	.word	0x00000037
        /*116c*/ 	.word	0x00000000
        /*1170*/ 	.short	0x0101
        /*1172*/ 	.byte	0x3f
	.zero		1


	//   ....[41]....
        /*1174*/ 	.word	0x00016b20
        /*1178*/ 	.word	0x00000019
        /*117c*/ 	.word	0x00028830
        /*1180*/ 	.short	0x010a
        /*1182*/ 	.byte	0x3f
	.zero		1


	//   ....[42]....
        /*1184*/ 	.word	0x00016b70
        /*1188*/ 	.word	0x00000019
        /*118c*/ 	.word	0x00028830
        /*1190*/ 	.short	0x010a
        /*1192*/ 	.byte	0x3f
	.zero		1


	//   ....[43]....
        /*1194*/ 	.word	0x000170b0
        /*1198*/ 	.word	0x000000cd
        /*119c*/ 	.word	0x00028850
        /*11a0*/ 	.short	0x010a
        /*11a2*/ 	.byte	0x3f
	.zero		1


	//   ....[44]....
        /*11a4*/ 	.word	0x000170f0
        /*11a8*/ 	.word	0x000000cd
        /*11ac*/ 	.word	0x00028850
        /*11b0*/ 	.short	0x010a
        /*11b2*/ 	.byte	0x3f
	.zero		1


	//   ....[45]....
        /*11b4*/ 	.word	0x00018480
        /*11b8*/ 	.word	0x0000001a
        /*11bc*/ 	.word	0x00000000
        /*11c0*/ 	.short	0x0101
        /*11c2*/ 	.byte	0x3f
	.zero		1


	//   ....[46]....
        /*11c4*/ 	.word	0x00018f90
        /*11c8*/ 	.word	0x00000038
        /*11cc*/ 	.word	0x00000000
        /*11d0*/ 	.short	0x0101
        /*11d2*/ 	.byte	0x3f
	.zero		1


	//   ....[47]....
        /*11d4*/ 	.word	0x000196b0
        /*11d8*/ 	.word	0x00000019
        /*11dc*/ 	.word	0x00028830
        /*11e0*/ 	.short	0x010a
        /*11e2*/ 	.byte	0x3f
	.zero		1


	//   ....[48]....
        /*11e4*/ 	.word	0x00019700
        /*11e8*/ 	.word	0x00000019
        /*11ec*/ 	.word	0x00028830
        /*11f0*/ 	.short	0x010a
        /*11f2*/ 	.byte	0x3f
	.zero		1


	//   ....[49]....
        /*11f4*/ 	.word	0x00019c40
        /*11f8*/ 	.word	0x000000cd
        /*11fc*/ 	.word	0x00028850
        /*1200*/ 	.short	0x010a
        /*1202*/ 	.byte	0x3f
	.zero		1


	//   ....[50]....
        /*1204*/ 	.word	0x00019c80
        /*1208*/ 	.word	0x000000cd
        /*120c*/ 	.word	0x00028850
        /*1210*/ 	.short	0x010a
        /*1212*/ 	.byte	0x3f
	.zero		1


	//   ....[51]....
        /*1214*/ 	.word	0x0001a590
        /*1218*/ 	.word	0x0000002a
        /*121c*/ 	.word	0x00000000
        /*1220*/ 	.short	0x0101
        /*1222*/ 	.byte	0x3f
	.zero		1


	//   ....[52]....
        /*1224*/ 	.word	0x0001cb70
        /*1228*/ 	.word	0x00000038
        /*122c*/ 	.word	0x00000000
        /*1230*/ 	.short	0x0101
        /*1232*/ 	.byte	0x3f
	.zero		1


	//   ....[53]....
        /*1234*/ 	.word	0x0001d1c0
        /*1238*/ 	.word	0x0000000b
        /*123c*/ 	.word	0x00028850
        /*1240*/ 	.short	0x010a
        /*1242*/ 	.byte	0x3f
	.zero		1


	//   ....[54]....
        /*1244*/ 	.word	0x0001d240
        /*1248*/ 	.word	0x0000000b
        /*124c*/ 	.word	0x00028850
        /*1250*/ 	.short	0x010a
        /*1252*/ 	.byte	0x3f
	.zero		1


	//   ....[55]....
        /*1254*/ 	.word	0x0001d860
        /*1258*/ 	.word	0x00000004
        /*125c*/ 	.word	0x00000000
        /*1260*/ 	.short	0x0101
        /*1262*/ 	.byte	0x3f
	.zero		1


	//   ....[56]....
        /*1264*/ 	.word	0x0001ed80
        /*1268*/ 	.word	0x00000000
        /*126c*/ 	.word	0x00000000
        /*1270*/ 	.short	0x0101
        /*1272*/ 	.byte	0x3f
	.zero		1


	//   ....[57]....
        /*1274*/ 	.word	0x0001f640
        /*1278*/ 	.word	0x00000008
        /*127c*/ 	.word	0x00000000
        /*1280*/ 	.short	0x0101
        /*1282*/ 	.byte	0x3f
	.zero		1


	//   ....[58]....
        /*1284*/ 	.word	0x00022c30
        /*1288*/ 	.word	0x00000016
        /*128c*/ 	.word	0x00028820
        /*1290*/ 	.short	0x010a
        /*1292*/ 	.byte	0x3f
	.zero		1


	//   ....[59]....
        /*1294*/ 	.word	0x00022cc0
        /*1298*/ 	.word	0x00000003
        /*129c*/ 	.word	0x000288a0
        /*12a0*/ 	.short	0x010a
        /*12a2*/ 	.byte	0x3f
	.zero		1


	//   ....[60]....
        /*12a4*/ 	.word	0x00023020
        /*12a8*/ 	.word	0x00000003
        /*12ac*/ 	.word	0x000288c0
        /*12b0*/ 	.short	0x010a
        /*12b2*/ 	.byte	0x3f
	.zero		1


	//   ....[61]....
        /*12b4*/ 	.word	0x00023450
        /*12b8*/ 	.word	0x0000000b
        /*12bc*/ 	.word	0x000288a0
        /*12c0*/ 	.short	0x010a
        /*12c2*/ 	.byte	0x3f
	.zero		1


	//   ....[62]....
        /*12c4*/ 	.word	0x00023790
        /*12c8*/ 	.word	0x0000000b
        /*12cc*/ 	.word	0x000288c0
        /*12d0*/ 	.short	0x010a
        /*12d2*/ 	.byte	0x3f
	.zero		1


	//   ....[63]....
        /*12d4*/ 	.word	0x00024b50
        /*12d8*/ 	.word	0x00000007
        /*12dc*/ 	.word	0x00028840
        /*12e0*/ 	.short	0x010a
        /*12e2*/ 	.byte	0x3f
	.zero		1


	//   ....[64]....
        /*12e4*/ 	.word	0x000252b0
        /*12e8*/ 	.word	0x00000007
        /*12ec*/ 	.word	0x00028830
        /*12f0*/ 	.short	0x0107
        /*12f2*/ 	.byte	0x3f
	.zero		1


	//   ....[65]....
        /*12f4*/ 	.word	0x00025380
        /*12f8*/ 	.word	0x00000007
        /*12fc*/ 	.word	0x00028830
        /*1300*/ 	.short	0x0101
        /*1302*/ 	.byte	0x3f
	.zero		1


	//   ....[66]....
        /*1304*/ 	.word	0x00025ea0
        /*1308*/ 	.word	0x00000016
        /*130c*/ 	.word	0x00028800
        /*1310*/ 	.short	0x0107
        /*1312*/ 	.byte	0x3f
	.zero		1


	//   ....[67]....
        /*1314*/ 	.word	0x00025fb0
        /*1318*/ 	.word	0x00000016
        /*131c*/ 	.word	0x00028800
        /*1320*/ 	.short	0x0101
        /*1322*/ 	.byte	0x3f
	.zero		1


	//   ....[68]....
        /*1324*/ 	.word	0x00025fd0
        /*1328*/ 	.word	0x00000016
        /*132c*/ 	.word	0x00028820
        /*1330*/ 	.short	0x010a
        /*1332*/ 	.byte	0x3f
	.zero		1


	//   ....[69]....
        /*1334*/ 	.word	0x00026360
        /*1338*/ 	.word	0x00000006
        /*133c*/ 	.word	0x00028840
        /*1340*/ 	.short	0x010a
        /*1342*/ 	.byte	0x3f
	.zero		1


	//   ....[70]....
        /*1344*/ 	.word	0x00026860
        /*1348*/ 	.word	0x00000006
        /*134c*/ 	.word	0x00028830
        /*1350*/ 	.short	0x0107
        /*1352*/ 	.byte	0x3f
	.zero		1


	//   ....[71]....
        /*1354*/ 	.word	0x00026920
        /*1358*/ 	.word	0x00000006
        /*135c*/ 	.word	0x00028830
        /*1360*/ 	.short	0x0101
        /*1362*/ 	.byte	0x3f
	.zero		1


	//   ....[72]....
        /*1364*/ 	.word	0x00026980
        /*1368*/ 	.word	0x00000006
        /*136c*/ 	.word	0x00028860
        /*1370*/ 	.short	0x010a
        /*1372*/ 	.byte	0x3f
	.zero		1


	//   ....[73]....
        /*1374*/ 	.word	0x00026eb0
        /*1378*/ 	.word	0x00000006
        /*137c*/ 	.word	0x00028850
        /*1380*/ 	.short	0x0107
        /*1382*/ 	.byte	0x3f
	.zero		1


	//   ....[74]....
        /*1384*/ 	.word	0x00027050
        /*1388*/ 	.word	0x00000006
        /*138c*/ 	.word	0x00028850
        /*1390*/ 	.short	0x0101
        /*1392*/ 	.byte	0x3f
	.zero		1


	//   ....[75]....
        /*1394*/ 	.word	0x00027260
        /*1398*/ 	.word	0x00000000
        /*139c*/ 	.word	0x00028860
        /*13a0*/ 	.short	0x010a
        /*13a2*/ 	.byte	0x3f
	.zero		1


	//   ....[76]....
        /*13a4*/ 	.word	0x00027790
        /*13a8*/ 	.word	0x00000000
        /*13ac*/ 	.word	0x00028850
        /*13b0*/ 	.short	0x0107
        /*13b2*/ 	.byte	0x3f
	.zero		1


	//   ....[77]....
        /*13b4*/ 	.word	0x00027850
        /*13b8*/ 	.word	0x00000000
        /*13bc*/ 	.word	0x00028850
        /*13c0*/ 	.short	0x0101
        /*13c2*/ 	.byte	0x3f
	.zero		1


	//   ....[78]....
        /*13c4*/ 	.word	0x000289a0
        /*13c8*/ 	.word	0x00000007
        /*13cc*/ 	.word	0x00028820
        /*13d0*/ 	.short	0x010a
        /*13d2*/ 	.byte	0x3f
	.zero		1


	//   ....[79]....
        /*13d4*/ 	.word	0x00028b10
        /*13d8*/ 	.word	0x00000005
        /*13dc*/ 	.word	0x00028840
        /*13e0*/ 	.short	0x010a
        /*13e2*/ 	.byte	0x3f
	.zero		1


	//   ....[80]....
        /*13e4*/ 	.word	0x00028bb0
        /*13e8*/ 	.word	0x00000003
        /*13ec*/ 	.word	0x00028840
        /*13f0*/ 	.short	0x010a
        /*13f2*/ 	.byte	0x3f
	.zero		1


	//   ....[81]....
        /*13f4*/ 	.word	0x00028bf0
        /*13f8*/ 	.word	0x00000005
        /*13fc*/ 	.word	0x00028860
        /*1400*/ 	.short	0x010a
        /*1402*/ 	.byte	0x3f
	.zero		1


	//   ....[82]....
        /*1404*/ 	.word	0x00028c30
        /*1408*/ 	.word	0x00000003
        /*140c*/ 	.word	0x00028860
        /*1410*/ 	.short	0x010a
        /*1412*/ 	.byte	0x3f
	.zero		1


	//   ....[83]....
        /*1414*/ 	.word	0x00028c90
        /*1418*/ 	.word	0x00000059
        /*141c*/ 	.word	0x00028890
        /*1420*/ 	.short	0x010a
        /*1422*/ 	.byte	0x3f
	.zero		1


	//   ....[84]....
        /*1424*/ 	.word	0x000291a0
        /*1428*/ 	.word	0x00000059
        /*142c*/ 	.word	0x00028890
        /*1430*/ 	.short	0x010a
        /*1432*/ 	.byte	0x3f
	.zero		1


	//   ....[85]....
        /*1434*/ 	.word	0x000296b0
        /*1438*/ 	.word	0x00000059
        /*143c*/ 	.word	0x00028890
        /*1440*/ 	.short	0x010a
        /*1442*/ 	.byte	0x3f
	.zero		1


	//   ....[86]....
        /*1444*/ 	.word	0x00029b80
        /*1448*/ 	.word	0x00000059
        /*144c*/ 	.word	0x000288b0
        /*1450*/ 	.short	0x010a
        /*1452*/ 	.byte	0x3f
	.zero		1


	//   ....[87]....
        /*1454*/ 	.word	0x0002a380
        /*1458*/ 	.word	0x00000012
        /*145c*/ 	.word	0x00028800
        /*1460*/ 	.short	0x010a
        /*1462*/ 	.byte	0x3f
	.zero		1


	//   ....[88]....
        /*1464*/ 	.word	0x0002af50
        /*1468*/ 	.word	0x00000012
        /*146c*/ 	.word	0x00028800
        /*1470*/ 	.short	0x010a
        /*1472*/ 	.byte	0x3f
	.zero		1


	//   ....[89]....
        /*1474*/ 	.word	0x0002afa0
        /*1478*/ 	.word	0x0000005a
        /*147c*/ 	.word	0x00028830
        /*1480*/ 	.short	0x010a
        /*1482*/ 	.byte	0x3f
	.zero		1


	//   ....[90]....
        /*1484*/ 	.word	0x0002aff0
        /*1488*/ 	.word	0x00000019
        /*148c*/ 	.word	0x00028830
        /*1490*/ 	.short	0x010a
        /*1492*/ 	.byte	0x3f
	.zero		1


	//   ....[91]....
        /*1494*/ 	.word	0x0002b040
        /*1498*/ 	.word	0x000000cc
        /*149c*/ 	.word	0x00028850
        /*14a0*/ 	.short	0x010a
        /*14a2*/ 	.byte	0x3f
	.zero		1


	//   ....[92]....
        /*14a4*/ 	.word	0x0002b090
        /*14a8*/ 	.word	0x00000019
        /*14ac*/ 	.word	0x00028830
        /*14b0*/ 	.short	0x010a
        /*14b2*/ 	.byte	0x3f
	.zero		1


	//   ....[93]....
        /*14b4*/ 	.word	0x0002b0e0
        /*14b8*/ 	.word	0x000000cd
        /*14bc*/ 	.word	0x00028850
        /*14c0*/ 	.short	0x010a
        /*14c2*/ 	.byte	0x3f
	.zero		1


	//   ....[94]....
        /*14c4*/ 	.word	0x0002b130
        /*14c8*/ 	.word	0x00000019
        /*14cc*/ 	.word	0x00028830
        /*14d0*/ 	.short	0x010a
        /*14d2*/ 	.byte	0x3f
	.zero		1


	//   ....[95]....
        /*14d4*/ 	.word	0x0002b180
        /*14d8*/ 	.word	0x000000cd
        /*14dc*/ 	.word	0x00028850
        /*14e0*/ 	.short	0x010a
        /*14e2*/ 	.byte	0x3f
	.zero		1


	//   ....[96]....
        /*14e4*/ 	.word	0x0002b1d0
        /*14e8*/ 	.word	0x0000000b
        /*14ec*/ 	.word	0x00028850
        /*14f0*/ 	.short	0x010a
        /*14f2*/ 	.byte	0x3f
	.zero		1


	//   ....[97]....
        /*14f4*/ 	.word	0x0002bdc0
        /*14f8*/ 	.word	0x00000016
        /*14fc*/ 	.word	0x00028820
        /*1500*/ 	.short	0x010a
        /*1502*/ 	.byte	0x3f
	.zero		1


	//   ....[98]....
        /*1504*/ 	.word	0x0002be10
        /*1508*/ 	.word	0x00000003
        /*150c*/ 	.word	0x000288a0
        /*1510*/ 	.short	0x010a
        /*1512*/ 	.byte	0x3f
	.zero		1


	//   ....[99]....
        /*1514*/ 	.word	0x0002be60
        /*1518*/ 	.word	0x00000003
        /*151c*/ 	.word	0x000288c0
        /*1520*/ 	.short	0x010a
        /*1522*/ 	.byte	0x3f
	.zero		1


	//   ....[100]....
        /*1524*/ 	.word	0x0002beb0
        /*1528*/ 	.word	0x0000000b
        /*152c*/ 	.word	0x000288a0
        /*1530*/ 	.short	0x010a
        /*1532*/ 	.byte	0x3f
	.zero		1


	//   ....[101]....
        /*1534*/ 	.word	0x0002bf00
        /*1538*/ 	.word	0x0000000b
        /*153c*/ 	.word	0x000288c0
        /*1540*/ 	.short	0x010a
        /*1542*/ 	.byte	0x3f
	.zero		1


	//   ....[102]....
        /*1544*/ 	.word	0x0002c020
        /*1548*/ 	.word	0x00000007
        /*154c*/ 	.word	0x00028840
        /*1550*/ 	.short	0x010a
        /*1552*/ 	.byte	0x3f
	.zero		1


	//   ....[103]....
        /*1554*/ 	.word	0x0002d5a0
        /*1558*/ 	.word	0x00000016
        /*155c*/ 	.word	0x00028820
        /*1560*/ 	.short	0x010a
        /*1562*/ 	.byte	0x3f
	.zero		1


	//   ....[104]....
        /*1564*/ 	.word	0x0002d5f0
        /*1568*/ 	.word	0x00000006
        /*156c*/ 	.word	0x00028840
        /*1570*/ 	.short	0x010a
        /*1572*/ 	.byte	0x3f
	.zero		1


	//   ....[105]....
        /*1574*/ 	.word	0x0002df70
        /*1578*/ 	.word	0x00000006
        /*157c*/ 	.word	0x00028860
        /*1580*/ 	.short	0x010a
        /*1582*/ 	.byte	0x3f
	.zero		1


	//   ....[106]....
        /*1584*/ 	.word	0x0002e9e0
        /*1588*/ 	.word	0x00000000
        /*158c*/ 	.word	0x00028860
        /*1590*/ 	.short	0x010a
        /*1592*/ 	.byte	0x3f
	.zero		1


	//   ....[107]....
        /*1594*/ 	.word	0x0002fe00
        /*1598*/ 	.word	0x00000007
        /*159c*/ 	.word	0x00028820
        /*15a0*/ 	.short	0x010a
        /*15a2*/ 	.byte	0x3f
	.zero		1


	//   ....[108]....
        /*15a4*/ 	.word	0x0002ffa0
        /*15a8*/ 	.word	0x00000005
        /*15ac*/ 	.word	0x00028840
        /*15b0*/ 	.short	0x010a
        /*15b2*/ 	.byte	0x3f
	.zero		1


	//   ....[109]....
        /*15b4*/ 	.word	0x0002fff0
        /*15b8*/ 	.word	0x00000003
        /*15bc*/ 	.word	0x00028840
        /*15c0*/ 	.short	0x010a
        /*15c2*/ 	.byte	0x3f
	.zero		1


	//   ....[110]....
        /*15c4*/ 	.word	0x00030040
        /*15c8*/ 	.word	0x00000005
        /*15cc*/ 	.word	0x00028860
        /*15d0*/ 	.short	0x010a
        /*15d2*/ 	.byte	0x3f
	.zero		1


	//----- nvinfo : EIATTR_NUM_MBARRIERS
	.align		4
.L_232:
        /*15d4*/ 	.byte	0x03, 0x38
        /*15d6*/ 	.short	0x0016


	//----- nvinfo : EIATTR_EXIT_INSTR_OFFSETS
	.align		4
        /*15d8*/ 	.byte	0x04, 0x1c
        /*15da*/ 	.short	(.L_234 - .L_233)


	//   ....[0]....
.L_233:
        /*15dc*/ 	.word	0x00028c80


	//----- nvinfo : EIATTR_MAX_THREADS
	.align		4
.L_234:
        /*15e0*/ 	.byte	0x04, 0x05
        /*15e2*/ 	.short	(.L_236 - .L_235)
.L_235:
        /*15e4*/ 	.word	0x00000180
        /*15e8*/ 	.word	0x00000001
        /*15ec*/ 	.word	0x00000001


	//----- nvinfo : EIATTR_CRS_STACK_SIZE
	.align		4
.L_236:
        /*15f0*/ 	.byte	0x04, 0x1e
        /*15f2*/ 	.short	(.L_238 - .L_237)
.L_237:
        /*15f4*/ 	.word	0x00000000


	//----- nvinfo : EIATTR_CBANK_PARAM_SIZE
	.align		4
.L_238:
        /*15f8*/ 	.byte	0x03, 0x19
        /*15fa*/ 	.short	0x0af0


	//----- nvinfo : EIATTR_PARAM_CBANK
	.align		4
        /*15fc*/ 	.byte	0x04, 0x0a
        /*15fe*/ 	.short	(.L_240 - .L_239)
	.align		4
.L_239:
        /*1600*/ 	.word	index@(.nv.constant0._ZN7cutlass13device_kernelIN5flash11enable_sm90INS1_16FlashAttnFwdSm90INS1_25CollectiveMainloopFwdSm90ILi2EN4cute5tupleIJNS5_1CILi1EEES8_S8_EEENS6_IJNS7_ILi128EEESA_SA_EEELi128ENS_10bfloat16_tEfNS_4arch4Sm90ELb0ELb1ELb1ELb1ELb1ELb1ELb0ELb1ELb1ELb1ELb1ELb0EEENS1_21CollectiveEpilogueFwdISB_S9_SC_SE_Li256ELb1ELb1ELb1ELb0EEENS1_36VarlenDynamicPersistentTileSchedulerILi128ELi128ELi256ELi128ELb1ELb1ELb1ELb1ELb0ELb1EEEEEEEEEvNT_6ParamsE)
        /*1604*/ 	.short	0x0210
        /*1606*/ 	.short	0x0af0


	//----- nvinfo : EIATTR_SW_WAR
	.align		4
.L_240:
        /*1608*/ 	.byte	0x04, 0x36
        /*160a*/ 	.short	(.L_242 - .L_241)
.L_241:
        /*160c*/ 	.word	0x00000008
.L_242:


//--------------------- .nv.info._ZN7cutlass13device_kernelIN5flash11enable_sm90INS1_16FlashAttnFwdSm90INS1_25CollectiveMainloopFwdSm90ILi2EN4cute5tupleIJNS5_1CILi1EEES8_S8_EEENS6_IJNS7_ILi128EEESA_SA_EEELi128ENS_10bfloat16_tEfNS_4arch4Sm90ELb1ELb0ELb1ELb0ELb1ELb0ELb0ELb1ELb1ELb1ELb1ELb0EEENS1_21CollectiveEpilogueFwdISB_S9_SC_SE_Li256ELb0ELb1ELb1ELb0EEENS1_19SingleTileSchedulerILb0ELb1ELb1ELi128EEEEEEEEEvNT_6ParamsE --------------------------
	.section	.nv.info._ZN7cutlass13device_kernelIN5flash11enable_sm90INS1_16FlashAttnFwdSm90INS1_25CollectiveMainloopFwdSm90ILi2EN4cute5tupleIJNS5_1CILi1EEES8_S8_EEENS6_IJNS7_ILi128EEESA_SA_EEELi128ENS_10bfloat16_tEfNS_4arch4Sm90ELb1ELb0ELb1ELb0ELb1ELb0ELb0ELb1ELb1ELb1ELb1ELb0EEENS1_21CollectiveEpilogueFwdISB_S9_SC_SE_Li256ELb0ELb1ELb1ELb0EEENS1_19SingleTileSchedulerILb0ELb1ELb1ELi128EEEEEEEEEvNT_6ParamsE,"",@"SHT_CUDA_INFO"
	.sectionflags	@""
	.align	4


	//----- nvinfo : EIATTR_CUDA_API_VERSION
	.align		4
        /*0000*/ 	.byte	0x04, 0x37
        /*0002*/ 	.short	(.L_244 - .L_243)
.L_243:
        /*0004*/ 	.word	0x00000082


	//----- nvinfo : EIATTR_KPARAM_INFO
	.align		4
.L_244:
        /*0008*/ 	.byte	0x04, 0x17
        /*000a*/ 	.short	(.L_246 - .L_245)
.L_245:
        /*000c*/ 	.word	0x00000000
        /*0010*/ 	.short	0x0000
        /*0012*/ 	.short	0x0070
        /*0014*/ 	.byte	0x00, 0xf0, 0x01, 0x28


	//----- nvinfo : EIATTR_SPARSE_MMA_MASK
	.align		4
.L_246:
        /*0018*/ 	.byte	0x03, 0x50
        /*001a*/ 	.short	0x0000


	//----- nvinfo : EIATTR_MAXREG_COUNT
	.align		4
        /*001c*/ 	.byte	0x03, 0x1b
        /*001e*/ 	.short	0x00a8


	//----- nvinfo : EIATTR_NUM_BARRIERS
	.align		4
        /*0020*/ 	.byte	0x02, 0x4c
        /*0022*/ 	.byte	0x10
	.zero		1


	//----- nvinfo : EIATTR_EXTERNS
	.align		4
        /*0024*/ 	.byte	0x04, 0x0f
        /*0026*/ 	.short	(.L_248 - .L_247)


	//   ....[0]....
	.align		4
.L_247:
        /*0028*/ 	.word	index@(__assertfail)


	//----- nvinfo : EIATTR_MERCURY_ISA_VERSION
	.align		4
.L_248:
        /*002c*/ 	.byte	0x03, 0x5f
        /*002e*/ 	.short	0x0101


	//----- nvinfo : EIATTR_INT_WARP_WIDE_INSTR_OFFSETS
	.align		4
        /*0030*/ 	.byte	0x04, 0x31
        /*0032*/ 	.short	(.L_250 - .L_249)


	//   ....[0]....
.L_249:
        /*0034*/ 	.word	0x000000b0


	//   ....[1]....
        /*0038*/ 	.word	0x000000c0


	//   ....[2]....
        /*003c*/ 	.word	0x00000160


	//----- nvinfo : EIATTR_COOP_GROUP_MASK_REGIDS
	.align		4
.L_250:
        /*0040*/ 	.byte	0x04, 0x29
        /*0042*/ 	.short	(.L_252 - .L_251)


	//   ....[0]....
.L_251:
        /*0044*/ 	.word	0xffffffff


	//   ....[1]....
        /*0048*/ 	.word	0xffffffff


	//   ....[2]....
        /*004c*/ 	.word	0xffffffff


	//   ....[3]....
        /*0050*/ 	.word	0xffffffff


	//   ....[4]....
        /*0054*/ 	.word	0xffffffff


	//   ....[5]....
        /*0058*/ 	.word	0xffffffff


	//   ....[6]....
        /*005c*/ 	.word	0xffffffff


	//   ....[7]....
        /*0060*/ 	.word	0xffffffff


	//   ....[8]....
        /*0064*/ 	.word	0xffffffff


	//   ....[9]....
        /*0068*/ 	.word	0xffffffff


	//   ....[10]....
        /*006c*/ 	.word	0xffffffff


	//   ....[11]....
        /*0070*/ 	.word	0xffffffff


	//   ....[12]....
        /*0074*/ 	.word	0xffffffff


	//   ....[13]....
        /*0078*/ 	.word	0xffffffff


	//   ....[14]....
        /*007c*/ 	.word	0xffffffff


	//   ....[15]....
        /*0080*/ 	.word	0xffffffff


	//   ....[16]....
        /*0084*/ 	.word	0xffffffff


	//   ....[17]....
        /*0088*/ 	.word	0xffffffff


	//   ....[18]....
        /*008c*/ 	.word	0xffffffff


	//   ....[19]....
        /*0090*/ 	.word	0xffffffff


	//   ....[20]....
        /*0094*/ 	.word	0xffffffff


	//   ....[21]....
        /*0098*/ 	.word	0xffffffff


	//   ....[22]....
        /*009c*/ 	.word	0xffffffff


	//   ....[23]....
        /*00a0*/ 	.word	0xffffffff


	//   ....[24]....
        /*00a4*/ 	.word	0xffffffff


	//   ....[25]....
        /*00a8*/ 	.word	0xffffffff


	//   ....[26]....
        /*00ac*/ 	.word	0xffffffff


	//   ....[27]....
        /*00b0*/ 	.word	0xffffffff


	//   ....[28]....
        /*00b4*/ 	.word	0xffffffff


	//   ....[29]....
        /*00b8*/ 	.word	0xffffffff


	//   ....[30]....
        /*00bc*/ 	.word	0xffffffff


	//   ....[31]....
        /*00c0*/ 	.word	0xffffffff


	//   ....[32]....
        /*00c4*/ 	.word	0xffffffff


	//   ....[33]....
        /*00c8*/ 	.word	0xffffffff


	//   ....[34]....
        /*00cc*/ 	.word	0xffffffff


	//   ....[35]....
        /*00d0*/ 	.word	0xffffffff


	//   ....[36]....
        /*00d4*/ 	.word	0xffffffff


	//   ....[37]....
        /*00d8*/ 	.word	0xffffffff


	//   ....[38]....
        /*00dc*/ 	.word	0xffffffff


	//   ....[39]....
        /*00e0*/ 	.word	0xffffffff


	//   ....[40]....
        /*00e4*/ 	.word	0xffffffff


	//   ....[41]....
        /*00e8*/ 	.word	0xffffffff


	//   ....[42]....
        /*00ec*/ 	.word	0xffffffff


	//   ....[43]....
        /*00f0*/ 	.word	0xffffffff


	//   ....[44]....
        /*00f4*/ 	.word	0xffffffff


	//   ....[45]....
        /*00f8*/ 	.word	0xffffffff


	//   ....[46]....
        /*00fc*/ 	.word	0xffffffff


	//   ....[47]....
        /*0100*/ 	.word	0xffffffff


	//   ....[48]....
        /*0104*/ 	.word	0xffffffff


	//   ....[49]....
        /*0108*/ 	.word	0xffffffff


	//   ....[50]....
        /*010c*/ 	.word	0xffffffff


	//   ....[51]....
        /*0110*/ 	.word	0xffffffff


	//   ....[52]....
        /*0114*/ 	.word	0xffffffff


	//   ....[53]....
        /*0118*/ 	.word	0xffffffff


	//   ....[54]....
        /*011c*/ 	.word	0xffffffff


	//   ....[55]....
        /*0120*/ 	.word	0xffffffff


	//   ....[56]....
        /*0124*/ 	.word	0xffffffff


	//   ....[57]....
        /*0128*/ 	.word	0xffffffff


	//   ....[58]....
        /*012c*/ 	.word	0xffffffff


	//   ....[59]....
        /*0130*/ 	.word	0xffffffff


	//   ....[60]....
        /*0134*/ 	.word	0xffffffff


	//   ....[61]....
        /*0138*/ 	.word	0xffffffff


	//   ....[62]....
        /*013c*/ 	.word	0xffffffff


	//   ....[63]....
        /*0140*/ 	.word	0xffffffff


	//   ....[64]....
        /*0144*/ 	.word	0xffffffff


	//   ....[65]....
        /*0148*/ 	.word	0xffffffff


	//   ....[66]....
        /*014c*/ 	.word	0xffffffff


	//   ....[67]....
        /*0150*/ 	.word	0xffffffff


	//   ....[68]....
        /*0154*/ 	.word	0xffffffff


	//   ....[69]....
        /*0158*/ 	.word	0xffffffff


	//   ....[70]....
        /*015c*/ 	.word	0xffffffff


	//   ....[71]....
        /*0160*/ 	.word	0xffffffff


	//   ....[72]....
        /*0164*/ 	.word	0xffffffff


	//   ....[73]....
        /*0168*/ 	.word	0xffffffff


	//   ....[74]....
        /*016c*/ 	.word	0xffffffff


	//   ....[75]....
        /*0170*/ 	.word	0xffffffff


	//   ....[76]....
        /*0174*/ 	.word	0xffffffff


	//   ....[77]....
        /*0178*/ 	.word	0xffffffff


	//   ....[78]....
        /*017c*/ 	.word	0xffffffff


	//   ....[79]....
        /*0180*/ 	.word	0xffffffff


	//   ....[80]....
        /*0184*/ 	.word	0xffffffff


	//   ....[81]....
        /*0188*/ 	.word	0xffffffff


	//   ....[82]....
        /*018c*/ 	.word	0xffffffff


	//   ....[83]....
        /*0190*/ 	.word	0xffffffff


	//   ....[84]....
        /*0194*/ 	.word	0xffffffff


	//   ....[85]....
        /*0198*/ 	.word	0xffffffff


	//   ....[86]....
        /*019c*/ 	.word	0xffffffff


	//   ....[87]....
        /*01a0*/ 	.word	0xffffffff


	//   ....[88]....
        /*01a4*/ 	.word	0xffffffff


	//   ....[89]....
        /*01a8*/ 	.word	0xffffffff


	//   ....[90]....
        /*01ac*/ 	.word	0xffffffff


	//   ....[91]....
        /*01b0*/ 	.word	0xffffffff


	//   ....[92]....
        /*01b4*/ 	.word	0xffffffff


	//   ....[93]....
        /*01b8*/ 	.word	0xffffffff


	//   ....[94]....
        /*01bc*/ 	.word	0xffffffff


	//   ....[95]....
        /*01c0*/ 	.word	0xffffffff


	//   ....[96]....
        /*01c4*/ 	.word	0xffffffff


	//   ....[97]....
        /*01c8*/ 	.word	0xffffffff


	//   ....[98]....
        /*01cc*/ 	.word	0xffffffff


	//   ....[99]....
        /*01d0*/ 	.word	0xffffffff


	//   ....[100]....
        /*01d4*/ 	.word	0xffffffff


	//   ....[101]....
        /*01d8*/ 	.word	0xffffffff


	//   ....[102]....
        /*01dc*/ 	.word	0xffffffff


	//   ....[103]....
        /*01e0*/ 	.word	0xffffffff


	//   ....[104]....
        /*01e4*/ 	.word	0xffffffff


	//   ....[105]....
        /*01e8*/ 	.word	0xffffffff


	//   ....[106]....
        /*01ec*/ 	.word	0xffffffff


	//   ....[107]....
        /*01f0*/ 	.word	0xffffffff


	//   ....[108]....
        /*01f4*/ 	.word	0xffffffff


	//   ....[109]....
        /*01f8*/ 	.word	0xffffffff


	//   ....[110]....
        /*01fc*/ 	.word	0xffffffff


	//   ....[111]....
        /*0200*/ 	.word	0xffffffff


	//   ....[112]....
        /*0204*/ 	.word	0xffffffff


	//   ....[113]....
        /*0208*/ 	.word	0xffffffff


	//   ....[114]....
        /*020c*/ 	.word	0xffffffff


	//   ....[115]....
        /*0210*/ 	.word	0xffffffff


	//   ....[116]....
        /*0214*/ 	.word	0xffffffff


	//   ....[117]....
        /*0218*/ 	.word	0x0500000f


	//   ....[118]....
        /*021c*/ 	.word	0x0500000f


	//   ....[119]....
        /*0220*/ 	.word	0x0500000f


	//   ....[120]....
        /*0224*/ 	.word	0x0500000f


	//   ....[121]....
        /*0228*/ 	.word	0x0500000f


	//   ....[122]....
        /*022c*/ 	.word	0x0500000f


	//   ....[123]....
        /*0230*/ 	.word	0x0500000f


	//   ....[124]....
        /*0234*/ 	.word	0x0500000f


	//   ....[125]....
        /*0238*/ 	.word	0x0500000f


	//   ....[126]....
        /*023c*/ 	.word	0x0500000f


	//   ....[127]....
        /*0240*/ 	.word	0x0500000f


	//   ....[128]....
        /*0244*/ 	.word	0x0500000f


	//   ....[129]....
        /*0248*/ 	.word	0x0500000f


	//   ....[130]....
        /*024c*/ 	.word	0x0500000f


	//   ....[131]....
        /*0250*/ 	.word	0x0500000f


	//   ....[132]....
        /*0254*/ 	.word	0x0500000f


	//   ....[133]....
        /*0258*/ 	.word	0x0500000f


	//   ....[134]....
        /*025c*/ 	.word	0x0500000f


	//   ....[135]....
        /*0260*/ 	.word	0x0500000f


	//   ....[136]....
        /*0264*/ 	.word	0x0500000f


	//   ....[137]....
        /*0268*/ 	.word	0x0500000f


	//   ....[138]....
        /*026c*/ 	.word	0x0500000f


	//   ....[139]....
        /*0270*/ 	.word	0x0500000f


	//   ....[140]....
        /*0274*/ 	.word	0x0500000f


	//   ....[141]....
        /*0278*/ 	.word	0x0500000f


	//   ....[142]....
        /*027c*/ 	.word	0x0500000f


	//   ....[143]....
        /*0280*/ 	.word	0x0500000f


	//   ....[144]....
        /*0284*/ 	.word	0x0500000f


	//   ....[145]....
        /*0288*/ 	.word	0x0500000f


	//   ....[146]....
        /*028c*/ 	.word	0x0500000f


	//   ....[147]....
        /*0290*/ 	.word	0x0500000f


	//   ....[148]....
        /*0294*/ 	.word	0x0500000f


	//   ....[149]....
        /*0298*/ 	.word	0x0500000f


	//   ....[150]....
        /*029c*/ 	.word	0x0500000f


	//   ....[151]....
        /*02a0*/ 	.word	0x0500000f


	//   ....[152]....
        /*02a4*/ 	.word	0x0500000f


	//   ....[153]....
        /*02a8*/ 	.word	0x0500000f


	//   ....[154]....
        /*02ac*/ 	.word	0x0500000f


	//   ....[155]....
        /*02b0*/ 	.word	0x0500000f


	//   ....[156]....
        /*02b4*/ 	.word	0x0500000f


	//   ....[157]....
        /*02b8*/ 	.word	0x0500000f


	//   ....[158]....
        /*02bc*/ 	.word	0x0500000f


	//   ....[159]....
        /*02c0*/ 	.word	0x0500000f


	//   ....[160]....
        /*02c4*/ 	.word	0x0500000f


	//   ....[161]....
        /*02c8*/ 	.word	0x0500000f


	//   ....[162]....
        /*02cc*/ 	.word	0x0500000f


	//   ....[163]....
        /*02d0*/ 	.word	0x0500000f


	//   ....[164]....
        /*02d4*/ 	.word	0x0500000f


	//   ....[165]....
        /*02d8*/ 	.word	0x0500000f


	//   ....[166]....
        /*02dc*/ 	.word	0x0500000f


	//   ....[167]....
        /*02e0*/ 	.word	0x0500000f


	//   ....[168]....
        /*02e4*/ 	.word	0x0500000f


	//   ....[169]....
        /*02e8*/ 	.word	0x0500000f


	//   ....[170]....
        /*02ec*/ 	.word	0x0500000f


	//   ....[171]....
        /*02f0*/ 	.word	0x0500000f


	//   ....[172]....
        /*02f4*/ 	.word	0x0500000f


	//   ....[173]....
        /*02f8*/ 	.word	0x0500000f


	//   ....[174]....
        /*02fc*/ 	.word	0x0500000f


	//   ....[175]....
        /*0300*/ 	.word	0x0500000f


	//   ....[176]....
        /*0304*/ 	.word	0x0500000f


	//   ....[177]....
        /*0308*/ 	.word	0x0500000f


	//   ....[178]....
        /*030c*/ 	.word	0x0500000f


	//   ....[179]....
        /*0310*/ 	.word	0x0500000f


	//   ....[180]....
        /*0314*/ 	.word	0x0500000f


	//   ....[181]....
        /*0318*/ 	.word	0x0500000f


	//   ....[182]....
        /*031c*/ 	.word	0x0500000f


	//   ....[183]....
        /*0320*/ 	.word	0x0500000f


	//   ....[184]....
        /*0324*/ 	.word	0x0500000f


	//   ....[185]....
        /*0328*/ 	.word	0x0500000f


	//   ....[186]....
        /*032c*/ 	.word	0x0500000f


	//   ....[187]....
        /*0330*/ 	.word	0x0500000f


	//   ....[188]....
        /*0334*/ 	.word	0x0500000f


	//   ....[189]....
        /*0338*/ 	.word	0x0500000f


	//   ....[190]....
        /*033c*/ 	.word	0x0500000f


	//   ....[191]....
        /*0340*/ 	.word	0x0500000f


	//   ....[192]....
        /*0344*/ 	.word	0x0500000f


	//   ....[193]....
        /*0348*/ 	.word	0x0500000f


	//   ....[194]....
        /*034c*/ 	.word	0x0500000f


	//   ....[195]....
        /*0350*/ 	.word	0x0500000f


	//   ....[196]....
        /*0354*/ 	.word	0x0500000f


	//   ....[197]....
        /*0358*/ 	.word	0x0500000f


	//   ....[198]....
        /*035c*/ 	.word	0x0500000f


	//----- nvinfo : EIATTR_COOP_GROUP_INSTR_OFFSETS
	.align		4
.L_252:
        /*0360*/ 	.byte	0x04, 0x28
        /*0362*/ 	.short	(.L_254 - .L_253)


	//   ....[0]....
.L_253:
        /*0364*/ 	.word	0x00000070


	//   ....[1]....
        /*0368*/ 	.word	0x00000080


	//   ....[2]....
        /*036c*/ 	.word	0x000002c0


	//   ....[3]....
        /*0370*/ 	.word	0x00000420


	//   ....[4]....
        /*0374*/ 	.word	0x00000540


	//   ....[5]....
        /*0378*/ 	.word	0x000006a0


	//   ....[6]....
        /*037c*/ 	.word	0x00001170


	//   ....[7]....
        /*0380*/ 	.word	0x00001c70


	//   ....[8]....
        /*0384*/ 	.word	0x00001fe0


	//   ....[9]....
        /*0388*/ 	.word	0x00002950


	//   ....[10]....
        /*038c*/ 	.word	0x000029d0


	//   ....[11]....
        /*0390*/ 	.word	0x000034a0


	//   ....[12]....
        /*0394*/ 	.word	0x00003520


	//   ....[13]....
        /*0398*/ 	.word	0x00004be0


	//   ....[14]....
        /*039c*/ 	.word	0x00005280


	//   ....[15]....
        /*03a0*/ 	.word	0x000057e0


	//   ....[16]....
        /*03a4*/ 	.word	0x000058e0


	//   ....[17]....
        /*03a8*/ 	.word	0x00006220


	//   ....[18]....
        /*03ac*/ 	.word	0x00006270


	//   ....[19]....
        /*03b0*/ 	.word	0x00008850


	//   ....[20]....
        /*03b4*/ 	.word	0x00008880


	//   ....[21]....
        /*03b8*/ 	.word	0x000088a0


	//   ....[22]....
        /*03bc*/ 	.word	0x000088c0


	//   ....[23]....
        /*03c0*/ 	.word	0x00009d50


	//   ....[24]....
        /*03c4*/ 	.word	0x00009d70


	//   ....[25]....
        /*03c8*/ 	.word	0x00009e50


	//   ....[26]....
        /*03cc*/ 	.word	0x00009e60


	//   ....[27]....
        /*03d0*/ 	.word	0x0000ae30


	//   ....[28]....
        /*03d4*/ 	.word	0x0000ae70


	//   ....[29]....
        /*03d8*/ 	.word	0x0000aeb0


	//   ....[30]....
        /*03dc*/ 	.word	0x0000aed0


	//   ....[31]....
        /*03e0*/ 	.word	0x0000af00


	//   ....[32]....
        /*03e4*/ 	.word	0x0000af10


	//   ....[33]....
        /*03e8*/ 	.word	0x0000b550


	//   ....[34]....
        /*03ec*/ 	.word	0x0000b560


	//   ....[35]....
        /*03f0*/ 	.word	0x0000bf90


	//   ....[36]....
        /*03f4*/ 	.word	0x0000d170


	//   ....[37]....
        /*03f8*/ 	.word	0x0000d1a0


	//   ....[38]....
        /*03fc*/ 	.word	0x0000d1b0


	//   ....[39]....
        /*0400*/ 	.word	0x0000d1c0


	//   ....[40]....
        /*0404*/ 	.word	0x0000d1d0


	//   ....[41]....
        /*0408*/ 	.word	0x0000d1e0


	//   ....[42]....
        /*040c*/ 	.word	0x0000d1f0


	//   ....[43]....
        /*0410*/ 	.word	0x0000d210


	//   ....[44]....
        /*0414*/ 	.word	0x0000d280


	//   ....[45]....
        /*0418*/ 	.word	0x0000d2b0


	//   ....[46]....
        /*041c*/ 	.word	0x0000d370


	//   ....[47]....
        /*0420*/ 	.word	0x0000d3a0


	//   ....[48]....
        /*0424*/ 	.word	0x0000d3e0


	//   ....[49]....
        /*0428*/ 	.word	0x0000d3f0


	//   ....[50]....
        /*042c*/ 	.word	0x0000d430


	//   ....[51]....
        /*0430*/ 	.word	0x0000d460


	//   ....[52]....
        /*0434*/ 	.word	0x0000daf0


	//   ....[53]....
        /*0438*/ 	.word	0x0000db20


	//   ....[54]....
        /*043c*/ 	.word	0x0000db50


	//   ....[55]....
        /*0440*/ 	.word	0x0000db80


	//   ....[56]....
        /*0444*/ 	.word	0x0000dba0


	//   ....[57]....
        /*0448*/ 	.word	0x0000dc20


	//   ....[58]....
        /*044c*/ 	.word	0x0000dc50


	//   ....[59]....
        /*0450*/ 	.word	0x0000dc60


	//   ....[60]....
        /*0454*/ 	.word	0x0000dd40


	//   ....[61]....
        /*0458*/ 	.word	0x0000dd60


	//   ....[62]....
        /*045c*/ 	.word	0x0000dd70


	//   ....[63]....
        /*0460*/ 	.word	0x0000ddc0


	//   ....[64]....
        /*0464*/ 	.word	0x0000de60


	//   ....[65]....
        /*0468*/ 	.word	0x0000de80


	//   ....[66]....
        /*046c*/ 	.word	0x0000de90


	//   ....[67]....
        /*0470*/ 	.word	0x0000ded0


	//   ....[68]....
        /*0474*/ 	.word	0x0000e5e0


	//   ....[69]....
        /*0478*/ 	.word	0x0000e610


	//   ....[70]....
        /*047c*/ 	.word	0x0000e620


	//   ....[71]....
        /*0480*/ 	.word	0x0000e630


	//   ....[72]....
        /*0484*/ 	.word	0x0000e660


	//   ....[73]....
        /*0488*/ 	.word	0x0000e6a0


	//   ....[74]....
        /*048c*/ 	.word	0x0000e6b0


	//   ....[75]....
        /*0490*/ 	.word	0x0000e6d0


	//   ....[76]....
        /*0494*/ 	.word	0x0000e730


	//   ....[77]....
        /*0498*/ 	.word	0x0000e740


	//   ....[78]....
        /*049c*/ 	.word	0x0000e760


	//   ....[79]....
        /*04a0*/ 	.word	0x0000e7c0


	//   ....[80]....
        /*04a4*/ 	.word	0x0000e7e0


	//   ....[81]....
        /*04a8*/ 	.word	0x0000e7f0


	//   ....[82]....
        /*04ac*/ 	.word	0x0000e820


	//   ....[83]....
        /*04b0*/ 	.word	0x0000e830


	//   ....[84]....
        /*04b4*/ 	.word	0x0000eab0


	//   ....[85]....
        /*04b8*/ 	.word	0x0000ead0


	//   ....[86]....
        /*04bc*/ 	.word	0x0000eae0


	//   ....[87]....
        /*04c0*/ 	.word	0x0000eb00


	//   ....[88]....
        /*04c4*/ 	.word	0x0000eb70


	//   ....[89]....
        /*04c8*/ 	.word	0x0000eba0


	//   ....[90]....
        /*04cc*/ 	.word	0x0000ebf0


	//   ....[91]....
        /*04d0*/ 	.word	0x0000ec20


	//   ....[92]....
        /*04d4*/ 	.word	0x0000ec70


	//   ....[93]....
        /*04d8*/ 	.word	0x0000eca0


	//   ....[94]....
        /*04dc*/ 	.word	0x0000ecf0


	//   ....[95]....
        /*04e0*/ 	.word	0x0000ed20


	//   ....[96]....
        /*04e4*/ 	.word	0x0000ed70


	//   ....[97]....
        /*04e8*/ 	.word	0x0000eda0


	//   ....[98]....
        /*04ec*/ 	.word	0x0000edf0


	//   ....[99]....
        /*04f0*/ 	.word	0x0000ee20


	//   ....[100]....
        /*04f4*/ 	.word	0x0000f280


	//   ....[101]....
        /*04f8*/ 	.word	0x0000f2b0


	//   ....[102]....
        /*04fc*/ 	.word	0x0000f2e0


	//   ....[103]....
        /*0500*/ 	.word	0x0000f310


	//   ....[104]....
        /*0504*/ 	.word	0x0000f340


	//   ....[105]....
        /*0508*/ 	.word	0x0000f350


	//   ....[106]....
        /*050c*/ 	.word	0x0000f370


	//   ....[107]....
        /*0510*/ 	.word	0x0000f390


	//   ....[108]....
        /*0514*/ 	.word	0x0000f3b0


	//   ....[109]....
        /*0518*/ 	.word	0x0000f3d0


	//   ....[110]....
        /*051c*/ 	.word	0x0000f450


	//   ....[111]....
        /*0520*/ 	.word	0x0000f470


	//   ....[112]....
        /*0524*/ 	.word	0x0000f4a0


	//   ....[113]....
        /*0528*/ 	.word	0x0000f4c0


	//   ....[114]....
        /*052c*/ 	.word	0x0000f670


	//   ....[115]....
        /*0530*/ 	.word	0x0000f680


	//   ....[116]....
        /*0534*/ 	.word	0x0000f8e0


	//   ....[117]....
        /*0538*/ 	.word	0x0000fe40


	//   ....[118]....
        /*053c*/ 	.word	0x0000ff30


	//   ....[119]....
        /*0540*/ 	.word	0x0000ffd0


	//   ....[120]....
        /*0544*/ 	.word	0x00010030


	//   ....[121]....
        /*0548*/ 	.word	0x00010100


	//   ....[122]....
        /*054c*/ 	.word	0x00010170


	//   ....[123]....
        /*0550*/ 	.word	0x00010230


	//   ....[124]....
        /*0554*/ 	.word	0x000102a0


	//   ....[125]....
        /*0558*/ 	.word	0x00010380


	//   ....[126]....
        /*055c*/ 	.word	0x00010400


	//   ....[127]....
        /*0560*/ 	.word	0x000104d0


	//   ....[128]....
        /*0564*/ 	.word	0x00010550


	//   ....[129]....
        /*0568*/ 	.word	0x00010610


	//   ....[130]....
        /*056c*/ 	.word	0x00010680


	//   ....[131]....
        /*0570*/ 	.word	0x00010760


	//   ....[132]....
        /*0574*/ 	.word	0x000107e0


	//   ....[133]....
        /*0578*/ 	.word	0x000108a0


	//   ....[134]....
        /*057c*/ 	.word	0x00010940


	//   ....[135]....
        /*0580*/ 	.word	0x000109a0


	//   ....[136]....
        /*0584*/ 	.word	0x00010a40


	//   ....[137]....
        /*0588*/ 	.word	0x00010b10


	//   ....[138]....
        /*058c*/ 	.word	0x00010b80


	//   ....[139]....
        /*0590*/ 	.word	0x00010c60


	//   ....[140]....
        /*0594*/ 	.word	0x00010cd0


	//   ....[141]....
        /*0598*/ 	.word	0x00010d90


	//   ....[142]....
        /*059c*/ 	.word	0x00010e10


	//   ....[143]....
        /*05a0*/ 	.word	0x00010f00


	//   ....[144]....
        /*05a4*/ 	.word	0x00010f60


	//   ....[145]....
        /*05a8*/ 	.word	0x00011020


	//   ....[146]....
        /*05ac*/ 	.word	0x000110a0


	//   ....[147]....
        /*05b0*/ 	.word	0x00011170


	//   ....[148]....
        /*05b4*/ 	.word	0x000111e0


	//   ....[149]....
        /*05b8*/ 	.word	0x00011290


	//   ....[150]....
        /*05bc*/ 	.word	0x000113d0


	//   ....[151]....
        /*05c0*/ 	.word	0x00011480


	//   ....[152]....
        /*05c4*/ 	.word	0x00011550


	//   ....[153]....
        /*05c8*/ 	.word	0x000115a0


	//   ....[154]....
        /*05cc*/ 	.word	0x00011680


	//   ....[155]....
        /*05d0*/ 	.word	0x000116d0


	//   ....[156]....
        /*05d4*/ 	.word	0x000117a0


	//   ....[157]....
        /*05d8*/ 	.word	0x000117f0


	//   ....[158]....
        /*05dc*/ 	.word	0x000118d0


	//   ....[159]....
        /*05e0*/ 	.word	0x00011920


	//   ....[160]....
        /*05e4*/ 	.word	0x00011a00


	//   ....[161]....
        /*05e8*/ 	.word	0x00011a50


	//   ....[162]....
        /*05ec*/ 	.word	0x00011b20


	//   ....[163]....
        /*05f0*/ 	.word	0x00011b70


	//   ....[164]....
        /*05f4*/ 	.word	0x00011c50


	//   ....[165]....
        /*05f8*/ 	.word	0x00011ca0


	//   ....[166]....
        /*05fc*/ 	.word	0x00011d90


	//   ....[167]....
        /*0600*/ 	.word	0x00011e30


	//   ....[168]....
        /*0604*/ 	.word	0x00011e90


	//   ....[169]....
        /*0608*/ 	.word	0x00011f50


	//   ....[170]....
        /*060c*/ 	.word	0x00011ff0


	//   ....[171]....
        /*0610*/ 	.word	0x000120b0


	//   ....[172]....
        /*0614*/ 	.word	0x00012150


	//   ....[173]....
        /*0618*/ 	.word	0x00012210


	//   ....[174]....
        /*061c*/ 	.word	0x000122b0


	//   ....[175]....
        /*0620*/ 	.word	0x00012370


	//   ....[176]....
        /*0624*/ 	.word	0x00012410


	//   ....[177]....
        /*0628*/ 	.word	0x000124d0


	//   ....[178]....
        /*062c*/ 	.word	0x00012570


	//   ....[179]....
        /*0630*/ 	.word	0x00012630


	//   ....[180]....
        /*0634*/ 	.word	0x000126d0


	//   ....[181]....
        /*0638*/ 	.word	0x00012790


	//   ....[182]....
        /*063c*/ 	.word	0x000128b0


	//   ....[183]....
        /*0640*/ 	.word	0x00012950


	//   ....[184]....
        /*0644*/ 	.word	0x00012a00


	//   ....[185]....
        /*0648*/ 	.word	0x00012ad0


	//   ....[186]....
        /*064c*/ 	.word	0x00012b40


	//   ....[187]....
        /*0650*/ 	.word	0x00012c10


	//   ....[188]....
        /*0654*/ 	.word	0x00012c80


	//   ....[189]....
        /*0658*/ 	.word	0x00012d60


	//   ....[190]....
        /*065c*/ 	.word	0x00012dd0


	//   ....[191]....
        /*0660*/ 	.word	0x00012eb0


	//   ....[192]....
        /*0664*/ 	.word	0x00012f30


	//   ....[193]....
        /*0668*/ 	.word	0x00013010


	//   ....[194]....
        /*066c*/ 	.word	0x00013080


	//   ....[195]....
        /*0670*/ 	.word	0x00013150


	//   ....[196]....
        /*0674*/ 	.word	0x000131c0


	//   ....[197]....
        /*0678*/ 	.word	0x00013280


	//   ....[198]....
        /*067c*/ 	.word	0x00013360


	//----- nvinfo : EIATTR_REG_RECONFIG
	.align		4
.L_254:
        /*0680*/ 	.byte	0x01, 0x54
	.zero		2


	//----- nvinfo : EIATTR_SYSCALL_OFFSETS
	.align		4
        /*0684*/ 	.byte	0x04, 0x46
        /*0686*/ 	.short	(.L_256 - .L_255)


	//   ....[0]....
.L_255:
        /*0688*/ 	.word	0x00001330


	//   ....[1]....
        /*068c*/ 	.word	0x0000c7b0


	//   ....[2]....
        /*0690*/ 	.word	0x0000c8f0


	//   ....[3]....
        /*0694*/ 	.word	0x0000c9e0


	//   ....[4]....
        /*0698*/ 	.word	0x0000d830


	//----- nvinfo : EIATTR_MBARRIER_INSTR_OFFSETS
	.align		4
.L_256:
        /*069c*/ 	.byte	0x04, 0x39
        /*069e*/ 	.short	(.L_258 - .L_257)


	//   ....[0]....
.L_257:
        /*06a0*/ 	.word	0x00000170
        /*06a4*/ 	.word	0x000000ff
        /*06a8*/ 	.word	0x00028800
        /*06ac*/ 	.short	0x0100
        /*06ae*/ 	.byte	0x08
	.zero		1


	//   ....[1]....
        /*06b0*/ 	.word	0x00000180
        /*06b4*/ 	.word	0x000000ff
        /*06b8*/ 	.word	0x00028820
        /*06bc*/ 	.short	0x0100
        /*06be*/ 	.byte	0x08
	.zero		1


	//   ....[2]....
        /*06c0*/ 	.word	0x00000270
        /*06c4*/ 	.word	0x000000ff
        /*06c8*/ 	.word	0x00028830
        /*06cc*/ 	.short	0x0100
        /*06ce*/ 	.byte	0x08
	.zero		1


	//   ....[3]....
        /*06d0*/ 	.word	0x00000280
        /*06d4*/ 	.word	0x000000ff
        /*06d8*/ 	.word	0x00028840
        /*06dc*/ 	.short	0x0100
        /*06de*/ 	.byte	0x08
	.zero		1


	//   ....[4]....
        /*06e0*/ 	.word	0x00000290
        /*06e4*/ 	.word	0x000000ff
        /*06e8*/ 	.word	0x00028838
        /*06ec*/ 	.short	0x0100
        /*06ee*/ 	.byte	0x08
	.zero		1


	//   ....[5]....
        /*06f0*/ 	.word	0x000002a0
        /*06f4*/ 	.word	0x000000ff
        /*06f8*/ 	.word	0x00028848
        /*06fc*/ 	.short	0x0100
        /*06fe*/ 	.byte	0x08
	.zero		1


	//   ....[6]....
        /*0700*/ 	.word	0x000003d0
        /*0704*/ 	.word	0x000000ff
        /*0708*/ 	.word	0x00028850
        /*070c*/ 	.short	0x0100
        /*070e*/ 	.byte	0x08
	.zero		1


	//   ....[7]....
        /*0710*/ 	.word	0x000003e0
        /*0714*/ 	.word	0x000000ff
        /*0718*/ 	.word	0x00028860
        /*071c*/ 	.short	0x0100
        /*071e*/ 	.byte	0x08
	.zero		1


	//   ....[8]....
        /*0720*/ 	.word	0x000003f0
        /*0724*/ 	.word	0x000000ff
        /*0728*/ 	.word	0x00028858
        /*072c*/ 	.short	0x0100
        /*072e*/ 	.byte	0x08
	.zero		1


	//   ....[9]....
        /*0730*/ 	.word	0x00000400
        /*0734*/ 	.word	0x000000ff
        /*0738*/ 	.word	0x00028868
        /*073c*/ 	.short	0x0100
        /*073e*/ 	.byte	0x08
	.zero		1


	//   ....[10]....
        /*0740*/ 	.word	0x000004f0
        /*0744*/ 	.word	0x000000ff
        /*0748*/ 	.word	0x00028870
        /*074c*/ 	.short	0x0100
        /*074e*/ 	.byte	0x06
	.zero		1


	//   ....[11]....
        /*0750*/ 	.word	0x00000500
        /*0754*/ 	.word	0x000000ff
        /*0758*/ 	.word	0x00028880
        /*075c*/ 	.short	0x0100
        /*075e*/ 	.byte	0x06
	.zero		1


	//   ....[12]....
        /*0760*/ 	.word	0x00000510
        /*0764*/ 	.word	0x000000ff
        /*0768*/ 	.word	0x00028878
        /*076c*/ 	.short	0x0100
        /*076e*/ 	.byte	0x06
	.zero		1


	//   ....[13]....
        /*0770*/ 	.word	0x00000520
        /*0774*/ 	.word	0x000000ff
        /*0778*/ 	.word	0x00028888
        /*077c*/ 	.short	0x0100
        /*077e*/ 	.byte	0x06
	.zero		1


	//   ....[14]....
        /*0780*/ 	.word	0x00000650
        /*0784*/ 	.word	0x000000ff
        /*0788*/ 	.word	0x00028890
        /*078c*/ 	.short	0x0100
        /*078e*/ 	.byte	0x08
	.zero		1


	//   ....[15]....
        /*0790*/ 	.word	0x00000660
        /*0794*/ 	.word	0x000000ff
        /*0798*/ 	.word	0x000288a0
        /*079c*/ 	.short	0x0100
        /*079e*/ 	.byte	0x08
	.zero		1


	//   ....[16]....
        /*07a0*/ 	.word	0x00000670
        /*07a4*/ 	.word	0x000000ff
        /*07a8*/ 	.word	0x00028898
        /*07ac*/ 	.short	0x0100
        /*07ae*/ 	.byte	0x08
	.zero		1


	//   ....[17]....
        /*07b0*/ 	.word	0x00000680
        /*07b4*/ 	.word	0x000000ff
        /*07b8*/ 	.word	0x000288a8
        /*07bc*/ 	.short	0x0100
        /*07be*/ 	.byte	0x08
	.zero		1


	//   ....[18]....
        /*07c0*/ 	.word	0x000007c0
        /*07c4*/ 	.word	0x000000ff
        /*07c8*/ 	.word	0x000288b0
        /*07cc*/ 	.short	0x0100
        /*07ce*/ 	.byte	0x08
	.zero		1


	//   ....[19]....
        /*07d0*/ 	.word	0x000007d0
        /*07d4*/ 	.word	0x000000ff
        /*07d8*/ 	.word	0x000288c0
        /*07dc*/ 	.short	0x0100
        /*07de*/ 	.byte	0x08
	.zero		1


	//   ....[20]....
        /*07e0*/ 	.word	0x000007e0
        /*07e4*/ 	.word	0x000000ff
        /*07e8*/ 	.word	0x000288b8
        /*07ec*/ 	.short	0x0100
        /*07ee*/ 	.byte	0x08
	.zero		1


	//   ....[21]....
        /*07f0*/ 	.word	0x000007f0
        /*07f4*/ 	.word	0x000000ff
        /*07f8*/ 	.word	0x000288c8
        /*07fc*/ 	.short	0x0100
        /*07fe*/ 	.byte	0x08
	.zero		1


	//   ....[22]....
        /*0800*/ 	.word	0x00001350
        /*0804*/ 	.word	0x000000ff
        /*0808*/ 	.word	0x00028800
        /*080c*/ 	.short	0x010a
        /*080e*/ 	.byte	0x29
	.zero		1


	//   ....[23]....
        /*0810*/ 	.word	0x000013c0
        /*0814*/ 	.word	0x000000ff
        /*0818*/ 	.word	0x00028830
        /*081c*/ 	.short	0x010a
        /*081e*/ 	.byte	0x29
	.zero		1


	//   ....[24]....
        /*0820*/ 	.word	0x00001420
        /*0824*/ 	.word	0x000000ff
        /*0828*/ 	.word	0x00028830
        /*082c*/ 	.short	0x010a
        /*082e*/ 	.byte	0x29
	.zero		1


	//   ....[25]....
        /*0830*/ 	.word	0x00002540
        /*0834*/ 	.word	0x000000ff
        /*0838*/ 	.word	0x00000000
        /*083c*/ 	.short	0x0101
        /*083e*/ 	.byte	0x06
	.zero		1


	//   ....[26]....
        /*0840*/ 	.word	0x000042f0
        /*0844*/ 	.word	0x000000ff
        /*0848*/ 	.word	0x00028830
        /*084c*/ 	.short	0x010a
        /*084e*/ 	.byte	0x04
	.zero		1


	//   ....[27]....
        /*0850*/ 	.word	0x00004330
        /*0854*/ 	.word	0x000000ff
        /*0858*/ 	.word	0x00028830
        /*085c*/ 	.short	0x010a
        /*085e*/ 	.byte	0x04
	.zero		1


	//   ....[28]....
        /*0860*/ 	.word	0x000046a0
        /*0864*/ 	.word	0x000000ff
        /*0868*/ 	.word	0x00028850
        /*086c*/ 	.short	0x010a
        /*086e*/ 	.byte	0x04
	.zero		1


	//   ....[29]....
        /*0870*/ 	.word	0x000046e0
        /*0874*/ 	.word	0x000000ff
        /*0878*/ 	.word	0x00028850
        /*087c*/ 	.short	0x010a
        /*087e*/ 	.byte	0x04
	.zero		1


	//   ....[30]....
        /*0880*/ 	.word	0x000052f0
        /*0884*/ 	.word	0x000000ff
        /*0888*/ 	.word	0x00000000
        /*088c*/ 	.short	0x0101
        /*088e*/ 	.byte	0x04
	.zero		1


	//   ....[31]....
        /*0890*/ 	.word	0x00006e30
        /*0894*/ 	.word	0x000000ff
        /*0898*/ 	.word	0x00000000
        /*089c*/ 	.short	0x0101
        /*089e*/ 	.byte	0x04
	.zero		1


	//   ....[32]....
        /*08a0*/ 	.word	0x00007540
        /*08a4*/ 	.word	0x000000ff
        /*08a8*/ 	.word	0x00028830
        /*08ac*/ 	.short	0x010a
        /*08ae*/ 	.byte	0x04
	.zero		1


	//   ....[33]....
        /*08b0*/ 	.word	0x00007580
        /*08b4*/ 	.word	0x000000ff
        /*08b8*/ 	.word	0x00028830
        /*08bc*/ 	.short	0x010a
        /*08be*/ 	.byte	0x04
	.zero		1


	//   ....[34]....
        /*08c0*/ 	.word	0x000078b0
        /*08c4*/ 	.word	0x000000ff
        /*08c8*/ 	.word	0x00028850
        /*08cc*/ 	.short	0x010a
        /*08ce*/ 	.byte	0x04
	.zero		1


	//   ....[35]....
        /*08d0*/ 	.word	0x000078f0
        /*08d4*/ 	.word	0x000000ff
        /*08d8*/ 	.word	0x00028850
        /*08dc*/ 	.short	0x010a
        /*08de*/ 	.byte	0x04
	.zero		1


	//   ....[36]....
        /*08e0*/ 	.word	0x000081b0
        /*08e4*/ 	.word	0x000000ff
        /*08e8*/ 	.word	0x00000000
        /*08ec*/ 	.short	0x0101
        /*08ee*/ 	.byte	0x04
	.zero		1


	//   ....[37]....
        /*08f0*/ 	.word	0x000096c0
        /*08f4*/ 	.word	0x000000ff
        /*08f8*/ 	.word	0x00000000
        /*08fc*/ 	.short	0x0101
        /*08fe*/ 	.byte	0x04
	.zero		1


	//   ....[38]....
        /*0900*/ 	.word	0x00009cc0
        /*0904*/ 	.word	0x000000ff
        /*0908*/ 	.word	0x00028850
        /*090c*/ 	.short	0x010a
        /*090e*/ 	.byte	0x05
	.zero		1


	//   ....[39]....
        /*0910*/ 	.word	0x00009d00
        /*0914*/ 	.word	0x000000ff
        /*0918*/ 	.word	0x00028850
        /*091c*/ 	.short	0x010a
        /*091e*/ 	.byte	0x05
	.zero		1


	//   ....[40]....
        /*0920*/ 	.word	0x0000a2d0
        /*0924*/ 	.word	0x000000ff
        /*0928*/ 	.word	0x00000000
        /*092c*/ 	.short	0x0101
        /*092e*/ 	.byte	0x04
	.zero		1


	//   ....[41]....
        /*0930*/ 	.word	0x0000aef0
        /*0934*/ 	.word	0x000000ff
        /*0938*/ 	.word	0x00000000
        /*093c*/ 	.short	0x0101
        /*093e*/ 	.byte	0x04
	.zero		1


	//   ....[42]....
        /*0940*/ 	.word	0x0000cec0
        /*0944*/ 	.word	0x000000ff
        /*0948*/ 	.word	0x00028840
        /*094c*/ 	.short	0x010a
        /*094e*/ 	.byte	0x2f
	.zero		1


	//   ....[43]....
        /*0950*/ 	.word	0x0000d5f0
        /*0954*/ 	.word	0x000000ff
        /*0958*/ 	.word	0x00028830
        /*095c*/ 	.short	0x0107
        /*095e*/ 	.byte	0x2f
	.zero		1


	//   ....[44]....
        /*0960*/ 	.word	0x0000d660
        /*0964*/ 	.word	0x000000ff
        /*0968*/ 	.word	0x00028830
        /*096c*/ 	.short	0x0101
        /*096e*/ 	.byte	0x2f
	.zero		1


	//   ....[45]....
        /*0970*/ 	.word	0x0000e020
        /*0974*/ 	.word	0x000000ff
        /*0978*/ 	.word	0x00028800
        /*097c*/ 	.short	0x0107
        /*097e*/ 	.byte	0x2f
	.zero		1


	//   ....[46]....
        /*0980*/ 	.word	0x0000e060
        /*0984*/ 	.word	0x000000ff
        /*0988*/ 	.word	0x00028800
        /*098c*/ 	.short	0x0101
        /*098e*/ 	.byte	0x2f
	.zero		1


	//   ....[47]....
        /*0990*/ 	.word	0x0000e090
        /*0994*/ 	.word	0x000000ff
        /*0998*/ 	.word	0x00028820
        /*099c*/ 	.short	0x010a
        /*099e*/ 	.byte	0x2f
	.zero		1


	//   ....[48]....
        /*09a0*/ 	.word	0x0000e3e0
        /*09a4*/ 	.word	0x00000022
        /*09a8*/ 	.word	0x00028840
        /*09ac*/ 	.short	0x010a
        /*09ae*/ 	.byte	0x3f
	.zero		1


	//   ....[49]....
        /*09b0*/ 	.word	0x0000e940
        /*09b4*/ 	.word	0x00000022
        /*09b8*/ 	.word	0x00028830
        /*09bc*/ 	.short	0x0107
        /*09be*/ 	.byte	0x3f
	.zero		1


	//   ....[50]....
        /*09c0*/ 	.word	0x0000e9f0
        /*09c4*/ 	.word	0x00000022
        /*09c8*/ 	.word	0x00028830
        /*09cc*/ 	.short	0x0101
        /*09ce*/ 	.byte	0x3f
	.zero		1


	//   ....[51]....
        /*09d0*/ 	.word	0x0000ea50
        /*09d4*/ 	.word	0x00000000
        /*09d8*/ 	.word	0x00028860
        /*09dc*/ 	.short	0x010a
        /*09de*/ 	.byte	0x3f
	.zero		1


	//   ....[52]....
        /*09e0*/ 	.word	0x0000efa0
        /*09e4*/ 	.word	0x00000000
        /*09e8*/ 	.word	0x00028850
        /*09ec*/ 	.short	0x0107
        /*09ee*/ 	.byte	0x3f
	.zero		1


	//   ....[53]....
        /*09f0*/ 	.word	0x0000f090
        /*09f4*/ 	.word	0x00000000
        /*09f8*/ 	.word	0x00028850
        /*09fc*/ 	.short	0x0101
        /*09fe*/ 	.byte	0x3f
	.zero		1


	//   ....[54]....
        /*0a00*/ 	.word	0x0000f220
        /*0a04*/ 	.word	0x00000000
        /*0a08*/ 	.word	0x00028860
        /*0a0c*/ 	.short	0x010a
        /*0a0e*/ 	.byte	0x3f
	.zero		1


	//   ....[55]....
        /*0a10*/ 	.word	0x0000f750
        /*0a14*/ 	.word	0x00000000
        /*0a18*/ 	.word	0x00028850
        /*0a1c*/ 	.short	0x0107
        /*0a1e*/ 	.byte	0x3f
	.zero		1


	//   ....[56]....
        /*0a20*/ 	.word	0x0000f800
        /*0a24*/ 	.word	0x00000000
        /*0a28*/ 	.word	0x00028850
        /*0a2c*/ 	.short	0x0101
        /*0a2e*/ 	.byte	0x3f
	.zero		1


	//   ....[57]....
        /*0a30*/ 	.word	0x0000f8a0
        /*0a34*/ 	.word	0x00000007
        /*0a38*/ 	.word	0x00028820
        /*0a3c*/ 	.short	0x010a
        /*0a3e*/ 	.byte	0x3f
	.zero		1


	//   ....[58]....
        /*0a40*/ 	.word	0x0000f9d0
        /*0a44*/ 	.word	0x00000005
        /*0a48*/ 	.word	0x00028840
        /*0a4c*/ 	.short	0x010a
        /*0a4e*/ 	.byte	0x3f
	.zero		1


	//   ....[59]....
        /*0a50*/ 	.word	0x0000fa70
        /*0a54*/ 	.word	0x00000007
        /*0a58*/ 	.word	0x00028840
        /*0a5c*/ 	.short	0x010a
        /*0a5e*/ 	.byte	0x3f
	.zero		1


	//   ....[60]....
        /*0a60*/ 	.word	0x0000fab0
        /*0a64*/ 	.word	0x00000005
        /*0a68*/ 	.word	0x00028860
        /*0a6c*/ 	.short	0x010a
        /*0a6e*/ 	.byte	0x3f
	.zero		1


	//   ....[61]....
        /*0a70*/ 	.word	0x0000faf0
        /*0a74*/ 	.word	0x00000007
        /*0a78*/ 	.word	0x00028860
        /*0a7c*/ 	.short	0x010a
        /*0a7e*/ 	.byte	0x3f
	.zero		1


	//   ....[62]....
        /*0a80*/ 	.word	0x0000fb60
        /*0a84*/ 	.word	0x00000003
        /*0a88*/ 	.word	0x00028800
        /*0a8c*/ 	.short	0x010a
        /*0a8e*/ 	.byte	0x3f
	.zero		1


	//   ....[63]....
        /*0a90*/ 	.word	0x0000fbc0
        /*0a94*/ 	.word	0x00000003
        /*0a98*/ 	.word	0x00028830
        /*0a9c*/ 	.short	0x010a
        /*0a9e*/ 	.byte	0x3f
	.zero		1


	//   ....[64]....
        /*0aa0*/ 	.word	0x0000fc20
        /*0aa4*/ 	.word	0x0000000b
        /*0aa8*/ 	.word	0x00028830
        /*0aac*/ 	.short	0x010a
        /*0aae*/ 	.byte	0x3f
	.zero		1


	//   ....[65]....
        /*0ab0*/ 	.word	0x0000fc80
        /*0ab4*/ 	.word	0x0000000b
        /*0ab8*/ 	.word	0x00028850
        /*0abc*/ 	.short	0x010a
        /*0abe*/ 	.byte	0x3f
	.zero		1


	//   ....[66]....
        /*0ac0*/ 	.word	0x0000fce0
        /*0ac4*/ 	.word	0x0000000a
        /*0ac8*/ 	.word	0x00028830
        /*0acc*/ 	.short	0x010a
        /*0ace*/ 	.byte	0x3f
	.zero		1


	//   ....[67]....
        /*0ad0*/ 	.word	0x0000fd40
        /*0ad4*/ 	.word	0x0000000a
        /*0ad8*/ 	.word	0x00028850
        /*0adc*/ 	.short	0x010a
        /*0ade*/ 	.byte	0x3f
	.zero		1


	//   ....[68]....
        /*0ae0*/ 	.word	0x0000fda0
        /*0ae4*/ 	.word	0x00000005
        /*0ae8*/ 	.word	0x00028850
        /*0aec*/ 	.short	0x010a
        /*0aee*/ 	.byte	0x3f
	.zero		1


	//   ....[69]....
        /*0af0*/ 	.word	0x0000fe80
        /*0af4*/ 	.word	0x0000000a
        /*0af8*/ 	.word	0x00028840
        /*0afc*/ 	.short	0x010a
        /*0afe*/ 	.byte	0x3f
	.zero		1


	//   ....[70]....
        /*0b00*/ 	.word	0x000112d0
        /*0b04*/ 	.word	0x00000003
        /*0b08*/ 	.word	0x00028820
        /*0b0c*/ 	.short	0x010a
        /*0b0e*/ 	.byte	0x3f
	.zero		1


	//   ....[71]....
        /*0b10*/ 	.word	0x00011320
        /*0b14*/ 	.word	0x00000022
        /*0b18*/ 	.word	0x00028840
        /*0b1c*/ 	.short	0x010a
        /*0b1e*/ 	.byte	0x3f
	.zero		1


	//   ....[72]....
        /*0b20*/ 	.word	0x00011ce0
        /*0b24*/ 	.word	0x00000000
        /*0b28*/ 	.word	0x00028860
        /*0b2c*/ 	.short	0x010a
        /*0b2e*/ 	.byte	0x3f
	.zero		1


	//   ....[73]....
        /*0b30*/ 	.word	0x00012800
        /*0b34*/ 	.word	0x00000000
        /*0b38*/ 	.word	0x00028860
        /*0b3c*/ 	.short	0x010a
        /*0b3e*/ 	.byte	0x3f
	.zero		1


	//   ....[74]....
        /*0b40*/ 	.word	0x000132b0
        /*0b44*/ 	.word	0x00000007
        /*0b48*/ 	.word	0x00028820
        /*0b4c*/ 	.short	0x010a
        /*0b4e*/ 	.byte	0x3f
	.zero		1


	//   ....[75]....
        /*0b50*/ 	.word	0x00013420
        /*0b54*/ 	.word	0x00000005
        /*0b58*/ 	.word	0x00028840
        /*0b5c*/ 	.short	0x010a
        /*0b5e*/ 	.byte	0x3f
	.zero		1


	//   ....[76]....
        /*0b60*/ 	.word	0x00013470
        /*0b64*/ 	.word	0x00000007
        /*0b68*/ 	.word	0x00028840
        /*0b6c*/ 	.short	0x010a
        /*0b6e*/ 	.byte	0x3f
	.zero		1


	//   ....[77]....
        /*0b70*/ 	.word	0x000134c0
        /*0b74*/ 	.word	0x00000005
        /*0b78*/ 	.word	0x00028860
        /*0b7c*/ 	.short	0x010a
        /*0b7e*/ 	.byte	0x3f
	.zero		1


	//----- nvinfo : EIATTR_NUM_MBARRIERS
	.align		4
.L_258:
        /*0b80*/ 	.byte	0x03, 0x38
        /*0b82*/ 	.short	0x0016


	//----- nvinfo : EIATTR_EXIT_INSTR_OFFSETS
	.align		4
        /*0b84*/ 	.byte	0x04, 0x1c
        /*0b86*/ 	.short	(.L_260 - .L_259)


	//   ....[0]....
.L_259:
        /*0b88*/ 	.word	0x0000fb40


	//----- nvinfo : EIATTR_MAX_THREADS
	.align		4
.L_260:
        /*0b8c*/ 	.byte	0x04, 0x05
        /*0b8e*/ 	.short	(.L_262 - .L_261)
.L_261:
        /*0b90*/ 	.word	0x00000180
        /*0b94*/ 	.word	0x00000001
        /*0b98*/ 	.word	0x00000001


	//----- nvinfo : EIATTR_CRS_STACK_SIZE
	.align		4
.L_262:
        /*0b9c*/ 	.byte	0x04, 0x1e
        /*0b9e*/ 	.short	(.L_264 - .L_263)
.L_263:
        /*0ba0*/ 	.word	0x00000000


	//----- nvinfo : EIATTR_CBANK_PARAM_SIZE
	.align		4
.L_264:
        /*0ba4*/ 	.byte	0x03, 0x19
        /*0ba6*/ 	.short	0x0a70


	//----- nvinfo : EIATTR_PARAM_CBANK
	.align		4
        /*0ba8*/ 	.byte	0x04, 0x0a
        /*0baa*/ 	.short	(.L_266 - .L_265)
	.align		4
.L_265:
        /*0bac*/ 	.word	index@(.nv.constant0._ZN7cutlass13device_kernelIN5flash11enable_sm90INS1_16FlashAttnFwdSm90INS1_25CollectiveMainloopFwdSm90ILi2EN4cute5tupleIJNS5_1CILi1EEES8_S8_EEENS6_IJNS7_ILi128EEESA_SA_EEELi128ENS_10bfloat16_tEfNS_4arch4Sm90ELb1ELb0ELb1ELb0ELb1ELb0ELb0ELb1ELb1ELb1ELb1ELb0EEENS1_21CollectiveEpilogueFwdISB_S9_SC_SE_Li256ELb0ELb1ELb1ELb0EEENS1_19SingleTileSchedulerILb0ELb1ELb1ELi128EEEEEEEEEvNT_6ParamsE)
        /*0bb0*/ 	.short	0x0210
        /*0bb2*/ 	.short	0x0a70


	//----- nvinfo : EIATTR_SW_WAR
	.align		4
.L_266:
        /*0bb4*/ 	.byte	0x04, 0x36
        /*0bb6*/ 	.short	(.L_268 - .L_267)
.L_267:
        /*0bb8*/ 	.word	0x00000008
.L_268:


//--------------------- .nv.info._ZN7cutlass13device_kernelIN5flash11enable_sm90INS1_16FlashAttnFwdSm90INS1_25CollectiveMainloopFwdSm90ILi2EN4cute5tupleIJNS5_1CILi1EEES8_S8_EEENS6_IJNS7_ILi128EEESA_SA_EEELi128ENS_10bfloat16_tEfNS_4arch4Sm90ELb1ELb0ELb1ELb1ELb1ELb0ELb0ELb1ELb1ELb1ELb1ELb0EEENS1_21CollectiveEpilogueFwdISB_S9_SC_SE_Li256ELb1ELb1ELb1ELb0EEENS1_36VarlenDynamicPersistentTileSchedulerILi128ELi128ELi256ELi128ELb1ELb1ELb1ELb1ELb1ELb1EEEEEEEEEvNT_6ParamsE --------------------------
	.section	.nv.info._ZN7cutlass13device_kernelIN5flash11enable_sm90INS1_16FlashAttnFwdSm90INS1_25CollectiveMainloopFwdSm90ILi2EN4cute5tupleIJNS5_1CILi1EEES8_S8_EEENS6_IJNS7_ILi128EEESA_SA_EEELi128ENS_10bfloat16_tEfNS_4arch4Sm90ELb1ELb0ELb1ELb1ELb1ELb0ELb0ELb1ELb1ELb1ELb1ELb0EEENS1_21CollectiveEpilogueFwdISB_S9_SC_SE_Li256ELb1ELb1ELb1ELb0EEENS1_36VarlenDynamicPersistentTileSchedulerILi128ELi128ELi256ELi128ELb1ELb1ELb1ELb1ELb1ELb1EEEEEEEEEvNT_6ParamsE,"",@"SHT_CUDA_INFO"
	.sectionflags	@""
	.align	4


	//----- nvinfo : EIATTR_CUDA_API_VERSION
	.align		4
        /*0000*/ 	.byte	0x04, 0x37
        /*0002*/ 	.short	(.L_270 - .L_269)
.L_269:
        /*0004*/ 	.word	0x00000082


	//----- nvinfo : EIATTR_KPARAM_INFO
	.align		4
.L_270:
        /*0008*/ 	.byte	0x04, 0x17
        /*000a*/ 	.short	(.L_272 - .L_271)
.L_271:
        /*000c*/ 	.word	0x00000000
        /*0010*/ 	.short	0x0000
        /*0012*/ 	.short	0x0070
        /*0014*/ 	.byte	0x00, 0xf0, 0x01, 0x2a


	//----- nvinfo : EIATTR_SPARSE_MMA_MASK
	.align		4
.L_272:
        /*0018*/ 	.byte	0x03, 0x50
        /*001a*/ 	.short	0x0000


	//----- nvinfo : EIATTR_MAXREG_COUNT
	.align		4
        /*001c*/ 	.byte	0x03, 0x1b
        /*001e*/ 	.short	0x00a8


	//----- nvinfo : EIATTR_NUM_BARRIERS
	.align		4
        /*0020*/ 	.byte	0x02, 0x4c
        /*0022*/ 	.byte	0x10
	.zero		1


	//----- nvinfo : EIATTR_EXTERNS
	.align		4
        /*0024*/ 	.byte	0x04, 0x0f
        /*0026*/ 	.short	(.L_274 - .L_273)


	//   ....[0]....
	.align		4
.L_273:
        /*0028*/ 	.word	index@(__assertfail)


	//----- nvinfo : EIATTR_ANNOTATIONS
	.align		4
.L_274:
        /*002c*/ 	.byte	0x04, 0x55
        /*002e*/ 	.short	(.L_276 - .L_275)


	//   ....[0]....
.L_275:
        /* <DEDUP_REMOVED lines=16> */


	//----- nvinfo : EIATTR_MERCURY_ISA_VERSION
	.align		4
.L_276:
        /*0118*/ 	.byte	0x03, 0x5f
        /*011a*/ 	.short	0x0101


	//----- nvinfo : EIATTR_UNUSED_LOAD_BYTE_OFFSET
	.align		4
        /*011c*/ 	.byte	0x04, 0x44
        /*011e*/ 	.short	(.L_278 - .L_277)


	//   ....[0]....
.L_277:
        /*0120*/ 	.word	0x00000990
        /*0124*/ 	.word	0x0000fff0


	//   ....[1]....
        /*0128*/ 	.word	0x0000ae60
        /*012c*/ 	.word	0x0000fff0


	//----- nvinfo : EIATTR_INT_WARP_WIDE_INSTR_OFFSETS
	.align		4
.L_278:
        /*0130*/ 	.byte	0x04, 0x31
        /*0132*/ 	.short	(.L_280 - .L_279)


	//   ....[0]....
.L_279:
        /*0134*/ 	.word	0x000000c0


	//   ....[1]....
        /*0138*/ 	.word	0x000000d0


	//   ....[2]....
        /*013c*/ 	.word	0x00000170


	//   ....[3]....
        /*0140*/ 	.word	0x0000f6c0


	//   ....[4]....
        /*0144*/ 	.word	0x0000f750


	//   ....[5]....
        /*0148*/ 	.word	0x00012550


	//   ....[6]....
        /*014c*/ 	.word	0x000125e0


	//----- nvinfo : EIATTR_COOP_GROUP_MASK_REGIDS
	.align		4
.L_280:
        /*0150*/ 	.byte	0x04, 0x29
        /*0152*/ 	.short	(.L_282 - .L_281)


	//   ....[0]....
.L_281:
        /*0154*/ 	.word	0xffffffff


	//   ....[1]....
        /*0158*/ 	.word	0xffffffff


	//   ....[2]....
        /*015c*/ 	.word	0xffffffff


	//   ....[3]....
        /*0160*/ 	.word	0xffffffff


	//   ....[4]....
        /*0164*/ 	.word	0xffffffff


	//   ....[5]....
        /*0168*/ 	.word	0xffffffff


	//   ....[6]....
        /*016c*/ 	.word	0xffffffff


	//   ....[7]....
        /*0170*/ 	.word	0xffffffff


	//   ....[8]....
        /*0174*/ 	.word	0xffffffff


	//   ....[9]....
        /*0178*/ 	.word	0xffffffff


	//   ....[10]....
        /*017c*/ 	.word	0xffffffff


	//   ....[11]....
        /*0180*/ 	.word	0xffffffff


	//   ....[12]....
        /*0184*/ 	.word	0xffffffff


	//   ....[13]....
        /*0188*/ 	.word	0xffffffff


	//   ....[14]....
        /*018c*/ 	.word	0xffffffff


	//   ....[15]....
        /*0190*/ 	.word	0xffffffff


	//   ....[16]....
        /*0194*/ 	.word	0xffffffff


	//   ....[17]....
        /*0198*/ 	.word	0xffffffff


	//   ....[18]....
        /*019c*/ 	.word	0xffffffff


	//   ....[19]....
        /*01a0*/ 	.word	0xffffffff


	//   ....[20]....
        /*01a4*/ 	.word	0xffffffff


	//   ....[21]....
        /*01a8*/ 	.word	0xffffffff


	//   ....[22]....
        /*01ac*/ 	.word	0xffffffff


	//   ....[23]....
        /*01b0*/ 	.word	0xffffffff


	//   ....[24]....
        /*01b4*/ 	.word	0xffffffff


	//   ....[25]....
        /*01b8*/ 	.word	0xffffffff


	//   ....[26]....
        /*01bc*/ 	.word	0xffffffff


	//   ....[27]....
        /*01c0*/ 	.word	0xffffffff


	//   ....[28]....
        /*01c4*/ 	.word	0xffffffff


	//   ....[29]....
        /*01c8*/ 	.word	0xffffffff


	//   ....[30]....
        /*01cc*/ 	.word	0xffffffff


	//   ....[31]....
        /*01d0*/ 	.word	0xffffffff


	//   ....[32]....
        /*01d4*/ 	.word	0xffffffff


	//   ....[33]....
        /*01d8*/ 	.word	0xffffffff


	//   ....[34]....
        /*01dc*/ 	.word	0xffffffff


	//   ....[35]....
        /*01e0*/ 	.word	0xffffffff


	//   ....[36]....
        /*01e4*/ 	.word	0xffffffff


	//   ....[37]....
        /*01e8*/ 	.word	0xffffffff


	//   ....[38]....
        /*01ec*/ 	.word	0xffffffff


	//   ....[39]....
        /*01f0*/ 	.word	0xffffffff


	//   ....[40]....
        /*01f4*/ 	.word	0xffffffff


	//   ....[41]....
        /*01f8*/ 	.word	0xffffffff


	//   ....[42]....
        /*01fc*/ 	.word	0xffffffff


	//   ....[43]....
        /*0200*/ 	.word	0xffffffff


	//   ....[44]....
        /*0204*/ 	.word	0xffffffff


	//   ....[45]....
        /*0208*/ 	.word	0xffffffff


	//   ....[46]....
        /*020c*/ 	.word	0xffffffff


	//   ....[47]....
        /*0210*/ 	.word	0xffffffff


	//   ....[48]....
        /*0214*/ 	.word	0xffffffff


	//   ....[49]....
        /*0218*/ 	.word	0xffffffff


	//   ....[50]....
        /*021c*/ 	.word	0xffffffff


	//   ....[51]....
        /*0220*/ 	.word	0xffffffff


	//   ....[52]....
        /*0224*/ 	.word	0xffffffff


	//   ....[53]....
        /*0228*/ 	.word	0xffffffff


	//   ....[54]....
        /*022c*/ 	.word	0xffffffff


	//   ....[55]....
        /*0230*/ 	.word	0xffffffff


	//   ....[56]....
        /*0234*/ 	.word	0xffffffff


	//   ....[57]....
        /*0238*/ 	.word	0xffffffff


	//   ....[58]....
        /*023c*/ 	.word	0xffffffff


	//   ....[59]....
        /*0240*/ 	.word	0xffffffff


	//   ....[60]....
        /*0244*/ 	.word	0xffffffff


	//   ....[61]....
        /*0248*/ 	.word	0xffffffff


	//   ....[62]....
        /*024c*/ 	.word	0xffffffff


	//   ....[63]....
        /*0250*/ 	.word	0xffffffff


	//   ....[64]....
        /*0254*/ 	.word	0xffffffff


	//   ....[65]....
        /*0258*/ 	.word	0xffffffff


	//   ....[66]....
        /*025c*/ 	.word	0xffffffff


	//   ....[67]....
        /*0260*/ 	.word	0xffffffff


	//   ....[68]....
        /*0264*/ 	.word	0xffffffff


	//   ....[69]....
        /*0268*/ 	.word	0xffffffff


	//   ....[70]....
        /*026c*/ 	.word	0xffffffff


	//   ....[71]....
        /*0270*/ 	.word	0xffffffff


	//   ....[72]....
        /*0274*/ 	.word	0xffffffff


	//   ....[73]....
        /*0278*/ 	.word	0xffffffff


	//   ....[74]....
        /*027c*/ 	.word	0xffffffff


	//   ....[75]....
        /*0280*/ 	.word	0xffffffff


	//   ....[76]....
        /*0284*/ 	.word	0xffffffff


	//   ....[77]....
        /*0288*/ 	.word	0xffffffff


	//   ....[78]....
        /*028c*/ 	.word	0xffffffff


	//   ....[79]....
        /*0290*/ 	.word	0xffffffff


	//   ....[80]....
        /*0294*/ 	.word	0xffffffff


	//   ....[81]....
        /*0298*/ 	.word	0xffffffff


	//   ....[82]....
        /*029c*/ 	.word	0xffffffff


	//   ....[83]....
        /*02a0*/ 	.word	0xffffffff


	//   ....[84]....
        /*02a4*/ 	.word	0xffffffff


	//   ....[85]....
        /*02a8*/ 	.word	0xffffffff


	//   ....[86]....
        /*02ac*/ 	.word	0xffffffff


	//   ....[87]....
        /*02b0*/ 	.word	0xffffffff


	//   ....[88]....
        /*02b4*/ 	.word	0xffffffff


	//   ....[89]....
        /*02b8*/ 	.word	0xffffffff


	//   ....[90]....
        /*02bc*/ 	.word	0xffffffff


	//   ....[91]....
        /*02c0*/ 	.word	0xffffffff


	//   ....[92]....
        /*02c4*/ 	.word	0xffffffff


	//   ....[93]....
        /*02c8*/ 	.word	0xffffffff


	//   ....[94]....
        /*02cc*/ 	.word	0xffffffff


	//   ....[95]....
        /*02d0*/ 	.word	0xffffffff


	//   ....[96]....
        /*02d4*/ 	.word	0xffffffff


	//   ....[97]....
        /*02d8*/ 	.word	0xffffffff


	//   ....[98]....
        /*02dc*/ 	.word	0xffffffff


	//   ....[99]....
        /*02e0*/ 	.word	0xffffffff


	//   ....[100]....
        /*02e4*/ 	.word	0xffffffff


	//   ....[101]....
        /*02e8*/ 	.word	0xffffffff


	//   ....[102]....
        /*02ec*/ 	.word	0xffffffff


	//   ....[103]....
        /*02f0*/ 	.word	0xffffffff


	//   ....[104]....
        /*02f4*/ 	.word	0xffffffff


	//   ....[105]....
        /*02f8*/ 	.word	0xffffffff


	//   ....[106]....
        /*02fc*/ 	.word	0xffffffff


	//   ....[107]....
        /*0300*/ 	.word	0xffffffff


	//   ....[108]....
        /*0304*/ 	.word	0xffffffff


	//   ....[109]....
        /*0308*/ 	.word	0xffffffff


	//   ....[110]....
        /*030c*/ 	.word	0xffffffff


	//   ....[111]....
        /*0310*/ 	.word	0xffffffff


	//   ....[112]....
        /*0314*/ 	.word	0xffffffff


	//   ....[113]....
        /*0318*/ 	.word	0xffffffff


	//   ....[114]....
        /*031c*/ 	.word	0xffffffff


	//   ....[115]....
        /*0320*/ 	.word	0xffffffff


	//   ....[116]....
        /*0324*/ 	.word	0xffffffff


	//   ....[117]....
        /*0328*/ 	.word	0xffffffff


	//   ....[118]....
        /*032c*/ 	.word	0xffffffff


	//   ....[119]....
        /*0330*/ 	.word	0xffffffff


	//   ....[120]....
        /*0334*/ 	.word	0xffffffff


	//   ....[121]....
        /*0338*/ 	.word	0xffffffff


	//   ....[122]....
        /*033c*/ 	.word	0xffffffff


	//   ....[123]....
        /*0340*/ 	.word	0xffffffff


	//   ....[124]....
        /*0344*/ 	.word	0xffffffff


	//   ....[125]....
        /*0348*/ 	.word	0xffffffff


	//   ....[126]....
        /*034c*/ 	.word	0xffffffff


	//   ....[127]....
        /*0350*/ 	.word	0xffffffff


	//   ....[128]....
        /*0354*/ 	.word	0xffffffff


	//   ....[129]....
        /*0358*/ 	.word	0xffffffff


	//   ....[130]....
        /*035c*/ 	.word	0xffffffff


	//   ....[131]....
        /*0360*/ 	.word	0xffffffff


	//   ....[132]....
        /*0364*/ 	.word	0xffffffff


	//   ....[133]....
        /*0368*/ 	.word	0xffffffff


	//   ....[134]....
        /*036c*/ 	.word	0xffffffff


	//   ....[135]....
        /*0370*/ 	.word	0xffffffff


	//   ....[136]....
        /*0374*/ 	.word	0xffffffff


	//   ....[137]....
        /*0378*/ 	.word	0xffffffff


	//   ....[138]....
        /*037c*/ 	.word	0xffffffff


	//   ....[139]....
        /*0380*/ 	.word	0xffffffff


	//   ....[140]....
        /*0384*/ 	.word	0xffffffff


	//   ....[141]....
        /*0388*/ 	.word	0xffffffff


	//   ....[142]....
        /*038c*/ 	.word	0xffffffff


	//   ....[143]....
        /*0390*/ 	.word	0xffffffff


	//   ....[144]....
        /*0394*/ 	.word	0xffffffff


	//   ....[145]....
        /*0398*/ 	.word	0xffffffff


	//   ....[146]....
        /*039c*/ 	.word	0xffffffff


	//   ....[147]....
        /*03a0*/ 	.word	0xffffffff


	//   ....[148]....
        /*03a4*/ 	.word	0xffffffff


	//   ....[149]....
        /*03a8*/ 	.word	0xffffffff


	//   ....[150]....
        /*03ac*/ 	.word	0xffffffff


	//   ....[151]....
        /*03b0*/ 	.word	0xffffffff


	//   ....[152]....
        /*03b4*/ 	.word	0xffffffff


	//   ....[153]....
        /*03b8*/ 	.word	0xffffffff


	//   ....[154]....
        /*03bc*/ 	.word	0xffffffff


	//   ....[155]....
        /*03c0*/ 	.word	0xffffffff


	//   ....[156]....
        /*03c4*/ 	.word	0xffffffff


	//   ....[157]....
        /*03c8*/ 	.word	0xffffffff


	//   ....[158]....
        /*03cc*/ 	.word	0xffffffff


	//   ....[159]....
        /*03d0*/ 	.word	0xffffffff


	//   ....[160]....
        /*03d4*/ 	.word	0xffffffff


	//   ....[161]....
        /*03d8*/ 	.word	0xffffffff


	//   ....[162]....
        /*03dc*/ 	.word	0xffffffff


	//   ....[163]....
        /*03e0*/ 	.word	0xffffffff


	//   ....[164]....
        /*03e4*/ 	.word	0xffffffff


	//   ....[165]....
        /*03e8*/ 	.word	0xffffffff


	//   ....[166]....
        /*03ec*/ 	.word	0xffffffff


	//   ....[167]....
        /*03f0*/ 	.word	0x0500000f


	//   ....[168]....
        /*03f4*/ 	.word	0x0500000f


	//   ....[169]....
        /*03f8*/ 	.word	0x0500000f


	//   ....[170]....
        /*03fc*/ 	.word	0x0500000f


	//   ....[171]....
        /*0400*/ 	.word	0x0500000f


	//   ....[172]....
        /*0404*/ 	.word	0x0500000f


	//   ....[173]....
        /*0408*/ 	.word	0x0500000f


	//   ....[174]....
        /*040c*/ 	.word	0x0500000f


	//   ....[175]....
        /*0410*/ 	.word	0x0500000f


	//   ....[176]....
        /*0414*/ 	.word	0x0500000f


	//   ....[177]....
        /*0418*/ 	.word	0x0500000f


	//   ....[178]....
        /*041c*/ 	.word	0x0500000f


	//   ....[179]....
        /*0420*/ 	.word	0x0500000f


	//   ....[180]....
        /*0424*/ 	.word	0x0500000f


	//   ....[181]....
        /*0428*/ 	.word	0x0500000f


	//   ....[182]....
        /*042c*/ 	.word	0x0500000f


	//   ....[183]....
        /*0430*/ 	.word	0x0500000f


	//   ....[184]....
        /*0434*/ 	.word	0x0500000f


	//   ....[185]....
        /*0438*/ 	.word	0x0500000f


	//   ....[186]....
        /*043c*/ 	.word	0x0500000f


	//   ....[187]....
        /*0440*/ 	.word	0x0500000f


	//   ....[188]....
        /*0444*/ 	.word	0x0500000f


	//   ....[189]....
        /*0448*/ 	.word	0x0500000f


	//   ....[190]....
        /*044c*/ 	.word	0x0500000f


	//   ....[191]....
        /*0450*/ 	.word	0x0500000f


	//   ....[192]....
        /*0454*/ 	.word	0x0500000f


	//   ....[193]....
        /*0458*/ 	.word	0x0500000f


	//   ....[194]....
        /*045c*/ 	.word	0x0500000f


	//   ....[195]....
        /*0460*/ 	.word	0x0500000f


	//   ....[196]....
        /*0464*/ 	.word	0x0500000f


	//   ....[197]....
        /*0468*/ 	.word	0x0500000f


	//   ....[198]....
        /*046c*/ 	.word	0x0500000f


	//   ....[199]....
        /*0470*/ 	.word	0x0500000f


	//   ....[200]....
        /*0474*/ 	.word	0x0500000f


	//   ....[201]....
        /*0478*/ 	.word	0x0500000f


	//   ....[202]....
        /*047c*/ 	.word	0x0500000f


	//   ....[203]....
        /*0480*/ 	.word	0x0500000f


	//   ....[204]....
        /*0484*/ 	.word	0x0500000f


	//   ....[205]....
        /*0488*/ 	.word	0x0500000f


	//   ....[206]....
        /*048c*/ 	.word	0x0500000f


	//   ....[207]....
        /*0490*/ 	.word	0x0500000f


	//   ....[208]....
        /*0494*/ 	.word	0x0500000f


	//   ....[209]....
        /*0498*/ 	.word	0x0500000f


	//   ....[210]....
        /*049c*/ 	.word	0x0500000f


	//   ....[211]....
        /*04a0*/ 	.word	0x0500000f


	//   ....[212]....
        /*04a4*/ 	.word	0x0500000f


	//   ....[213]....
        /*04a8*/ 	.word	0x0500000f


	//   ....[214]....
        /*04ac*/ 	.word	0x0500000f


	//   ....[215]....
        /*04b0*/ 	.word	0x0500000f


	//   ....[216]....
        /*04b4*/ 	.word	0x0500000f


	//   ....[217]....
        /*04b8*/ 	.word	0x0500000f


	//   ....[218]....
        /*04bc*/ 	.word	0x0500000f


	//   ....[219]....
        /*04c0*/ 	.word	0x0500000f


	//   ....[220]....
        /*04c4*/ 	.word	0x0500000f


	//   ....[221]....
        /*04c8*/ 	.word	0x0500000f


	//   ....[222]....
        /*04cc*/ 	.word	0x0500000f


	//   ....[223]....
        /*04d0*/ 	.word	0x0500000f


	//   ....[224]....
        /*04d4*/ 	.word	0x0500000f


	//   ....[225]....
        /*04d8*/ 	.word	0x0500000f


	//   ....[226]....
        /*04dc*/ 	.word	0x0500000f


	//   ....[227]....
        /*04e0*/ 	.word	0x0500000f


	//   ....[228]....
        /*04e4*/ 	.word	0x0500000f


	//   ....[229]....
        /*04e8*/ 	.word	0x0500000f


	//   ....[230]....
        /*04ec*/ 	.word	0x0500000f


	//   ....[231]....
        /*04f0*/ 	.word	0x0500000f


	//   ....[232]....
        /*04f4*/ 	.word	0x0500000f


	//   ....[233]....
        /*04f8*/ 	.word	0x0500000f


	//   ....[234]....
        /*04fc*/ 	.word	0x0500000f


	//   ....[235]....
        /*0500*/ 	.word	0x0500000f


	//   ....[236]....
        /*0504*/ 	.word	0x0500000f


	//   ....[237]....
        /*0508*/ 	.word	0x0500000f


	//   ....[238]....
        /*050c*/ 	.word	0x0500000f


	//   ....[239]....
        /*0510*/ 	.word	0x0500000f


	//   ....[240]....
        /*0514*/ 	.word	0x0500000f


	//   ....[241]....
        /*0518*/ 	.word	0x0500000f


	//   ....[242]....
        /*051c*/ 	.word	0x0500000f


	//   ....[243]....
        /*0520*/ 	.word	0x0500000f


	//   ....[244]....
        /*0524*/ 	.word	0x0500000f


	//   ....[245]....
        /*0528*/ 	.word	0x0500000f


	//   ....[246]....
        /*052c*/ 	.word	0x0500000f


	//   ....[247]....
        /*0530*/ 	.word	0x0500000f


	//   ....[248]....
        /*0534*/ 	.word	0x0500000f


	//   ....[249]....
        /*0538*/ 	.word	0x0500000f


	//   ....[250]....
        /*053c*/ 	.word	0x0500000f


	//   ....[251]....
        /*0540*/ 	.word	0x0500000f


	//   ....[252]....
        /*0544*/ 	.word	0x0500000f


	//   ....[253]....
        /*0548*/ 	.word	0x0500000f


	//   ....[254]....
        /*054c*/ 	.word	0x0500000f


	//   ....[255]....
        /*0550*/ 	.word	0x0500000f


	//   ....[0]....
        /*0554*/ 	.word	0x0500000f


	//   ....[1]....
        /*0558*/ 	.word	0x0500000f


	//   ....[2]....
        /*055c*/ 	.word	0x0500000f


	//   ....[3]....
        /*0560*/ 	.word	0x0500000f


	//   ....[4]....
        /*0564*/ 	.word	0x0500000f


	//   ....[5]....
        /*0568*/ 	.word	0x0500000f


	//   ....[6]....
        /*056c*/ 	.word	0x0500000f


	//   ....[7]....
        /*0570*/ 	.word	0x0500000f


	//   ....[8]....
        /*0574*/ 	.word	0x0500000f


	//   ....[9]....
        /*0578*/ 	.word	0x0500000f


	//   ....[10]....
        /*057c*/ 	.word	0x0500000f


	//----- nvinfo : EIATTR_COOP_GROUP_INSTR_OFFSETS
	.align		4
.L_282:
        /*0580*/ 	.byte	0x04, 0x28
        /*0582*/ 	.short	(.L_284 - .L_283)


	//   ....[0]....
.L_283:
        /*0584*/ 	.word	0x00000080


	//   ....[1]....
        /*0588*/ 	.word	0x00000090


	//   ....[2]....
        /*058c*/ 	.word	0x000002d0


	//   ....[3]....
        /*0590*/ 	.word	0x00000430


	//   ....[4]....
        /*0594*/ 	.word	0x00000550


	//   ....[5]....
        /*0598*/ 	.word	0x000006b0


	//   ....[6]....
        /*059c*/ 	.word	0x00001ad0


	//   ....[7]....
        /*05a0*/ 	.word	0x000023e0


	//   ....[8]....
        /*05a4*/ 	.word	0x00002870


	//   ....[9]....
        /*05a8*/ 	.word	0x00003240


	//   ....[10]....
        /*05ac*/ 	.word	0x000032a0


	//   ....[11]....
        /*05b0*/ 	.word	0x00003d10


	//   ....[12]....
        /*05b4*/ 	.word	0x00003d70


	//   ....[13]....
        /*05b8*/ 	.word	0x00005380


	//   ....[14]....
        /*05bc*/ 	.word	0x00005dd0


	//   ....[15]....
        /*05c0*/ 	.word	0x00005f70


	//   ....[16]....
        /*05c4*/ 	.word	0x00006040


	//   ....[17]....
        /*05c8*/ 	.word	0x000069b0


	//   ....[18]....
        /*05cc*/ 	.word	0x00006a00


	//   ....[19]....
        /*05d0*/ 	.word	0x00009030


	//   ....[20]....
        /*05d4*/ 	.word	0x00009040


	//   ....[21]....
        /*05d8*/ 	.word	0x00009070


	//   ....[22]....
        /*05dc*/ 	.word	0x00009080


	//   ....[23]....
        /*05e0*/ 	.word	0x0000a510


	//   ....[24]....
        /*05e4*/ 	.word	0x0000a540


	//   ....[25]....
        /*05e8*/ 	.word	0x0000a610


	//   ....[26]....
        /*05ec*/ 	.word	0x0000a620


	//   ....[27]....
        /*05f0*/ 	.word	0x0000b990


	//   ....[28]....
        /*05f4*/ 	.word	0x0000b9d0


	//   ....[29]....
        /*05f8*/ 	.word	0x0000ba00


	//   ....[30]....
        /*05fc*/ 	.word	0x0000ba30


	//   ....[31]....
        /*0600*/ 	.word	0x0000c0e0


	//   ....[32]....
        /*0604*/ 	.word	0x0000c120


	//   ....[33]....
        /*0608*/ 	.word	0x0000c1f0


	//   ....[34]....
        /*060c*/ 	.word	0x0000c210


	//   ....[35]....
        /*0610*/ 	.word	0x0000c2d0


	//   ....[36]....
        /*0614*/ 	.word	0x0000c2f0


	//   ....[37]....
        /*0618*/ 	.word	0x0000c3c0


	//   ....[38]....
        /*061c*/ 	.word	0x0000c3e0


	//   ....[39]....
        /*0620*/ 	.word	0x0000c790


	//   ....[40]....
        /*0624*/ 	.word	0x0000c7a0


	//   ....[41]....
        /*0628*/ 	.word	0x0000cbd0


	//   ....[42]....
        /*062c*/ 	.word	0x0000cbe0


	//   ....[43]....
        /*0630*/ 	.word	0x0000d8d0


	//   ....[44]....
        /*0634*/ 	.word	0x0000d900


	//   ....[45]....
        /*0638*/ 	.word	0x0000d9d0


	//   ....[46]....
        /*063c*/ 	.word	0x0000d9f0


	//   ....[47]....
        /*0640*/ 	.word	0x0000dab0


	//   ....[48]....
        /*0644*/ 	.word	0x0000dad0


	//   ....[49]....
        /*0648*/ 	.word	0x0000dba0


	//   ....[50]....
        /*064c*/ 	.word	0x0000dbc0


	//   ....[51]....
        /*0650*/ 	.word	0x0000dd00


	//   ....[52]....
        /*0654*/ 	.word	0x0000df10


	//   ....[53]....
        /*0658*/ 	.word	0x0000df40


	//   ....[54]....
        /*065c*/ 	.word	0x0000df70


	//   ....[55]....
        /*0660*/ 	.word	0x0000dfa0


	//   ....[56]....
        /*0664*/ 	.word	0x0000dfd0


	//   ....[57]....
        /*0668*/ 	.word	0x0000e000


	//   ....[58]....
        /*066c*/ 	.word	0x0000e170


	//   ....[59]....
        /*0670*/ 	.word	0x0000e1a0


	//   ....[60]....
        /*0674*/ 	.word	0x0000e1d0


	//   ....[61]....
        /*0678*/ 	.word	0x0000e200


	//   ....[62]....
        /*067c*/ 	.word	0x0000e230


	//   ....[63]....
        /*0680*/ 	.word	0x0000e260


	//   ....[64]....
        /*0684*/ 	.word	0x0000e2f0


	//   ....[65]....
        /*0688*/ 	.word	0x0000e320


	//   ....[66]....
        /*068c*/ 	.word	0x0000e330


	//   ....[67]....
        /*0690*/ 	.word	0x0000e370


	//   ....[68]....
        /*0694*/ 	.word	0x000101c0


	//   ....[69]....
        /*0698*/ 	.word	0x000101e0


	//   ....[70]....
        /*069c*/ 	.word	0x00010280


	//   ....[71]....
        /*06a0*/ 	.word	0x000102a0


	//   ....[72]....
        /*06a4*/ 	.word	0x00010330


	//   ....[73]....
        /*06a8*/ 	.word	0x00010350


	//   ....[74]....
        /*06ac*/ 	.word	0x000103e0


	//   ....[75]....
        /*06b0*/ 	.word	0x00010400


	//   ....[76]....
        /*06b4*/ 	.word	0x00010490


	//   ....[77]....
        /*06b8*/ 	.word	0x000104b0


	//   ....[78]....
        /*06bc*/ 	.word	0x00010540


	//   ....[79]....
        /*06c0*/ 	.word	0x00010560


	//   ....[80]....
        /*06c4*/ 	.word	0x000105f0


	//   ....[81]....
        /*06c8*/ 	.word	0x00010610


	//   ....[82]....
        /*06cc*/ 	.word	0x00010620


	//   ....[83]....
        /*06d0*/ 	.word	0x000106a0


	//   ....[84]....
        /*06d4*/ 	.word	0x00010dd0


	//   ....[85]....
        /*06d8*/ 	.word	0x00010e00


	//   ....[86]....
        /*06dc*/ 	.word	0x00010e60


	//   ....[87]....
        /*06e0*/ 	.word	0x00010eb0


	//   ....[88]....
        /*06e4*/ 	.word	0x00010f00


	//   ....[89]....
        /*06e8*/ 	.word	0x00010f50


	//   ....[90]....
        /*06ec*/ 	.word	0x00010fa0


	//   ....[91]....
        /*06f0*/ 	.word	0x00010ff0


	//   ....[92]....
        /*06f4*/ 	.word	0x00011030


	//   ....[93]....
        /*06f8*/ 	.word	0x00011090


	//   ....[94]....
        /*06fc*/ 	.word	0x000110e0


	//   ....[95]....
        /*0700*/ 	.word	0x00011130


	//   ....[96]....
        /*0704*/ 	.word	0x00011170


	//   ....[97]....
        /*0708*/ 	.word	0x000111c0


	//   ....[98]....
        /*070c*/ 	.word	0x000111e0


	//   ....[99]....
        /*0710*/ 	.word	0x00011220


	//   ....[100]....
        /*0714*/ 	.word	0x00011940


	//   ....[101]....
        /*0718*/ 	.word	0x00011970


	//   ....[102]....
        /*071c*/ 	.word	0x000119d0


	//   ....[103]....
        /*0720*/ 	.word	0x000119e0


	//   ....[104]....
        /*0724*/ 	.word	0x00011a30


	//   ....[105]....
        /*0728*/ 	.word	0x00011a40


	//   ....[106]....
        /*072c*/ 	.word	0x00011a90


	//   ....[107]....
        /*0730*/ 	.word	0x00011aa0


	//   ....[108]....
        /*0734*/ 	.word	0x00011af0


	//   ....[109]....
        /*0738*/ 	.word	0x00011b00


	//   ....[110]....
        /*073c*/ 	.word	0x00011b50


	//   ....[111]....
        /*0740*/ 	.word	0x00011b60


	//   ....[112]....
        /*0744*/ 	.word	0x00011bb0


	//   ....[113]....
        /*0748*/ 	.word	0x00011bc0


	//   ....[114]....
        /*074c*/ 	.word	0x00011bd0


	//   ....[115]....
        /*0750*/ 	.word	0x00011c20


	//   ....[116]....
        /*0754*/ 	.word	0x00011e70


	//   ....[117]....
        /*0758*/ 	.word	0x00011e90


	//   ....[118]....
        /*075c*/ 	.word	0x00011ea0


	//   ....[119]....
        /*0760*/ 	.word	0x00011f10


	//   ....[120]....
        /*0764*/ 	.word	0x00011f20


	//   ....[121]....
        /*0768*/ 	.word	0x00011f90


	//   ....[122]....
        /*076c*/ 	.word	0x00011fa0


	//   ....[123]....
        /*0770*/ 	.word	0x00012010


	//   ....[124]....
        /*0774*/ 	.word	0x00012020


	//   ....[125]....
        /*0778*/ 	.word	0x00012090


	//   ....[126]....
        /*077c*/ 	.word	0x000120a0


	//   ....[127]....
        /*0780*/ 	.word	0x00012110


	//   ....[128]....
        /*0784*/ 	.word	0x00012120


	//   ....[129]....
        /*0788*/ 	.word	0x00012190


	//   ....[130]....
        /*078c*/ 	.word	0x000121a0


	//   ....[131]....
        /*0790*/ 	.word	0x000121b0


	//   ....[132]....
        /*0794*/ 	.word	0x00012720


	//   ....[133]....
        /*0798*/ 	.word	0x00012760


	//   ....[134]....
        /*079c*/ 	.word	0x000127a0


	//   ....[135]....
        /*07a0*/ 	.word	0x000127c0


	//   ....[136]....
        /*07a4*/ 	.word	0x000127d0


	//   ....[137]....
        /*07a8*/ 	.word	0x000127f0


	//   ....[138]....
        /*07ac*/ 	.word	0x00012860


	//   ....[139]....
        /*07b0*/ 	.word	0x00012880


	//   ....[140]....
        /*07b4*/ 	.word	0x000128e0


	//   ....[141]....
        /*07b8*/ 	.word	0x00012900


	//   ....[142]....
        /*07bc*/ 	.word	0x00012960


	//   ....[143]....
        /*07c0*/ 	.word	0x00012980


	//   ....[144]....
        /*07c4*/ 	.word	0x000129e0


	//   ....[145]....
        /*07c8*/ 	.word	0x00012a00


	//   ....[146]....
        /*07cc*/ 	.word	0x00012a50


	//   ....[147]....
        /*07d0*/ 	.word	0x00012a70


	//   ....[148]....
        /*07d4*/ 	.word	0x00012ec0


	//   ....[149]....
        /*07d8*/ 	.word	0x00012ed0


	//   ....[150]....
        /*07dc*/ 	.word	0x00012f10


	//   ....[151]....
        /*07e0*/ 	.word	0x00012f50


	//   ....[152]....
        /*07e4*/ 	.word	0x00012f80


	//   ....[153]....
        /*07e8*/ 	.word	0x00012fb0


	//   ....[154]....
        /*07ec*/ 	.word	0x00012fe0


	//   ....[155]....
        /*07f0*/ 	.word	0x00013010


	//   ....[156]....
        /*07f4*/ 	.word	0x000131c0


	//   ....[157]....
        /*07f8*/ 	.word	0x000131f0


	//   ....[158]....
        /*07fc*/ 	.word	0x00013220


	//   ....[159]....
        /*0800*/ 	.word	0x00013250


	//   ....[160]....
        /*0804*/ 	.word	0x00013280


	//   ....[161]....
        /*0808*/ 	.word	0x000132b0


	//   ....[162]....
        /*080c*/ 	.word	0x00013370


	//   ....[163]....
        /*0810*/ 	.word	0x00013390


	//   ....[164]....
        /*0814*/ 	.word	0x000133b0


	//   ....[165]....
        /*0818*/ 	.word	0x00013410


	//   ....[166]....
        /*081c*/ 	.word	0x00013e30


	//   ....[167]....
        /*0820*/ 	.word	0x000143f0


	//   ....[168]....
        /*0824*/ 	.word	0x000144e0


	//   ....[169]....
        /*0828*/ 	.word	0x00014580


	//   ....[170]....
        /*082c*/ 	.word	0x000145e0


	//   ....[171]....
        /*0830*/ 	.word	0x000146f0


	//   ....[172]....
        /*0834*/ 	.word	0x00014750


	//   ....[173]....
        /*0838*/ 	.word	0x00014850


	//   ....[174]....
        /*083c*/ 	.word	0x000148c0


	//   ....[175]....
        /*0840*/ 	.word	0x000149c0


	//   ....[176]....
        /*0844*/ 	.word	0x00014a30


	//   ....[177]....
        /*0848*/ 	.word	0x00014b30


	//   ....[178]....
        /*084c*/ 	.word	0x00014ba0


	//   ....[179]....
        /*0850*/ 	.word	0x00014ca0


	//   ....[180]....
        /*0854*/ 	.word	0x00014d10


	//   ....[181]....
        /*0858*/ 	.word	0x00014e10


	//   ....[182]....
        /*085c*/ 	.word	0x00014e80


	//   ....[183]....
        /*0860*/ 	.word	0x00014f20


	//   ....[184]....
        /*0864*/ 	.word	0x00015020


	//   ....[185]....
        /*0868*/ 	.word	0x00015090


	//   ....[186]....
        /*086c*/ 	.word	0x00015110


	//   ....[187]....
        /*0870*/ 	.word	0x000151d0


	//   ....[188]....
        /*0874*/ 	.word	0x00015250


	//   ....[189]....
        /*0878*/ 	.word	0x00015320


	//   ....[190]....
        /*087c*/ 	.word	0x000153a0


	//   ....[191]....
        /*0880*/ 	.word	0x00015470


	//   ....[192]....
        /*0884*/ 	.word	0x000154f0


	//   ....[193]....
        /*0888*/ 	.word	0x000155c0


	//   ....[194]....
        /*088c*/ 	.word	0x00015640


	//   ....[195]....
        /*0890*/ 	.word	0x00015710


	//   ....[196]....
        /*0894*/ 	.word	0x00015790


	//   ....[197]....
        /*0898*/ 	.word	0x00015850


	//   ....[198]....
        /*089c*/ 	.word	0x000158d0


	//   ....[199]....
        /*08a0*/ 	.word	0x00015980


	//   ....[200]....
        /*08a4*/ 	.word	0x00015ab0


	//   ....[201]....
        /*08a8*/ 	.word	0x00015b50


	//   ....[202]....
        /*08ac*/ 	.word	0x00015bc0


	//   ....[203]....
        /*08b0*/ 	.word	0x00015c80


	//   ....[204]....
        /*08b4*/ 	.word	0x00015ce0


	//   ....[205]....
        /*08b8*/ 	.word	0x00015da0


	//   ....[206]....
        /*08bc*/ 	.word	0x00015e00


	//   ....[207]....
        /*08c0*/ 	.word	0x00015ec0


	//   ....[208]....
        /*08c4*/ 	.word	0x00015f20


	//   ....[209]....
        /*08c8*/ 	.word	0x00015fe0


	//   ....[210]....
        /*08cc*/ 	.word	0x00016040


	//   ....[211]....
        /*08d0*/ 	.word	0x00016100


	//   ....[212]....
        /*08d4*/ 	.word	0x00016160


	//   ....[213]....
        /*08d8*/ 	.word	0x00016220


	//   ....[214]....
        /*08dc*/ 	.word	0x00016280


	//   ....[215]....
        /*08e0*/ 	.word	0x00016340


	//   ....[216]....
        /*08e4*/ 	.word	0x00016430


	//   ....[217]....
        /*08e8*/ 	.word	0x000164d0


	//   ....[218]....
        /*08ec*/ 	.word	0x00016530


	//   ....[219]....
        /*08f0*/ 	.word	0x00016610


	//   ....[220]....
        /*08f4*/ 	.word	0x00016670


	//   ....[221]....
        /*08f8*/ 	.word	0x00016750


	//   ....[222]....
        /*08fc*/ 	.word	0x000167b0


	//   ....[223]....
        /*0900*/ 	.word	0x00016890


	//   ....[224]....
        /*0904*/ 	.word	0x000168f0


	//   ....[225]....
        /*0908*/ 	.word	0x000169d0


	//   ....[226]....
        /*090c*/ 	.word	0x00016a30


	//   ....[227]....
        /*0910*/ 	.word	0x00016b10


	//   ....[228]....
        /*0914*/ 	.word	0x00016b70


	//   ....[229]....
        /*0918*/ 	.word	0x00016c50


	//   ....[230]....
        /*091c*/ 	.word	0x00016cb0


	//   ....[231]....
        /*0920*/ 	.word	0x00016d80


	//   ....[232]....
        /*0924*/ 	.word	0x00016ea0


	//   ....[233]....
        /*0928*/ 	.word	0x00016f50


	//   ....[234]....
        /*092c*/ 	.word	0x00017000


	//   ....[235]....
        /*0930*/ 	.word	0x000170d0


	//   ....[236]....
        /*0934*/ 	.word	0x00017130


	//   ....[237]....
        /*0938*/ 	.word	0x00017210


	//   ....[238]....
        /*093c*/ 	.word	0x00017270


	//   ....[239]....
        /*0940*/ 	.word	0x00017340


	//   ....[240]....
        /*0944*/ 	.word	0x000173a0


	//   ....[241]....
        /*0948*/ 	.word	0x00017470


	//   ....[242]....
        /*094c*/ 	.word	0x000174d0


	//   ....[243]....
        /*0950*/ 	.word	0x000175b0


	//   ....[244]....
        /*0954*/ 	.word	0x00017610


	//   ....[245]....
        /*0958*/ 	.word	0x000176e0


	//   ....[246]....
        /*095c*/ 	.word	0x00017740


	//   ....[247]....
        /*0960*/ 	.word	0x00017800


	//   ....[248]....
        /*0964*/ 	.word	0x00017890


	//   ....[249]....
        /*0968*/ 	.word	0x00017930


	//   ....[250]....
        /*096c*/ 	.word	0x00017aa0


	//   ....[251]....
        /*0970*/ 	.word	0x00017b10


	//   ....[252]....
        /*0974*/ 	.word	0x00017b90


	//   ....[253]....
        /*0978*/ 	.word	0x00017c00


	//   ....[254]....
        /*097c*/ 	.word	0x00017c70


	//   ....[255]....
        /*0980*/ 	.word	0x00017cf0


	//   ....[0]....
        /*0984*/ 	.word	0x00017d70


	//   ....[1]....
        /*0988*/ 	.word	0x00017e00


	//   ....[2]....
        /*098c*/ 	.word	0x00017e70


	//   ....[3]....
        /*0990*/ 	.word	0x00017ee0


	//   ....[4]....
        /*0994*/ 	.word	0x00017f50


	//   ....[5]....
        /*0998*/ 	.word	0x00017fd0


	//   ....[6]....
        /*099c*/ 	.word	0x00018040


	//   ....[7]....
        /*09a0*/ 	.word	0x000180d0


	//   ....[8]....
        /*09a4*/ 	.word	0x00018130


	//   ....[9]....
        /*09a8*/ 	.word	0x000181c0


	//   ....[10]....
        /*09ac*/ 	.word	0x000182f0


	//----- nvinfo : EIATTR_REG_RECONFIG
	.align		4
.L_284:
        /*09b0*/ 	.byte	0x01, 0x54
	.zero		2


	//----- nvinfo : EIATTR_SYSCALL_OFFSETS
	.align		4
        /*09b4*/ 	.byte	0x04, 0x46
        /*09b6*/ 	.short	(.L_286 - .L_285)


	//   ....[0]....
.L_285:
        /*09b8*/ 	.word	0x00001cb0


	//   ....[1]....
        /*09bc*/ 	.word	0x0000f8b0


	//   ....[2]....
        /*09c0*/ 	.word	0x0000fa00


	//   ....[3]....
        /*09c4*/ 	.word	0x0000faf0


	//   ....[4]....
        /*09c8*/ 	.word	0x00010a40


	//----- nvinfo : EIATTR_MBARRIER_INSTR_OFFSETS
	.align		4
.L_286:
        /*09cc*/ 	.byte	0x04, 0x39
        /*09ce*/ 	.short	(.L_288 - .L_287)


	//   ....[0]....
.L_287:
        /*09d0*/ 	.word	0x00000180
        /*09d4*/ 	.word	0x000000ff
        /*09d8*/ 	.word	0x00028800
        /*09dc*/ 	.short	0x0100
        /*09de*/ 	.byte	0x08
	.zero		1


	//   ....[1]....
        /*09e0*/ 	.word	0x00000190
        /*09e4*/ 	.word	0x000000ff
        /*09e8*/ 	.word	0x00028820
        /*09ec*/ 	.short	0x0100
        /*09ee*/ 	.byte	0x08
	.zero		1


	//   ....[2]....
        /*09f0*/ 	.word	0x00000280
        /*09f4*/ 	.word	0x000000ff
        /*09f8*/ 	.word	0x00028830
        /*09fc*/ 	.short	0x0100
        /*09fe*/ 	.byte	0x08
	.zero		1


	//   ....[3]....
        /*0a00*/ 	.word	0x00000290
        /*0a04*/ 	.word	0x000000ff
        /*0a08*/ 	.word	0x00028840
        /*0a0c*/ 	.short	0x0100
        /*0a0e*/ 	.byte	0x08
	.zero		1


	//   ....[4]....
        /*0a10*/ 	.word	0x000002a0
        /*0a14*/ 	.word	0x000000ff
        /*0a18*/ 	.word	0x00028838
        /*0a1c*/ 	.short	0x0100
        /*0a1e*/ 	.byte	0x08
	.zero		1


	//   ....[5]....
        /*0a20*/ 	.word	0x000002b0
        /*0a24*/ 	.word	0x000000ff
        /*0a28*/ 	.word	0x00028848
        /*0a2c*/ 	.short	0x0100
        /*0a2e*/ 	.byte	0x08
	.zero		1


	//   ....[6]....
        /*0a30*/ 	.word	0x000003e0
        /*0a34*/ 	.word	0x000000ff
        /*0a38*/ 	.word	0x00028850
        /*0a3c*/ 	.short	0x0100
        /*0a3e*/ 	.byte	0x08
	.zero		1


	//   ....[7]....
        /*0a40*/ 	.word	0x000003f0
        /*0a44*/ 	.word	0x000000ff
        /*0a48*/ 	.word	0x00028860
        /*0a4c*/ 	.short	0x0100
        /*0a4e*/ 	.byte	0x08
	.zero		1


	//   ....[8]....
        /*0a50*/ 	.word	0x00000400
        /*0a54*/ 	.word	0x000000ff
        /*0a58*/ 	.word	0x00028858
        /*0a5c*/ 	.short	0x0100
        /*0a5e*/ 	.byte	0x08
	.zero		1


	//   ....[9]....
        /*0a60*/ 	.word	0x00000410
        /*0a64*/ 	.word	0x000000ff
        /*0a68*/ 	.word	0x00028868
        /*0a6c*/ 	.short	0x0100
        /*0a6e*/ 	.byte	0x08
	.zero		1


	//   ....[10]....
        /*0a70*/ 	.word	0x00000500
        /*0a74*/ 	.word	0x000000ff
        /*0a78*/ 	.word	0x00028870
        /*0a7c*/ 	.short	0x0100
        /*0a7e*/ 	.byte	0x06
	.zero		1


	//   ....[11]....
        /*0a80*/ 	.word	0x00000510
        /*0a84*/ 	.word	0x000000ff
        /*0a88*/ 	.word	0x00028880
        /*0a8c*/ 	.short	0x0100
        /*0a8e*/ 	.byte	0x06
	.zero		1


	//   ....[12]....
        /*0a90*/ 	.word	0x00000520
        /*0a94*/ 	.word	0x000000ff
        /*0a98*/ 	.word	0x00028878
        /*0a9c*/ 	.short	0x0100
        /*0a9e*/ 	.byte	0x06
	.zero		1


	//   ....[13]....
        /*0aa0*/ 	.word	0x00000530
        /*0aa4*/ 	.word	0x000000ff
        /*0aa8*/ 	.word	0x00028888
        /*0aac*/ 	.short	0x0100
        /*0aae*/ 	.byte	0x06
	.zero		1


	//   ....[14]....
        /*0ab0*/ 	.word	0x00000660
        /*0ab4*/ 	.word	0x000000ff
        /*0ab8*/ 	.word	0x00028890
        /*0abc*/ 	.short	0x0100
        /*0abe*/ 	.byte	0x08
	.zero		1


	//   ....[15]....
        /*0ac0*/ 	.word	0x00000670
        /*0ac4*/ 	.word	0x000000ff
        /*0ac8*/ 	.word	0x000288a0
        /*0acc*/ 	.short	0x0100
        /*0ace*/ 	.byte	0x08
	.zero		1


	//   ....[16]....
        /*0ad0*/ 	.word	0x00000680
        /*0ad4*/ 	.word	0x000000ff
        /*0ad8*/ 	.word	0x00028898
        /*0adc*/ 	.short	0x0100
        /*0ade*/ 	.byte	0x08
	.zero		1


	//   ....[17]....
        /*0ae0*/ 	.word	0x00000690
        /*0ae4*/ 	.word	0x000000ff
        /*0ae8*/ 	.word	0x000288a8
        /*0aec*/ 	.short	0x0100
        /*0aee*/ 	.byte	0x08
	.zero		1


	//   ....[18]....
        /*0af0*/ 	.word	0x000007d0
        /*0af4*/ 	.word	0x000000ff
        /*0af8*/ 	.word	0x000288b0
        /*0afc*/ 	.short	0x0100
        /*0afe*/ 	.byte	0x08
	.zero		1


	//   ....[19]....
        /*0b00*/ 	.word	0x000007e0
        /*0b04*/ 	.word	0x000000ff
        /*0b08*/ 	.word	0x000288c0
        /*0b0c*/ 	.short	0x0100
        /*0b0e*/ 	.byte	0x08
	.zero		1


	//   ....[20]....
        /*0b10*/ 	.word	0x000007f0
        /*0b14*/ 	.word	0x000000ff
        /*0b18*/ 	.word	0x000288b8
        /*0b1c*/ 	.short	0x0100
        /*0b1e*/ 	.byte	0x08
	.zero		1


	//   ....[21]....
        /*0b20*/ 	.word	0x00000800
        /*0b24*/ 	.word	0x000000ff
        /*0b28*/ 	.word	0x000288c8
        /*0b2c*/ 	.short	0x0100
        /*0b2e*/ 	.byte	0x08
	.zero		1


	//   ....[22]....
        /*0b30*/ 	.word	0x00001d30
        /*0b34*/ 	.word	0x000000ff
        /*0b38*/ 	.word	0x00028800
        /*0b3c*/ 	.short	0x010a
        /*0b3e*/ 	.byte	0x28
	.zero		1


	//   ....[23]....
        /*0b40*/ 	.word	0x00001db0
        /*0b44*/ 	.word	0x00000000
        /*0b48*/ 	.word	0x00028830
        /*0b4c*/ 	.short	0x010a
        /*0b4e*/ 	.byte	0x3f
	.zero		1


	//   ....[24]....
        /*0b50*/ 	.word	0x00001df0
        /*0b54*/ 	.word	0x00000000
        /*0b58*/ 	.word	0x00028830
        /*0b5c*/ 	.short	0x010a
        /*0b5e*/ 	.byte	0x3f
	.zero		1


	//   ....[25]....
        /*0b60*/ 	.word	0x00002c70
        /*0b64*/ 	.word	0x000000ff
        /*0b68*/ 	.word	0x00000000
        /*0b6c*/ 	.short	0x0101
        /*0b6e*/ 	.byte	0x06
	.zero		1


	//   ....[26]....
        /*0b70*/ 	.word	0x00004a60
        /*0b74*/ 	.word	0x000000ff
        /*0b78*/ 	.word	0x00028830
        /*0b7c*/ 	.short	0x010a
        /*0b7e*/ 	.byte	0x0a
	.zero		1


	//   ....[27]....
        /*0b80*/ 	.word	0x00004aa0
        /*0b84*/ 	.word	0x000000ff
        /*0b88*/ 	.word	0x00028830
        /*0b8c*/ 	.short	0x010a
        /*0b8e*/ 	.byte	0x0a
	.zero		1


	//   ....[28]....
        /*0b90*/ 	.word	0x00004e20
        /*0b94*/ 	.word	0x000000ff
        /*0b98*/ 	.word	0x00028850
        /*0b9c*/ 	.short	0x010a
        /*0b9e*/ 	.byte	0x0a
	.zero		1


	//   ....[29]....
        /*0ba0*/ 	.word	0x00004e60
        /*0ba4*/ 	.word	0x000000ff
        /*0ba8*/ 	.word	0x00028850
        /*0bac*/ 	.short	0x010a
        /*0bae*/ 	.byte	0x0a
	.zero		1


	//   ....[30]....
        /*0bb0*/ 	.word	0x000059a0
        /*0bb4*/ 	.word	0x000000ff
        /*0bb8*/ 	.word	0x00000000
        /*0bbc*/ 	.short	0x0101
        /*0bbe*/ 	.byte	0x06
	.zero		1


	//   ....[31]....
        /*0bc0*/ 	.word	0x000075c0
        /*0bc4*/ 	.word	0x000000ff
        /*0bc8*/ 	.word	0x00000000
        /*0bcc*/ 	.short	0x0101
        /*0bce*/ 	.byte	0x05
	.zero		1


	//   ....[32]....
        /*0bd0*/ 	.word	0x00007cc0
        /*0bd4*/ 	.word	0x000000ff
        /*0bd8*/ 	.word	0x00028830
        /*0bdc*/ 	.short	0x010a
        /*0bde*/ 	.byte	0x0a
	.zero		1


	//   ....[33]....
        /*0be0*/ 	.word	0x00007d00
        /*0be4*/ 	.word	0x000000ff
        /*0be8*/ 	.word	0x00028830
        /*0bec*/ 	.short	0x010a
        /*0bee*/ 	.byte	0x0a
	.zero		1


	//   ....[34]....
        /*0bf0*/ 	.word	0x00008050
        /*0bf4*/ 	.word	0x000000ff
        /*0bf8*/ 	.word	0x00028850
        /*0bfc*/ 	.short	0x010a
        /*0bfe*/ 	.byte	0x0a
	.zero		1


	//   ....[35]....
        /*0c00*/ 	.word	0x00008090
        /*0c04*/ 	.word	0x000000ff
        /*0c08*/ 	.word	0x00028850
        /*0c0c*/ 	.short	0x010a
        /*0c0e*/ 	.byte	0x0a
	.zero		1


	//   ....[36]....
        /*0c10*/ 	.word	0x000088e0
        /*0c14*/ 	.word	0x000000ff
        /*0c18*/ 	.word	0x00000000
        /*0c1c*/ 	.short	0x0101
        /*0c1e*/ 	.byte	0x06
	.zero		1


	//   ....[37]....
        /*0c20*/ 	.word	0x00009e80
        /*0c24*/ 	.word	0x000000ff
        /*0c28*/ 	.word	0x00000000
        /*0c2c*/ 	.short	0x0101
        /*0c2e*/ 	.byte	0x05
	.zero		1


	//   ....[38]....
        /*0c30*/ 	.word	0x0000a480
        /*0c34*/ 	.word	0x000000ff
        /*0c38*/ 	.word	0x00028850
        /*0c3c*/ 	.short	0x010a
        /*0c3e*/ 	.byte	0x05
	.zero		1


	//   ....[39]....
        /*0c40*/ 	.word	0x0000a4c0
        /*0c44*/ 	.word	0x000000ff
        /*0c48*/ 	.word	0x00028850
        /*0c4c*/ 	.short	0x010a
        /*0c4e*/ 	.byte	0x05
	.zero		1


	//   ....[40]....
        /*0c50*/ 	.word	0x0000aa40
        /*0c54*/ 	.word	0x000000ff
        /*0c58*/ 	.word	0x00000000
        /*0c5c*/ 	.short	0x0101
        /*0c5e*/ 	.byte	0x04
	.zero		1


	//   ....[41]....
        /*0c60*/ 	.word	0x0000c100
        /*0c64*/ 	.word	0x00000014
        /*0c68*/ 	.word	0x00000000
        /*0c6c*/ 	.short	0x0101
        /*0c6e*/ 	.byte	0x3f
	.zero		1


	//   ....[42]....
        /*0c70*/ 	.word	0x0000c590
        /*0c74*/ 	.word	0x00000014
        /*0c78*/ 	.word	0x00000000
        /*0c7c*/ 	.short	0x0101
        /*0c7e*/ 	.byte	0x3f
	.zero		1


	//   ....[43]....
        /*0c80*/ 	.word	0x0000fff0
        /*0c84*/ 	.word	0x00000007
        /*0c88*/ 	.word	0x00028840
        /*0c8c*/ 	.short	0x010a
        /*0c8e*/ 	.byte	0x3f
	.zero		1


	//   ....[44]....
        /*0c90*/ 	.word	0x00010750
        /*0c94*/ 	.word	0x00000007
        /*0c98*/ 	.word	0x00028830
        /*0c9c*/ 	.short	0x0107
        /*0c9e*/ 	.byte	0x3f
	.zero		1


	//   ....[45]....
        /*0ca0*/ 	.word	0x00010810
        /*0ca4*/ 	.word	0x00000007
        /*0ca8*/ 	.word	0x00028830
        /*0cac*/ 	.short	0x0101
        /*0cae*/ 	.byte	0x3f
	.zero		1


	//   ....[46]....
        /*0cb0*/ 	.word	0x00011310
        /*0cb4*/ 	.word	0x00000016
        /*0cb8*/ 	.word	0x00028800
        /*0cbc*/ 	.short	0x0107
        /*0cbe*/ 	.byte	0x3f
	.zero		1


	//   ....[47]....
        /*0cc0*/ 	.word	0x00011420
        /*0cc4*/ 	.word	0x00000016
        /*0cc8*/ 	.word	0x00028800
        /*0ccc*/ 	.short	0x0101
        /*0cce*/ 	.byte	0x3f
	.zero		1


	//   ....[48]....
        /*0cd0*/ 	.word	0x00011440
        /*0cd4*/ 	.word	0x00000016
        /*0cd8*/ 	.word	0x00028820
        /*0cdc*/ 	.short	0x010a
        /*0cde*/ 	.byte	0x3f
	.zero		1


	//   ....[49]....
        /*0ce0*/ 	.word	0x000117b0
        /*0ce4*/ 	.word	0x00000006
        /*0ce8*/ 	.word	0x00028840
        /*0cec*/ 	.short	0x010a
        /*0cee*/ 	.byte	0x3f
	.zero		1


	//   ....[50]....
        /*0cf0*/ 	.word	0x00011cb0
        /*0cf4*/ 	.word	0x00000006
        /*0cf8*/ 	.word	0x00028830
        /*0cfc*/ 	.short	0x0107
        /*0cfe*/ 	.byte	0x3f
	.zero		1


	//   ....[51]....
        /*0d00*/ 	.word	0x00011d60
        /*0d04*/ 	.word	0x00000006
        /*0d08*/ 	.word	0x00028830
        /*0d0c*/ 	.short	0x0101
        /*0d0e*/ 	.byte	0x3f
	.zero		1


	//   ....[52]....
        /*0d10*/ 	.word	0x00011dd0
        /*0d14*/ 	.word	0x00000006
        /*0d18*/ 	.word	0x00028860
        /*0d1c*/ 	.short	0x010a
        /*0d1e*/ 	.byte	0x3f
	.zero		1


	//   ....[53]....
        /*0d20*/ 	.word	0x00012360
        /*0d24*/ 	.word	0x00000006
        /*0d28*/ 	.word	0x00028850
        /*0d2c*/ 	.short	0x0107
        /*0d2e*/ 	.byte	0x3f
	.zero		1


	//   ....[54]....
        /*0d30*/ 	.word	0x00012480
        /*0d34*/ 	.word	0x00000006
        /*0d38*/ 	.word	0x00028850
        /*0d3c*/ 	.short	0x0101
        /*0d3e*/ 	.byte	0x3f
	.zero		1


	//   ....[55]....
        /*0d40*/ 	.word	0x00012680
        /*0d44*/ 	.word	0x00000000
        /*0d48*/ 	.word	0x00028860
        /*0d4c*/ 	.short	0x010a
        /*0d4e*/ 	.byte	0x3f
	.zero		1


	//   ....[56]....
        /*0d50*/ 	.word	0x00012bb0
        /*0d54*/ 	.word	0x00000000
        /*0d58*/ 	.word	0x00028850
        /*0d5c*/ 	.short	0x0107
        /*0d5e*/ 	.byte	0x3f
	.zero		1


	//   ....[57]....
        /*0d60*/ 	.word	0x00012c60
        /*0d64*/ 	.word	0x00000000
        /*0d68*/ 	.word	0x00028850
        /*0d6c*/ 	.short	0x0101
        /*0d6e*/ 	.byte	0x3f
	.zero		1


	//   ....[58]....
        /*0d70*/ 	.word	0x00013db0
        /*0d74*/ 	.word	0x00000007
        /*0d78*/ 	.word	0x00028820
        /*0d7c*/ 	.short	0x010a
        /*0d7e*/ 	.byte	0x3f
	.zero		1


	//   ....[59]....
        /*0d80*/ 	.word	0x00013f50
        /*0d84*/ 	.word	0x00000005
        /*0d88*/ 	.word	0x00028840
        /*0d8c*/ 	.short	0x010a
        /*0d8e*/ 	.byte	0x3f
	.zero		1


	//   ....[60]....
        /*0d90*/ 	.word	0x00013ff0
        /*0d94*/ 	.word	0x00000003
        /*0d98*/ 	.word	0x00028840
        /*0d9c*/ 	.short	0x010a
        /*0d9e*/ 	.byte	0x3f
	.zero		1


	//   ....[61]....
        /*0da0*/ 	.word	0x00014030
        /*0da4*/ 	.word	0x00000005
        /*0da8*/ 	.word	0x00028860
        /*0dac*/ 	.short	0x010a
        /*0dae*/ 	.byte	0x3f
	.zero		1


	//   ....[62]....
        /*0db0*/ 	.word	0x00014070
        /*0db4*/ 	.word	0x00000003
        /*0db8*/ 	.word	0x00028860
        /*0dbc*/ 	.short	0x010a
        /*0dbe*/ 	.byte	0x3f
	.zero		1


	//   ....[63]....
        /*0dc0*/ 	.word	0x000140e0
        /*0dc4*/ 	.word	0x00000003
        /*0dc8*/ 	.word	0x00028800
        /*0dcc*/ 	.short	0x010a
        /*0dce*/ 	.byte	0x3f
	.zero		1


	//   ....[64]....
        /*0dd0*/ 	.word	0x00014130
        /*0dd4*/ 	.word	0x00000000
        /*0dd8*/ 	.word	0x00028830
        /*0ddc*/ 	.short	0x010a
        /*0dde*/ 	.byte	0x3f
	.zero		1


	//   ....[65]....
        /*0de0*/ 	.word	0x00014190
        /*0de4*/ 	.word	0x00000007
        /*0de8*/ 	.word	0x00028830
        /*0dec*/ 	.short	0x010a
        /*0dee*/ 	.byte	0x3f
	.zero		1


	//   ....[66]....
        /*0df0*/ 	.word	0x000141f0
        /*0df4*/ 	.word	0x00000007
        /*0df8*/ 	.word	0x00028850
        /*0dfc*/ 	.short	0x010a
        /*0dfe*/ 	.byte	0x3f
	.zero		1


	//   ....[67]....
        /*0e00*/ 	.word	0x00014250
        /*0e04*/ 	.word	0x00000007
        /*0e08*/ 	.word	0x00028830
        /*0e0c*/ 	.short	0x010a
        /*0e0e*/ 	.byte	0x3f
	.zero		1


	//   ....[68]....
        /*0e10*/ 	.word	0x000142b0
        /*0e14*/ 	.word	0x00000007
        /*0e18*/ 	.word	0x00028850
        /*0e1c*/ 	.short	0x010a
        /*0e1e*/ 	.byte	0x3f
	.zero		1


	//   ....[69]....
        /*0e20*/ 	.word	0x00014310
        /*0e24*/ 	.word	0x00000005
        /*0e28*/ 	.word	0x00028850
        /*0e2c*/ 	.short	0x010a
        /*0e2e*/ 	.byte	0x3f
	.zero		1


	//   ....[70]....
        /*0e30*/ 	.word	0x00014430
        /*0e34*/ 	.word	0x00000007
        /*0e38*/ 	.word	0x00028840
        /*0e3c*/ 	.short	0x010a
        /*0e3e*/ 	.byte	0x3f
	.zero		1


	//   ....[71]....
        /*0e40*/ 	.word	0x000159b0
        /*0e44*/ 	.word	0x00000016
        /*0e48*/ 	.word	0x00028820
        /*0e4c*/ 	.short	0x010a
        /*0e4e*/ 	.byte	0x3f
	.zero		1


	//   ....[72]....
        /*0e50*/ 	.word	0x00015a00
        /*0e54*/ 	.word	0x00000006
        /*0e58*/ 	.word	0x00028840
        /*0e5c*/ 	.short	0x010a
        /*0e5e*/ 	.byte	0x3f
	.zero		1


	//   ....[73]....
        /*0e60*/ 	.word	0x00016380
        /*0e64*/ 	.word	0x00000006
        /*0e68*/ 	.word	0x00028860
        /*0e6c*/ 	.short	0x010a
        /*0e6e*/ 	.byte	0x3f
	.zero		1


	//   ....[74]....
        /*0e70*/ 	.word	0x00016df0
        /*0e74*/ 	.word	0x00000000
        /*0e78*/ 	.word	0x00028860
        /*0e7c*/ 	.short	0x010a
        /*0e7e*/ 	.byte	0x3f
	.zero		1


	//   ....[75]....
        /*0e80*/ 	.word	0x00018210
        /*0e84*/ 	.word	0x00000007
        /*0e88*/ 	.word	0x00028820
        /*0e8c*/ 	.short	0x010a
        /*0e8e*/ 	.byte	0x3f
	.zero		1


	//   ....[76]....
        /*0e90*/ 	.word	0x000183b0
        /*0e94*/ 	.word	0x00000005
        /*0e98*/ 	.word	0x00028840
        /*0e9c*/ 	.short	0x010a
        /*0e9e*/ 	.byte	0x3f
	.zero		1


	//   ....[77]....
        /*0ea0*/ 	.word	0x00018400
        /*0ea4*/ 	.word	0x00000003
        /*0ea8*/ 	.word	0x00028840
        /*0eac*/ 	.short	0x010a
        /*0eae*/ 	.byte	0x3f
	.zero		1


	//   ....[78]....
        /*0eb0*/ 	.word	0x00018450
        /*0eb4*/ 	.word	0x00000005
        /*0eb8*/ 	.word	0x00028860
        /*0ebc*/ 	.short	0x010a
        /*0ebe*/ 	.byte	0x3f
	.zero		1


	//----- nvinfo : EIATTR_NUM_MBARRIERS
	.align		4
.L_288:
        /*0ec0*/ 	.byte	0x03, 0x38
        /*0ec2*/ 	.short	0x0016


	//----- nvinfo : EIATTR_EXIT_INSTR_OFFSETS
	.align		4
        /*0ec4*/ 	.byte	0x04, 0x1c
        /*0ec6*/ 	.short	(.L_290 - .L_289)


	//   ....[0]....
.L_289:
        /*0ec8*/ 	.word	0x000009d0


	//   ....[1]....
        /*0ecc*/ 	.word	0x0000dcb0


	//   ....[2]....
        /*0ed0*/ 	.word	0x000140c0


	//----- nvinfo : EIATTR_MAX_THREADS
	.align		4
.L_290:
        /*0ed4*/ 	.byte	0x04, 0x05
        /*0ed6*/ 	.short	(.L_292 - .L_291)
.L_291:
        /*0ed8*/ 	.word	0x00000180
        /*0edc*/ 	.word	0x00000001
        /*0ee0*/ 	.word	0x00000001


	//----- nvinfo : EIATTR_CRS_STACK_SIZE
	.align		4
.L_292:
        /*0ee4*/ 	.byte	0x04, 0x1e
        /*0ee6*/ 	.short	(.L_294 - .L_293)
.L_293:
        /*0ee8*/ 	.word	0x00000000


	//----- nvinfo : EIATTR_CBANK_PARAM_SIZE
	.align		4
.L_294:
        /*0eec*/ 	.byte	0x03, 0x19
        /*0eee*/ 	.short	0x0af0


	//----- nvinfo : EIATTR_PARAM_CBANK
	.align		4
        /*0ef0*/ 	.byte	0x04, 0x0a
        /*0ef2*/ 	.short	(.L_296 - .L_295)
	.align		4
.L_295:
        /*0ef4*/ 	.word	index@(.nv.constant0._ZN7cutlass13device_kernelIN5flash11enable_sm90INS1_16FlashAttnFwdSm90INS1_25CollectiveMainloopFwdSm90ILi2EN4cute5tupleIJNS5_1CILi1EEES8_S8_EEENS6_IJNS7_ILi128EEESA_SA_EEELi128ENS_10bfloat16_tEfNS_4arch4Sm90ELb1ELb0ELb1ELb1ELb1ELb0ELb0ELb1ELb1ELb1ELb1ELb0EEENS1_21CollectiveEpilogueFwdISB_S9_SC_SE_Li256ELb1ELb1ELb1ELb0EEENS1_36VarlenDynamicPersistentTileSchedulerILi128ELi128ELi256ELi128ELb1ELb1ELb1ELb1ELb1ELb1EEEEEEEEEvNT_6ParamsE)
        /*0ef8*/ 	.short	0x0210
        /*0efa*/ 	.short	0x0af0


	//----- nvinfo : EIATTR_SW_WAR
	.align		4
.L_296:
        /*0efc*/ 	.byte	0x04, 0x36
        /*0efe*/ 	.short	(.L_298 - .L_297)
.L_297:
        /*0f00*/ 	.word	0x00000008
.L_298:


//--------------------- .nv.info._ZN7cutlass13device_kernelIN5flash11enable_sm90INS1_16FlashAttnFwdSm90INS1_25CollectiveMainloopFwdSm90ILi2EN4cute5tupleIJNS5_1CILi1EEES8_S8_EEENS6_IJNS7_ILi128EEESA_SA_EEELi128ENS_10bfloat16_tEfNS_4arch4Sm90ELb1ELb0ELb1ELb1ELb1ELb1ELb0ELb1ELb1ELb1ELb1ELb0EEENS1_21CollectiveEpilogueFwdISB_S9_SC_SE_Li256ELb1ELb1ELb1ELb0EEENS1_36VarlenDynamicPersistentTileSchedulerILi128ELi128ELi256ELi128ELb1ELb1ELb1ELb1ELb1ELb1EEEEEEEEEvNT_6ParamsE --------------------------
	.section	.nv.info._ZN7cutlass13device_kernelIN5flash11enable_sm90INS1_16FlashAttnFwdSm90INS1_25CollectiveMainloopFwdSm90ILi2EN4cute5tupleIJNS5_1CILi1EEES8_S8_EEENS6_IJNS7_ILi128EEESA_SA_EEELi128ENS_10bfloat16_tEfNS_4arch4Sm90ELb1ELb0ELb1ELb1ELb1ELb1ELb0ELb1ELb1ELb1ELb1ELb0EEENS1_21CollectiveEpilogueFwdISB_S9_SC_SE_Li256ELb1ELb1ELb1ELb0EEENS1_36VarlenDynamicPersistentTileSchedulerILi128ELi128ELi256ELi128ELb1ELb1ELb1ELb1ELb1ELb1EEEEEEEEEvNT_6ParamsE,"",@"SHT_CUDA_INFO"
	.sectionflags	@""
	.align	4


	//----- nvinfo : EIATTR_CUDA_API_VERSION
	.align		4
        /*0000*/ 	.byte	0x04, 0x37
        /*0002*/ 	.short	(.L_300 - .L_299)
.L_299:
        /*0004*/ 	.word	0x00000082


	//----- nvinfo : EIATTR_KPARAM_INFO
	.align		4
.L_300:
        /*0008*/ 	.byte	0x04, 0x17
        /*000a*/ 	.short	(.L_302 - .L_301)
.L_301:
        /*000c*/ 	.word	0x00000000
        /*0010*/ 	.short	0x0000
        /*0012*/ 	.short	0x0070
        /*0014*/ 	.byte	0x00, 0xf0, 0x01, 0x2a


	//----- nvinfo : EIATTR_SPARSE_MMA_MASK
	.align		4
.L_302:
        /*0018*/ 	.byte	0x03, 0x50
        /*001a*/ 	.short	0x0000


	//----- nvinfo : EIATTR_MAXREG_COUNT
	.align		4
        /*001c*/ 	.byte	0x03, 0x1b
        /*001e*/ 	.short	0x00a8


	//----- nvinfo : EIATTR_NUM_BARRIERS
	.align		4
        /*0020*/ 	.byte	0x02, 0x4c
        /*0022*/ 	.byte	0x10
	.zero		1


	//----- nvinfo : EIATTR_EXTERNS
	.align		4
        /*0024*/ 	.byte	0x04, 0x0f
        /*0026*/ 	.short	(.L_304 - .L_303)


	//   ....[0]....
	.align		4
.L_303:
        /*0028*/ 	.word	index@(__assertfail)


	//----- nvinfo : EIATTR_ANNOTATIONS
	.align		4
.L_304:
        /*002c*/ 	.byte	0x04, 0x55
        /*002e*/ 	.short	(.L_306 - .L_305)


	//   ....[0]....
.L_305:
        /* <DEDUP_REMOVED lines=18> */


	//----- nvinfo : EIATTR_MERCURY_ISA_VERSION
	.align		4
.L_306:
        /*0138*/ 	.byte	0x03, 0x5f
        /*013a*/ 	.short	0x0101


	//----- nvinfo : EIATTR_UNUSED_LOAD_BYTE_OFFSET
	.align		4
        /*013c*/ 	.byte	0x04, 0x44
        /*013e*/ 	.short	(.L_308 - .L_307)


	//   ....[0]....
.L_307:
        /*0140*/ 	.word	0x00000a60
        /*0144*/ 	.word	0x0000fff0


	//   ....[1]....
        /*0148*/ 	.word	0x00017ef0
        /*014c*/ 	.word	0x0000fff0


	//----- nvinfo : EIATTR_INT_WARP_WIDE_INSTR_OFFSETS
	.align		4
.L_308:
        /*0150*/ 	.byte	0x04, 0x31
        /*0152*/ 	.short	(.L_310 - .L_309)


	//   ....[0]....
.L_309:
        /*0154*/ 	.word	0x00000130


	//   ....[1]....
        /*0158*/ 	.word	0x00000170


	//   ....[2]....
        /*015c*/ 	.word	0x000001e0


	//   ....[3]....
        /*0160*/ 	.word	0x0001dd00


	//   ....[4]....
        /*0164*/ 	.word	0x0001dd90


	//   ....[5]....
        /*0168*/ 	.word	0x00020be0


	//   ....[6]....
        /*016c*/ 	.word	0x00020c70


	//----- nvinfo : EIATTR_COOP_GROUP_MASK_REGIDS
	.align		4
.L_310:
        /*0170*/ 	.byte	0x04, 0x29
        /*0172*/ 	.short	(.L_312 - .L_311)


	//   ....[0]....
.L_311:
        /*0174*/ 	.word	0xffffffff


	//   ....[1]....
        /*0178*/ 	.word	0xffffffff


	//   ....[2]....
        /*017c*/ 	.word	0xffffffff


	//   ....[3]....
        /*0180*/ 	.word	0xffffffff


	//   ....[4]....
        /*0184*/ 	.word	0xffffffff


	//   ....[5]....
        /*0188*/ 	.word	0xffffffff


	//   ....[6]....
        /*018c*/ 	.word	0xffffffff


	//   ....[7]....
        /*0190*/ 	.word	0xffffffff


	//   ....[8]....
        /*0194*/ 	.word	0xffffffff


	//   ....[9]....
        /*0198*/ 	.word	0xffffffff


	//   ....[10]....
        /*019c*/ 	.word	0xffffffff


	//   ....[11]....
        /*01a0*/ 	.word	0xffffffff


	//   ....[12]....
        /*01a4*/ 	.word	0xffffffff


	//   ....[13]....
        /*01a8*/ 	.word	0xffffffff


	//   ....[14]....
        /*01ac*/ 	.word	0xffffffff


	//   ....[15]....
        /*01b0*/ 	.word	0xffffffff


	//   ....[16]....
        /*01b4*/ 	.word	0xffffffff


	//   ....[17]....
        /*01b8*/ 	.word	0xffffffff


	//   ....[18]....
        /*01bc*/ 	.word	0xffffffff


	//   ....[19]....
        /*01c0*/ 	.word	0xffffffff


	//   ....[20]....
        /*01c4*/ 	.word	0xffffffff


	//   ....[21]....
        /*01c8*/ 	.word	0xffffffff


	//   ....[22]....
        /*01cc*/ 	.word	0xffffffff


	//   ....[23]....
        /*01d0*/ 	.word	0xffffffff


	//   ....[24]....
        /*01d4*/ 	.word	0xffffffff


	//   ....[25]....
        /*01d8*/ 	.word	0xffffffff


	//   ....[26]....
        /*01dc*/ 	.word	0xffffffff


	//   ....[27]....
        /*01e0*/ 	.word	0xffffffff


	//   ....[28]....
        /*01e4*/ 	.word	0xffffffff


	//   ....[29]....
        /*01e8*/ 	.word	0xffffffff


	//   ....[30]....
        /*01ec*/ 	.word	0xffffffff


	//   ....[31]....
        /*01f0*/ 	.word	0xffffffff


	//   ....[32]....
        /*01f4*/ 	.word	0xffffffff


	//   ....[33]....
        /*01f8*/ 	.word	0xffffffff


	//   ....[34]....
        /*01fc*/ 	.word	0xffffffff


	//   ....[35]....
        /*0200*/ 	.word	0xffffffff


	//   ....[36]....
        /*0204*/ 	.word	0xffffffff


	//   ....[37]....
        /*0208*/ 	.word	0xffffffff


	//   ....[38]....
        /*020c*/ 	.word	0xffffffff


	//   ....[39]....
        /*0210*/ 	.word	0xffffffff


	//   ....[40]....
        /*0214*/ 	.word	0xffffffff


	//   ....[41]....
        /*0218*/ 	.word	0xffffffff


	//   ....[42]....
        /*021c*/ 	.word	0xffffffff


	//   ....[43]....
        /*0220*/ 	.word	0xffffffff


	//   ....[44]....
        /*0224*/ 	.word	0xffffffff


	//   ....[45]....
        /*0228*/ 	.word	0xffffffff


	//   ....[46]....
        /*022c*/ 	.word	0xffffffff


	//   ....[47]....
        /*0230*/ 	.word	0xffffffff


	//   ....[48]....
        /*0234*/ 	.word	0xffffffff


	//   ....[49]....
        /*0238*/ 	.word	0xffffffff


	//   ....[50]....
        /*023c*/ 	.word	0xffffffff


	//   ....[51]....
        /*0240*/ 	.word	0xffffffff


	//   ....[52]....
        /*0244*/ 	.word	0xffffffff


	//   ....[53]....
        /*0248*/ 	.word	0xffffffff


	//   ....[54]....
        /*024c*/ 	.word	0xffffffff


	//   ....[55]....
        /*0250*/ 	.word	0xffffffff


	//   ....[56]....
        /*0254*/ 	.word	0xffffffff


	//   ....[57]....
        /*0258*/ 	.word	0xffffffff


	//   ....[58]....
        /*025c*/ 	.word	0xffffffff


	//   ....[59]....
        /*0260*/ 	.word	0xffffffff


	//   ....[60]....
        /*0264*/ 	.word	0xffffffff


	//   ....[61]....
        /*0268*/ 	.word	0xffffffff


	//   ....[62]....
        /*026c*/ 	.word	0xffffffff


	//   ....[63]....
        /*0270*/ 	.word	0xffffffff


	//   ....[64]....
        /*0274*/ 	.word	0xffffffff


	//   ....[65]....
        /*0278*/ 	.word	0xffffffff


	//   ....[66]....
        /*027c*/ 	.word	0xffffffff


	//   ....[67]....
        /*0280*/ 	.word	0xffffffff


	//   ....[68]....
        /*0284*/ 	.word	0xffffffff


	//   ....[69]....
        /*0288*/ 	.word	0xffffffff


	//   ....[70]....
        /*028c*/ 	.word	0xffffffff


	//   ....[71]....
        /*0290*/ 	.word	0xffffffff


	//   ....[72]....
        /*0294*/ 	.word	0xffffffff


	//   ....[73]....
        /*0298*/ 	.word	0xffffffff


	//   ....[74]....
        /*029c*/ 	.word	0xffffffff


	//   ....[75]....
        /*02a0*/ 	.word	0xffffffff


	//   ....[76]....
        /*02a4*/ 	.word	0xffffffff


	//   ....[77]....
        /*02a8*/ 	.word	0xffffffff


	//   ....[78]....
        /*02ac*/ 	.word	0xffffffff


	//   ....[79]....
        /*02b0*/ 	.word	0xffffffff


	//   ....[80]....
        /*02b4*/ 	.word	0xffffffff


	//   ....[81]....
        /*02b8*/ 	.word	0xffffffff


	//   ....[82]....
        /*02bc*/ 	.word	0xffffffff


	//   ....[83]....
        /*02c0*/ 	.word	0xffffffff


	//   ....[84]....
        /*02c4*/ 	.word	0xffffffff


	//   ....[85]....
        /*02c8*/ 	.word	0xffffffff


	//   ....[86]....
        /*02cc*/ 	.word	0xffffffff


	//   ....[87]....
        /*02d0*/ 	.word	0xffffffff


	//   ....[88]....
        /*02d4*/ 	.word	0xffffffff


	//   ....[89]....
        /*02d8*/ 	.word	0xffffffff


	//   ....[90]....
        /*02dc*/ 	.word	0xffffffff


	//   ....[91]....
        /*02e0*/ 	.word	0xffffffff


	//   ....[92]....
        /*02e4*/ 	.word	0xffffffff


	//   ....[93]....
        /*02e8*/ 	.word	0xffffffff


	//   ....[94]....
        /*02ec*/ 	.word	0xffffffff


	//   ....[95]....
        /*02f0*/ 	.word	0xffffffff


	//   ....[96]....
        /*02f4*/ 	.word	0xffffffff


	//   ....[97]....
        /*02f8*/ 	.word	0xffffffff


	//   ....[98]....
        /*02fc*/ 	.word	0xffffffff


	//   ....[99]....
        /*0300*/ 	.word	0xffffffff


	//   ....[100]....
        /*0304*/ 	.word	0xffffffff


	//   ....[101]....
        /*0308*/ 	.word	0xffffffff


	//   ....[102]....
        /*030c*/ 	.word	0xffffffff


	//   ....[103]....
        /*0310*/ 	.word	0xffffffff


	//   ....[104]....
        /*0314*/ 	.word	0xffffffff


	//   ....[105]....
        /*0318*/ 	.word	0xffffffff


	//   ....[106]....
        /*031c*/ 	.word	0xffffffff


	//   ....[107]....
        /*0320*/ 	.word	0xffffffff


	//   ....[108]....
        /*0324*/ 	.word	0xffffffff


	//   ....[109]....
        /*0328*/ 	.word	0xffffffff


	//   ....[110]....
        /*032c*/ 	.word	0xffffffff


	//   ....[111]....
        /*0330*/ 	.word	0xffffffff


	//   ....[112]....
        /*0334*/ 	.word	0xffffffff


	//   ....[113]....
        /*0338*/ 	.word	0xffffffff


	//   ....[114]....
        /*033c*/ 	.word	0xffffffff


	//   ....[115]....
        /*0340*/ 	.word	0xffffffff


	//   ....[116]....
        /*0344*/ 	.word	0xffffffff


	//   ....[117]....
        /*0348*/ 	.word	0xffffffff


	//   ....[118]....
        /*034c*/ 	.word	0xffffffff


	//   ....[119]....
        /*0350*/ 	.word	0xffffffff


	//   ....[120]....
        /*0354*/ 	.word	0xffffffff


	//   ....[121]....
        /*0358*/ 	.word	0xffffffff


	//   ....[122]....
        /*035c*/ 	.word	0xffffffff


	//   ....[123]....
        /*0360*/ 	.word	0xffffffff


	//   ....[124]....
        /*0364*/ 	.word	0xffffffff


	//   ....[125]....
        /*0368*/ 	.word	0xffffffff


	//   ....[126]....
        /*036c*/ 	.word	0xffffffff


	//   ....[127]....
        /*0370*/ 	.word	0xffffffff


	//   ....[128]....
        /*0374*/ 	.word	0xffffffff


	//   ....[129]....
        /*0378*/ 	.word	0xffffffff


	//   ....[130]....
        /*037c*/ 	.word	0xffffffff


	//   ....[131]....
        /*0380*/ 	.word	0xffffffff


	//   ....[132]....
        /*0384*/ 	.word	0xffffffff


	//   ....[133]....
        /*0388*/ 	.word	0xffffffff


	//   ....[134]....
        /*038c*/ 	.word	0xffffffff


	//   ....[135]....
        /*0390*/ 	.word	0xffffffff


	//   ....[136]....
        /*0394*/ 	.word	0xffffffff


	//   ....[137]....
        /*0398*/ 	.word	0xffffffff


	//   ....[138]....
        /*039c*/ 	.word	0xffffffff


	//   ....[139]....
        /*03a0*/ 	.word	0xffffffff


	//   ....[140]....
        /*03a4*/ 	.word	0xffffffff


	//   ....[141]....
        /*03a8*/ 	.word	0xffffffff


	//   ....[142]....
        /*03ac*/ 	.word	0xffffffff


	//   ....[143]....
        /*03b0*/ 	.word	0xffffffff


	//   ....[144]....
        /*03b4*/ 	.word	0xffffffff


	//   ....[145]....
        /*03b8*/ 	.word	0xffffffff


	//   ....[146]....
        /*03bc*/ 	.word	0xffffffff


	//   ....[147]....
        /*03c0*/ 	.word	0xffffffff


	//   ....[148]....
        /*03c4*/ 	.word	0xffffffff


	//   ....[149]....
        /*03c8*/ 	.word	0xffffffff


	//   ....[150]....
        /*03cc*/ 	.word	0xffffffff


	//   ....[151]....
        /*03d0*/ 	.word	0xffffffff


	//   ....[152]....
        /*03d4*/ 	.word	0xffffffff


	//   ....[153]....
        /*03d8*/ 	.word	0xffffffff


	//   ....[154]....
        /*03dc*/ 	.word	0xffffffff


	//   ....[155]....
        /*03e0*/ 	.word	0xffffffff


	//   ....[156]....
        /*03e4*/ 	.word	0xffffffff


	//   ....[157]....
        /*03e8*/ 	.word	0xffffffff


	//   ....[158]....
        /*03ec*/ 	.word	0xffffffff


	//   ....[159]....
        /*03f0*/ 	.word	0xffffffff


	//   ....[160]....
        /*03f4*/ 	.word	0xffffffff


	//   ....[161]....
        /*03f8*/ 	.word	0xffffffff


	//   ....[162]....
        /*03fc*/ 	.word	0xffffffff


	//   ....[163]....
        /*0400*/ 	.word	0xffffffff


	//   ....[164]....
        /*0404*/ 	.word	0xffffffff


	//   ....[165]....
        /*0408*/ 	.word	0xffffffff


	//   ....[166]....
        /*040c*/ 	.word	0xffffffff


	//   ....[167]....
        /*0410*/ 	.word	0xffffffff


	//   ....[168]....
        /*0414*/ 	.word	0xffffffff


	//   ....[169]....
        /*0418*/ 	.word	0xffffffff


	//   ....[170]....
        /*041c*/ 	.word	0xffffffff


	//   ....[171]....
        /*0420*/ 	.word	0xffffffff


	//   ....[172]....
        /*0424*/ 	.word	0xffffffff


	//   ....[173]....
        /*0428*/ 	.word	0xffffffff


	//   ....[174]....
        /*042c*/ 	.word	0xffffffff


	//   ....[175]....
        /*0430*/ 	.word	0xffffffff


	//   ....[176]....
        /*0434*/ 	.word	0xffffffff


	//   ....[177]....
        /*0438*/ 	.word	0xffffffff


	//   ....[178]....
        /*043c*/ 	.word	0xffffffff


	//   ....[179]....
        /*0440*/ 	.word	0xffffffff


	//   ....[180]....
        /*0444*/ 	.word	0xffffffff


	//   ....[181]....
        /*0448*/ 	.word	0xffffffff


	//   ....[182]....
        /*044c*/ 	.word	0xffffffff


	//   ....[183]....
        /*0450*/ 	.word	0xffffffff


	//   ....[184]....
        /*0454*/ 	.word	0xffffffff


	//   ....[185]....
        /*0458*/ 	.word	0xffffffff


	//   ....[186]....
        /*045c*/ 	.word	0xffffffff


	//   ....[187]....
        /*0460*/ 	.word	0xffffffff


	//   ....[188]....
        /*0464*/ 	.word	0xffffffff


	//   ....[189]....
        /*0468*/ 	.word	0xffffffff


	//   ....[190]....
        /*046c*/ 	.word	0xffffffff


	//   ....[191]....
        /*0470*/ 	.word	0xffffffff


	//   ....[192]....
        /*0474*/ 	.word	0xffffffff


	//   ....[193]....
        /*0478*/ 	.word	0xffffffff


	//   ....[194]....
        /*047c*/ 	.word	0xffffffff


	//   ....[195]....
        /*0480*/ 	.word	0xffffffff


	//   ....[196]....
        /*0484*/ 	.word	0xffffffff


	//   ....[197]....
        /*0488*/ 	.word	0xffffffff


	//   ....[198]....
        /*048c*/ 	.word	0xffffffff


	//   ....[199]....
        /*0490*/ 	.word	0xffffffff


	//   ....[200]....
        /*0494*/ 	.word	0xffffffff


	//   ....[201]....
        /*0498*/ 	.word	0xffffffff


	//   ....[202]....
        /*049c*/ 	.word	0xffffffff


	//   ....[203]....
        /*04a0*/ 	.word	0xffffffff


	//   ....[204]....
        /*04a4*/ 	.word	0xffffffff


	//   ....[205]....
        /*04a8*/ 	.word	0xffffffff


	//   ....[206]....
        /*04ac*/ 	.word	0xffffffff


	//   ....[207]....
        /*04b0*/ 	.word	0xffffffff


	//   ....[208]....
        /*04b4*/ 	.word	0xffffffff


	//   ....[209]....
        /*04b8*/ 	.word	0xffffffff


	//   ....[210]....
        /*04bc*/ 	.word	0xffffffff


	//   ....[211]....
        /*04c0*/ 	.word	0xffffffff


	//   ....[212]....
        /*04c4*/ 	.word	0xffffffff


	//   ....[213]....
        /*04c8*/ 	.word	0xffffffff


	//   ....[214]....
        /*04cc*/ 	.word	0xffffffff


	//   ....[215]....
        /*04d0*/ 	.word	0xffffffff


	//   ....[216]....
        /*04d4*/ 	.word	0xffffffff


	//   ....[217]....
        /*04d8*/ 	.word	0xffffffff


	//   ....[218]....
        /*04dc*/ 	.word	0xffffffff


	//   ....[219]....
        /*04e0*/ 	.word	0xffffffff


	//   ....[220]....
        /*04e4*/ 	.word	0xffffffff


	//   ....[221]....
        /*04e8*/ 	.word	0xffffffff


	//   ....[222]....
        /*04ec*/ 	.word	0xffffffff


	//   ....[223]....
        /*04f0*/ 	.word	0xffffffff


	//   ....[224]....
        /*04f4*/ 	.word	0xffffffff


	//   ....[225]....
        /*04f8*/ 	.word	0xffffffff


	//   ....[226]....
        /*04fc*/ 	.word	0xffffffff


	//   ....[227]....
        /*0500*/ 	.word	0xffffffff


	//   ....[228]....
        /*0504*/ 	.word	0xffffffff


	//   ....[229]....
        /*0508*/ 	.word	0xffffffff


	//   ....[230]....
        /*050c*/ 	.word	0xffffffff


	//   ....[231]....
        /*0510*/ 	.word	0xffffffff


	//   ....[232]....
        /*0514*/ 	.word	0xffffffff


	//   ....[233]....
        /*0518*/ 	.word	0x0500000f


	//   ....[234]....
        /*051c*/ 	.word	0x0500000f


	//   ....[235]....
        /*0520*/ 	.word	0x0500000f


	//   ....[236]....
        /*0524*/ 	.word	0x0500000f


	//   ....[237]....
        /*0528*/ 	.word	0x0500000f


	//   ....[238]....
        /*052c*/ 	.word	0x0500000f


	//   ....[239]....
        /*0530*/ 	.word	0x0500000f


	//   ....[240]....
        /*0534*/ 	.word	0x0500000f


	//   ....[241]....
        /*0538*/ 	.word	0x0500000f


	//   ....[242]....
        /*053c*/ 	.word	0x0500000f


	//   ....[243]....
        /*0540*/ 	.word	0x0500000f


	//   ....[244]....
        /*0544*/ 	.word	0x0500000f


	//   ....[245]....
        /*0548*/ 	.word	0x0500000f


	//   ....[246]....
        /*054c*/ 	.word	0x0500000f


	//   ....[247]....
        /*0550*/ 	.word	0x0500000f


	//   ....[248]....
        /*0554*/ 	.word	0x0500000f


	//   ....[249]....
        /*0558*/ 	.word	0x0500000f


	//   ....[250]....
        /*055c*/ 	.word	0x0500000f


	//   ....[251]....
        /*0560*/ 	.word	0x0500000f


	//   ....[252]....
        /*0564*/ 	.word	0x0500000f


	//   ....[253]....
        /*0568*/ 	.word	0x0500000f


	//   ....[254]....
        /*056c*/ 	.word	0x0500000f


	//   ....[255]....
        /*0570*/ 	.word	0x0500000f


	//   ....[0]....
        /*0574*/ 	.word	0x0500000f


	//   ....[1]....
        /*0578*/ 	.word	0x0500000f


	//   ....[2]....
        /*057c*/ 	.word	0x0500000f


	//   ....[3]....
        /*0580*/ 	.word	0x0500000f


	//   ....[4]....
        /*0584*/ 	.word	0x0500000f


	//   ....[5]....
        /*0588*/ 	.word	0x0500000f


	//   ....[6]....
        /*058c*/ 	.word	0x0500000f


	//   ....[7]....
        /*0590*/ 	.word	0x0500000f


	//   ....[8]....
        /*0594*/ 	.word	0x0500000f


	//   ....[9]....
        /*0598*/ 	.word	0x0500000f


	//   ....[10]....
        /*059c*/ 	.word	0x0500000f


	//   ....[11]....
        /*05a0*/ 	.word	0x0500000f


	//   ....[12]....
        /*05a4*/ 	.word	0x0500000f


	//   ....[13]....
        /*05a8*/ 	.word	0x0500000f


	//   ....[14]....
        /*05ac*/ 	.word	0x0500000f


	//   ....[15]....
        /*05b0*/ 	.word	0x0500000f


	//   ....[16]....
        /*05b4*/ 	.word	0x0500000f


	//   ....[17]....
        /*05b8*/ 	.word	0x0500000f


	//   ....[18]....
        /*05bc*/ 	.word	0x0500000f


	//   ....[19]....
        /*05c0*/ 	.word	0x0500000f


	//   ....[20]....
        /*05c4*/ 	.word	0x0500000f


	//   ....[21]....
        /*05c8*/ 	.word	0x0500000f


	//   ....[22]....
        /*05cc*/ 	.word	0x0500000f


	//   ....[23]....
        /*05d0*/ 	.word	0x0500000f


	//   ....[24]....
        /*05d4*/ 	.word	0x0500000f


	//   ....[25]....
        /*05d8*/ 	.word	0x0500000f


	//   ....[26]....
        /*05dc*/ 	.word	0x0500000f


	//   ....[27]....
        /*05e0*/ 	.word	0x0500000f


	//   ....[28]....
        /*05e4*/ 	.word	0x0500000f


	//   ....[29]....
        /*05e8*/ 	.word	0x0500000f


	//   ....[30]....
        /*05ec*/ 	.word	0x0500000f


	//   ....[31]....
        /*05f0*/ 	.word	0x0500000f


	//   ....[32]....
        /*05f4*/ 	.word	0x0500000f


	//   ....[33]....
        /*05f8*/ 	.word	0x0500000f


	//   ....[34]....
        /*05fc*/ 	.word	0x0500000f


	//   ....[35]....
        /*0600*/ 	.word	0x0500000f


	//   ....[36]....
        /*0604*/ 	.word	0x0500000f


	//   ....[37]....
        /*0608*/ 	.word	0x0500000f


	//   ....[38]....
        /*060c*/ 	.word	0x0500000f


	//   ....[39]....
        /*0610*/ 	.word	0x0500000f


	//   ....[40]....
        /*0614*/ 	.word	0x0500000f


	//   ....[41]....
        /*0618*/ 	.word	0x0500000f


	//   ....[42]....
        /*061c*/ 	.word	0x0500000f


	//   ....[43]....
        /*0620*/ 	.word	0x0500000f


	//   ....[44]....
        /*0624*/ 	.word	0x0500000f


	//   ....[45]....
        /*0628*/ 	.word	0x0500000f


	//   ....[46]....
        /*062c*/ 	.word	0x0500000f


	//   ....[47]....
        /*0630*/ 	.word	0x0500000f


	//   ....[48]....
        /*0634*/ 	.word	0x0500000f


	//   ....[49]....
        /*0638*/ 	.word	0x0500000f


	//   ....[50]....
        /*063c*/ 	.word	0x0500000f


	//   ....[51]....
        /*0640*/ 	.word	0x0500000f


	//   ....[52]....
        /*0644*/ 	.word	0x0500000f


	//   ....[53]....
        /*0648*/ 	.word	0x0500000f


	//   ....[54]....
        /*064c*/ 	.word	0x0500000f


	//   ....[55]....
        /*0650*/ 	.word	0x0500000f


	//   ....[56]....
        /*0654*/ 	.word	0x0500000f


	//   ....[57]....
        /*0658*/ 	.word	0x0500000f


	//   ....[58]....
        /*065c*/ 	.word	0x0500000f


	//   ....[59]....
        /*0660*/ 	.word	0x0500000f


	//   ....[60]....
        /*0664*/ 	.word	0x0500000f


	//   ....[61]....
        /*0668*/ 	.word	0x0500000f


	//   ....[62]....
        /*066c*/ 	.word	0x0500000f


	//   ....[63]....
        /*0670*/ 	.word	0x0500000f


	//   ....[64]....
        /*0674*/ 	.word	0x0500000f


	//   ....[65]....
        /*0678*/ 	.word	0x0500000f


	//   ....[66]....
        /*067c*/ 	.word	0x0500000f


	//   ....[67]....
        /*0680*/ 	.word	0x0500000f


	//   ....[68]....
        /*0684*/ 	.word	0x0500000f


	//   ....[69]....
        /*0688*/ 	.word	0x0500000f


	//   ....[70]....
        /*068c*/ 	.word	0x0500000f


	//   ....[71]....
        /*0690*/ 	.word	0x0500000f


	//   ....[72]....
        /*0694*/ 	.word	0x0500000f


	//   ....[73]....
        /*0698*/ 	.word	0x0500000f


	//   ....[74]....
        /*069c*/ 	.word	0x0500000f


	//   ....[75]....
        /*06a0*/ 	.word	0x0500000f


	//   ....[76]....
        /*06a4*/ 	.word	0x0500000f


	//   ....[77]....
        /*06a8*/ 	.word	0x0500000f


	//   ....[78]....
        /*06ac*/ 	.word	0x0500000f


	//   ....[79]....
        /*06b0*/ 	.word	0x0500000f


	//   ....[80]....
        /*06b4*/ 	.word	0x0500000f


	//   ....[81]....
        /*06b8*/ 	.word	0x0500000f


	//   ....[82]....
        /*06bc*/ 	.word	0x0500000f


	//   ....[83]....
        /*06c0*/ 	.word	0x0500000f


	//   ....[84]....
        /*06c4*/ 	.word	0x0500000f


	//   ....[85]....
        /*06c8*/ 	.word	0x0500000f


	//   ....[86]....
        /*06cc*/ 	.word	0x0500000f


	//   ....[87]....
        /*06d0*/ 	.word	0x0500000f


	//   ....[88]....
        /*06d4*/ 	.word	0x0500000f


	//   ....[89]....
        /*06d8*/ 	.word	0x0500000f


	//   ....[90]....
        /*06dc*/ 	.word	0x0500000f


	//   ....[91]....
        /*06e0*/ 	.word	0x0500000f


	//   ....[92]....
        /*06e4*/ 	.word	0x0500000f


	//   ....[93]....
        /*06e8*/ 	.word	0x0500000f


	//   ....[94]....
        /*06ec*/ 	.word	0x0500000f


	//   ....[95]....
        /*06f0*/ 	.word	0x0500000f


	//   ....[96]....
        /*06f4*/ 	.word	0x0500000f


	//   ....[97]....
        /*06f8*/ 	.word	0x0500000f


	//   ....[98]....
        /*06fc*/ 	.word	0x0500000f


	//   ....[99]....
        /*0700*/ 	.word	0x0500000f


	//   ....[100]....
        /*0704*/ 	.word	0x0500000f


	//   ....[101]....
        /*0708*/ 	.word	0x0500000f


	//   ....[102]....
        /*070c*/ 	.word	0x0500000f


	//   ....[103]....
        /*0710*/ 	.word	0x0500000f


	//   ....[104]....
        /*0714*/ 	.word	0x0500000f


	//   ....[105]....
        /*0718*/ 	.word	0x0500000f


	//   ....[106]....
        /*071c*/ 	.word	0x0500000f


	//   ....[107]....
        /*0720*/ 	.word	0x0500000f


	//   ....[108]....
        /*0724*/ 	.word	0x0500000f


	//   ....[109]....
        /*0728*/ 	.word	0x0500000f


	//   ....[110]....
        /*072c*/ 	.word	0x0500000f


	//   ....[111]....
        /*0730*/ 	.word	0x0500000f


	//   ....[112]....
        /*0734*/ 	.word	0x0500000f


	//   ....[113]....
        /*0738*/ 	.word	0x0500000f


	//   ....[114]....
        /*073c*/ 	.word	0x0500000f


	//   ....[115]....
        /*0740*/ 	.word	0x0500000f


	//   ....[116]....
        /*0744*/ 	.word	0x0500000f


	//   ....[117]....
        /*0748*/ 	.word	0x0500000f


	//   ....[118]....
        /*074c*/ 	.word	0x0500000f


	//   ....[119]....
        /*0750*/ 	.word	0x0500000f


	//   ....[120]....
        /*0754*/ 	.word	0x0500000f


	//   ....[121]....
        /*0758*/ 	.word	0x0500000f


	//   ....[122]....
        /*075c*/ 	.word	0x0500000f


	//   ....[123]....
        /*0760*/ 	.word	0x0500000f


	//   ....[124]....
        /*0764*/ 	.word	0x0500000f


	//   ....[125]....
        /*0768*/ 	.word	0x0500000f


	//   ....[126]....
        /*076c*/ 	.word	0x0500000f


	//   ....[127]....
        /*0770*/ 	.word	0x0500000f


	//   ....[128]....
        /*0774*/ 	.word	0x0500000f


	//   ....[129]....
        /*0778*/ 	.word	0x0500000f


	//   ....[130]....
        /*077c*/ 	.word	0x0500000f


	//   ....[131]....
        /*0780*/ 	.word	0x0500000f


	//   ....[132]....
        /*0784*/ 	.word	0x0500000f


	//   ....[133]....
        /*0788*/ 	.word	0x0500000f


	//   ....[134]....
        /*078c*/ 	.word	0x0500000f


	//   ....[135]....
        /*0790*/ 	.word	0x0500000f


	//   ....[136]....
        /*0794*/ 	.word	0x0500000f


	//   ....[137]....
        /*0798*/ 	.word	0x0500000f


	//   ....[138]....
        /*079c*/ 	.word	0x0500000f


	//   ....[139]....
        /*07a0*/ 	.word	0x0500000f


	//   ....[140]....
        /*07a4*/ 	.word	0x0500000f


	//   ....[141]....
        /*07a8*/ 	.word	0x0500000f


	//   ....[142]....
        /*07ac*/ 	.word	0x0500000f


	//   ....[143]....
        /*07b0*/ 	.word	0x0500000f


	//   ....[144]....
        /*07b4*/ 	.word	0x0500000f


	//   ....[145]....
        /*07b8*/ 	.word	0x0500000f


	//   ....[146]....
        /*07bc*/ 	.word	0x0500000f


	//   ....[147]....
        /*07c0*/ 	.word	0x0500000f


	//   ....[148]....
        /*07c4*/ 	.word	0x0500000f


	//   ....[149]....
        /*07c8*/ 	.word	0x0500000f


	//   ....[150]....
        /*07cc*/ 	.word	0x0500000f


	//   ....[151]....
        /*07d0*/ 	.word	0x0500000f


	//   ....[152]....
        /*07d4*/ 	.word	0x0500000f


	//   ....[153]....
        /*07d8*/ 	.word	0x0500000f


	//   ....[154]....
        /*07dc*/ 	.word	0x0500000f


	//----- nvinfo : EIATTR_COOP_GROUP_INSTR_OFFSETS
	.align		4
.L_312:
        /*07e0*/ 	.byte	0x04, 0x28
        /*07e2*/ 	.short	(.L_314 - .L_313)


	//   ....[0]....
.L_313:
        /*07e4*/ 	.word	0x00000070


	//   ....[1]....
        /*07e8*/ 	.word	0x00000140


	//   ....[2]....
        /*07ec*/ 	.word	0x00000190


	//   ....[3]....
        /*07f0*/ 	.word	0x000003c0


	//   ....[4]....
        /*07f4*/ 	.word	0x00000520


	//   ....[5]....
        /*07f8*/ 	.word	0x00000640


	//   ....[6]....
        /*07fc*/ 	.word	0x000007a0


	//   ....[7]....
        /*0800*/ 	.word	0x000034c0


	//   ....[8]....
        /*0804*/ 	.word	0x000034d0


	//   ....[9]....
        /*0808*/ 	.word	0x00003c40


	//   ....[10]....
        /*080c*/ 	.word	0x00003c50


	//   ....[11]....
        /*0810*/ 	.word	0x000043c0


	//   ....[12]....
        /*0814*/ 	.word	0x000043d0


	//   ....[13]....
        /*0818*/ 	.word	0x00004b30


	//   ....[14]....
        /*081c*/ 	.word	0x00004b40


	//   ....[15]....
        /*0820*/ 	.word	0x00005cc0


	//   ....[16]....
        /*0824*/ 	.word	0x00005cd0


	//   ....[17]....
        /*0828*/ 	.word	0x000064c0


	//   ....[18]....
        /*082c*/ 	.word	0x000064d0


	//   ....[19]....
        /*0830*/ 	.word	0x00006cc0


	//   ....[20]....
        /*0834*/ 	.word	0x00006cd0


	//   ....[21]....
        /*0838*/ 	.word	0x000074e0


	//   ....[22]....
        /*083c*/ 	.word	0x000074f0


	//   ....[23]....
        /*0840*/ 	.word	0x00007ef0


	//   ....[24]....
        /*0844*/ 	.word	0x00007f00


	//   ....[25]....
        /*0848*/ 	.word	0x00008010


	//   ....[26]....
        /*084c*/ 	.word	0x00008020


	//   ....[27]....
        /*0850*/ 	.word	0x00008140


	//   ....[28]....
        /*0854*/ 	.word	0x00008150


	//   ....[29]....
        /*0858*/ 	.word	0x00008270


	//   ....[30]....
        /*085c*/ 	.word	0x00008280


	//   ....[31]....
        /*0860*/ 	.word	0x00008600


	//   ....[32]....
        /*0864*/ 	.word	0x00008620


	//   ....[33]....
        /*0868*/ 	.word	0x00008700


	//   ....[34]....
        /*086c*/ 	.word	0x00008720


	//   ....[35]....
        /*0870*/ 	.word	0x00008800


	//   ....[36]....
        /*0874*/ 	.word	0x00008820


	//   ....[37]....
        /*0878*/ 	.word	0x00008900


	//   ....[38]....
        /*087c*/ 	.word	0x00008920


	//   ....[39]....
        /*0880*/ 	.word	0x00009150


	//   ....[40]....
        /*0884*/ 	.word	0x00009850


	//   ....[41]....
        /*0888*/ 	.word	0x00009860


	//   ....[42]....
        /*088c*/ 	.word	0x00009870


	//   ....[43]....
        /*0890*/ 	.word	0x00009880


	//   ....[44]....
        /*0894*/ 	.word	0x00009bc0


	//   ....[45]....
        /*0898*/ 	.word	0x00009bd0


	//   ....[46]....
        /*089c*/ 	.word	0x00009be0


	//   ....[47]....
        /*08a0*/ 	.word	0x00009bf0


	//   ....[48]....
        /*08a4*/ 	.word	0x00009f10


	//   ....[49]....
        /*08a8*/ 	.word	0x00009f20


	//   ....[50]....
        /*08ac*/ 	.word	0x00009f30


	//   ....[51]....
        /*08b0*/ 	.word	0x00009f40


	//   ....[52]....
        /*08b4*/ 	.word	0x0000a280


	//   ....[53]....
        /*08b8*/ 	.word	0x0000a290


	//   ....[54]....
        /*08bc*/ 	.word	0x0000a2a0


	//   ....[55]....
        /*08c0*/ 	.word	0x0000a2b0


	//   ....[56]....
        /*08c4*/ 	.word	0x0000c1e0


	//   ....[57]....
        /*08c8*/ 	.word	0x0000c200


	//   ....[58]....
        /*08cc*/ 	.word	0x0000c210


	//   ....[59]....
        /*08d0*/ 	.word	0x0000c220


	//   ....[60]....
        /*08d4*/ 	.word	0x0000c330


	//   ....[61]....
        /*08d8*/ 	.word	0x0000c390


	//   ....[62]....
        /*08dc*/ 	.word	0x0000c3c0


	//   ....[63]....
        /*08e0*/ 	.word	0x0000c400


	//   ....[64]....
        /*08e4*/ 	.word	0x0000c770


	//   ....[65]....
        /*08e8*/ 	.word	0x0000c790


	//   ....[66]....
        /*08ec*/ 	.word	0x0000c7b0


	//   ....[67]....
        /*08f0*/ 	.word	0x0000c7c0


	//   ....[68]....
        /*08f4*/ 	.word	0x0000c890


	//   ....[69]....
        /*08f8*/ 	.word	0x0000c8b0


	//   ....[70]....
        /*08fc*/ 	.word	0x0000c8c0


	//   ....[71]....
        /*0900*/ 	.word	0x0000c940


	//   ....[72]....
        /*0904*/ 	.word	0x0000f310


	//   ....[73]....
        /*0908*/ 	.word	0x0000f350


	//   ....[74]....
        /*090c*/ 	.word	0x0000fd90


	//   ....[75]....
        /*0910*/ 	.word	0x0000fdf0


	//   ....[76]....
        /*0914*/ 	.word	0x00010870


	//   ....[77]....
        /*0918*/ 	.word	0x000108e0


	//   ....[78]....
        /*091c*/ 	.word	0x00012230


	//   ....[79]....
        /*0920*/ 	.word	0x00012c70


	//   ....[80]....
        /*0924*/ 	.word	0x00012ce0


	//   ....[81]....
        /*0928*/ 	.word	0x00012d00


	//   ....[82]....
        /*092c*/ 	.word	0x00013700


	//   ....[83]....
        /*0930*/ 	.word	0x00013780


	//   ....[84]....
        /*0934*/ 	.word	0x00015f40


	//   ....[85]....
        /*0938*/ 	.word	0x00015f60


	//   ....[86]....
        /*093c*/ 	.word	0x00015f90


	//   ....[87]....
        /*0940*/ 	.word	0x00015fa0


	//   ....[88]....
        /*0944*/ 	.word	0x000177f0


	//   ....[89]....
        /*0948*/ 	.word	0x00017800


	//   ....[90]....
        /*094c*/ 	.word	0x00017850


	//   ....[91]....
        /*0950*/ 	.word	0x00017860


	//   ....[92]....
        /*0954*/ 	.word	0x00018970


	//   ....[93]....
        /*0958*/ 	.word	0x000189a0


	//   ....[94]....
        /*095c*/ 	.word	0x000189c0


	//   ....[95]....
        /*0960*/ 	.word	0x000189d0


	//   ....[96]....
        /*0964*/ 	.word	0x00019090


	//   ....[97]....
        /*0968*/ 	.word	0x000190a0


	//   ....[98]....
        /*096c*/ 	.word	0x000191a0


	//   ....[99]....
        /*0970*/ 	.word	0x000191b0


	//   ....[100]....
        /*0974*/ 	.word	0x000192c0


	//   ....[101]....
        /*0978*/ 	.word	0x000192d0


	//   ....[102]....
        /*097c*/ 	.word	0x000193e0


	//   ....[103]....
        /*0980*/ 	.word	0x000193f0


	//   ....[104]....
        /*0984*/ 	.word	0x000198c0


	//   ....[105]....
        /*0988*/ 	.word	0x000198d0


	//   ....[106]....
        /*098c*/ 	.word	0x00019d50


	//   ....[107]....
        /*0990*/ 	.word	0x00019d60


	//   ....[108]....
        /*0994*/ 	.word	0x0001a980


	//   ....[109]....
        /*0998*/ 	.word	0x0001a990


	//   ....[110]....
        /*099c*/ 	.word	0x0001aaa0


	//   ....[111]....
        /*09a0*/ 	.word	0x0001aab0


	//   ....[112]....
        /*09a4*/ 	.word	0x0001abc0


	//   ....[113]....
        /*09a8*/ 	.word	0x0001abd0


	//   ....[114]....
        /*09ac*/ 	.word	0x0001ace0


	//   ....[115]....
        /*09b0*/ 	.word	0x0001acf0


	//   ....[116]....
        /*09b4*/ 	.word	0x0001ae60


	//   ....[117]....
        /*09b8*/ 	.word	0x0001b050


	//   ....[118]....
        /*09bc*/ 	.word	0x0001b080


	//   ....[119]....
        /*09c0*/ 	.word	0x0001b0b0


	//   ....[120]....
        /*09c4*/ 	.word	0x0001b0e0


	//   ....[121]....
        /*09c8*/ 	.word	0x0001b110


	//   ....[122]....
        /*09cc*/ 	.word	0x0001b140


	//   ....[123]....
        /*09d0*/ 	.word	0x0001b2d0


	//   ....[124]....
        /*09d4*/ 	.word	0x0001b300


	//   ....[125]....
        /*09d8*/ 	.word	0x0001b330


	//   ....[126]....
        /*09dc*/ 	.word	0x0001b360


	//   ....[127]....
        /*09e0*/ 	.word	0x0001b390


	//   ....[128]....
        /*09e4*/ 	.word	0x0001b3c0


	//   ....[129]....
        /*09e8*/ 	.word	0x0001b450


	//   ....[130]....
        /*09ec*/ 	.word	0x0001b480


	//   ....[131]....
        /*09f0*/ 	.word	0x0001b490


	//   ....[132]....
        /*09f4*/ 	.word	0x0001b4d0


	//   ....[133]....
        /*09f8*/ 	.word	0x0001c970


	//   ....[134]....
        /*09fc*/ 	.word	0x0001e7f0


	//   ....[135]....
        /*0a00*/ 	.word	0x0001e810


	//   ....[136]....
        /*0a04*/ 	.word	0x0001e8b0


	//   ....[137]....
        /*0a08*/ 	.word	0x0001e8d0


	//   ....[138]....
        /*0a0c*/ 	.word	0x0001e960


	//   ....[139]....
        /*0a10*/ 	.word	0x0001e980


	//   ....[140]....
        /*0a14*/ 	.word	0x0001ea10


	//   ....[141]....
        /*0a18*/ 	.word	0x0001ea30


	//   ....[142]....
        /*0a1c*/ 	.word	0x0001eac0


	//   ....[143]....
        /*0a20*/ 	.word	0x0001eae0


	//   ....[144]....
        /*0a24*/ 	.word	0x0001eb70


	//   ....[145]....
        /*0a28*/ 	.word	0x0001eb90


	//   ....[146]....
        /*0a2c*/ 	.word	0x0001ec20


	//   ....[147]....
        /*0a30*/ 	.word	0x0001ec40


	//   ....[148]....
        /*0a34*/ 	.word	0x0001ec50


	//   ....[149]....
        /*0a38*/ 	.word	0x0001ecd0


	//   ....[150]....
        /*0a3c*/ 	.word	0x0001f420


	//   ....[151]....
        /*0a40*/ 	.word	0x0001f450


	//   ....[152]....
        /*0a44*/ 	.word	0x0001f4b0


	//   ....[153]....
        /*0a48*/ 	.word	0x0001f500


	//   ....[154]....
        /*0a4c*/ 	.word	0x0001f550


	//   ....[155]....
        /*0a50*/ 	.word	0x0001f5a0


	//   ....[156]....
        /*0a54*/ 	.word	0x0001f5e0


	//   ....[157]....
        /*0a58*/ 	.word	0x0001f640


	//   ....[158]....
        /*0a5c*/ 	.word	0x0001f690


	//   ....[159]....
        /*0a60*/ 	.word	0x0001f6e0


	//   ....[160]....
        /*0a64*/ 	.word	0x0001f730


	//   ....[161]....
        /*0a68*/ 	.word	0x0001f780


	//   ....[162]....
        /*0a6c*/ 	.word	0x0001f7d0


	//   ....[163]....
        /*0a70*/ 	.word	0x0001f810


	//   ....[164]....
        /*0a74*/ 	.word	0x0001f830


	//   ....[165]....
        /*0a78*/ 	.word	0x0001f870


	//   ....[166]....
        /*0a7c*/ 	.word	0x0001ffb0


	//   ....[167]....
        /*0a80*/ 	.word	0x0001ffe0


	//   ....[168]....
        /*0a84*/ 	.word	0x00020040


	//   ....[169]....
        /*0a88*/ 	.word	0x00020050


	//   ....[170]....
        /*0a8c*/ 	.word	0x000200a0


	//   ....[171]....
        /*0a90*/ 	.word	0x000200b0


	//   ....[172]....
        /*0a94*/ 	.word	0x00020100


	//   ....[173]....
        /*0a98*/ 	.word	0x00020110


	//   ....[174]....
        /*0a9c*/ 	.word	0x00020160


	//   ....[175]....
        /*0aa0*/ 	.word	0x00020170


	//   ....[176]....
        /*0aa4*/ 	.word	0x000201c0


	//   ....[177]....
        /*0aa8*/ 	.word	0x000201d0


	//   ....[178]....
        /*0aac*/ 	.word	0x00020220


	//   ....[179]....
        /*0ab0*/ 	.word	0x00020230


	//   ....[180]....
        /*0ab4*/ 	.word	0x00020240


	//   ....[181]....
        /*0ab8*/ 	.word	0x00020290


	//   ....[182]....
        /*0abc*/ 	.word	0x000204f0


	//   ....[183]....
        /*0ac0*/ 	.word	0x00020510


	//   ....[184]....
        /*0ac4*/ 	.word	0x00020520


	//   ....[185]....
        /*0ac8*/ 	.word	0x00020590


	//   ....[186]....
        /*0acc*/ 	.word	0x000205a0


	//   ....[187]....
        /*0ad0*/ 	.word	0x00020610


	//   ....[188]....
        /*0ad4*/ 	.word	0x00020620


	//   ....[189]....
        /*0ad8*/ 	.word	0x00020690


	//   ....[190]....
        /*0adc*/ 	.word	0x000206a0


	//   ....[191]....
        /*0ae0*/ 	.word	0x00020710


	//   ....[192]....
        /*0ae4*/ 	.word	0x00020720


	//   ....[193]....
        /*0ae8*/ 	.word	0x00020790


	//   ....[194]....
        /*0aec*/ 	.word	0x000207a0


	//   ....[195]....
        /*0af0*/ 	.word	0x00020810


	//   ....[196]....
        /*0af4*/ 	.word	0x00020820


	//   ....[197]....
        /*0af8*/ 	.word	0x00020830


	//   ....[198]....
        /*0afc*/ 	.word	0x00020dc0


	//   ....[199]....
        /*0b00*/ 	.word	0x00020e00


	//   ....[200]....
        /*0b04*/ 	.word	0x00020e40


	//   ....[201]....
        /*0b08*/ 	.word	0x00020e60


	//   ....[202]....
        /*0b0c*/ 	.word	0x00020e70


	//   ....[203]....
        /*0b10*/ 	.word	0x00020e90


	//   ....[204]....
        /*0b14*/ 	.word	0x00020f00


	//   ....[205]....
        /*0b18*/ 	.word	0x00020f20


	//   ....[206]....
        /*0b1c*/ 	.word	0x00020f80


	//   ....[207]....
        /*0b20*/ 	.word	0x00020fa0


	//   ....[208]....
        /*0b24*/ 	.word	0x00021000


	//   ....[209]....
        /*0b28*/ 	.word	0x00021020


	//   ....[210]....
        /*0b2c*/ 	.word	0x00021080


	//   ....[211]....
        /*0b30*/ 	.word	0x000210a0


	//   ....[212]....
        /*0b34*/ 	.word	0x000210f0


	//   ....[213]....
        /*0b38*/ 	.word	0x00021110


	//   ....[214]....
        /*0b3c*/ 	.word	0x00021550


	//   ....[215]....
        /*0b40*/ 	.word	0x00021580


	//   ....[216]....
        /*0b44*/ 	.word	0x000215e0


	//   ....[217]....
        /*0b48*/ 	.word	0x00021610


	//   ....[218]....
        /*0b4c*/ 	.word	0x00021640


	//   ....[219]....
        /*0b50*/ 	.word	0x00021670


	//   ....[220]....
        /*0b54*/ 	.word	0x000216a0


	//   ....[221]....
        /*0b58*/ 	.word	0x000216d0


	//   ....[222]....
        /*0b5c*/ 	.word	0x00021870


	//   ....[223]....
        /*0b60*/ 	.word	0x000218a0


	//   ....[224]....
        /*0b64*/ 	.word	0x000218d0


	//   ....[225]....
        /*0b68*/ 	.word	0x00021900


	//   ....[226]....
        /*0b6c*/ 	.word	0x00021930


	//   ....[227]....
        /*0b70*/ 	.word	0x00021960


	//   ....[228]....
        /*0b74*/ 	.word	0x00021a20


	//   ....[229]....
        /*0b78*/ 	.word	0x00021a40


	//   ....[230]....
        /*0b7c*/ 	.word	0x00021a60


	//   ....[231]....
        /*0b80*/ 	.word	0x00021ac0


	//   ....[232]....
        /*0b84*/ 	.word	0x000224e0


	//   ....[233]....
        /*0b88*/ 	.word	0x00022800


	//   ....[234]....
        /*0b8c*/ 	.word	0x00022890


	//   ....[235]....
        /*0b90*/ 	.word	0x00022930


	//   ....[236]....
        /*0b94*/ 	.word	0x000229c0


	//   ....[237]....
        /*0b98*/ 	.word	0x00022a60


	//   ....[238]....
        /*0b9c*/ 	.word	0x00022af0


	//   ....[239]....
        /*0ba0*/ 	.word	0x00022b90


	//   ....[240]....
        /*0ba4*/ 	.word	0x00022c20


	//   ....[241]....
        /*0ba8*/ 	.word	0x00022d10


	//   ....[242]....
        /*0bac*/ 	.word	0x00022da0


	//   ....[243]....
        /*0bb0*/ 	.word	0x00022e40


	//   ....[244]....
        /*0bb4*/ 	.word	0x00022ed0


	//   ....[245]....
        /*0bb8*/ 	.word	0x00022f70


	//   ....[246]....
        /*0bbc*/ 	.word	0x00023000


	//   ....[247]....
        /*0bc0*/ 	.word	0x000230a0


	//   ....[248]....
        /*0bc4*/ 	.word	0x00023130


	//   ....[249]....
        /*0bc8*/ 	.word	0x00023220


	//   ....[250]....
        /*0bcc*/ 	.word	0x000232b0


	//   ....[251]....
        /*0bd0*/ 	.word	0x00023340


	//   ....[252]....
        /*0bd4*/ 	.word	0x000233d0


	//   ....[253]....
        /*0bd8*/ 	.word	0x00023460


	//   ....[254]....
        /*0bdc*/ 	.word	0x000234f0


	//   ....[255]....
        /*0be0*/ 	.word	0x00023580


	//   ....[0]....
        /*0be4*/ 	.word	0x00023610


	//   ....[1]....
        /*0be8*/ 	.word	0x00023740


	//   ....[2]....
        /*0bec*/ 	.word	0x000237f0


	//   ....[3]....
        /*0bf0*/ 	.word	0x00023880


	//   ....[4]....
        /*0bf4*/ 	.word	0x000238d0


	//   ....[5]....
        /*0bf8*/ 	.word	0x00023920


	//   ....[6]....
        /*0bfc*/ 	.word	0x000239b0


	//   ....[7]....
        /*0c00*/ 	.word	0x00023a40


	//   ....[8]....
        /*0c04*/ 	.word	0x00023a90


	//   ....[9]....
        /*0c08*/ 	.word	0x00023ae0


	//   ....[10]....
        /*0c0c*/ 	.word	0x00023b70


	//   ....[11]....
        /*0c10*/ 	.word	0x00023c00


	//   ....[12]....
        /*0c14*/ 	.word	0x00023c50


	//   ....[13]....
        /*0c18*/ 	.word	0x00023ca0


	//   ....[14]....
        /*0c1c*/ 	.word	0x00023d30


	//   ....[15]....
        /*0c20*/ 	.word	0x00023dc0


	//   ....[16]....
        /*0c24*/ 	.word	0x00023e10


	//   ....[17]....
        /*0c28*/ 	.word	0x00023e60


	//   ....[18]....
        /*0c2c*/ 	.word	0x00023f50


	//   ....[19]....
        /*0c30*/ 	.word	0x00024000


	//   ....[20]....
        /*0c34*/ 	.word	0x00024080


	//   ....[21]....
        /*0c38*/ 	.word	0x00024110


	//   ....[22]....
        /*0c3c*/ 	.word	0x00024290


	//   ....[23]....
        /*0c40*/ 	.word	0x000243b0


	//   ....[24]....
        /*0c44*/ 	.word	0x00024430


	//   ....[25]....
        /*0c48*/ 	.word	0x00024480


	//   ....[26]....
        /*0c4c*/ 	.word	0x00024510


	//   ....[27]....
        /*0c50*/ 	.word	0x000245b0


	//   ....[28]....
        /*0c54*/ 	.word	0x00024630


	//   ....[29]....
        /*0c58*/ 	.word	0x000246a0


	//   ....[30]....
        /*0c5c*/ 	.word	0x00024810


	//   ....[31]....
        /*0c60*/ 	.word	0x00024940


	//   ....[32]....
        /*0c64*/ 	.word	0x000249b0


	//   ....[33]....
        /*0c68*/ 	.word	0x00024a00


	//   ....[34]....
        /*0c6c*/ 	.word	0x00024ce0


	//   ....[35]....
        /*0c70*/ 	.word	0x00024d30


	//   ....[36]....
        /*0c74*/ 	.word	0x00024dc0


	//   ....[37]....
        /*0c78*/ 	.word	0x00024e50


	//   ....[38]....
        /*0c7c*/ 	.word	0x00024ee0


	//   ....[39]....
        /*0c80*/ 	.word	0x00024f70


	//   ....[40]....
        /*0c84*/ 	.word	0x00025000


	//   ....[41]....
        /*0c88*/ 	.word	0x00025090


	//   ....[42]....
        /*0c8c*/ 	.word	0x00025110


	//   ....[43]....
        /*0c90*/ 	.word	0x00025160


	//   ....[44]....
        /*0c94*/ 	.word	0x000251f0


	//   ....[45]....
        /*0c98*/ 	.word	0x00025280


	//   ....[46]....
        /*0c9c*/ 	.word	0x00025300


	//   ....[47]....
        /*0ca0*/ 	.word	0x00025350


	//   ....[48]....
        /*0ca4*/ 	.word	0x000253e0


	//   ....[49]....
        /*0ca8*/ 	.word	0x00025470


	//   ....[50]....
        /*0cac*/ 	.word	0x00025500


	//   ....[51]....
        /*0cb0*/ 	.word	0x00025590


	//   ....[52]....
        /*0cb4*/ 	.word	0x00025620


	//   ....[53]....
        /*0cb8*/ 	.word	0x000256b0


	//   ....[54]....
        /*0cbc*/ 	.word	0x00025770


	//   ....[55]....
        /*0cc0*/ 	.word	0x00025a50


	//   ....[56]....
        /*0cc4*/ 	.word	0x00025b40


	//   ....[57]....
        /*0cc8*/ 	.word	0x00025be0


	//   ....[58]....
        /*0ccc*/ 	.word	0x00025c40


	//   ....[59]....
        /*0cd0*/ 	.word	0x00025d40


	//   ....[60]....
        /*0cd4*/ 	.word	0x00025db0


	//   ....[61]....
        /*0cd8*/ 	.word	0x00025eb0


	//   ....[62]....
        /*0cdc*/ 	.word	0x00025f20


	//   ....[63]....
        /*0ce0*/ 	.word	0x00026020


	//   ....[64]....
        /*0ce4*/ 	.word	0x00026090


	//   ....[65]....
        /*0ce8*/ 	.word	0x00026190


	//   ....[66]....
        /*0cec*/ 	.word	0x00026200


	//   ....[67]....
        /*0cf0*/ 	.word	0x00026300


	//   ....[68]....
        /*0cf4*/ 	.word	0x00026370


	//   ....[69]....
        /*0cf8*/ 	.word	0x00026470


	//   ....[70]....
        /*0cfc*/ 	.word	0x000264e0


	//   ....[71]....
        /*0d00*/ 	.word	0x00026580


	//   ....[72]....
        /*0d04*/ 	.word	0x00026680


	//   ....[73]....
        /*0d08*/ 	.word	0x000266f0


	//   ....[74]....
        /*0d0c*/ 	.word	0x00026770


	//   ....[75]....
        /*0d10*/ 	.word	0x00026830


	//   ....[76]....
        /*0d14*/ 	.word	0x000268b0


	//   ....[77]....
        /*0d18*/ 	.word	0x00026980


	//   ....[78]....
        /*0d1c*/ 	.word	0x00026a00


	//   ....[79]....
        /*0d20*/ 	.word	0x00026ad0


	//   ....[80]....
        /*0d24*/ 	.word	0x00026b50


	//   ....[81]....
        /*0d28*/ 	.word	0x00026c20


	//   ....[82]....
        /*0d2c*/ 	.word	0x00026ca0


	//   ....[83]....
        /*0d30*/ 	.word	0x00026d70


	//   ....[84]....
        /*0d34*/ 	.word	0x00026df0


	//   ....[85]....
        /*0d38*/ 	.word	0x00026eb0


	//   ....[86]....
        /*0d3c*/ 	.word	0x00026f30


	//   ....[87]....
        /*0d40*/ 	.word	0x00026fe0


	//   ....[88]....
        /*0d44*/ 	.word	0x00027110


	//   ....[89]....
        /*0d48*/ 	.word	0x000271b0


	//   ....[90]....
        /*0d4c*/ 	.word	0x00027220


	//   ....[91]....
        /*0d50*/ 	.word	0x000272e0


	//   ....[92]....
        /*0d54*/ 	.word	0x00027340


	//   ....[93]....
        /*0d58*/ 	.word	0x00027400


	//   ....[94]....
        /*0d5c*/ 	.word	0x00027460


	//   ....[95]....
        /*0d60*/ 	.word	0x00027520


	//   ....[96]....
        /*0d64*/ 	.word	0x00027580


	//   ....[97]....
        /*0d68*/ 	.word	0x00027640


	//   ....[98]....
        /*0d6c*/ 	.word	0x000276a0


	//   ....[99]....
        /*0d70*/ 	.word	0x00027760


	//   ....[100]....
        /*0d74*/ 	.word	0x000277c0


	//   ....[101]....
        /*0d78*/ 	.word	0x00027880


	//   ....[102]....
        /*0d7c*/ 	.word	0x000278e0


	//   ....[103]....
        /*0d80*/ 	.word	0x000279a0


	//   ....[104]....
        /*0d84*/ 	.word	0x00027a90


	//   ....[105]....
        /*0d88*/ 	.word	0x00027b30


	//   ....[106]....
        /*0d8c*/ 	.word	0x00027b90


	//   ....[107]....
        /*0d90*/ 	.word	0x00027c70


	//   ....[108]....
        /*0d94*/ 	.word	0x00027cd0


	//   ....[109]....
        /*0d98*/ 	.word	0x00027db0


	//   ....[110]....
        /*0d9c*/ 	.word	0x00027e10


	//   ....[111]....
        /*0da0*/ 	.word	0x00027ef0


	//   ....[112]....
        /*0da4*/ 	.word	0x00027f50


	//   ....[113]....
        /*0da8*/ 	.word	0x00028030


	//   ....[114]....
        /*0dac*/ 	.word	0x00028090


	//   ....[115]....
        /*0db0*/ 	.word	0x00028170


	//   ....[116]....
        /*0db4*/ 	.word	0x000281d0


	//   ....[117]....
        /*0db8*/ 	.word	0x000282b0


	//   ....[118]....
        /*0dbc*/ 	.word	0x00028310


	//   ....[119]....
        /*0dc0*/ 	.word	0x000283e0


	//   ....[120]....
        /*0dc4*/ 	.word	0x00028500


	//   ....[121]....
        /*0dc8*/ 	.word	0x000285b0


	//   ....[122]....
        /*0dcc*/ 	.word	0x00028660


	//   ....[123]....
        /*0dd0*/ 	.word	0x00028730


	//   ....[124]....
        /*0dd4*/ 	.word	0x00028790


	//   ....[125]....
        /*0dd8*/ 	.word	0x00028870


	//   ....[126]....
        /*0ddc*/ 	.word	0x000288d0


	//   ....[127]....
        /*0de0*/ 	.word	0x000289a0


	//   ....[128]....
        /*0de4*/ 	.word	0x00028a00


	//   ....[129]....
        /*0de8*/ 	.word	0x00028ad0


	//   ....[130]....
        /*0dec*/ 	.word	0x00028b30


	//   ....[131]....
        /*0df0*/ 	.word	0x00028c10


	//   ....[132]....
        /*0df4*/ 	.word	0x00028c70


	//   ....[133]....
        /*0df8*/ 	.word	0x00028d40


	//   ....[134]....
        /*0dfc*/ 	.word	0x00028da0


	//   ....[135]....
        /*0e00*/ 	.word	0x00028e60


	//   ....[136]....
        /*0e04*/ 	.word	0x00028ef0


	//   ....[137]....
        /*0e08*/ 	.word	0x00028f90


	//   ....[138]....
        /*0e0c*/ 	.word	0x00029110


	//   ....[139]....
        /*0e10*/ 	.word	0x00029180


	//   ....[140]....
        /*0e14*/ 	.word	0x000291f0


	//   ....[141]....
        /*0e18*/ 	.word	0x00029260


	//   ....[142]....
        /*0e1c*/ 	.word	0x000292d0


	//   ....[143]....
        /*0e20*/ 	.word	0x00029350


	//   ....[144]....
        /*0e24*/ 	.word	0x000293d0


	//   ....[145]....
        /*0e28*/ 	.word	0x00029460


	//   ....[146]....
        /*0e2c*/ 	.word	0x000294d0


	//   ....[147]....
        /*0e30*/ 	.word	0x00029540


	//   ....[148]....
        /*0e34*/ 	.word	0x000295b0


	//   ....[149]....
        /*0e38*/ 	.word	0x00029630


	//   ....[150]....
        /*0e3c*/ 	.word	0x000296a0


	//   ....[151]....
        /*0e40*/ 	.word	0x00029730


	//   ....[152]....
        /*0e44*/ 	.word	0x00029790


	//   ....[153]....
        /*0e48*/ 	.word	0x00029820


	//   ....[154]....
        /*0e4c*/ 	.word	0x00029950


	//----- nvinfo : EIATTR_REG_RECONFIG
	.align		4
.L_314:
        /*0e50*/ 	.byte	0x01, 0x54
	.zero		2


	//----- nvinfo : EIATTR_SYSCALL_OFFSETS
	.align		4
        /*0e54*/ 	.byte	0x04, 0x46
        /*0e56*/ 	.short	(.L_316 - .L_315)


	//   ....[0]....
.L_315:
        /*0e58*/ 	.word	0x00001cd0


	//   ....[1]....
        /*0e5c*/ 	.word	0x00001e20


	//   ....[2]....
        /*0e60*/ 	.word	0x000092f0


	//   ....[3]....
        /*0e64*/ 	.word	0x000095f0


	//   ....[4]....
        /*0e68*/ 	.word	0x0001def0


	//   ....[5]....
        /*0e6c*/ 	.word	0x0001e040


	//   ....[6]....
        /*0e70*/ 	.word	0x0001e130


	//   ....[7]....
        /*0e74*/ 	.word	0x0001f0a0


	//----- nvinfo : EIATTR_MBARRIER_INSTR_OFFSETS
	.align		4
.L_316:
        /*0e78*/ 	.byte	0x04, 0x39
        /*0e7a*/ 	.short	(.L_318 - .L_317)


	//   ....[0]....
.L_317:
        /*0e7c*/ 	.word	0x00000270
        /*0e80*/ 	.word	0x000000ff
        /*0e84*/ 	.word	0x00028800
        /*0e88*/ 	.short	0x0100
        /*0e8a*/ 	.byte	0x08
	.zero		1


	//   ....[1]....
        /*0e8c*/ 	.word	0x00000280
        /*0e90*/ 	.word	0x000000ff
        /*0e94*/ 	.word	0x00028820
        /*0e98*/ 	.short	0x0100
        /*0e9a*/ 	.byte	0x08
	.zero		1


	//   ....[2]....
        /*0e9c*/ 	.word	0x00000370
        /*0ea0*/ 	.word	0x000000ff
        /*0ea4*/ 	.word	0x00028830
        /*0ea8*/ 	.short	0x0100
        /*0eaa*/ 	.byte	0x08
	.zero		1


	//   ....[3]....
        /*0eac*/ 	.word	0x00000380
        /*0eb0*/ 	.word	0x000000ff
        /*0eb4*/ 	.word	0x00028840
        /*0eb8*/ 	.short	0x0100
        /*0eba*/ 	.byte	0x08
	.zero		1


	//   ....[4]....
        /*0ebc*/ 	.word	0x00000390
        /*0ec0*/ 	.word	0x000000ff
        /*0ec4*/ 	.word	0x00028838
        /*0ec8*/ 	.short	0x0100
        /*0eca*/ 	.byte	0x08
	.zero		1


	//   ....[5]....
        /*0ecc*/ 	.word	0x000003a0
        /*0ed0*/ 	.word	0x000000ff
        /*0ed4*/ 	.word	0x00028848
        /*0ed8*/ 	.short	0x0100
        /*0eda*/ 	.byte	0x08
	.zero		1


	//   ....[6]....
        /*0edc*/ 	.word	0x000004d0
        /*0ee0*/ 	.word	0x000000ff
        /*0ee4*/ 	.word	0x00028850
        /*0ee8*/ 	.short	0x0100
        /*0eea*/ 	.byte	0x08
	.zero		1


	//   ....[7]....
        /*0eec*/ 	.word	0x000004e0
        /*0ef0*/ 	.word	0x000000ff
        /*0ef4*/ 	.word	0x00028860
        /*0ef8*/ 	.short	0x0100
        /*0efa*/ 	.byte	0x08
	.zero		1


	//   ....[8]....
        /*0efc*/ 	.word	0x000004f0
        /*0f00*/ 	.word	0x000000ff
        /*0f04*/ 	.word	0x00028858
        /*0f08*/ 	.short	0x0100
        /*0f0a*/ 	.byte	0x08
	.zero		1


	//   ....[9]....
        /*0f0c*/ 	.word	0x00000500
        /*0f10*/ 	.word	0x000000ff
        /*0f14*/ 	.word	0x00028868
        /*0f18*/ 	.short	0x0100
        /*0f1a*/ 	.byte	0x08
	.zero		1


	//   ....[10]....
        /*0f1c*/ 	.word	0x000005f0
        /*0f20*/ 	.word	0x000000ff
        /*0f24*/ 	.word	0x00028870
        /*0f28*/ 	.short	0x0100
        /*0f2a*/ 	.byte	0x06
	.zero		1


	//   ....[11]....
        /*0f2c*/ 	.word	0x00000600
        /*0f30*/ 	.word	0x000000ff
        /*0f34*/ 	.word	0x00028880
        /*0f38*/ 	.short	0x0100
        /*0f3a*/ 	.byte	0x06
	.zero		1


	//   ....[12]....
        /*0f3c*/ 	.word	0x00000610
        /*0f40*/ 	.word	0x000000ff
        /*0f44*/ 	.word	0x00028878
        /*0f48*/ 	.short	0x0100
        /*0f4a*/ 	.byte	0x06
	.zero		1


	//   ....[13]....
        /*0f4c*/ 	.word	0x00000620
        /*0f50*/ 	.word	0x000000ff
        /*0f54*/ 	.word	0x00028888
        /*0f58*/ 	.short	0x0100
        /*0f5a*/ 	.byte	0x06
	.zero		1


	//   ....[14]....
        /*0f5c*/ 	.word	0x00000750
        /*0f60*/ 	.word	0x000000ff
        /*0f64*/ 	.word	0x00028890
        /*0f68*/ 	.short	0x0100
        /*0f6a*/ 	.byte	0x08
	.zero		1


	//   ....[15]....
        /*0f6c*/ 	.word	0x00000760
        /*0f70*/ 	.word	0x000000ff
        /*0f74*/ 	.word	0x000288a0
        /*0f78*/ 	.short	0x0100
        /*0f7a*/ 	.byte	0x08
	.zero		1


	//   ....[16]....
        /*0f7c*/ 	.word	0x00000770
        /*0f80*/ 	.word	0x000000ff
        /*0f84*/ 	.word	0x00028898
        /*0f88*/ 	.short	0x0100
        /*0f8a*/ 	.byte	0x08
	.zero		1


	//   ....[17]....
        /*0f8c*/ 	.word	0x00000780
        /*0f90*/ 	.word	0x000000ff
        /*0f94*/ 	.word	0x000288a8
        /*0f98*/ 	.short	0x0100
        /*0f9a*/ 	.byte	0x08
	.zero		1


	//   ....[18]....
        /*0f9c*/ 	.word	0x000008b0
        /*0fa0*/ 	.word	0x000000ff
        /*0fa4*/ 	.word	0x000288b0
        /*0fa8*/ 	.short	0x0100
        /*0faa*/ 	.byte	0x08
	.zero		1


	//   ....[19]....
        /*0fac*/ 	.word	0x000008c0
        /*0fb0*/ 	.word	0x000000ff
        /*0fb4*/ 	.word	0x000288c0
        /*0fb8*/ 	.short	0x0100
        /*0fba*/ 	.byte	0x08
	.zero		1


	//   ....[20]....
        /*0fbc*/ 	.word	0x000008d0
        /*0fc0*/ 	.word	0x000000ff
        /*0fc4*/ 	.word	0x000288b8
        /*0fc8*/ 	.short	0x0100
        /*0fca*/ 	.byte	0x08
	.zero		1


	//   ....[21]....
        /*0fcc*/ 	.word	0x000008e0
        /*0fd0*/ 	.word	0x000000ff
        /*0fd4*/ 	.word	0x000288c8
        /*0fd8*/ 	.short	0x0100
        /*0fda*/ 	.byte	0x08
	.zero		1


	//   ....[22]....
        /*0fdc*/ 	.word	0x00003470
        /*0fe0*/ 	.word	0x00000059
        /*0fe4*/ 	.word	0x00028890
        /*0fe8*/ 	.short	0x010a
        /*0fea*/ 	.byte	0x3f
	.zero		1


	//   ....[23]....
        /*0fec*/ 	.word	0x00005c60
        /*0ff0*/ 	.word	0x00000059
        /*0ff4*/ 	.word	0x00028890
        /*0ff8*/ 	.short	0x010a
        /*0ffa*/ 	.byte	0x3f
	.zero		1


	//   ....[24]....
        /*0ffc*/ 	.word	0x00007d50
        /*1000*/ 	.word	0x00000059
        /*1004*/ 	.word	0x00028890
        /*1008*/ 	.short	0x010a
        /*100a*/ 	.byte	0x3f
	.zero		1


	//   ....[25]....
        /*100c*/ 	.word	0x00008450
        /*1010*/ 	.word	0x0000000b
        /*1014*/ 	.word	0x00000000
        /*1018*/ 	.short	0x0101
        /*101a*/ 	.byte	0x3f
	.zero		1


	//   ....[26]....
        /*101c*/ 	.word	0x00008490
        /*1020*/ 	.word	0x00000059
        /*1024*/ 	.word	0x000288b0
        /*1028*/ 	.short	0x010a
        /*102a*/ 	.byte	0x3f
	.zero		1


	//   ....[27]....
        /*102c*/ 	.word	0x00008aa0
        /*1030*/ 	.word	0x00000059
        /*1034*/ 	.word	0x00000000
        /*1038*/ 	.short	0x0101
        /*103a*/ 	.byte	0x3f
	.zero		1


	//   ....[28]....
        /*103c*/ 	.word	0x00009380
        /*1040*/ 	.word	0x00000012
        /*1044*/ 	.word	0x00028800
        /*1048*/ 	.short	0x010a
        /*104a*/ 	.byte	0x3f
	.zero		1


	//   ....[29]....
        /*104c*/ 	.word	0x000093d0
        /*1050*/ 	.word	0x00000012
        /*1054*/ 	.word	0x00028800
        /*1058*/ 	.short	0x010a
        /*105a*/ 	.byte	0x3f
	.zero		1


	//   ....[30]....
        /*105c*/ 	.word	0x0000a600
        /*1060*/ 	.word	0x00000012
        /*1064*/ 	.word	0x00028800
        /*1068*/ 	.short	0x010a
        /*106a*/ 	.byte	0x3f
	.zero		1


	//   ....[31]....
        /*106c*/ 	.word	0x0000cd00
        /*1070*/ 	.word	0x00000012
        /*1074*/ 	.word	0x00028800
        /*1078*/ 	.short	0x010a
        /*107a*/ 	.byte	0x3f
	.zero		1


	//   ....[32]....
        /*107c*/ 	.word	0x0000e910
        /*1080*/ 	.word	0x00000000
        /*1084*/ 	.word	0x00028830
        /*1088*/ 	.short	0x010a
        /*108a*/ 	.byte	0x3f
	.zero		1


	//   ....[33]....
        /*108c*/ 	.word	0x0000e950
        /*1090*/ 	.word	0x00000000
        /*1094*/ 	.word	0x00028830
        /*1098*/ 	.short	0x010a
        /*109a*/ 	.byte	0x3f
	.zero		1


	//   ....[34]....
        /*109c*/ 	.word	0x00010a90
        /*10a0*/ 	.word	0x00000000
        /*10a4*/ 	.word	0x00000000
        /*10a8*/ 	.short	0x0101
        /*10aa*/ 	.byte	0x3f
	.zero		1


	//   ....[35]....
        /*10ac*/ 	.word	0x000116a0
        /*10b0*/ 	.word	0x00000007
        /*10b4*/ 	.word	0x00028830
        /*10b8*/ 	.short	0x010a
        /*10ba*/ 	.byte	0x3f
	.zero		1


	//   ....[36]....
        /*10bc*/ 	.word	0x000116f0
        /*10c0*/ 	.word	0x00000007
        /*10c4*/ 	.word	0x00028830
        /*10c8*/ 	.short	0x010a
        /*10ca*/ 	.byte	0x3f
	.zero		1


	//   ....[37]....
        /*10cc*/ 	.word	0x00011b30
        /*10d0*/ 	.word	0x00000007
        /*10d4*/ 	.word	0x00028850
        /*10d8*/ 	.short	0x010a
        /*10da*/ 	.byte	0x3f
	.zero		1


	//   ....[38]....
        /*10dc*/ 	.word	0x00011b70
        /*10e0*/ 	.word	0x00000007
        /*10e4*/ 	.word	0x00028850
        /*10e8*/ 	.short	0x010a
        /*10ea*/ 	.byte	0x3f
	.zero		1


	//   ....[39]....
        /*10ec*/ 	.word	0x000140c0
        /*10f0*/ 	.word	0x00000000
        /*10f4*/ 	.word	0x00000000
        /*10f8*/ 	.short	0x0101
        /*10fa*/ 	.byte	0x3f
	.zero		1


	//   ....[40]....
        /*10fc*/ 	.word	0x00014350
        /*1100*/ 	.word	0x0000000d
        /*1104*/ 	.word	0x00000000
        /*1108*/ 	.short	0x0101
        /*110a*/ 	.byte	0x3f
	.zero		1


	//   ....[41]....
        /*110c*/ 	.word	0x00014a50
        /*1110*/ 	.word	0x00000007
        /*1114*/ 	.word	0x00028830
        /*1118*/ 	.short	0x010a
        /*111a*/ 	.byte	0x3f
	.zero		1


	//   ....[42]....
        /*111c*/ 	.word	0x00014aa0
        /*1120*/ 	.word	0x00000007
        /*1124*/ 	.word	0x00028830
        /*1128*/ 	.short	0x010a
        /*112a*/ 	.byte	0x3f
	.zero		1


	//   ....[43]....
        /*112c*/ 	.word	0x00014eb0
        /*1130*/ 	.word	0x00000007
        /*1134*/ 	.word	0x00028850
        /*1138*/ 	.short	0x010a
        /*113a*/ 	.byte	0x3f
	.zero		1


	//   ....[44]....
        /*113c*/ 	.word	0x00014ef0
        /*1140*/ 	.word	0x00000007
        /*1144*/ 	.word	0x00028850
        /*1148*/ 	.short	0x010a
        /*114a*/ 	.byte	0x3f
	.zero		1


	//   ....[45]....
        /*114c*/ 	.word	0x00016560
        /*1150*/ 	.word	0x0000002b
        /*1154*/ 	.word	0x00000000
        /*1158*/ 	.short	0x0101
        /*115a*/ 	.byte	0x3f
	.zero		1


	//   ....[46]....
        /*115c*/ 	.word	0x00016d90
        /*1160*/ 	.word	0x0000000b
        /*1164*/ 	.word	0x00000000
        /*1168*/ 	.short	0x0101
        /*116a*/ 	.byte	0x3f
	.zero		1


	//   ....[47]....
        /*116c*/ 	.word	0x000173e0
        /*1170*/ 	.word	0x0000000b
        /*1174*/ 	.word	0x00028850
        /*1178*/ 	.short	0x010a
        /*117a*/ 	.byte	0x3f
	.zero		1


	//   ....[48]....
        /*117c*/ 	.word	0x00017460
        /*1180*/ 	.word	0x0000000b
        /*1184*/ 	.word	0x00028850
        /*1188*/ 	.short	0x010a
        /*118a*/ 	.byte	0x3f
	.zero		1


	//   ....[49]....
        /*118c*/ 	.word	0x00017a80
        /*1190*/ 	.word	0x00000004
        /*1194*/ 	.word	0x00000000
        /*1198*/ 	.short	0x0101
        /*119a*/ 	.byte	0x3f
	.zero		1


	//   ....[50]....
        /*119c*/ 	.word	0x00018f90
        /*11a0*/ 	.word	0x00000000
        /*11a4*/ 	.word	0x00000000
        /*11a8*/ 	.short	0x0101
        /*11aa*/ 	.byte	0x3f
	.zero		1


	//   ....[51]....
        /*11ac*/ 	.word	0x000197f0
        /*11b0*/ 	.word	0x00000004
        /*11b4*/ 	.word	0x00000000
        /*11b8*/ 	.short	0x0101
        /*11ba*/ 	.byte	0x3f
	.zero		1


	//   ....[52]....
        /*11bc*/ 	.word	0x0001ca50
        /*11c0*/ 	.word	0x00000016
        /*11c4*/ 	.word	0x00028820
        /*11c8*/ 	.short	0x010a
        /*11ca*/ 	.byte	0x3f
	.zero		1


	//   ....[53]....
        /*11cc*/ 	.word	0x0001cae0
        /*11d0*/ 	.word	0x00000008
        /*11d4*/ 	.word	0x000288a0
        /*11d8*/ 	.short	0x010a
        /*11da*/ 	.byte	0x3f
	.zero		1


	//   ....[54]....
        /*11dc*/ 	.word	0x0001ce40
        /*11e0*/ 	.word	0x00000008
        /*11e4*/ 	.word	0x000288c0
        /*11e8*/ 	.short	0x010a
        /*11ea*/ 	.byte	0x3f
	.zero		1


	//   ....[55]....
        /*11ec*/ 	.word	0x0001d270
        /*11f0*/ 	.word	0x0000000b
        /*11f4*/ 	.word	0x000288a0
        /*11f8*/ 	.short	0x010a
        /*11fa*/ 	.byte	0x3f
	.zero		1


	//   ....[56]....
        /*11fc*/ 	.word	0x0001d5b0
        /*1200*/ 	.word	0x0000000b
        /*1204*/ 	.word	0x000288c0
        /*1208*/ 	.short	0x010a
        /*120a*/ 	.byte	0x3f
	.zero		1


	//   ....[57]....
        /*120c*/ 	.word	0x0001e620
        /*1210*/ 	.word	0x00000007
        /*1214*/ 	.word	0x00028840
        /*1218*/ 	.short	0x010a
        /*121a*/ 	.byte	0x3f
	.zero		1


	//   ....[58]....
        /*121c*/ 	.word	0x0001ed80
        /*1220*/ 	.word	0x00000007
        /*1224*/ 	.word	0x00028830
        /*1228*/ 	.short	0x0107
        /*122a*/ 	.byte	0x3f
	.zero		1


	//   ....[59]....
        /*122c*/ 	.word	0x0001ee50
        /*1230*/ 	.word	0x00000007
        /*1234*/ 	.word	0x00028830
        /*1238*/ 	.short	0x0101
        /*123a*/ 	.byte	0x3f
	.zero		1


	//   ....[60]....
        /*123c*/ 	.word	0x0001f960
        /*1240*/ 	.word	0x00000016
        /*1244*/ 	.word	0x00028800
        /*1248*/ 	.short	0x0107
        /*124a*/ 	.byte	0x3f
	.zero		1


	//   ....[61]....
        /*124c*/ 	.word	0x0001fa70
        /*1250*/ 	.word	0x00000016
        /*1254*/ 	.word	0x00028800
        /*1258*/ 	.short	0x0101
        /*125a*/ 	.byte	0x3f
	.zero		1


	//   ....[62]....
        /*125c*/ 	.word	0x0001fa90
        /*1260*/ 	.word	0x00000016
        /*1264*/ 	.word	0x00028820
        /*1268*/ 	.short	0x010a
        /*126a*/ 	.byte	0x3f
	.zero		1


	//   ....[63]....
        /*126c*/ 	.word	0x0001fe20
        /*1270*/ 	.word	0x00000006
        /*1274*/ 	.word	0x00028840
        /*1278*/ 	.short	0x010a
        /*127a*/ 	.byte	0x3f
	.zero		1


	//   ....[64]....
        /*127c*/ 	.word	0x00020320
        /*1280*/ 	.word	0x00000006
        /*1284*/ 	.word	0x00028830
        /*1288*/ 	.short	0x0107
        /*128a*/ 	.byte	0x3f
	.zero		1


	//   ....[65]....
        /*128c*/ 	.word	0x000203e0
        /*1290*/ 	.word	0x00000006
        /*1294*/ 	.word	0x00028830
        /*1298*/ 	.short	0x0101
        /*129a*/ 	.byte	0x3f
	.zero		1


	//   ....[66]....
        /*129c*/ 	.word	0x00020440
        /*12a0*/ 	.word	0x00000006
        /*12a4*/ 	.word	0x00028860
        /*12a8*/ 	.short	0x010a
        /*12aa*/ 	.byte	0x3f
	.zero		1


	//   ....[67]....
        /*12ac*/ 	.word	0x00020970
        /*12b0*/ 	.word	0x00000006
        /*12b4*/ 	.word	0x00028850
        /*12b8*/ 	.short	0x0107
        /*12ba*/ 	.byte	0x3f
	.zero		1


	//   ....[68]....
        /*12bc*/ 	.word	0x00020b10
        /*12c0*/ 	.word	0x00000006
        /*12c4*/ 	.word	0x00028850
        /*12c8*/ 	.short	0x0101
        /*12ca*/ 	.byte	0x3f
	.zero		1


	//   ....[69]....
        /*12cc*/ 	.word	0x00020d20
        /*12d0*/ 	.word	0x00000000
        /*12d4*/ 	.word	0x00028860
        /*12d8*/ 	.short	0x010a
        /*12da*/ 	.byte	0x3f
	.zero		1


	//   ....[70]....
        /*12dc*/ 	.word	0x00021250
        /*12e0*/ 	.word	0x00000000
        /*12e4*/ 	.word	0x00028850
        /*12e8*/ 	.short	0x0107
        /*12ea*/ 	.byte	0x3f
	.zero		1


	//   ....[71]....
        /*12ec*/ 	.word	0x00021310
        /*12f0*/ 	.word	0x00000000
        /*12f4*/ 	.word	0x00028850
        /*12f8*/ 	.short	0x0101
        /*12fa*/ 	.byte	0x3f
	.zero		1


	//   ....[72]....
        /*12fc*/ 	.word	0x00022460
        /*1300*/ 	.word	0x00000004
        /*1304*/ 	.word	0x00028820
        /*1308*/ 	.short	0x010a
        /*130a*/ 	.byte	0x3f
	.zero		1


	//   ....[73]....
        /*130c*/ 	.word	0x000225d0
        /*1310*/ 	.word	0x00000005
        /*1314*/ 	.word	0x00028840
        /*1318*/ 	.short	0x010a
        /*131a*/ 	.byte	0x3f
	.zero		1


	//   ....[74]....
        /*131c*/ 	.word	0x00022670
        /*1320*/ 	.word	0x00000019
        /*1324*/ 	.word	0x00028840
        /*1328*/ 	.short	0x010a
        /*132a*/ 	.byte	0x3f
	.zero		1


	//   ....[75]....
        /*132c*/ 	.word	0x000226b0
        /*1330*/ 	.word	0x00000005
        /*1334*/ 	.word	0x00028860
        /*1338*/ 	.short	0x010a
        /*133a*/ 	.byte	0x3f
	.zero		1


	//   ....[76]....
        /*133c*/ 	.word	0x000226f0
        /*1340*/ 	.word	0x00000019
        /*1344*/ 	.word	0x00028860
        /*1348*/ 	.short	0x010a
        /*134a*/ 	.byte	0x3f
	.zero		1


	//   ....[77]....
        /*134c*/ 	.word	0x00022750
        /*1350*/ 	.word	0x00000059
        /*1354*/ 	.word	0x00028890
        /*1358*/ 	.short	0x010a
        /*135a*/ 	.byte	0x3f
	.zero		1


	//   ....[78]....
        /*135c*/ 	.word	0x00022c60
        /*1360*/ 	.word	0x00000059
        /*1364*/ 	.word	0x00028890
        /*1368*/ 	.short	0x010a
        /*136a*/ 	.byte	0x3f
	.zero		1


	//   ....[79]....
        /*136c*/ 	.word	0x00023170
        /*1370*/ 	.word	0x00000059
        /*1374*/ 	.word	0x00028890
        /*1378*/ 	.short	0x010a
        /*137a*/ 	.byte	0x3f
	.zero		1


	//   ....[80]....
        /*137c*/ 	.word	0x00023640
        /*1380*/ 	.word	0x00000059
        /*1384*/ 	.word	0x000288b0
        /*1388*/ 	.short	0x010a
        /*138a*/ 	.byte	0x3f
	.zero		1


	//   ....[81]....
        /*138c*/ 	.word	0x00023e90
        /*1390*/ 	.word	0x00000012
        /*1394*/ 	.word	0x00028800
        /*1398*/ 	.short	0x010a
        /*139a*/ 	.byte	0x3f
	.zero		1


	//   ....[82]....
        /*139c*/ 	.word	0x00024a60
        /*13a0*/ 	.word	0x00000012
        /*13a4*/ 	.word	0x00028800
        /*13a8*/ 	.short	0x010a
        /*13aa*/ 	.byte	0x3f
	.zero		1


	//   ....[83]....
        /*13ac*/ 	.word	0x00024ab0
        /*13b0*/ 	.word	0x00000000
        /*13b4*/ 	.word	0x00028830
        /*13b8*/ 	.short	0x010a
        /*13ba*/ 	.byte	0x3f
	.zero		1


	//   ....[84]....
        /*13bc*/ 	.word	0x00024b00
        /*13c0*/ 	.word	0x00000007
        /*13c4*/ 	.word	0x00028830
        /*13c8*/ 	.short	0x010a
        /*13ca*/ 	.byte	0x3f
	.zero		1


	//   ....[85]....
        /*13cc*/ 	.word	0x00024b50
        /*13d0*/ 	.word	0x00000007
        /*13d4*/ 	.word	0x00028850
        /*13d8*/ 	.short	0x010a
        /*13da*/ 	.byte	0x3f
	.zero		1


	//   ....[86]....
        /*13dc*/ 	.word	0x00024ba0
        /*13e0*/ 	.word	0x00000007
        /*13e4*/ 	.word	0x00028830
        /*13e8*/ 	.short	0x010a
        /*13ea*/ 	.byte	0x3f
	.zero		1


	//   ....[87]....
        /*13ec*/ 	.word	0x00024bf0
        /*13f0*/ 	.word	0x00000007
        /*13f4*/ 	.word	0x00028850
        /*13f8*/ 	.short	0x010a
        /*13fa*/ 	.byte	0x3f
	.zero		1


	//   ....[88]....
        /*13fc*/ 	.word	0x00024c40
        /*1400*/ 	.word	0x0000000b
        /*1404*/ 	.word	0x00028850
        /*1408*/ 	.short	0x010a
        /*140a*/ 	.byte	0x3f
	.zero		1


	//   ....[89]....
        /*140c*/ 	.word	0x00025830
        /*1410*/ 	.word	0x00000016
        /*1414*/ 	.word	0x00028820
        /*1418*/ 	.short	0x010a
        /*141a*/ 	.byte	0x3f
	.zero		1


	//   ....[90]....
        /*141c*/ 	.word	0x00025880
        /*1420*/ 	.word	0x00000008
        /*1424*/ 	.word	0x000288a0
        /*1428*/ 	.short	0x010a
        /*142a*/ 	.byte	0x3f
	.zero		1


	//   ....[91]....
        /*142c*/ 	.word	0x000258d0
        /*1430*/ 	.word	0x00000008
        /*1434*/ 	.word	0x000288c0
        /*1438*/ 	.short	0x010a
        /*143a*/ 	.byte	0x3f
	.zero		1


	//   ....[92]....
        /*143c*/ 	.word	0x00025920
        /*1440*/ 	.word	0x0000000b
        /*1444*/ 	.word	0x000288a0
        /*1448*/ 	.short	0x010a
        /*144a*/ 	.byte	0x3f
	.zero		1


	//   ....[93]....
        /*144c*/ 	.word	0x00025970
        /*1450*/ 	.word	0x0000000b
        /*1454*/ 	.word	0x000288c0
        /*1458*/ 	.short	0x010a
        /*145a*/ 	.byte	0x3f
	.zero		1


	//   ....[94]....
        /*145c*/ 	.word	0x00025a90
        /*1460*/ 	.word	0x00000007
        /*1464*/ 	.word	0x00028840
        /*1468*/ 	.short	0x010a
        /*146a*/ 	.byte	0x3f
	.zero		1


	//   ....[95]....
        /*146c*/ 	.word	0x00027010
        /*1470*/ 	.word	0x00000016
        /*1474*/ 	.word	0x00028820
        /*1478*/ 	.short	0x010a
        /*147a*/ 	.byte	0x3f
	.zero		1


	//   ....[96]....
        /*147c*/ 	.word	0x00027060
        /*1480*/ 	.word	0x00000006
        /*1484*/ 	.word	0x00028840
        /*1488*/ 	.short	0x010a
        /*148a*/ 	.byte	0x3f
	.zero		1


	//   ....[97]....
        /*148c*/ 	.word	0x000279e0
        /*1490*/ 	.word	0x00000006
        /*1494*/ 	.word	0x00028860
        /*1498*/ 	.short	0x010a
        /*149a*/ 	.byte	0x3f
	.zero		1


	//   ....[98]....
        /*149c*/ 	.word	0x00028450
        /*14a0*/ 	.word	0x00000000
        /*14a4*/ 	.word	0x00028860
        /*14a8*/ 	.short	0x010a
        /*14aa*/ 	.byte	0x3f
	.zero		1


	//   ....[99]....
        /*14ac*/ 	.word	0x00029870
        /*14b0*/ 	.word	0x00000004
        /*14b4*/ 	.word	0x00028820
        /*14b8*/ 	.short	0x010a
        /*14ba*/ 	.byte	0x3f
	.zero		1


	//   ....[100]....
        /*14bc*/ 	.word	0x00029a10
        /*14c0*/ 	.word	0x00000005
        /*14c4*/ 	.word	0x00028840
        /*14c8*/ 	.short	0x010a
        /*14ca*/ 	.byte	0x3f
	.zero		1


	//   ....[101]....
        /*14cc*/ 	.word	0x00029a60
        /*14d0*/ 	.word	0x00000019
        /*14d4*/ 	.word	0x00028840
        /*14d8*/ 	.short	0x010a
        /*14da*/ 	.byte	0x3f
	.zero		1


	//   ....[102]....
        /*14dc*/ 	.word	0x00029ab0
        /*14e0*/ 	.word	0x00000005
        /*14e4*/ 	.word	0x00028860
        /*14e8*/ 	.short	0x010a
        /*14ea*/ 	.byte	0x3f
	.zero		1


	//----- nvinfo : EIATTR_NUM_MBARRIERS
	.align		4
.L_318:
        /*14ec*/ 	.byte	0x03, 0x38
        /*14ee*/ 	.short	0x0016


	//----- nvinfo : EIATTR_EXIT_INSTR_OFFSETS
	.align		4
        /*14f0*/ 	.byte	0x04, 0x1c
        /*14f2*/ 	.short	(.L_320 - .L_319)


	//   ....[0]....
.L_319:
        /*14f4*/ 	.word	0x00022740


	//----- nvinfo : EIATTR_MAX_THREADS
	.align		4
.L_320:
        /*14f8*/ 	.byte	0x04, 0x05
        /*14fa*/ 	.short	(.L_322 - .L_321)
.L_321:
        /*14fc*/ 	.word	0x00000180
        /*1500*/ 	.word	0x00000001
        /*1504*/ 	.word	0x00000001


	//----- nvinfo : EIATTR_CRS_STACK_SIZE
	.align		4
.L_322:
        /*1508*/ 	.byte	0x04, 0x1e
        /*150a*/ 	.short	(.L_324 - .L_323)
.L_323:
        /*150c*/ 	.word	0x00000000


	//----- nvinfo : EIATTR_CBANK_PARAM_SIZE
	.align		4
.L_324:
        /*1510*/ 	.byte	0x03, 0x19
        /*1512*/ 	.short	0x0af0


	//----- nvinfo : EIATTR_PARAM_CBANK
	.align		4
        /*1514*/ 	.byte	0x04, 0x0a
        /*1516*/ 	.short	(.L_326 - .L_325)
	.align		4
.L_325:
        /*1518*/ 	.word	index@(.nv.constant0._ZN7cutlass13device_kernelIN5flash11enable_sm90INS1_16FlashAttnFwdSm90INS1_25CollectiveMainloopFwdSm90ILi2EN4cute5tupleIJNS5_1CILi1EEES8_S8_EEENS6_IJNS7_ILi128EEESA_SA_EEELi128ENS_10bfloat16_tEfNS_4arch4Sm90ELb1ELb0ELb1ELb1ELb1ELb1ELb0ELb1ELb1ELb1ELb1ELb0EEENS1_21CollectiveEpilogueFwdISB_S9_SC_SE_Li256ELb1ELb1ELb1ELb0EEENS1_36VarlenDynamicPersistentTileSchedulerILi128ELi128ELi256ELi128ELb1ELb1ELb1ELb1ELb1ELb1EEEEEEEEEvNT_6ParamsE)
        /*151c*/ 	.short	0x0210
        /*151e*/ 	.short	0x0af0


	//----- nvinfo : EIATTR_SW_WAR
	.align		4
.L_326:
        /*1520*/ 	.byte	0x04, 0x36
        /*1522*/ 	.short	(.L_328 - .L_327)
.L_327:
        /*1524*/ 	.word	0x00000008
.L_328:


//--------------------- .nv.callgraph             --------------------------
	.section	.nv.callgraph,"",@"SHT_CUDA_CALLGRAPH"
	.align	4
	.sectionentsize	8
	.align		4
        /*0000*/ 	.word	0x00000000
	.align		4
        /*0004*/ 	.word	0xffffffff
	.align		4
        /*0008*/ 	.word	index@(_ZN7cutlass13device_kernelIN5flash11enable_sm90INS1_16FlashAttnFwdSm90INS1_25CollectiveMainloopFwdSm90ILi2EN4cute5tupleIJNS5_1CILi1EEES8_S8_EEENS6_IJNS7_ILi128EEESA_SA_EEELi128ENS_10bfloat16_tEfNS_4arch4Sm90ELb0ELb0ELb1ELb0ELb1ELb0ELb0ELb1ELb1ELb1ELb1ELb0EEENS1_21CollectiveEpilogueFwdISB_S9_SC_SE_Li256ELb0ELb1ELb1ELb0EEENS1_19SingleTileSchedulerILb0ELb1ELb1ELi128EEEEEEEEEvNT_6ParamsE)
	.align		4
        /*000c*/ 	.word	index@(__assertfail)
	.align		4
        /*0010*/ 	.word	index@(_ZN7cutlass13device_kernelIN5flash11enable_sm90INS1_16FlashAttnFwdSm90INS1_25CollectiveMainloopFwdSm90ILi2EN4cute5tupleIJNS5_1CILi1EEES8_S8_EEENS6_IJNS7_ILi128EEESA_SA_EEELi128ENS_10bfloat16_tEfNS_4arch4Sm90ELb0ELb0ELb1ELb1ELb1ELb0ELb0ELb1ELb1ELb1ELb1ELb0EEENS1_21CollectiveEpilogueFwdISB_S9_SC_SE_Li256ELb1ELb1ELb1ELb0EEENS1_36VarlenDynamicPersistentTileSchedulerILi128ELi128ELi256ELi128ELb1ELb1ELb1ELb0ELb1ELb1EEEEEEEEEvNT_6ParamsE)
	.align		4
        /*0014*/ 	.word	index@(__assertfail)
	.align		4
        /*0018*/ 	.word	index@(_ZN7cutlass13device_kernelIN5flash11enable_sm90INS1_16FlashAttnFwdSm90INS1_25CollectiveMainloopFwdSm90ILi2EN4cute5tupleIJNS5_1CILi1EEES8_S8_EEENS6_IJNS7_ILi128EEESA_SA_EEELi128ENS_10bfloat16_tEfNS_4arch4Sm90ELb0ELb0ELb1ELb1ELb1ELb1ELb0ELb1ELb1ELb1ELb1ELb0EEENS1_21CollectiveEpilogueFwdISB_S9_SC_SE_Li256ELb1ELb1ELb1ELb0EEENS1_36VarlenDynamicPersistentTileSchedulerILi128ELi128ELi256ELi128ELb1ELb1ELb1ELb0ELb1ELb1EEEEEEEEEvNT_6ParamsE)
	.align		4
        /*001c*/ 	.word	index@(__assertfail)
	.align		4
        /*0020*/ 	.word	index@(_ZN7cutlass13device_kernelIN5flash11enable_sm90INS1_16FlashAttnFwdSm90INS1_25CollectiveMainloopFwdSm90ILi2EN4cute5tupleIJNS5_1CILi1EEES8_S8_EEENS6_IJNS7_ILi128EEESA_SA_EEELi128ENS_10bfloat16_tEfNS_4arch4Sm90ELb0ELb1ELb1ELb0ELb1ELb0ELb0ELb1ELb1ELb1ELb1ELb0EEENS1_21CollectiveEpilogueFwdISB_S9_SC_SE_Li256ELb0ELb1ELb1ELb0EEENS1_19SingleTileSchedulerILb0ELb1ELb1ELi128EEEEEEEEEvNT_6ParamsE)
	.align		4
        /*0024*/ 	.word	index@(__assertfail)
	.align		4
        /*0028*/ 	.word	index@(_ZN7cutlass13device_kernelIN5flash11enable_sm90INS1_16FlashAttnFwdSm90INS1_25CollectiveMainloopFwdSm90ILi2EN4cute5tupleIJNS5_1CILi1EEES8_S8_EEENS6_IJNS7_ILi128EEESA_SA_EEELi128ENS_10bfloat16_tEfNS_4arch4Sm90ELb0ELb1ELb1ELb1ELb1ELb0ELb0ELb1ELb1ELb1ELb1ELb0EEENS1_21CollectiveEpilogueFwdISB_S9_SC_SE_Li256ELb1ELb1ELb1ELb0EEENS1_36VarlenDynamicPersistentTileSchedulerILi128ELi128ELi256ELi128ELb1ELb1ELb1ELb1ELb0ELb1EEEEEEEEEvNT_6ParamsE)
	.align		4
        /*002c*/ 	.word	index@(__assertfail)
	.align		4
        /*0030*/ 	.word	index@(_ZN7cutlass13device_kernelIN5flash11enable_sm90INS1_16FlashAttnFwdSm90INS1_25CollectiveMainloopFwdSm90ILi2EN4cute5tupleIJNS5_1CILi1EEES8_S8_EEENS6_IJNS7_ILi128EEESA_SA_EEELi128ENS_10bfloat16_tEfNS_4arch4Sm90ELb0ELb1ELb1ELb1ELb1ELb1ELb0ELb1ELb1ELb1ELb1ELb0EEENS1_21CollectiveEpilogueFwdISB_S9_SC_SE_Li256ELb1ELb1ELb1ELb0EEENS1_36VarlenDynamicPersistentTileSchedulerILi128ELi128ELi256ELi128ELb1ELb1ELb1ELb1ELb0ELb1EEEEEEEEEvNT_6ParamsE)
	.align		4
        /*0034*/ 	.word	index@(__assertfail)
	.align		4
        /*0038*/ 	.word	index@(_ZN7cutlass13device_kernelIN5flash11enable_sm90INS1_16FlashAttnFwdSm90INS1_25CollectiveMainloopFwdSm90ILi2EN4cute5tupleIJNS5_1CILi1EEES8_S8_EEENS6_IJNS7_ILi128EEESA_SA_EEELi128ENS_10bfloat16_tEfNS_4arch4Sm90ELb1ELb0ELb1ELb0ELb1ELb0ELb0ELb1ELb1ELb1ELb1ELb0EEENS1_21CollectiveEpilogueFwdISB_S9_SC_SE_Li256ELb0ELb1ELb1ELb0EEENS1_19SingleTileSchedulerILb0ELb1ELb1ELi128EEEEEEEEEvNT_6ParamsE)
	.align		4
        /*003c*/ 	.word	index@(__assertfail)
	.align		4
        /*0040*/ 	.word	index@(_ZN7cutlass13device_kernelIN5flash11enable_sm90INS1_16FlashAttnFwdSm90INS1_25CollectiveMainloopFwdSm90ILi2EN4cute5tupleIJNS5_1CILi1EEES8_S8_EEENS6_IJNS7_ILi128EEESA_SA_EEELi128ENS_10bfloat16_tEfNS_4arch4Sm90ELb1ELb0ELb1ELb1ELb1ELb0ELb0ELb1ELb1ELb1ELb1ELb0EEENS1_21CollectiveEpilogueFwdISB_S9_SC_SE_Li256ELb1ELb1ELb1ELb0EEENS1_36VarlenDynamicPersistentTileSchedulerILi128ELi128ELi256ELi128ELb1ELb1ELb1ELb1ELb1ELb1EEEEEEEEEvNT_6ParamsE)
	.align		4
        /*0044*/ 	.word	index@(__assertfail)
	.align		4
        /*0048*/ 	.word	index@(_ZN7cutlass13device_kernelIN5flash11enable_sm90INS1_16FlashAttnFwdSm90INS1_25CollectiveMainloopFwdSm90ILi2EN4cute5tupleIJNS5_1CILi1EEES8_S8_EEENS6_IJNS7_ILi128EEESA_SA_EEELi128ENS_10bfloat16_tEfNS_4arch4Sm90ELb1ELb0ELb1ELb1ELb1ELb1ELb0ELb1ELb1ELb1ELb1ELb0EEENS1_21CollectiveEpilogueFwdISB_S9_SC_SE_Li256ELb1ELb1ELb1ELb0EEENS1_36VarlenDynamicPersistentTileSchedulerILi128ELi128ELi256ELi128ELb1ELb1ELb1ELb1ELb1ELb1EEEEEEEEEvNT_6ParamsE)
	.align		4
        /*004c*/ 	.word	index@(__assertfail)
	.align		4
        /*0050*/ 	.word	0x00000000
	.align		4
        /*0054*/ 	.word	0xfffffffe
	.align		4
        /*0058*/ 	.word	0x00000000
	.align		4
        /*005c*/ 	.word	0xfffffffd
	.align		4
        /*0060*/ 	.word	0x00000000
	.align		4
        /*0064*/ 	.word	0xfffffffc


//--------------------- .nv.constant4             --------------------------
	.section	.nv.constant4,"a",@progbits
	.align	8
	.align		8
.nv.constant4:
        /*0000*/ 	.dword	__assertfail
	.align		8
        /*0008*/ 	.dword	__unnamed_1
	.align		8
        /*0010*/ 	.dword	__unnamed_2
	.align		8
        /*0018*/ 	.dword	__unnamed_3
	.align		8
        /*0020*/ 	.dword	__unnamed_4
	.align		8
        /*0028*/ 	.dword	_ZN86_INTERNAL_50bebadd_50_flash_fwd_hdim128_bf16_paged_split_softcap_sm90_cu_f3e6f9ee_29494cuda3std3__45__cpo5beginE
	.align		8
        /*0030*/ 	.dword	_ZN86_INTERNAL_50bebadd_50_flash_fwd_hdim128_bf16_paged_split_softcap_sm90_cu_f3e6f9ee_29494cuda3std3__45__cpo3endE
	.align		8
        /*0038*/ 	.dword	_ZN86_INTERNAL_50bebadd_50_flash_fwd_hdim128_bf16_paged_split_softcap_sm90_cu_f3e6f9ee_29494cuda3std3__45__cpo6cbeginE
	.align		8
        /*0040*/ 	.dword	_ZN86_INTERNAL_50bebadd_50_flash_fwd_hdim128_bf16_paged_split_softcap_sm90_cu_f3e6f9ee_29494cuda3std3__45__cpo4cendE
	.align		8
        /*0048*/ 	.dword	_ZN86_INTERNAL_50bebadd_50_flash_fwd_hdim128_bf16_paged_split_softcap_sm90_cu_f3e6f9ee_29494cuda3std3__488_GLOBAL__N__50bebadd_50_flash_fwd_hdim128_bf16_paged_split_softcap_sm90_cu_f3e6f9ee_29496ignoreE
	.align		8
        /*0050*/ 	.dword	_ZN86_INTERNAL_50bebadd_50_flash_fwd_hdim128_bf16_paged_split_softcap_sm90_cu_f3e6f9ee_29494cuda3std3__419piecewise_constructE
	.align		8
        /*0058*/ 	.dword	_ZN86_INTERNAL_50bebadd_50_flash_fwd_hdim128_bf16_paged_split_softcap_sm90_cu_f3e6f9ee_29494cuda3std3__48in_placeE
	.align		8
        /*0060*/ 	.dword	_ZN86_INTERNAL_50bebadd_50_flash_fwd_hdim128_bf16_paged_split_softcap_sm90_cu_f3e6f9ee_29494cuda3std6ranges3__45__cpo4swapE
	.align		8
        /*0068*/ 	.dword	_ZN86_INTERNAL_50bebadd_50_flash_fwd_hdim128_bf16_paged_split_softcap_sm90_cu_f3e6f9ee_29494cuda3std6ranges3__45__cpo9iter_moveE
	.align		8
        /*0070*/ 	.dword	_ZN86_INTERNAL_50bebadd_50_flash_fwd_hdim128_bf16_paged_split_softcap_sm90_cu_f3e6f9ee_29494cute7productE
	.align		8
        /*0078*/ 	.dword	_ZN86_INTERNAL_50bebadd_50_flash_fwd_hdim128_bf16_paged_split_softcap_sm90_cu_f3e6f9ee_29494cute1_E
	.align		8
        /*0080*/ 	.dword	$str$23
	.align		8
        /*0088*/ 	.dword	$str$24


//--------------------- .text._ZN7cutlass13device_kernelIN5flash11enable_sm90INS1_16FlashAttnFwdSm90INS1_25CollectiveMainloopFwdSm90ILi2EN4cute5tupleIJNS5_1CILi1EEES8_S8_EEENS6_IJNS7_ILi128EEESA_SA_EEELi128ENS_10bfloat16_tEfNS_4arch4Sm90ELb0ELb0ELb1ELb0ELb1ELb0ELb0ELb1ELb1ELb1ELb1ELb0EEENS1_21CollectiveEpilogueFwdISB_S9_SC_SE_Li256ELb0ELb1ELb1ELb0EEENS1_19SingleTileSchedulerILb0ELb1ELb1ELi128EEEEEEEEEvNT_6ParamsE --------------------------
	.section	.text._ZN7cutlass13device_kernelIN5flash11enable_sm90INS1_16FlashAttnFwdSm90INS1_25CollectiveMainloopFwdSm90ILi2EN4cute5tupleIJNS5_1CILi1EEES8_S8_EEENS6_IJNS7_ILi128EEESA_SA_EEELi128ENS_10bfloat16_tEfNS_4arch4Sm90ELb0ELb0ELb1ELb0ELb1ELb0ELb0ELb1ELb1ELb1ELb1ELb0EEENS1_21CollectiveEpilogueFwdISB_S9_SC_SE_Li256ELb0ELb1ELb1ELb0EEENS1_19SingleTileSchedulerILb0ELb1ELb1ELi128EEEEEEEEEvNT_6ParamsE,"ax",@progbits
	.align	128
.text._ZN7cutlass13device_kernelIN5flash11enable_sm90INS1_16FlashAttnFwdSm90INS1_25CollectiveMainloopFwdSm90ILi2EN4cute5tupleIJNS5_1CILi1EEES8_S8_EEENS6_IJNS7_ILi128EEESA_SA_EEELi128ENS_10bfloat16_tEfNS_4arch4Sm90ELb0ELb0ELb1ELb0ELb1ELb0ELb0ELb1ELb1ELb1ELb1ELb0EEENS1_21CollectiveEpilogueFwdISB_S9_SC_SE_Li256ELb0ELb1ELb1ELb0EEENS1_19SingleTileSchedulerILb0ELb1ELb1ELi128EEEEEEEEEvNT_6ParamsE:
        .type           _ZN7cutlass13device_kernelIN5flash11enable_sm90INS1_16FlashAttnFwdSm90INS1_25CollectiveMainloopFwdSm90ILi2EN4cute5tupleIJNS5_1CILi1EEES8_S8_EEENS6_IJNS7_ILi128EEESA_SA_EEELi128ENS_10bfloat16_tEfNS_4arch4Sm90ELb0ELb0ELb1ELb0ELb1ELb0ELb0ELb1ELb1ELb1ELb1ELb0EEENS1_21CollectiveEpilogueFwdISB_S9_SC_SE_Li256ELb0ELb1ELb1ELb0EEENS1_19SingleTileSchedulerILb0ELb1ELb1ELi128EEEEEEEEEvNT_6ParamsE,@function
        .size           _ZN7cutlass13device_kernelIN5flash11enable_sm90INS1_16FlashAttnFwdSm90INS1_25CollectiveMainloopFwdSm90ILi2EN4cute5tupleIJNS5_1CILi1EEES8_S8_EEENS6_IJNS7_ILi128EEESA_SA_EEELi128ENS_10bfloat16_tEfNS_4arch4Sm90ELb0ELb0ELb1ELb0ELb1ELb0ELb0ELb1ELb1ELb1ELb1ELb0EEENS1_21CollectiveEpilogueFwdISB_S9_SC_SE_Li256ELb0ELb1ELb1ELb0EEENS1_19SingleTileSchedulerILb0ELb1ELb1ELi128EEEEEEEEEvNT_6ParamsE,(.L_x_3542 - _ZN7cutlass13device_kernelIN5flash11enable_sm90INS1_16FlashAttnFwdSm90INS1_25CollectiveMainloopFwdSm90ILi2EN4cute5tupleIJNS5_1CILi1EEES8_S8_EEENS6_IJNS7_ILi128EEESA_SA_EEELi128ENS_10bfloat16_tEfNS_4arch4Sm90ELb0ELb0ELb1ELb0ELb1ELb0ELb0ELb1ELb1ELb1ELb1ELb0EEENS1_21CollectiveEpilogueFwdISB_S9_SC_SE_Li256ELb0ELb1ELb1ELb0EEENS1_19SingleTileSchedulerILb0ELb1ELb1ELi128EEEEEEEEEvNT_6ParamsE)
        .other          _ZN7cutlass13device_kernelIN5flash11enable_sm90INS1_16FlashAttnFwdSm90INS1_25CollectiveMainloopFwdSm90ILi2EN4cute5tupleIJNS5_1CILi1EEES8_S8_EEENS6_IJNS7_ILi128EEESA_SA_EEELi128ENS_10bfloat16_tEfNS_4arch4Sm90ELb0ELb0ELb1ELb0ELb1ELb0ELb0ELb1ELb1ELb1ELb1ELb0EEENS1_21CollectiveEpilogueFwdISB_S9_SC_SE_Li256ELb0ELb1ELb1ELb0EEENS1_19SingleTileSchedulerILb0ELb1ELb1ELi128EEEEEEEEEvNT_6ParamsE,@"STO_CUDA_ENTRY STV_DEFAULT"
_ZN7cutlass13device_kernelIN5flash11enable_sm90INS1_16FlashAttnFwdSm90INS1_25CollectiveMainloopFwdSm90ILi2EN4cute5tupleIJNS5_1CILi1EEES8_S8_EEENS6_IJNS7_ILi128EEESA_SA_EEELi128ENS_10bfloat16_tEfNS_4arch4Sm90ELb0ELb0ELb1ELb0ELb1ELb0ELb0ELb1ELb1ELb1ELb1ELb0EEENS1_21CollectiveEpilogueFwdISB_S9_SC_SE_Li256ELb0ELb1ELb1ELb0EEENS1_19SingleTileSchedulerILb0ELb1ELb1ELi128EEEEEEEEEvNT_6ParamsE:
[----:B------:R-:W0:Y:S01]  /*0000*/  LDC R1, c[0x0][0x28] ;  /* 0x00000a00ff017b82 */ /* 0x000e220000000800 */
[----:B------:R-:W1:Y:S01]  /*0010*/  S2R R18, SR_TID.X ;  /* 0x0000000000127919 */ /* 0x000e620000002100 */
[----:B------:R-:W-:Y:S01]  /*0020*/  ELECT P0, URZ, PT ;  /* 0x00000000003f782f */ /* 0x000fe20003800000 */
[----:B------:R-:W-:Y:S01]  /*0030*/  UMOV UR4, 0x80 ;  /* 0x0000008000047882 */ /* 0x000fe20000000000 */
[----:B------:R-:W-:Y:S01]  /*0040*/  UMOV UR7, 0x100 ;  /* 0x0000010000077882 */ /* 0x000fe20000000000 */
[--C-:B-1----:R-:W-:Y:S02]  /*0050*/  SHF.R.U32.HI R17, RZ, 0x5, R18.reuse ;  /* 0x00000005ff117819 */ /* 0x102fe40000011612 */
[----:B------:R-:W-:-:S03]  /*0060*/  SHF.R.U32.HI R2, RZ, 0x7, R18 ;  /* 0x00000007ff027819 */ /* 0x000fc60000011612 */
[----:B------:R-:W1:Y:S04]  /*0070*/  SHFL.IDX PT, R0, R17, RZ, 0x1f ;  /* 0x00001fff11007589 */ /* 0x000e6800000e0000 */
[----:B------:R2:W3:Y:S01]  /*0080*/  SHFL.IDX PT, R3, R2, RZ, 0x1f ;  /* 0x00001fff02037589 */ /* 0x0004e200000e0000 */
[C---:B-1----:R-:W-:Y:S02]  /*0090*/  ISETP.NE.OR P0, PT, R0.reuse, RZ, !P0 ;  /* 0x000000ff0000720c */ /* 0x042fe40004705670 */
[----:B------:R-:W-:-:S11]  /*00a0*/  ISETP.NE.AND P1, PT, R0, RZ, PT ;  /* 0x000000ff0000720c */ /* 0x000fd60003f25270 */
[----:B------:R-:W-:Y:S01]  /*00b0*/  VOTEU.ALL UP0, P0 ;  /* 0x00000000003f7886 */ /* 0x000fe20000000000 */
[----:B------:R-:W-:-:S04]  /*00c0*/  VOTEU.ALL UP1, P0 ;  /* 0x00000000003f7886 */ /* 0x000fc80000020000 */
[----:B------:R-:W1:Y:S01]  /*00d0*/  @!UP0 S2UR UR8, SR_CgaCtaId ;  /* 0x00000000000889c3 */ /* 0x000e620000008800 */
[----:B------:R-:W-:Y:S01]  /*00e0*/  @!UP0 UMOV UR6, 0x400 ;  /* 0x0000040000068882 */ /* 0x000fe20000000000 */
[----:B------:R-:W-:-:S04]  /*00f0*/  @!UP0 UIADD3 UR4, -UR4, 0x100000, URZ ;  /* 0x0010000004048890 */ /* 0x000fc8000fffe13f */
[----:B------:R-:W-:Y:S02]  /*0100*/  @!UP0 USHF.L.U32 UR5, UR4, 0xb, URZ ;  /* 0x0000000b04058899 */ /* 0x000fe4000800063f */
[----:B------:R-:W-:Y:S02]  /*0110*/  @!UP0 USHF.L.U32 UR4, UR4, 0x1, URZ ;  /* 0x0000000104048899 */ /* 0x000fe4000800063f */
[----:B-1----:R-:W-:Y:S02]  /*0120*/  @!UP0 ULEA UR8, UR8, UR6, 0x18 ;  /* 0x0000000608088291 */ /* 0x002fe4000f8ec03f */
[----:B------:R-:W-:-:S04]  /*0130*/  @!UP0 UIADD3 UR6, -UR7, 0x100000, URZ ;  /* 0x0010000007068890 */ /* 0x000fc8000fffe13f */
[----:B------:R-:W-:Y:S02]  /*0140*/  @!UP0 USHF.L.U32 UR7, UR6, 0xb, URZ ;  /* 0x0000000b06078899 */ /* 0x000fe4000800063f */
[----:B------:R-:W-:Y:S01]  /*0150*/  @!UP0 USHF.L.U32 UR6, UR6, 0x1, URZ ;  /* 0x0000000106068899 */ /* 0x000fe2000800063f */
[----:B------:R-:W-:-:S05]  /*0160*/  VOTEU.ALL UP0, P0 ;  /* 0x00000000003f7886 */ /* 0x000fca0000000000 */
[----:B------:R2:W1:Y:S06]  /*0170*/  @!UP0 SYNCS.EXCH.64 URZ, [UR8+0x28800], UR4 ;  /* 0x02880004083f85b2 */ /* 0x00046c0008000100 */
[----:B------:R2:W4:Y:S02]  /*0180*/  @!UP1 SYNCS.EXCH.64 URZ, [UR8+0x28820], UR6 ;  /* 0x02882006083f95b2 */ /* 0x0005240008000100 */
[----:B0-23--:R-:W-:Y:S05]  /*0190*/  @P1 BRA `(.L_x_0) ;  /* 0x0000000000481947 */ /* 0x00dfea0003800000 */
[----:B------:R-:W0:Y:S01]  /*01a0*/  S2UR UR5, SR_CgaCtaId ;  /* 0x00000000000579c3 */ /* 0x000e220000008800 */
[----:B------:R-:W-:Y:S01]  /*01b0*/  UMOV UR4, 0x400 ;  /* 0x0000040000047882 */ /* 0x000fe20000000000 */
[----:B------:R-:W-:Y:S01]  /*01c0*/  UMOV UR6, 0x80 ;  /* 0x0000008000067882 */ /* 0x000fe20000000000 */
[----:B------:R-:W-:Y:S01]  /*01d0*/  UMOV UR7, 0x100 ;  /* 0x0000010000077882 */ /* 0x000fe20000000000 */
[----:B------:R-:W-:Y:S01]  /*01e0*/  ELECT P0, URZ, PT ;  /* 0x00000000003f782f */ /* 0x000fe20003800000 */
[----:B0-----:R-:W-:Y:S02]  /*01f0*/  ULEA UR8, UR5, UR4, 0x18 ;  /* 0x0000000405087291 */ /* 0x001fe4000f8ec03f */
[----:B------:R-:W-:-:S04]  /*0200*/  UIADD3 UR4, -UR6, 0x100000, URZ ;  /* 0x0010000006047890 */ /* 0x000fc8000fffe13f */
[----:B------:R-:W-:Y:S02]  /*0210*/  USHF.L.U32 UR5, UR4, 0xb, URZ ;  /* 0x0000000b04057899 */ /* 0x000fe4000800063f */
[----:B------:R-:W-:Y:S02]  /*0220*/  USHF.L.U32 UR4, UR4, 0x1, URZ ;  /* 0x0000000104047899 */ /* 0x000fe4000800063f */
[----:B------:R-:W-:-:S04]  /*0230*/  UIADD3 UR6, -UR7, 0x100000, URZ ;  /* 0x0010000007067890 */ /* 0x000fc8000fffe13f */
[----:B------:R-:W-:Y:S02]  /*0240*/  USHF.L.U32 UR7, UR6, 0xb, URZ ;  /* 0x0000000b06077899 */ /* 0x000fe4000800063f */
[----:B------:R-:W-:Y:S01]  /*0250*/  USHF.L.U32 UR6, UR6, 0x1, URZ ;  /* 0x0000000106067899 */ /* 0x000fe2000800063f */
[----:B------:R-:W0:Y:S03]  /*0260*/  FENCE.VIEW.ASYNC.S ;  /* 0x00000000000073c6 */ /* 0x000e260000000000 */
[----:B0-----:R0:W2:Y:S08]  /*0270*/  SYNCS.EXCH.64 URZ, [UR8+0x28830], UR4 ;  /* 0x02883004083f75b2 */ /* 0x0010b00008000100 */
[----:B------:R0:W3:Y:S01]  /*0280*/  SYNCS.EXCH.64 URZ, [UR8+0x28840], UR6 ;  /* 0x02884006083f75b2 */ /* 0x0000e20008000100 */
[----:B------:R0:W0:Y:S01]  /*0290*/  SYNCS.EXCH.64 URZ, [UR8+0x28838], UR4 ;  /* 0x02883804083f75b2 */ /* 0x0000220008000100 */
[----:B------:R0:W0:Y:S01]  /*02a0*/  SYNCS.EXCH.64 URZ, [UR8+0x28848], UR6 ;  /* 0x02884806083f75b2 */ /* 0x0000220008000100 */
[----:B------:R-:W-:Y:S01]  /*02b0*/  NOP ;  /* 0x0000000000007918 */ /* 0x000fe20000000000 */
.L_x_0:
[----:B------:R-:W5:Y:S01]  /*02c0*/  SHFL.IDX PT, R0, R17, RZ, 0x1f ;  /* 0x00001fff11007589 */ /* 0x000f6200000e0000 */
[----:B------:R-:W-:Y:S01]  /*02d0*/  NOP ;  /* 0x0000000000007918 */ /* 0x000fe20000000000 */
[----:B-----5:R-:W-:-:S13]  /*02e0*/  ISETP.NE.AND P0, PT, R0, RZ, PT ;  /* 0x000000ff0000720c */ /* 0x020fda0003f05270 */
[----:B------:R-:W-:Y:S05]  /*02f0*/  @P0 BRA `(.L_x_1) ;  /* 0x0000000000480947 */ /* 0x000fea0003800000 */
[----:B0-----:R-:W0:Y:S01]  /*0300*/  S2UR UR5, SR_CgaCtaId ;  /* 0x00000000000579c3 */ /* 0x001e220000008800 */
        /* <DEDUP_REMOVED lines=12> */
[----:B0-----:R0:W0:Y:S08]  /*03d0*/  SYNCS.EXCH.64 URZ, [UR8+0x28850], UR4 ;  /* 0x02885004083f75b2 */ /* 0x0010300008000100 */
[----:B------:R0:W0:Y:S01]  /*03e0*/  SYNCS.EXCH.64 URZ, [UR8+0x28860], UR6 ;  /* 0x02886006083f75b2 */ /* 0x0000220008000100 */
[----:B------:R0:W0:Y:S01]  /*03f0*/  SYNCS.EXCH.64 URZ, [UR8+0x28858], UR4 ;  /* 0x02885804083f75b2 */ /* 0x0000220008000100 */
[----:B------:R0:W0:Y:S01]  /*0400*/  SYNCS.EXCH.64 URZ, [UR8+0x28868], UR6 ;  /* 0x02886806083f75b2 */ /* 0x0000220008000100 */
[----:B------:R-:W-:Y:S01]  /*0410*/  NOP ;  /* 0x0000000000007918 */ /* 0x000fe20000000000 */
.L_x_1:
[----:B------:R-:W5:Y:S01]  /*0420*/  SHFL.IDX PT, R0, R17, RZ, 0x1f ;  /* 0x00001fff11007589 */ /* 0x000f6200000e0000 */
[----:B------:R-:W-:Y:S01]  /*0430*/  NOP ;  /* 0x0000000000007918 */ /* 0x000fe20000000000 */
[----:B-----5:R-:W-:-:S13]  /*0440*/  ISETP.NE.AND P0, PT, R0, RZ, PT ;  /* 0x000000ff0000720c */ /* 0x020fda0003f05270 */
[----:B------:R-:W-:Y:S05]  /*0450*/  @P0 BRA `(.L_x_2) ;  /* 0x0000000000380947 */ /* 0x000fea0003800000 */
[----:B0-----:R-:W0:Y:S01]  /*0460*/  S2UR UR5, SR_CgaCtaId ;  /* 0x00000000000579c3 */ /* 0x001e220000008800 */
[----:B------:R-:W-:Y:S01]  /*0470*/  UMOV UR4, 0x400 ;  /* 0x0000040000047882 */ /* 0x000fe20000000000 */
[----:B------:R-:W-:Y:S01]  /*0480*/  UMOV UR7, 0x80 ;  /* 0x0000008000077882 */ /* 0x000fe20000000000 */
[----:B------:R-:W-:Y:S01]  /*0490*/  ELECT P0, URZ, PT ;  /* 0x00000000003f782f */ /* 0x000fe20003800000 */
[----:B0-----:R-:W-:Y:S02]  /*04a0*/  ULEA UR6, UR5, UR4, 0x18 ;  /* 0x0000000405067291 */ /* 0x001fe4000f8ec03f */
[----:B------:R-:W-:-:S04]  /*04b0*/  UIADD3 UR4, -UR7, 0x100000, URZ ;  /* 0x0010000007047890 */ /* 0x000fc8000fffe13f */
[----:B------:R-:W-:Y:S02]  /*04c0*/  USHF.L.U32 UR5, UR4, 0xb, URZ ;  /* 0x0000000b04057899 */ /* 0x000fe4000800063f */
[----:B------:R-:W-:Y:S01]  /*04d0*/  USHF.L.U32 UR4, UR4, 0x1, URZ ;  /* 0x0000000104047899 */ /* 0x000fe2000800063f */
[----:B------:R-:W0:Y:S11]  /*04e0*/  FENCE.VIEW.ASYNC.S ;  /* 0x00000000000073c6 */ /* 0x000e360000000000 */
[----:B0-----:R0:W0:Y:S01]  /*04f0*/  SYNCS.EXCH.64 URZ, [UR6+0x28870], UR4 ;  /* 0x02887004063f75b2 */ /* 0x0010220008000100 */
[----:B------:R0:W0:Y:S01]  /*0500*/  SYNCS.EXCH.64 URZ, [UR6+0x28880], UR4 ;  /* 0x02888004063f75b2 */ /* 0x0000220008000100 */
[----:B------:R0:W0:Y:S01]  /*0510*/  SYNCS.EXCH.64 URZ, [UR6+0x28878], UR4 ;  /* 0x02887804063f75b2 */ /* 0x0000220008000100 */
[----:B------:R0:W0:Y:S01]  /*0520*/  SYNCS.EXCH.64 URZ, [UR6+0x28888], UR4 ;  /* 0x02888804063f75b2 */ /* 0x0000220008000100 */
[----:B------:R-:W-:Y:S01]  /*0530*/  NOP ;  /* 0x0000000000007918 */ /* 0x000fe20000000000 */
.L_x_2:
        /* <DEDUP_REMOVED lines=22> */
.L_x_3:
[----:B------:R-:W5:Y:S01]  /*06a0*/  SHFL.IDX PT, R0, R17, RZ, 0x1f ;  /* 0x00001fff11007589 */ /* 0x000f6200000e0000 */
[----:B------:R-:W-:Y:S01]  /*06b0*/  R2UR UR9, R3 ;  /* 0x00000000030972ca */ /* 0x000fe200000e0000 */
        /* <DEDUP_REMOVED lines=21> */
.L_x_4:
[----:B------:R-:W-:Y:S01]  /*0810*/  UISETP.NE.AND UP0, UPT, UR9, URZ, UPT ;  /* 0x0000003f0900728c */ /* 0x000fe2000bf05270 */
[----:B------:R-:W-:Y:S01]  /*0820*/  NOP ;  /* 0x0000000000007918 */ /* 0x000fe20000000000 */
[----:B------:R-:W-:Y:S01]  /*0830*/  UMOV UR40, 0x1 ;  /* 0x0000000100287882 */ /* 0x000fe20000000000 */
[----:B------:R-:W-:Y:S01]  /*0840*/  ULDC.64 UR38, c[0x0][0x208] ;  /* 0x0000820000267ab9 */ /* 0x000fe20000000a00 */
[----:B------:R-:W-:Y:S01]  /*0850*/  USEL UR40, UR40, 0x2, !UP0 ;  /* 0x0000000228287887 */ /* 0x000fe2000c000000 */
[----:B------:R-:W-:Y:S01]  /*0860*/  BSSY B6, `(.L_x_5) ;  /* 0x0000bcf000067945 */ /* 0x000fe20003800000 */
[----:B01234-:R-:W-:Y:S01]  /*0870*/  BAR.SYNC.DEFER_BLOCKING 0x0 ;  /* 0x0000000000007b1d */ /* 0x01ffe20000010000 */
[----:B------:R-:W-:-:S13]  /*0880*/  PLOP3.LUT P0, PT, PT, PT, UP0, 0x80, 0x0 ;  /* 0x000000000000781c */ /* 0x000fda0003f0f008 */
[----:B------:R-:W-:Y:S05]  /*0890*/  @!P0 BRA `(.L_x_6) ;  /* 0x0000008000788947 */ /* 0x000fea0003800000 */
.L_x_7:
[----:B------:R-:W-:-:S08]  /*08a0*/  NOP ;  /* 0x0000000000007918 */ /* 0x000fd00000000000 */
[----:B------:R-:W0:Y:S02]  /*08b0*/  USETMAXREG.TRY_ALLOC.CTAPOOL UP0, 0xe8 ;  /* 0x000000e8000079c8 */ /* 0x000e240008000600 */
[----:B0-----:R-:W-:-:S13]  /*08c0*/  PLOP3.LUT P0, PT, PT, PT, UP0, 0x80, 0x0 ;  /* 0x000000000000781c */ /* 0x001fda0003f0f008 */
[----:B------:R-:W-:Y:S05]  /*08d0*/  @!P0 BRA `(.L_x_7) ;  /* 0xfffffffc00f08947 */ /* 0x000fea000383ffff */
[----:B------:R-:W0:Y:S01]  /*08e0*/  S2UR UR6, SR_CTAID.Y ;  /* 0x00000000000679c3 */ /* 0x000e220000002600 */
[----:B------:R-:W-:Y:S01]  /*08f0*/  LOP3.LUT R0, R18, 0xffffff80, RZ, 0xc0, !PT ;  /* 0xffffff8012007812 */ /* 0x000fe200078ec0ff */
[----:B------:R-:W-:Y:S02]  /*0900*/  ULDC UR7, c[0x0][0xc50] ;  /* 0x0003140000077ab9 */ /* 0x000fe40000000800 */
[----:B------:R-:W-:-:S04]  /*0910*/  UISETP.NE.AND UP0, UPT, UR7, 0x1, UPT ;  /* 0x000000010700788c */ /* 0x000fc8000bf05270 */
[----:B------:R-:W-:Y:S08]  /*0920*/  BAR.ARV 0x8, 0x180 ;  /* 0x0206000000007b1d */ /* 0x000ff00000002000 */
[----:B------:R-:W1:Y:S01]  /*0930*/  S2UR UR8, SR_CTAID.Z ;  /* 0x00000000000879c3 */ /* 0x000e620000002700 */
[----:B------:R-:W-:Y:S01]  /*0940*/  ISETP.NE.AND P0, PT, R0, 0x80, PT ;  /* 0x000000800000780c */ /* 0x000fe20003f05270 */
[----:B------:R-:W-:Y:S01]  /*0950*/  @UP0 ULDC UR4, c[0x0][0xc54] ;  /* 0x0003150000040ab9 */ /* 0x000fe20000000800 */
[----:B------:R-:W-:Y:S01]  /*0960*/  @UP0 ULDC UR9, c[0x0][0xc58] ;  /* 0x0003160000090ab9 */ /* 0x000fe20000000800 */
[----:B0-----:R-:W-:-:S10]  /*0970*/  UIMAD.WIDE.U32 UR4, UR6, UR4, URZ ;  /* 0x00000004060472a5 */ /* 0x001fd4000f8e003f */
[----:B------:R-:W-:Y:S06]  /*0980*/  @!P0 BAR.ARV 0x9, 0x100 ;  /* 0x0244000000008b1d */ /* 0x000fec0000002000 */
[----:B------:R-:W-:Y:S01]  /*0990*/  UMOV UR37, UR6 ;  /* 0x0000000600257c82 */ /* 0x000fe20008000000 */
[----:B------:R-:W-:Y:S01]  /*09a0*/  @UP0 USHF.R.U32.HI UR37, URZ, UR9, UR5 ;  /* 0x000000093f250299 */ /* 0x000fe20008011605 */
[----:B-1----:R-:W-:-:S03]  /*09b0*/  ISETP.LE.AND P0, PT, RZ, UR8, PT ;  /* 0x00000008ff007c0c */ /* 0x002fc6000bf03270 */
[----:B------:R-:W-:-:S04]  /*09c0*/  UIADD3 UR4, -UR37, URZ, URZ ;  /* 0x0000003f25047290 */ /* 0x000fc8000fffe13f */
[----:B------:R-:W-:-:S06]  /*09d0*/  UIMAD UR7, UR7, UR4, UR6 ;  /* 0x00000004070772a4 */ /* 0x000fcc000f8e0206 */
[----:B------:R-:W-:Y:S06]  /*09e0*/  @!P0 BRA `(.L_x_8) ;  /* 0x000000b800d88947 */ /* 0x000fec0003800000 */
[----:B------:R-:W-:Y:S01]  /*09f0*/  ULDC.64 UR4, c[0x0][0x418] ;  /* 0x0001060000047ab9 */ /* 0x000fe20000000a00 */
[----:B------:R-:W-:Y:S01]  /*0a00*/  ULDC UR43, c[0x0][0x424] ;  /* 0x00010900002b7ab9 */ /* 0x000fe20000000800 */
[----:B------:R-:W-:Y:S01]  /*0a10*/  UISETP.NE.U32.AND UP0, UPT, UR4, URZ, UPT ;  /* 0x0000003f0400728c */ /* 0x000fe2000bf05070 */
[----:B------:R-:W-:Y:S01]  /*0a20*/  IMAD.MOV.U32 R3, RZ, RZ, RZ ;  /* 0x000000ffff037224 */ /* 0x000fe200078e00ff */
[----:B------:R-:W-:Y:S02]  /*0a30*/  ULOP3.LUT UR8, UR7, 0xffff, URZ, 0xc0, !UPT ;  /* 0x0000ffff07087892 */ /* 0x000fe4000f8ec03f */
[----:B------:R-:W-:Y:S01]  /*0a40*/  UISETP.NE.AND.EX UP0, UPT, UR5, URZ, UPT, UP0 ;  /* 0x0000003f0500728c */ /* 0x000fe2000bf05300 */
[----:B------:R-:W-:-:S03]  /*0a50*/  ULDC UR4, c[0x0][0x2f0] ;  /* 0x0000bc0000047ab9 */ /* 0x000fc60000000800 */
[----:B------:R-:W-:-:S04]  /*0a60*/  USEL UR43, UR43, 0x1, UP0 ;  /* 0x000000012b2b7887 */ /* 0x000fc80008000000 */
[----:B------:R-:W-:-:S04]  /*0a70*/  UIMAD UR43, UR43, UR4, URZ ;  /* 0x000000042b2b72a4 */ /* 0x000fc8000f8e023f */
[----:B------:R-:W-:Y:S02]  /*0a80*/  UISETP.GE.AND UP0, UPT, UR43, 0x1, UPT ;  /* 0x000000012b00788c */ /* 0x000fe4000bf06270 */
[----:B------:R-:W-:-:S04]  /*0a90*/  UIADD3 UR4, UR43, 0x7f, URZ ;  /* 0x0000007f2b047890 */ /* 0x000fc8000fffe03f */
[----:B------:R-:W-:Y:S01]  /*0aa0*/  PLOP3.LUT P0, PT, PT, PT, UP0, 0x80, 0x0 ;  /* 0x000000000000781c */ /* 0x000fe20003f0f008 */
[----:B------:R-:W-:-:S04]  /*0ab0*/  USHF.R.S32.HI UR5, URZ, 0x1f, UR4 ;  /* 0x0000001f3f057899 */ /* 0x000fc80008011404 */
[----:B------:R-:W-:-:S04]  /*0ac0*/  ULEA.HI UR5, UR5, UR4, URZ, 0x7 ;  /* 0x0000000405057291 */ /* 0x000fc8000f8f383f */
[----:B------:R-:W-:-:S04]  /*0ad0*/  USHF.R.S32.HI UR5, URZ, 0x7, UR5 ;  /* 0x000000073f057899 */ /* 0x000fc80008011405 */
[----:B------:R-:W-:Y:S08]  /*0ae0*/  @!P0 BRA `(.L_x_9) ;  /* 0x0000000000808947 */ /* 0x000ff00003800000 */
[----:B------:R-:W-:-:S04]  /*0af0*/  USHF.R.U32.HI UR4, URZ, 0x10, UR7 ;  /* 0x000000103f047899 */ /* 0x000fc80008011607 */
[----:B------:R-:W-:-:S11]  /*0b00*/  UISETP.NE.AND UP0, UPT, UR4, URZ, UPT ;  /* 0x0000003f0400728c */ /* 0x000fd6000bf05270 */
[----:B------:R-:W-:Y:S02]  /*0b10*/  @!UP0 ULDC UR4, c[0x0][0x9f0] ;  /* 0x00027c0000048ab9 */ /* 0x000fe40000000800 */
[----:B------:R-:W-:Y:S01]  /*0b20*/  IMAD.U32 R6, RZ, RZ, UR4 ;  /* 0x00000004ff067e24 */ /* 0x000fe2000f8e00ff */
[----:B------:R-:W-:-:S04]  /*0b30*/  UIADD3 UR6, UR5, -0x1, UR4 ;  /* 0xffffffff05067890 */ /* 0x000fc8000fffe004 */
[-C--:B------:R-:W-:Y:S02]  /*0b40*/  IABS R3, R6.reuse ;  /* 0x0000000600037213 */ /* 0x080fe40000000000 */
[----:B------:R-:W-:Y:S01]  /*0b50*/  IMAD.U32 R8, RZ, RZ, UR6 ;  /* 0x00000006ff087e24 */ /* 0x000fe2000f8e00ff */
[----:B------:R-:W-:Y:S01]  /*0b60*/  IABS R6, R6 ;  /* 0x0000000600067213 */ /* 0x000fe20000000000 */
[----:B------:R-:W0:Y:S01]  /*0b70*/  I2F.RP R0, R3 ;  /* 0x0000000300007306 */ /* 0x000e220000209400 */
[----:B------:R-:W-:Y:S02]  /*0b80*/  ULOP3.LUT UR6, UR6, UR4, URZ, 0x3c, !UPT ;  /* 0x0000000406067292 */ /* 0x000fe4000f8e3c3f */
[----:B------:R-:W-:-:S04]  /*0b90*/  IADD3 R6, RZ, -R6, RZ ;  /* 0x80000006ff067210 */ /* 0x000fc80007ffe0ff */
[----:B------:R-:W-:Y:S01]  /*0ba0*/  ISETP.LE.AND P2, PT, RZ, UR6, PT ;  /* 0x00000006ff007c0c */ /* 0x000fe2000bf43270 */
[----:B0-----:R-:W0:Y:S02]  /*0bb0*/  MUFU.RCP R0, R0 ;  /* 0x0000000000007308 */ /* 0x001e240000001000 */
[----:B0-----:R-:W-:Y:S02]  /*0bc0*/  IADD3 R4, R0, 0xffffffe, RZ ;  /* 0x0ffffffe00047810 */ /* 0x001fe40007ffe0ff */
[----:B------:R-:W-:-:S04]  /*0bd0*/  IABS R0, R8 ;  /* 0x0000000800007213 */ /* 0x000fc80000000000 */
[----:B------:R0:W1:Y:S02]  /*0be0*/  F2I.FTZ.U32.TRUNC.NTZ R5, R4 ;  /* 0x0000000400057305 */ /* 0x000064000021f000 */
[----:B0-----:R-:W-:Y:S02]  /*0bf0*/  IMAD.MOV.U32 R4, RZ, RZ, RZ ;  /* 0x000000ffff047224 */ /* 0x001fe400078e00ff */
[----:B-1----:R-:W-:-:S04]  /*0c00*/  IMAD.MOV R10, RZ, RZ, -R5 ;  /* 0x000000ffff0a7224 */ /* 0x002fc800078e0a05 */
[----:B------:R-:W-:-:S04]  /*0c10*/  IMAD R7, R10, R3, RZ ;  /* 0x000000030a077224 */ /* 0x000fc800078e02ff */
[----:B------:R-:W-:-:S04]  /*0c20*/  IMAD.HI.U32 R5, R5, R7, R4 ;  /* 0x0000000705057227 */ /* 0x000fc800078e0004 */
[----:B------:R-:W-:Y:S02]  /*0c30*/  IMAD.MOV.U32 R4, RZ, RZ, R6 ;  /* 0x000000ffff047224 */ /* 0x000fe400078e0006 */
[----:B------:R-:W-:-:S04]  /*0c40*/  IMAD.HI.U32 R5, R5, R0, RZ ;  /* 0x0000000005057227 */ /* 0x000fc800078e00ff */
[----:B------:R-:W-:-:S05]  /*0c50*/  IMAD R0, R5, R4, R0 ;  /* 0x0000000405007224 */ /* 0x000fca00078e0200 */
[----:B------:R-:W-:-:S13]  /*0c60*/  ISETP.GT.U32.AND P1, PT, R3, R0, PT ;  /* 0x000000000300720c */ /* 0x000fda0003f24070 */
[-C--:B------:R-:W-:Y:S01]  /*0c70*/  @!P1 IADD3 R0, R0, -R3.reuse, RZ ;  /* 0x8000000300009210 */ /* 0x080fe20007ffe0ff */
[----:B------:R-:W-:Y:S01]  /*0c80*/  @!P1 VIADD R5, R5, 0x1 ;  /* 0x0000000105059836 */ /* 0x000fe20000000000 */
[----:B------:R-:W-:Y:S02]  /*0c90*/  ISETP.NE.AND P1, PT, RZ, UR4, PT ;  /* 0x00000004ff007c0c */ /* 0x000fe4000bf25270 */
[----:B------:R-:W-:-:S13]  /*0ca0*/  ISETP.GE.U32.AND P0, PT, R0, R3, PT ;  /* 0x000000030000720c */ /* 0x000fda0003f06070 */
[----:B------:R-:W-:-:S05]  /*0cb0*/  @P0 VIADD R5, R5, 0x1 ;  /* 0x0000000105050836 */ /* 0x000fca0000000000 */
[----:B------:R-:W-:-:S05]  /*0cc0*/  MOV R3, R5 ;  /* 0x0000000500037202 */ /* 0x000fca0000000f00 */
[----:B------:R-:W-:Y:S01]  /*0cd0*/  @!P2 IMAD.MOV R3, RZ, RZ, -R3 ;  /* 0x000000ffff03a224 */ /* 0x000fe200078e0a03 */
[----:B------:R-:W-:-:S07]  /*0ce0*/  @!P1 LOP3.LUT R3, RZ, UR4, RZ, 0x33, !PT ;  /* 0x00000004ff039c12 */ /* 0x000fce000f8e33ff */
.L_x_9:
[----:B------:R-:W-:Y:S01]  /*0cf0*/  IMAD R16, R3, UR8, RZ ;  /* 0x0000000803107c24 */ /* 0x000fe2000f8e02ff */
[----:B------:R-:W-:Y:S01]  /*0d00*/  PLOP3.LUT P0, PT, PT, PT, PT, 0x80, 0x0 ;  /* 0x000000000000781c */ /* 0x000fe20003f0f070 */
[----:B------:R-:W-:Y:S01]  /*0d10*/  VIADD R18, R18, 0xffffff80 ;  /* 0xffffff8012127836 */ /* 0x000fe20000000000 */
[----:B------:R-:W-:Y:S02]  /*0d20*/  MOV R0, RZ ;  /* 0x000000ff00007202 */ /* 0x000fe40000000f00 */
[----:B------:R-:W-:Y:S02]  /*0d30*/  CS2R R150, SRZ ;  /* 0x0000000000967805 */ /* 0x000fe4000001ff00 */
[----:B------:R-:W-:Y:S02]  /*0d40*/  VIADDMNMX R3, R16, R3, UR5, PT ;  /* 0x0000000510037e46 */ /* 0x000fe4000b800103 */
[----:B------:R-:W-:Y:S02]  /*0d50*/  CS2R R68, SRZ ;  /* 0x0000000000447805 */ /* 0x000fe4000001ff00 */
[----:B------:R-:W-:-:S02]  /*0d60*/  CS2R R66, SRZ ;  /* 0x0000000000427805 */ /* 0x000fc4000001ff00 */
[----:B------:R-:W-:Y:S02]  /*0d70*/  CS2R R36, SRZ ;  /* 0x0000000000247805 */ /* 0x000fe4000001ff00 */
[----:B------:R-:W-:Y:S01]  /*0d80*/  R2UR UR42, R3 ;  /* 0x00000000032a72ca */ /* 0x000fe200000e0000 */
[----:B------:R-:W-:Y:S01]  /*0d90*/  IMAD.MOV.U32 R3, RZ, RZ, RZ ;  /* 0x000000ffff037224 */ /* 0x000fe200078e00ff */
[----:B------:R-:W-:Y:S02]  /*0da0*/  CS2R R38, SRZ ;  /* 0x0000000000267805 */ /* 0x000fe4000001ff00 */
[----:B------:R-:W-:Y:S02]  /*0db0*/  CS2R R24, SRZ ;  /* 0x0000000000187805 */ /* 0x000fe4000001ff00 */
[----:B------:R-:W-:Y:S02]  /*0dc0*/  CS2R R26, SRZ ;  /* 0x00000000001a7805 */ /* 0x000fe4000001ff00 */
[----:B------:R-:W-:-:S02]  /*0dd0*/  CS2R R14, SRZ ;  /* 0x00000000000e7805 */ /* 0x000fc4000001ff00 */
[----:B------:R-:W-:Y:S02]  /*0de0*/  CS2R R20, SRZ ;  /* 0x0000000000147805 */ /* 0x000fe4000001ff00 */
[----:B------:R-:W-:Y:S02]  /*0df0*/  CS2R R8, SRZ ;  /* 0x0000000000087805 */ /* 0x000fe4000001ff00 */
[----:B------:R-:W-:Y:S02]  /*0e00*/  CS2R R10, SRZ ;  /* 0x00000000000a7805 */ /* 0x000fe4000001ff00 */
[----:B------:R-:W-:Y:S02]  /*0e10*/  CS2R R6, SRZ ;  /* 0x0000000000067805 */ /* 0x000fe4000001ff00 */
[----:B------:R-:W-:Y:S02]  /*0e20*/  CS2R R64, SRZ ;  /* 0x0000000000407805 */ /* 0x000fe4000001ff00 */
[----:B------:R-:W-:-:S02]  /*0e30*/  CS2R R4, SRZ ;  /* 0x0000000000047805 */ /* 0x000fc4000001ff00 */
[----:B------:R-:W-:Y:S02]  /*0e40*/  CS2R R40, SRZ ;  /* 0x0000000000287805 */ /* 0x000fe4000001ff00 */
[----:B------:R-:W-:Y:S02]  /*0e50*/  ISETP.LT.AND P1, PT, R16, UR42, PT ;  /* 0x0000002a10007c0c */ /* 0x000fe4000bf21270 */
        /* <DEDUP_REMOVED lines=16> */
[----:B------:R-:W-:Y:S01]  /*0f60*/  CS2R R50, SRZ ;  /* 0x0000000000327805 */ /* 0x000fe2000001ff00 */
[----:B------:R-:W-:Y:S06]  /*0f70*/  @!P1 BRA `(.L_x_10) ;  /* 0x0000006000809947 */ /* 0x000fec0003800000 */
[----:B------:R-:W-:Y:S01]  /*0f80*/  SHF.R.S32.HI R3, RZ, 0x1f, R18 ;  /* 0x0000001fff037819 */ /* 0x000fe20000011412 */
[----:B------:R-:W0:Y:S01]  /*0f90*/  S2UR UR5, SR_CgaCtaId ;  /* 0x00000000000579c3 */ /* 0x000e220000008800 */
[----:B------:R-:W-:Y:S02]  /*0fa0*/  UMOV UR36, 0x400 ;  /* 0x0000040000247882 */ /* 0x000fe40000000000 */
[----:B------:R-:W-:-:S04]  /*0fb0*/  LEA.HI R17, R3, R18, RZ, 0x7 ;  /* 0x0000001203117211 */ /* 0x000fc800078f38ff */
[----:B------:R-:W-:-:S06]  /*0fc0*/  SHF.R.S32.HI R0, RZ, 0x7, R17 ;  /* 0x00000007ff007819 */ /* 0x000fcc0000011411 */
[----:B------:R-:W1:Y:S01]  /*0fd0*/  SHFL.IDX PT, R0, R0, RZ, 0x1f ;  /* 0x00001fff00007589 */ /* 0x000e6200000e0000 */
[----:B0-----:R-:W-:-:S04]  /*0fe0*/  ULEA UR36, UR5, UR36, 0x18 ;  /* 0x0000002405247291 */ /* 0x001fc8000f8ec03f */
[----:B------:R-:W-:-:S04]  /*0ff0*/  UIADD3 UR5, UR36, 0x10400, URZ ;  /* 0x0001040024057890 */ /* 0x000fc8000fffe03f */
[----:B------:R-:W-:Y:S01]  /*1000*/  ULOP3.LUT UP0, URZ, UR5, 0x3ff, URZ, 0xc0, !UPT ;  /* 0x000003ff053f7892 */ /* 0x000fe2000f80c03f */
[----:B-1----:R-:W-:-:S05]  /*1010*/  R2UR UR41, R0 ;  /* 0x00000000002972ca */ /* 0x002fca00000e0000 */
[----:B------:R-:W-:-:S08]  /*1020*/  PLOP3.LUT P0, PT, PT, PT, UP0, 0x80, 0x0 ;  /* 0x000000000000781c */ /* 0x000fd00003f0f008 */
[----:B------:R-:W-:-:S04]  /*1030*/  ULEA.HI UR4, UR41, UR41, URZ, 0x1 ;  /* 0x0000002929047291 */ /* 0x000fc8000f8f083f */
[----:B------:R-:W-:-:S04]  /*1040*/  ULOP3.LUT UR4, UR4, 0x1e, URZ, 0xc0, !UPT ;  /* 0x0000001e04047892 */ /* 0x000fc8000f8ec03f */
[----:B------:R-:W-:-:S04]  /*1050*/  UIADD3 UR4, UR41, -UR4, URZ ;  /* 0x8000000429047290 */ /* 0x000fc8000fffe03f */
[----:B------:R-:W-:-:S04]  /*1060*/  ULEA UR4, UR4, UR5, 0xd ;  /* 0x0000000504047291 */ /* 0x000fc8000f8e683f */
[----:B------:R-:W-:-:S04]  /*1070*/  USHF.R.U32.HI UR4, URZ, 0x4, UR4 ;  /* 0x000000043f047899 */ /* 0x000fc80008011604 */
[----:B------:R-:W-:Y:S01]  /*1080*/  ULOP3.LUT UR44, UR4, 0x3fff, URZ, 0xc0, !UPT ;  /* 0x00003fff042c7892 */ /* 0x000fe2000f8ec03f */
[----:B------:R-:W-:Y:S11]  /*1090*/  @!P0 BRA `(.L_x_11) ;  /* 0x0000000000408947 */ /* 0x000ff60003800000 */
[----:B------:R-:W-:Y:S01]  /*10a0*/  MOV R0, 0x0 ;  /* 0x0000000000007802 */ /* 0x000fe20000000f00 */
[----:B------:R-:W-:Y:S01]  /*10b0*/  ULDC.64 UR4, c[0x4][0x80] ;  /* 0x0100200000047ab9 */ /* 0x000fe20000000a00 */
[----:B------:R-:W-:Y:S01]  /*10c0*/  ULDC.64 UR6, c[0x4][0x20] ;  /* 0x0100080000067ab9 */ /* 0x000fe20000000a00 */
[----:B------:R-:W-:Y:S01]  /*10d0*/  IMAD.U32 R4, RZ, RZ, UR4 ;  /* 0x00000004ff047e24 */ /* 0x000fe2000f8e00ff */
[----:B------:R0:W1:Y:S01]  /*10e0*/  LDC.64 R14, c[0x4][R0] ;  /* 0x01000000000e7b82 */ /* 0x0000620000000a00 */
[----:B------:R-:W-:Y:S01]  /*10f0*/  MOV R5, UR5 ;  /* 0x0000000500057c02 */ /* 0x000fe20008000f00 */
[----:B------:R-:W-:Y:S01]  /*1100*/  ULDC.64 UR4, c[0x4][0x88] ;  /* 0x0100220000047ab9 */ /* 0x000fe20000000a00 */
[----:B------:R-:W-:Y:S01]  /*1110*/  MOV R10, UR6 ;  /* 0x00000006000a7c02 */ /* 0x000fe20008000f00 */
[----:B------:R-:W-:Y:S01]  /*1120*/  IMAD.U32 R6, RZ, RZ, UR4 ;  /* 0x00000004ff067e24 */ /* 0x000fe2000f8e00ff */
[----:B------:R-:W-:Y:S01]  /*1130*/  MOV R12, 0x1 ;  /* 0x00000001000c7802 */ /* 0x000fe20000000f00 */
[----:B------:R-:W-:-:S02]  /*1140*/  IMAD.U32 R7, RZ, RZ, UR5 ;  /* 0x00000005ff077e24 */ /* 0x000fc4000f8e00ff */
[----:B------:R-:W-:Y:S02]  /*1150*/  IMAD.U32 R11, RZ, RZ, UR7 ;  /* 0x00000007ff0b7e24 */ /* 0x000fe4000f8e00ff */
[----:B------:R-:W-:Y:S02]  /*1160*/  IMAD.MOV.U32 R8, RZ, RZ, 0x70 ;  /* 0x00000070ff087424 */ /* 0x000fe400078e00ff */
[----:B0-----:R-:W-:-:S07]  /*1170*/  IMAD.MOV.U32 R13, RZ, RZ, RZ ;  /* 0x000000ffff0d7224 */ /* 0x001fce00078e00ff */
[----:B------:R-:W-:-:S07]  /*1180*/  LEPC R20, `(.L_x_11) ;  /* 0x000000001014794e */ /* 0x000fce0000000000 */
[----:B-1----:R-:W-:Y:S05]  /*1190*/  CALL.ABS.NOINC R14 ;  /* 0x000000000e007343 */ /* 0x002fea0003c00000 */
.L_x_11:
[----:B------:R-:W-:-:S04]  /*11a0*/  SHF.L.U32 R3, RZ, 0x1f, RZ ;  /* 0x0000001fff037819 */ /* 0x000fc800000006ff */
[----:B------:R-:W0:Y:S02]  /*11b0*/  SYNCS.PHASECHK.TRANS64.TRYWAIT P0, [UR36+0x28800], R3 ;  /* 0x02880003ff0075a7 */ /* 0x000e240008000164 */
[----:B0-----:R-:W-:Y:S05]  /*11c0*/  @!P0 BRA `(.L_x_12) ;  /* 0x000000b000e88947 */ /* 0x001fea0003800000 */
.L_x_85:
[----:B------:R-:W-:-:S06]  /*11d0*/  ULOP3.LUT UR4, UR40, 0x1, URZ, 0xfc, !UPT ;  /* 0x0000000128047892 */ /* 0x000fcc000f8efc3f */
[----:B0-----:R-:W-:-:S05]  /*11e0*/  IMAD.U32 R0, RZ, RZ, UR4 ;  /* 0x00000004ff007e24 */ /* 0x001fca000f8e00ff */
[----:B------:R-:W-:-:S13]  /*11f0*/  ISETP.NE.AND P0, PT, R0, 0x3, PT ;  /* 0x000000030000780c */ /* 0x000fda0003f05270 */
[----:B------:R-:W-:Y:S05]  /*1200*/  @!P0 BRA `(.L_x_13) ;  /* 0x0000000000048947 */ /* 0x000fea0003800000 */
[----:B------:R-:W-:Y:S01]  /*1210*/  BPT.TRAP 0x1 ;  /* 0x000000040000795c */ /* 0x000fe20000300000 */
.L_x_13:
[----:B------:R0:W1:Y:S01]  /*1220*/  SYNCS.PHASECHK.TRANS64.TRYWAIT P1, [UR36+0x28830], R3 ;  /* 0x02883003ff0075a7 */ /* 0x0000620008020164 */
[----:B------:R-:W-:Y:S05]  /*1230*/  @!P0 BRA `(.L_x_14) ;  /* 0x0000000000048947 */ /* 0x000fea0003800000 */
[----:B------:R-:W-:Y:S01]  /*1240*/  BPT.TRAP 0x1 ;  /* 0x000000040000795c */ /* 0x000fe20000300000 */
.L_x_14:
[----:B------:R-:W-:Y:S01]  /*1250*/  MOV R5, UR44 ;  /* 0x0000002c00057c02 */ /* 0x000fe20008000f00 */
[----:B------:R-:W-:Y:S01]  /*1260*/  IMAD.MOV.U32 R0, RZ, RZ, RZ ;  /* 0x000000ffff007224 */ /* 0x000fe200078e00ff */
[----:B-1----:R-:W-:Y:S06]  /*1270*/  @P1 BRA `(.L_x_15) ;  /* 0x0000000000081947 */ /* 0x002fec0003800000 */
[----:B------:R-:W1:Y:S02]  /*1280*/  SYNCS.PHASECHK.TRANS64.TRYWAIT P1, [UR36+0x28830], R3 ;  /* 0x02883003ff0075a7 */ /* 0x000e640008020164 */
[----:B-1----:R-:W-:Y:S05]  /*1290*/  @!P1 BRA `(.L_x_16) ;  /* 0x000000b000cc9947 */ /* 0x002fea0003800000 */
.L_x_15:
[----:B------:R-:W-:Y:S05]  /*12a0*/  WARPSYNC.ALL ;  /* 0x0000000000007948 */ /* 0x000fea0003800000 */
[----:B-1----:R-:W-:Y:S01]  /*12b0*/  LOP3.LUT R4, R5, 0x10000, RZ, 0xfc, !PT ;  /* 0x0001000005047812 */ /* 0x002fe200078efcff */
[----:B------:R-:W-:Y:S01]  /*12c0*/  IMAD.MOV.U32 R151, RZ, RZ, RZ ;  /* 0x000000ffff977224 */ /* 0x000fe200078e00ff */
[----:B------:R-:W-:Y:S01]  /*12d0*/  MOV R5, 0x40000040 ;  /* 0x4000004000057802 */ /* 0x000fe20000000f00 */
[----:B------:R-:W-:Y:S01]  /*12e0*/  UIADD3 UR4, UR36, 0x18400, URZ ;  /* 0x0001840024047890 */ /* 0x000fe2000fffe03f */
[C---:B------:R-:W-:Y:S01]  /*12f0*/  R2UR UR8, R4.reuse ;  /* 0x00000000040872ca */ /* 0x040fe200000e0000 */
[----:B------:R-:W-:Y:S01]  /*1300*/  WARPGROUP.ARRIVE ;  /* 0x00000000000079c5 */ /* 0x000fe20000000000 */
[----:B------:R-:W-:Y:S01]  /*1310*/  R2UR UR9, R5 ;  /* 0x00000000050972ca */ /* 0x000fe200000e0000 */
[----:B------:R-:W-:Y:S01]  /*1320*/  USHF.R.U32.HI UR4, URZ, 0x4, UR4 ;  /* 0x000000043f047899 */ /* 0x000fe20008011604 */
[----:B------:R-:W-:Y:S01]  /*1330*/  R2UR UR32, R4 ;  /* 0x00000000042072ca */ /* 0x000fe200000e0000 */
[----:B------:R-:W-:Y:S01]  /*1340*/  UMOV UR11, 0x40000040 ;  /* 0x40000040000b7882 */ /* 0x000fe20000000000 */
[----:B------:R-:W-:Y:S01]  /*1350*/  UMOV UR13, 0x40000040 ;  /* 0x40000040000d7882 */ /* 0x000fe20000000000 */
[----:B------:R-:W-:Y:S01]  /*1360*/  ULOP3.LUT UR4, UR4, 0x3fff, URZ, 0xc0, !UPT ;  /* 0x00003fff04047892 */ /* 0x000fe2000f8ec03f */
[----:B------:R-:W1:Y:S01]  /*1370*/  S2UR UR7, SR_CgaCtaId ;  /* 0x00000000000779c3 */ /* 0x000e620000008800 */
[----:B------:R-:W-:Y:S01]  /*1380*/  UMOV UR15, 0x40000040 ;  /* 0x40000040000f7882 */ /* 0x000fe20000000000 */
[----:B------:R-:W-:Y:S01]  /*1390*/  UMOV UR17, 0x40000040 ;  /* 0x4000004000117882 */ /* 0x000fe20000000000 */
[----:B------:R-:W-:Y:S01]  /*13a0*/  ULOP3.LUT UR48, UR4, 0x10000, URZ, 0xfc, !UPT ;  /* 0x0001000004307892 */ /* 0x000fe2000f8efc3f */
[----:B------:R-:W-:Y:S01]  /*13b0*/  UMOV UR19, 0x40000040 ;  /* 0x4000004000137882 */ /* 0x000fe20000000000 */
[----:B------:R-:W-:-:S02]  /*13c0*/  UMOV UR21, 0x40000040 ;  /* 0x4000004000157882 */ /* 0x000fc40000000000 */
[----:B------:R-:W-:Y:S02]  /*13d0*/  UIADD3 UR14, UR48, 0x4, URZ ;  /* 0x00000004300e7890 */ /* 0x000fe4000fffe03f */
[----:B------:R-:W-:Y:S01]  /*13e0*/  UIADD3 UR12, UR32, 0x4, URZ ;  /* 0x00000004200c7890 */ /* 0x000fe2000fffe03f */
[----:B------:R-:W-:Y:S01]  /*13f0*/  UMOV UR10, UR48 ;  /* 0x00000030000a7c82 */ /* 0x000fe20008000000 */
[----:B------:R-:W-:Y:S01]  /*1400*/  UIADD3 UR16, UR32, 0x6, URZ ;  /* 0x0000000620107890 */ /* 0x000fe2000fffe03f */
[----:B------:R-:W-:Y:S01]  /*1410*/  HGMMA.64x128x16.F32.BF16 R24, gdesc[UR8], RZ, !UPT, gsb0 ;  /* 0x01e00000081879f0 */ /* 0x000fe2000c0018ff */
[----:B------:R-:W-:Y:S02]  /*1420*/  UIADD3 UR8, UR32, 0x2, URZ ;  /* 0x0000000220087890 */ /* 0x000fe4000fffe03f */
[----:B------:R-:W-:Y:S01]  /*1430*/  UIADD3 UR10, UR48, 0x2, URZ ;  /* 0x00000002300a7890 */ /* 0x000fe2000fffe03f */
[----:B------:R-:W-:Y:S01]  /*1440*/  UMOV UR9, 0x40000040 ;  /* 0x4000004000097882 */ /* 0x000fe20000000000 */
[----:B------:R-:W-:Y:S01]  /*1450*/  UMOV UR11, 0x40000040 ;  /* 0x40000040000b7882 */ /* 0x000fe20000000000 */
[----:B------:R-:W-:-:S02]  /*1460*/  UIADD3 UR18, UR48, 0x6, URZ ;  /* 0x0000000630127890 */ /* 0x000fc4000fffe03f */
[----:B------:R-:W-:Y:S02]  /*1470*/  UIADD3 UR20, UR32, 0x400, URZ ;  /* 0x0000040020147890 */ /* 0x000fe4000fffe03f */
[----:B------:R-:W-:Y:S01]  /*1480*/  UIADD3 UR22, UR48, 0x400, URZ ;  /* 0x0000040030167890 */ /* 0x000fe2000fffe03f */
[----:B------:R-:W-:Y:S01]  /*1490*/  UMOV UR23, 0x40000040 ;  /* 0x4000004000177882 */ /* 0x000fe20000000000 */
[----:B------:R-:W-:Y:S02]  /*14a0*/  UIADD3 UR24, UR32, 0x402, URZ ;  /* 0x0000040220187890 */ /* 0x000fe4000fffe03f */
[----:B------:R-:W-:Y:S01]  /*14b0*/  UIADD3 UR26, UR48, 0x402, URZ ;  /* 0x00000402301a7890 */ /* 0x000fe2000fffe03f */
[----:B------:R-:W-:Y:S01]  /*14c0*/  UMOV UR25, 0x40000040 ;  /* 0x4000004000197882 */ /* 0x000fe20000000000 */
[----:B------:R-:W-:Y:S01]  /*14d0*/  UMOV UR27, 0x40000040 ;  /* 0x40000040001b7882 */ /* 0x000fe20000000000 */
[----:B------:R-:W-:Y:S02]  /*14e0*/  UIADD3 UR28, UR32, 0x404, URZ ;  /* 0x00000404201c7890 */ /* 0x000fe4000fffe03f */
[----:B------:R-:W-:Y:S01]  /*14f0*/  UIADD3 UR30, UR48, 0x404, URZ ;  /* 0x00000404301e7890 */ /* 0x000fe2000fffe03f */
[----:B------:R-:W-:Y:S01]  /*1500*/  UMOV UR29, 0x40000040 ;  /* 0x40000040001d7882 */ /* 0x000fe20000000000 */
[----:B------:R-:W-:Y:S01]  /*1510*/  UMOV UR31, 0x40000040 ;  /* 0x40000040001f7882 */ /* 0x000fe20000000000 */
[----:B------:R-:W-:-:S02]  /*1520*/  UIADD3 UR32, UR32, 0x406, URZ ;  /* 0x0000040620207890 */ /* 0x000fc4000fffe03f */
[----:B------:R-:W-:Y:S01]  /*1530*/  UIADD3 UR34, UR48, 0x406, URZ ;  /* 0x0000040630227890 */ /* 0x000fe2000fffe03f */
[----:B------:R-:W-:Y:S01]  /*1540*/  UMOV UR33, 0x40000040 ;  /* 0x4000004000217882 */ /* 0x000fe20000000000 */
[----:B------:R-:W-:Y:S01]  /*1550*/  UMOV UR35, 0x40000040 ;  /* 0x4000004000237882 */ /* 0x000fe20000000000 */
[----:B------:R-:W-:Y:S02]  /*1560*/  WARPGROUP.DEPBAR.LE gsb0, 0x0 ;  /* 0x00008000000079c5 */ /* 0x000fe40000010000 */
[----:B------:R-:W-:-:S06]  /*1570*/  WARPGROUP.ARRIVE ;  /* 0x00000000000079c5 */ /* 0x000fcc0000000000 */
[----:B------:R-:W-:Y:S03]  /*1580*/  HGMMA.64x128x16.F32.BF16 R24, gdesc[UR8], R24, gsb0 ;  /* 0x01e00000081879f0 */ /* 0x000fe60008001818 */
[----:B------:R-:W-:Y:S02]  /*1590*/  WARPGROUP.DEPBAR.LE gsb0, 0x0 ;  /* 0x00008000000079c5 */ /* 0x000fe40000010000 */
[----:B------:R-:W-:-:S07]  /*15a0*/  WARPGROUP.ARRIVE ;  /* 0x00000000000079c5 */ /* 0x000fce0000000000 */
        /* <DEDUP_REMOVED lines=17> */
[----:B-1----:R-:W-:Y:S05]  /*16c0*/  @!P0 BRA `(.L_x_17) ;  /* 0x0000000000048947 */ /* 0x002fea0003800000 */
[----:B------:R-:W-:Y:S01]  /*16d0*/  BPT.TRAP 0x1 ;  /* 0x000000040000795c */ /* 0x000fe20000300000 */
.L_x_17:
[----:B------:R-:W-:Y:S01]  /*16e0*/  LOP3.LUT R17, R17, 0xffffff80, RZ, 0xc0, !PT ;  /* 0xffffff8011117812 */ /* 0x000fe200078ec0ff */
[----:B------:R-:W-:Y:S01]  /*16f0*/  ULDC UR4, c[0x0][0x9d8] ;  /* 0x0002760000047ab9 */ /* 0x000fe20000000800 */
[----:B------:R-:W-:Y:S01]  /*1700*/  MOV R9, 0xfffffffe ;  /* 0xfffffffe00097802 */ /* 0x000fe20000000f00 */
[----:B------:R-:W-:Y:S01]  /*1710*/  FMUL.FTZ R26, R26, UR4 ;  /* 0x000000041a1a7c20 */ /* 0x000fe20008410000 */
[----:B------:R-:W-:Y:S01]  /*1720*/  FMUL.FTZ R27, R27, UR4 ;  /* 0x000000041b1b7c20 */ /* 0x000fe20008410000 */
[----:B------:R-:W-:Y:S02]  /*1730*/  IMAD.IADD R17, R18, 0x1, -R17 ;  /* 0x0000000112117824 */ /* 0x000fe400078e0a11 */
[----:B------:R-:W-:Y:S01]  /*1740*/  FMUL.FTZ R30, R30, UR4 ;  /* 0x000000041e1e7c20 */ /* 0x000fe20008410000 */
[----:B------:R-:W-:Y:S01]  /*1750*/  FMUL.FTZ R31, R31, UR4 ;  /* 0x000000041f1f7c20 */ /* 0x000fe20008410000 */
[----:B------:R-:W-:Y:S01]  /*1760*/  FMUL.FTZ R34, R34, UR4 ;  /* 0x0000000422227c20 */ /* 0x000fe20008410000 */
[----:B------:R-:W1:Y:S01]  /*1770*/  MUFU.TANH R26, R26 ;  /* 0x0000001a001a7308 */ /* 0x000e620000002400 */
[----:B------:R-:W-:Y:S01]  /*1780*/  SHF.R.S32.HI R10, RZ, 0x1f, R17 ;  /* 0x0000001fff0a7819 */ /* 0x000fe20000011411 */
[----:B------:R-:W-:Y:S01]  /*1790*/  FMUL.FTZ R35, R35, UR4 ;  /* 0x0000000423237c20 */ /* 0x000fe20008410000 */
[----:B------:R-:W-:Y:S01]  /*17a0*/  FMUL.FTZ R24, R24, UR4 ;  /* 0x0000000418187c20 */ /* 0x000fe20008410000 */
[----:B------:R-:W-:Y:S01]  /*17b0*/  FMUL.FTZ R38, R38, UR4 ;  /* 0x0000000426267c20 */ /* 0x000fe20008410000 */
[----:B------:R-:W-:Y:S01]  /*17c0*/  LEA.HI R10, R10, R17, RZ, 0x2 ;  /* 0x000000110a0a7211 */ /* 0x000fe200078f10ff */
[----:B------:R-:W-:Y:S01]  /*17d0*/  FMUL.FTZ R25, R25, UR4 ;  /* 0x0000000419197c20 */ /* 0x000fe20008410000 */
[----:B------:R-:W-:Y:S01]  /*17e0*/  FMUL.FTZ R39, R39, UR4 ;  /* 0x0000000427277c20 */ /* 0x000fe20008410000 */
[----:B------:R-:W2:Y:S01]  /*17f0*/  MUFU.TANH R27, R27 ;  /* 0x0000001b001b7308 */ /* 0x000ea20000002400 */
[----:B------:R-:W-:Y:S01]  /*1800*/  LOP3.LUT R10, R10, 0x7ffffffc, RZ, 0xc0, !PT ;  /* 0x7ffffffc0a0a7812 */ /* 0x000fe200078ec0ff */
[----:B------:R-:W-:Y:S01]  /*1810*/  FMUL.FTZ R28, R28, UR4 ;  /* 0x000000041c1c7c20 */ /* 0x000fe20008410000 */
[----:B------:R-:W-:Y:S01]  /*1820*/  FMUL.FTZ R42, R42, UR4 ;  /* 0x000000042a2a7c20 */ /* 0x000fe20008410000 */
[----:B------:R-:W-:Y:S01]  /*1830*/  FMUL.FTZ R29, R29, UR4 ;  /* 0x000000041d1d7c20 */ /* 0x000fe20008410000 */
[----:B------:R-:W-:Y:S01]  /*1840*/  FMUL.FTZ R32, R32, UR4 ;  /* 0x0000000420207c20 */ /* 0x000fe20008410000 */
[----:B------:R-:W-:-:S02]  /*1850*/  IMAD.IADD R10, R17, 0x1, -R10 ;  /* 0x00000001110a7824 */ /* 0x000fc400078e0a0a */
[----:B------:R-:W-:Y:S01]  /*1860*/  FMUL.FTZ R43, R43, UR4 ;  /* 0x000000042b2b7c20 */ /* 0x000fe20008410000 */
[----:B------:R-:W3:Y:S01]  /*1870*/  MUFU.TANH R30, R30 ;  /* 0x0000001e001e7308 */ /* 0x000ee20000002400 */
[----:B------:R-:W-:Y:S01]  /*1880*/  FMUL.FTZ R46, R46, UR4 ;  /* 0x000000042e2e7c20 */ /* 0x000fe20008410000 */
[----:B------:R-:W-:Y:S02]  /*1890*/  IMAD R10, R10, R9, 0x80 ;  /* 0x000000800a0a7424 */ /* 0x000fe400078e0209 */
[----:B------:R-:W-:Y:S01]  /*18a0*/  FMUL.FTZ R33, R33, UR4 ;  /* 0x0000000421217c20 */ /* 0x000fe20008410000 */
[----:B------:R-:W-:Y:S02]  /*18b0*/  IMAD.U32 R9, RZ, RZ, UR42 ;  /* 0x0000002aff097e24 */ /* 0x000fe4000f8e00ff */
[----:B------:R-:W-:Y:S01]  /*18c0*/  FMUL.FTZ R47, R47, UR4 ;  /* 0x000000042f2f7c20 */ /* 0x000fe20008410000 */
[----:B------:R-:W-:Y:S02]  /*18d0*/  VIADD R10, R10, UR43 ;  /* 0x0000002b0a0a7c36 */ /* 0x000fe40008000000 */
[----:B------:R-:W-:Y:S01]  /*18e0*/  FMUL.FTZ R36, R36, UR4 ;  /* 0x0000000424247c20 */ /* 0x000fe20008410000 */
[----:B------:R-:W4:Y:S01]  /*18f0*/  MUFU.TANH R31, R31 ;  /* 0x0000001f001f7308 */ /* 0x000f220000002400 */
[----:B------:R-:W-:Y:S01]  /*1900*/  FMUL.FTZ R50, R50, UR4 ;  /* 0x0000000432327c20 */ /* 0x000fe20008410000 */
[----:B------:R-:W-:-:S02]  /*1910*/  IMAD R10, R9, -0x80, R10 ;  /* 0xffffff80090a7824 */ /* 0x000fc400078e020a */
[----:B------:R-:W-:Y:S01]  /*1920*/  FMUL.FTZ R37, R37, UR4 ;  /* 0x0000000425257c20 */ /* 0x000fe20008410000 */
[----:B------:R-:W-:Y:S01]  /*1930*/  FMUL.FTZ R40, R40, UR4 ;  /* 0x0000000428287c20 */ /* 0x000fe20008410000 */
[----:B------:R-:W-:Y:S01]  /*1940*/  FMUL.FTZ R51, R51, UR4 ;  /* 0x0000000433337c20 */ /* 0x000fe20008410000 */
[----:B------:R-:W-:Y:S01]  /*1950*/  FMUL.FTZ R54, R54, UR4 ;  /* 0x0000000436367c20 */ /* 0x000fe20008410000 */
[C---:B------:R-:W-:Y:S01]  /*1960*/  ISETP.GT.AND P2, PT, R10.reuse, RZ, PT ;  /* 0x000000ff0a00720c */ /* 0x040fe20003f44270 */
[----:B------:R-:W5:Y:S01]  /*1970*/  MUFU.TANH R34, R34 ;  /* 0x0000002200227308 */ /* 0x000f620000002400 */
[C---:B------:R-:W-:Y:S01]  /*1980*/  ISETP.GT.AND P1, PT, R10.reuse, 0x1, PT ;  /* 0x000000010a00780c */ /* 0x040fe20003f24270 */
[----:B------:R-:W-:Y:S01]  /*1990*/  FMUL.FTZ R41, R41, UR4 ;  /* 0x0000000429297c20 */ /* 0x000fe20008410000 */
[----:B------:R-:W-:Y:S01]  /*19a0*/  ISETP.GT.AND P6, PT, R10, 0x8, PT ;  /* 0x000000080a00780c */ /* 0x000fe20003fc4270 */
[----:B------:R-:W-:Y:S01]  /*19b0*/  FMUL.FTZ R44, R44, UR4 ;  /* 0x000000042c2c7c20 */ /* 0x000fe20008410000 */
[----:B-1----:R-:W-:Y:S01]  /*19c0*/  FSEL R12, R26, -INF , P2 ;  /* 0xff8000001a0c7808 */ /* 0x002fe20001000000 */
[----:B------:R-:W-:Y:S01]  /*19d0*/  FMUL.FTZ R55, R55, UR4 ;  /* 0x0000000437377c20 */ /* 0x000fe20008410000 */
[----:B--2---:R-:W-:Y:S01]  /*19e0*/  FSEL R27, R27, -INF , P1 ;  /* 0xff8000001b1b7808 */ /* 0x004fe20000800000 */
[----:B------:R-:W1:Y:S01]  /*19f0*/  MUFU.TANH R6, R24 ;  /* 0x0000001800067308 */ /* 0x000e620000002400 */
[----:B------:R-:W-:Y:S01]  /*1a00*/  ISETP.GT.AND P5, PT, R10, 0x9, PT ;  /* 0x000000090a00780c */ /* 0x000fe20003fa4270 */
[----:B------:R-:W-:Y:S01]  /*1a10*/  FMUL.FTZ R45, R45, UR4 ;  /* 0x000000042d2d7c20 */ /* 0x000fe20008410000 */
[----:B---3--:R-:W-:Y:S01]  /*1a20*/  FSEL R88, R30, -INF , P6 ;  /* 0xff8000001e587808 */ /* 0x008fe20003000000 */
[----:B------:R-:W-:Y:S01]  /*1a30*/  FMUL.FTZ R58, R58, UR4 ;  /* 0x000000043a3a7c20 */ /* 0x000fe20008410000 */
[----:B------:R-:W-:Y:S01]  /*1a40*/  FMNMX.FTZ R9, R12, R27, !PT ;  /* 0x0000001b0c097209 */ /* 0x000fe20007810000 */
[----:B------:R-:W-:Y:S01]  /*1a50*/  FMUL.FTZ R48, R48, UR4 ;  /* 0x0000000430307c20 */ /* 0x000fe20008410000 */
[----:B------:R-:W-:Y:S01]  /*1a60*/  ISETP.GT.AND P4, PT, R10, 0x10, PT ;  /* 0x000000100a00780c */ /* 0x000fe20003f84270 */
[----:B------:R-:W2:Y:S01]  /*1a70*/  MUFU.TANH R35, R35 ;  /* 0x0000002300237308 */ /* 0x000ea20000002400 */
[----:B----4-:R-:W-:Y:S01]  /*1a80*/  FSEL R90, R31, -INF , P5 ;  /* 0xff8000001f5a7808 */ /* 0x010fe20002800000 */
[----:B------:R-:W-:Y:S01]  /*1a90*/  FMUL.FTZ R59, R59, UR4 ;  /* 0x000000043b3b7c20 */ /* 0x000fe20008410000 */
[----:B------:R-:W-:Y:S01]  /*1aa0*/  FMNMX.FTZ R9, R88, R9, !PT ;  /* 0x0000000958097209 */ /* 0x000fe20007810000 */
[----:B------:R-:W-:Y:S01]  /*1ab0*/  FMUL.FTZ R62, R62, UR4 ;  /* 0x000000043e3e7c20 */ /* 0x000fe20008410000 */
[----:B------:R-:W-:Y:S01]  /*1ac0*/  ISETP.GT.AND P3, PT, R10, 0x11, PT ;  /* 0x000000110a00780c */ /* 0x000fe20003f64270 */
[----:B------:R-:W-:Y:S01]  /*1ad0*/  FMUL.FTZ R49, R49, UR4 ;  /* 0x0000000431317c20 */ /* 0x000fe20008410000 */
[----:B-----5:R-:W-:Y:S01]  /*1ae0*/  FSEL R92, R34, -INF , P4 ;  /* 0xff800000225c7808 */ /* 0x020fe20002000000 */
[----:B0-----:R-:W0:Y:S01]  /*1af0*/  MUFU.TANH R3, R25 ;  /* 0x0000001900037308 */ /* 0x001e220000002400 */
[----:B------:R-:W-:Y:S01]  /*1b00*/  FMNMX.FTZ R9, R90, R9, !PT ;  /* 0x000000095a097209 */ /* 0x000fe20007810000 */
[----:B------:R-:W-:Y:S01]  /*1b10*/  FMUL.FTZ R52, R52, UR4 ;  /* 0x0000000434347c20 */ /* 0x000fe20008410000 */
[----:B-1----:R-:W-:Y:S01]  /*1b20*/  FSEL R6, R6, -INF , P2 ;  /* 0xff80000006067808 */ /* 0x002fe20001000000 */
[----:B------:R-:W-:Y:S01]  /*1b30*/  FMUL.FTZ R63, R63, UR4 ;  /* 0x000000043f3f7c20 */ /* 0x000fe20008410000 */
[----:B------:R-:W-:Y:S01]  /*1b40*/  ISETP.GT.AND P2, PT, R10, 0x18, PT ;  /* 0x000000180a00780c */ /* 0x000fe20003f44270 */
[----:B------:R-:W-:Y:S01]  /*1b50*/  FMUL.FTZ R53, R53, UR4 ;  /* 0x0000000435357c20 */ /* 0x000fe20008410000 */
[----:B------:R-:W-:Y:S01]  /*1b60*/  FMNMX.FTZ R9, R92, R9, !PT ;  /* 0x000000095c097209 */ /* 0x000fe20007810000 */
[----:B------:R-:W1:Y:S01]  /*1b70*/  MUFU.TANH R38, R38 ;  /* 0x0000002600267308 */ /* 0x000e620000002400 */
[----:B--2---:R-:W-:Y:S01]  /*1b80*/  FSEL R94, R35, -INF , P3 ;  /* 0xff800000235e7808 */ /* 0x004fe20001800000 */
[----:B------:R-:W-:Y:S01]  /*1b90*/  FMUL.FTZ R66, R66, UR4 ;  /* 0x0000000442427c20 */ /* 0x000fe20008410000 */
[----:B------:R-:W-:Y:S01]  /*1ba0*/  FMUL.FTZ R56, R56, UR4 ;  /* 0x0000000438387c20 */ /* 0x000fe20008410000 */
[----:B------:R-:W-:Y:S01]  /*1bb0*/  FMUL.FTZ R67, R67, UR4 ;  /* 0x0000000443437c20 */ /* 0x000fe20008410000 */
[----:B------:R-:W-:Y:S01]  /*1bc0*/  FMNMX.FTZ R9, R94, R9, !PT ;  /* 0x000000095e097209 */ /* 0x000fe20007810000 */
[----:B------:R-:W-:Y:S01]  /*1bd0*/  FMUL.FTZ R57, R57, UR4 ;  /* 0x0000000439397c20 */ /* 0x000fe20008410000 */
[----:B------:R-:W-:Y:S01]  /*1be0*/  FMUL.FTZ R70, R70, UR4 ;  /* 0x0000000446467c20 */ /* 0x000fe20008410000 */
[----:B------:R-:W2:Y:S01]  /*1bf0*/  MUFU.TANH R8, R28 ;  /* 0x0000001c00087308 */ /* 0x000ea20000002400 */
[----:B0-----:R-:W-:Y:S01]  /*1c00*/  FSEL R3, R3, -INF , P1 ;  /* 0xff80000003037808 */ /* 0x001fe20000800000 */
[----:B------:R-:W-:Y:S01]  /*1c10*/  FMUL.FTZ R60, R60, UR4 ;  /* 0x000000043c3c7c20 */ /* 0x000fe20008410000 */
[----:B------:R-:W-:Y:S01]  /*1c20*/  ISETP.GT.AND P1, PT, R10, 0x19, PT ;  /* 0x000000190a00780c */ /* 0x000fe20003f24270 */
[----:B------:R-:W-:Y:S01]  /*1c30*/  FMUL.FTZ R71, R71, UR4 ;  /* 0x0000000447477c20 */ /* 0x000fe20008410000 */
[----:B------:R-:W-:Y:S01]  /*1c40*/  FMUL.FTZ R61, R61, UR4 ;  /* 0x000000043d3d7c20 */ /* 0x000fe20008410000 */
[----:B------:R-:W-:Y:S01]  /*1c50*/  FMUL.FTZ R74, R74, UR4 ;  /* 0x000000044a4a7c20 */ /* 0x000fe20008410000 */
[----:B------:R-:W-:Y:S01]  /*1c60*/  FMUL.FTZ R64, R64, UR4 ;  /* 0x0000000440407c20 */ /* 0x000fe20008410000 */
[----:B------:R-:W0:Y:S01]  /*1c70*/  MUFU.TANH R39, R39 ;  /* 0x0000002700277308 */ /* 0x000e220000002400 */
[----:B-1----:R-:W-:Y:S01]  /*1c80*/  FSEL R96, R38, -INF , P2 ;  /* 0xff80000026607808 */ /* 0x002fe20001000000 */
[----:B------:R-:W-:Y:S01]  /*1c90*/  FMUL.FTZ R75, R75, UR4 ;  /* 0x000000044b4b7c20 */ /* 0x000fe20008410000 */
[----:B------:R-:W-:Y:S01]  /*1ca0*/  FMUL.FTZ R65, R65, UR4 ;  /* 0x0000000441417c20 */ /* 0x000fe20008410000 */
[----:B------:R-:W-:Y:S01]  /*1cb0*/  FMUL.FTZ R78, R78, UR4 ;  /* 0x000000044e4e7c20 */ /* 0x000fe20008410000 */
[----:B------:R-:W-:Y:S01]  /*1cc0*/  FMNMX.FTZ R9, R96, R9, !PT ;  /* 0x0000000960097209 */ /* 0x000fe20007810000 */
[----:B------:R-:W-:Y:S01]  /*1cd0*/  FMUL.FTZ R68, R68, UR4 ;  /* 0x0000000444447c20 */ /* 0x000fe20008410000 */
[----:B------:R-:W-:Y:S01]  /*1ce0*/  FMUL.FTZ R79, R79, UR4 ;  /* 0x000000044f4f7c20 */ /* 0x000fe20008410000 */
[----:B------:R-:W1:Y:S01]  /*1cf0*/  MUFU.TANH R14, R29 ;  /* 0x0000001d000e7308 */ /* 0x000e620000002400 */
[----:B--2---:R-:W-:Y:S01]  /*1d00*/  FSEL R8, R8, -INF , P6 ;  /* 0xff80000008087808 */ /* 0x004fe20003000000 */
[----:B------:R-:W-:Y:S01]  /*1d10*/  FMUL.FTZ R69, R69, UR4 ;  /* 0x0000000445457c20 */ /* 0x000fe20008410000 */
[----:B------:R-:W-:Y:S01]  /*1d20*/  ISETP.GT.AND P6, PT, R10, 0x20, PT ;  /* 0x000000200a00780c */ /* 0x000fe20003fc4270 */
[----:B------:R-:W-:Y:S01]  /*1d30*/  FMUL.FTZ R82, R82, UR4 ;  /* 0x0000000452527c20 */ /* 0x000fe20008410000 */
[----:B------:R-:W-:Y:S01]  /*1d40*/  FMUL.FTZ R72, R72, UR4 ;  /* 0x0000000448487c20 */ /* 0x000fe20008410000 */
[----:B------:R-:W-:Y:S01]  /*1d50*/  FMUL.FTZ R83, R83, UR4 ;  /* 0x0000000453537c20 */ /* 0x000fe20008410000 */
[----:B------:R-:W-:Y:S01]  /*1d60*/  FMUL.FTZ R73, R73, UR4 ;  /* 0x0000000449497c20 */ /* 0x000fe20008410000 */
[----:B------:R-:W2:Y:S01]  /*1d70*/  MUFU.TANH R42, R42 ;  /* 0x0000002a002a7308 */ /* 0x000ea20000002400 */
[----:B0-----:R-:W-:Y:S01]  /*1d80*/  FSEL R98, R39, -INF , P1 ;  /* 0xff80000027627808 */ /* 0x001fe20000800000 */
[----:B------:R-:W-:Y:S01]  /*1d90*/  FMUL.FTZ R86, R86, UR4 ;  /* 0x0000000456567c20 */ /* 0x000fe20008410000 */
[----:B------:R-:W-:Y:S01]  /*1da0*/  FMUL.FTZ R87, R87, UR4 ;  /* 0x0000000457577c20 */ /* 0x000fe20008410000 */
[----:B------:R-:W-:Y:S01]  /*1db0*/  ULDC UR5, c[0x0][0x988] ;  /* 0x0002620000057ab9 */ /* 0x000fe20000000800 */
[----:B------:R-:W-:Y:S01]  /*1dc0*/  FMNMX.FTZ R9, R98, R9, !PT ;  /* 0x0000000962097209 */ /* 0x000fe20007810000 */
[----:B------:R-:W-:Y:S01]  /*1dd0*/  FMUL.FTZ R76, R76, UR4 ;  /* 0x000000044c4c7c20 */ /* 0x000fe20008410000 */
[----:B------:R-:W-:Y:S01]  /*1de0*/  P2R R7, PR, RZ, 0x1 ;  /* 0x00000001ff077803 */ /* 0x000fe20000000000 */
[----:B------:R-:W0:Y:S01]  /*1df0*/  MUFU.TANH R32, R32 ;  /* 0x0000002000207308 */ /* 0x000e220000002400 */
[----:B-1----:R-:W-:Y:S01]  /*1e00*/  FSEL R14, R14, -INF , P5 ;  /* 0xff8000000e0e7808 */ /* 0x002fe20002800000 */
[----:B------:R-:W-:Y:S01]  /*1e10*/  FMUL.FTZ R77, R77, UR4 ;  /* 0x000000044d4d7c20 */ /* 0x000fe20008410000 */
[----:B------:R-:W-:Y:S01]  /*1e20*/  ISETP.GT.AND P5, PT, R10, 0x21, PT ;  /* 0x000000210a00780c */ /* 0x000fe20003fa4270 */
[----:B------:R-:W-:Y:S01]  /*1e30*/  FMUL.FTZ R80, R80, UR4 ;  /* 0x0000000450507c20 */ /* 0x000fe20008410000 */
[----:B------:R-:W-:Y:S01]  /*1e40*/  FMUL.FTZ R81, R81, UR4 ;  /* 0x0000000451517c20 */ /* 0x000fe20008410000 */
[----:B------:R-:W-:Y:S01]  /*1e50*/  FMUL.FTZ R84, R84, UR4 ;  /* 0x0000000454547c20 */ /* 0x000fe20008410000 */
[----:B------:R-:W-:Y:S01]  /*1e60*/  FMUL.FTZ R85, R85, UR4 ;  /* 0x0000000455557c20 */ /* 0x000fe20008410000 */
[----:B------:R-:W1:Y:S01]  /*1e70*/  MUFU.TANH R43, R43 ;  /* 0x0000002b002b7308 */ /* 0x000e620000002400 */
[----:B--2---:R-:W-:Y:S01]  /*1e80*/  FSEL R100, R42, -INF , P6 ;  /* 0xff8000002a647808 */ /* 0x004fe20003000000 */
[----:B------:R-:W-:Y:S01]  /*1e90*/  UIADD3 UR42, UR42, -0x2, URZ ;  /* 0xfffffffe2a2a7890 */ /* 0x000fe2000fffe03f */
[--C-:B------:R-:W-:Y:S01]  /*1ea0*/  IMAD.MOV.U32 R150, RZ, RZ, R151.reuse ;  /* 0x000000ffff967224 */ /* 0x100fe200078e0097 */
[----:B------:R-:W-:Y:S01]  /*1eb0*/  UIADD3 UR4, UR36, 0x28840, URZ ;  /* 0x0002884024047890 */ /* 0x000fe2000fffe03f */
[----:B------:R-:W-:Y:S01]  /*1ec0*/  FMNMX.FTZ R9, R100, R9, !PT ;  /* 0x0000000964097209 */ /* 0x000fe20007810000 */
[--C-:B------:R-:W-:Y:S01]  /*1ed0*/  IMAD.MOV.U32 R149, RZ, RZ, R151.reuse ;  /* 0x000000ffff957224 */ /* 0x100fe200078e0097 */
[-C--:B------:R-:W-:Y:S01]  /*1ee0*/  MOV R148, R151.reuse ;  /* 0x0000009700947202 */ /* 0x080fe20000000f00 */
[----:B------:R-:W2:Y:S01]  /*1ef0*/  MUFU.TANH R20, R33 ;  /* 0x0000002100147308 */ /* 0x000ea20000002400 */
[----:B0-----:R-:W-:Y:S01]  /*1f00*/  FSEL R18, R32, -INF , P4 ;  /* 0xff80000020127808 */ /* 0x001fe20002000000 */
[----:B------:R-:W-:Y:S01]  /*1f10*/  UPRMT UR4, UR7, 0x654, UR4 ;  /* 0x0000065407047896 */ /* 0x000fe20008000004 */
[----:B------:R-:W-:Y:S01]  /*1f20*/  ISETP.GT.AND P4, PT, R10, 0x28, PT ;  /* 0x000000280a00780c */ /* 0x000fe20003f84270 */
[--C-:B------:R-:W-:Y:S01]  /*1f30*/  IMAD.MOV.U32 R147, RZ, RZ, R151.reuse ;  /* 0x000000ffff937224 */ /* 0x100fe200078e0097 */
[-C--:B------:R-:W-:Y:S01]  /*1f40*/  MOV R145, R151.reuse ;  /* 0x0000009700917202 */ /* 0x080fe20000000f00 */
[--C-:B------:R-:W-:Y:S01]  /*1f50*/  IMAD.MOV.U32 R143, RZ, RZ, R151.reuse ;  /* 0x000000ffff8f7224 */ /* 0x100fe200078e0097 */
[----:B------:R-:W-:Y:S01]  /*1f60*/  MOV R139, R151 ;  /* 0x00000097008b7202 */ /* 0x000fe20000000f00 */
[----:B------:R-:W0:Y:S01]  /*1f70*/  MUFU.TANH R46, R46 ;  /* 0x0000002e002e7308 */ /* 0x000e220000002400 */
[----:B-1----:R-:W-:Y:S01]  /*1f80*/  FSEL R102, R43, -INF , P5 ;  /* 0xff8000002b667808 */ /* 0x002fe20002800000 */
[--C-:B------:R-:W-:Y:S01]  /*1f90*/  IMAD.MOV.U32 R141, RZ, RZ, R151.reuse ;  /* 0x000000ffff8d7224 */ /* 0x100fe200078e0097 */
[----:B------:R-:W-:Y:S01]  /*1fa0*/  SYNCS.ARRIVE.TRANS64.RED.A1T0 RZ, [UR4], RZ ;  /* 0x000000ffffff79a7 */ /* 0x000fe20008100404 */
[----:B------:R-:W-:Y:S01]  /*1fb0*/  UMOV UR4, URZ ;  /* 0x0000003f00047c82 */ /* 0x000fe20008000000 */
[----:B------:R-:W-:Y:S01]  /*1fc0*/  FMNMX.FTZ R9, R102, R9, !PT ;  /* 0x0000000966097209 */ /* 0x000fe20007810000 */
[--C-:B------:R-:W-:Y:S01]  /*1fd0*/  IMAD.MOV.U32 R137, RZ, RZ, R151.reuse ;  /* 0x000000ffff897224 */ /* 0x100fe200078e0097 */
[-C--:B------:R-:W-:Y:S01]  /*1fe0*/  MOV R133, R151.reuse ;  /* 0x0000009700857202 */ /* 0x080fe20000000f00 */
[----:B------:R-:W1:Y:S01]  /*1ff0*/  MUFU.TANH R22, R36 ;  /* 0x0000002400167308 */ /* 0x000e620000002400 */
[----:B--2---:R-:W-:Y:S01]  /*2000*/  FSEL R20, R20, -INF , P3 ;  /* 0xff80000014147808 */ /* 0x004fe20001800000 */
[--C-:B------:R-:W-:Y:S01]  /*2010*/  IMAD.MOV.U32 R135, RZ, RZ, R151.reuse ;  /* 0x000000ffff877224 */ /* 0x100fe200078e0097 */
[----:B------:R-:W-:Y:S01]  /*2020*/  ISETP.GT.AND P3, PT, R10, 0x29, PT ;  /* 0x000000290a00780c */ /* 0x000fe20003f64270 */
[--C-:B------:R-:W-:Y:S01]  /*2030*/  IMAD.MOV.U32 R131, RZ, RZ, R151.reuse ;  /* 0x000000ffff837224 */ /* 0x100fe200078e0097 */
[-C--:B------:R-:W-:Y:S01]  /*2040*/  MOV R127, R151.reuse ;  /* 0x00000097007f7202 */ /* 0x080fe20000000f00 */
[--C-:B------:R-:W-:Y:S01]  /*2050*/  IMAD.MOV.U32 R129, RZ, RZ, R151.reuse ;  /* 0x000000ffff817224 */ /* 0x100fe200078e0097 */
[-C--:B------:R-:W-:Y:S01]  /*2060*/  MOV R121, R151.reuse ;  /* 0x0000009700797202 */ /* 0x080fe20000000f00 */
[----:B------:R-:W2:Y:S01]  /*2070*/  MUFU.TANH R47, R47 ;  /* 0x0000002f002f7308 */ /* 0x000ea20000002400 */
[----:B0-----:R-:W-:Y:S01]  /*2080*/  FSEL R104, R46, -INF , P4 ;  /* 0xff8000002e687808 */ /* 0x001fe20002000000 */
[--C-:B------:R-:W-:Y:S01]  /*2090*/  IMAD.MOV.U32 R125, RZ, RZ, R151.reuse ;  /* 0x000000ffff7d7224 */ /* 0x100fe200078e0097 */
[----:B------:R-:W-:Y:S01]  /*20a0*/  MOV R115, R151 ;  /* 0x0000009700737202 */ /* 0x000fe20000000f00 */
[--C-:B------:R-:W-:Y:S01]  /*20b0*/  IMAD.MOV.U32 R123, RZ, RZ, R151.reuse ;  /* 0x000000ffff7b7224 */ /* 0x100fe200078e0097 */
[----:B------:R-:W-:Y:S01]  /*20c0*/  FMNMX.FTZ R9, R104, R9, !PT ;  /* 0x0000000968097209 */ /* 0x000fe20007810000 */
[--C-:B------:R-:W-:Y:S01]  /*20d0*/  IMAD.MOV.U32 R119, RZ, RZ, R151.reuse ;  /* 0x000000ffff777224 */ /* 0x100fe200078e0097 */
[-C--:B------:R-:W-:Y:S01]  /*20e0*/  MOV R109, R151.reuse ;  /* 0x00000097006d7202 */ /* 0x080fe20000000f00 */
[----:B------:R-:W0:Y:S01]  /*20f0*/  MUFU.TANH R24, R37 ;  /* 0x0000002500187308 */ /* 0x000e220000002400 */
[----:B-1----:R-:W-:Y:S01]  /*2100*/  FSEL R22, R22, -INF , P2 ;  /* 0xff80000016167808 */ /* 0x002fe20001000000 */
[--C-:B------:R-:W-:Y:S01]  /*2110*/  IMAD.MOV.U32 R117, RZ, RZ, R151.reuse ;  /* 0x000000ffff757224 */ /* 0x100fe200078e0097 */
[----:B------:R-:W-:Y:S01]  /*2120*/  ISETP.GT.AND P2, PT, R10, 0x30, PT ;  /* 0x000000300a00780c */ /* 0x000fe20003f44270 */
[--C-:B------:R-:W-:Y:S01]  /*2130*/  IMAD.MOV.U32 R113, RZ, RZ, R151.reuse ;  /* 0x000000ffff717224 */ /* 0x100fe200078e0097 */
[-C--:B------:R-:W-:Y:S01]  /*2140*/  MOV R103, R151.reuse ;  /* 0x0000009700677202 */ /* 0x080fe20000000f00 */
[--C-:B------:R-:W-:Y:S01]  /*2150*/  IMAD.MOV.U32 R111, RZ, RZ, R151.reuse ;  /* 0x000000ffff6f7224 */ /* 0x100fe200078e0097 */
[-C--:B------:R-:W-:Y:S01]  /*2160*/  MOV R97, R151.reuse ;  /* 0x0000009700617202 */ /* 0x080fe20000000f00 */
[----:B------:R-:W1:Y:S01]  /*2170*/  MUFU.TANH R50, R50 ;  /* 0x0000003200327308 */ /* 0x000e620000002400 */
[----:B--2---:R-:W-:Y:S01]  /*2180*/  FSEL R106, R47, -INF , P3 ;  /* 0xff8000002f6a7808 */ /* 0x004fe20001800000 */
[--C-:B------:R-:W-:Y:S01]  /*2190*/  IMAD.MOV.U32 R107, RZ, RZ, R151.reuse ;  /* 0x000000ffff6b7224 */ /* 0x100fe200078e0097 */
[----:B------:R-:W-:Y:S01]  /*21a0*/  MOV R91, R151 ;  /* 0x00000097005b7202 */ /* 0x000fe20000000f00 */
[--C-:B------:R-:W-:Y:S01]  /*21b0*/  IMAD.MOV.U32 R105, RZ, RZ, R151.reuse ;  /* 0x000000ffff697224 */ /* 0x100fe200078e0097 */
[----:B------:R-:W-:Y:S01]  /*21c0*/  FMNMX.FTZ R9, R106, R9, !PT ;  /* 0x000000096a097209 */ /* 0x000fe20007810000 */
[----:B------:R-:W-:-:S02]  /*21d0*/  IMAD.MOV.U32 R101, RZ, RZ, R151 ;  /* 0x000000ffff657224 */ /* 0x000fc400078e0097 */
[----:B------:R-:W2:Y:S01]  /*21e0*/  MUFU.TANH R40, R40 ;  /* 0x0000002800287308 */ /* 0x000ea20000002400 */
[----:B0-----:R-:W-:Y:S01]  /*21f0*/  FSEL R24, R24, -INF , P1 ;  /* 0xff80000018187808 */ /* 0x001fe20000800000 */
[--C-:B------:R-:W-:Y:S01]  /*2200*/  IMAD.MOV.U32 R99, RZ, RZ, R151.reuse ;  /* 0x000000ffff637224 */ /* 0x100fe200078e0097 */
[----:B------:R-:W-:Y:S01]  /*2210*/  ISETP.GT.AND P1, PT, R10, 0x31, PT ;  /* 0x000000310a00780c */ /* 0x000fe20003f24270 */
[--C-:B------:R-:W-:Y:S02]  /*2220*/  IMAD.MOV.U32 R95, RZ, RZ, R151.reuse ;  /* 0x000000ffff5f7224 */ /* 0x100fe400078e0097 */
[--C-:B------:R-:W-:Y:S02]  /*2230*/  IMAD.MOV.U32 R93, RZ, RZ, R151.reuse ;  /* 0x000000ffff5d7224 */ /* 0x100fe400078e0097 */
[----:B------:R-:W0:Y:S01]  /*2240*/  MUFU.TANH R51, R51 ;  /* 0x0000003300337308 */ /* 0x000e220000002400 */
[----:B-1----:R-:W-:Y:S01]  /*2250*/  FSEL R108, R50, -INF , P2 ;  /* 0xff800000326c7808 */ /* 0x002fe20001000000 */
[----:B------:R-:W-:-:S03]  /*2260*/  IMAD.MOV.U32 R89, RZ, RZ, R151 ;  /* 0x000000ffff597224 */ /* 0x000fc600078e0097 */
[----:B------:R-:W-:-:S03]  /*2270*/  FMNMX.FTZ R9, R108, R9, !PT ;  /* 0x000000096c097209 */ /* 0x000fc60007810000 */
[----:B------:R-:W1:Y:S01]  /*2280*/  MUFU.TANH R28, R41 ;  /* 0x00000029001c7308 */ /* 0x000e620000002400 */
[----:B--2---:R-:W-:Y:S02]  /*2290*/  FSEL R26, R40, -INF , P6 ;  /* 0xff800000281a7808 */ /* 0x004fe40003000000 */
[----:B------:R-:W-:-:S05]  /*22a0*/  ISETP.GT.AND P6, PT, R10, 0x38, PT ;  /* 0x000000380a00780c */ /* 0x000fca0003fc4270 */
[----:B------:R-:W2:Y:S01]  /*22b0*/  MUFU.TANH R54, R54 ;  /* 0x0000003600367308 */ /* 0x000ea20000002400 */
[----:B0-----:R-:W-:-:S04]  /*22c0*/  FSEL R110, R51, -INF , P1 ;  /* 0xff800000336e7808 */ /* 0x001fc80000800000 */
[----:B------:R-:W-:-:S03]  /*22d0*/  FMNMX.FTZ R9, R110, R9, !PT ;  /* 0x000000096e097209 */ /* 0x000fc60007810000 */
[----:B------:R-:W0:Y:S01]  /*22e0*/  MUFU.TANH R44, R44 ;  /* 0x0000002c002c7308 */ /* 0x000e220000002400 */
[----:B-1----:R-:W-:Y:S02]  /*22f0*/  FSEL R28, R28, -INF , P5 ;  /* 0xff8000001c1c7808 */ /* 0x002fe40002800000 */
[----:B------:R-:W-:-:S05]  /*2300*/  ISETP.GT.AND P5, PT, R10, 0x39, PT ;  /* 0x000000390a00780c */ /* 0x000fca0003fa4270 */
[----:B------:R-:W1:Y:S01]  /*2310*/  MUFU.TANH R55, R55 ;  /* 0x0000003700377308 */ /* 0x000e620000002400 */
[----:B--2---:R-:W-:-:S04]  /*2320*/  FSEL R112, R54, -INF , P6 ;  /* 0xff80000036707808 */ /* 0x004fc80003000000 */
[----:B------:R-:W-:-:S03]  /*2330*/  FMNMX.FTZ R9, R112, R9, !PT ;  /* 0x0000000970097209 */ /* 0x000fc60007810000 */
[----:B------:R-:W2:Y:S01]  /*2340*/  MUFU.TANH R45, R45 ;  /* 0x0000002d002d7308 */ /* 0x000ea20000002400 */
[----:B0-----:R-:W-:Y:S02]  /*2350*/  FSEL R30, R44, -INF , P4 ;  /* 0xff8000002c1e7808 */ /* 0x001fe40002000000 */
[----:B------:R-:W-:-:S05]  /*2360*/  ISETP.GT.AND P4, PT, R10, 0x40, PT ;  /* 0x000000400a00780c */ /* 0x000fca0003f84270 */
[----:B------:R-:W0:Y:S01]  /*2370*/  MUFU.TANH R58, R58 ;  /* 0x0000003a003a7308 */ /* 0x000e220000002400 */
[----:B-1----:R-:W-:-:S04]  /*2380*/  FSEL R114, R55, -INF , P5 ;  /* 0xff80000037727808 */ /* 0x002fc80002800000 */
        /* <DEDUP_REMOVED lines=92> */
[----:B--2---:R-:W-:-:S04]  /*2950*/  FSEL R146, R87, -INF , P1 ;  /* 0xff80000057927808 */ /* 0x004fc80000800000 */
[----:B------:R-:W-:Y:S02]  /*2960*/  FMNMX.FTZ R11, R146, R9, !PT ;  /* 0x00000009920b7209 */ /* 0x000fe40007810000 */
[----:B------:R-:W-:Y:S01]  /*2970*/  MOV R9, UR5 ;  /* 0x0000000500097c02 */ /* 0x000fe20008000f00 */
[----:B------:R-:W2:Y:S01]  /*2980*/  MUFU.TANH R80, R80 ;  /* 0x0000005000507308 */ /* 0x000ea20000002400 */
[----:B0-----:R-:W-:Y:S01]  /*2990*/  FSEL R78, R76, -INF , P6 ;  /* 0xff8000004c4e7808 */ /* 0x001fe20003000000 */
[----:B------:R-:W0:Y:S06]  /*29a0*/  SHFL.BFLY PT, R10, R11, 0x2, 0x1f ;  /* 0x0c401f000b0a7f89 */ /* 0x000e2c00000e0000 */
[----:B------:R-:W3:Y:S01]  /*29b0*/  MUFU.TANH R81, R81 ;  /* 0x0000005100517308 */ /* 0x000ee20000002400 */
[----:B-1----:R-:W-:-:S07]  /*29c0*/  FSEL R82, R77, -INF , P5 ;  /* 0xff8000004d527808 */ /* 0x002fce0002800000 */
[----:B------:R-:W1:Y:S01]  /*29d0*/  MUFU.TANH R84, R84 ;  /* 0x0000005400547308 */ /* 0x000e620000002400 */
[----:B--2---:R-:W-:-:S07]  /*29e0*/  FSEL R80, R80, -INF , P4 ;  /* 0xff80000050507808 */ /* 0x004fce0002000000 */
[----:B------:R-:W2:Y:S01]  /*29f0*/  MUFU.TANH R85, R85 ;  /* 0x0000005500557308 */ /* 0x000ea20000002400 */
[----:B---3--:R-:W-:Y:S02]  /*2a00*/  FSEL R86, R81, -INF , P3 ;  /* 0xff80000051567808 */ /* 0x008fe40001800000 */
[----:B0-----:R-:W-:-:S05]  /*2a10*/  FMNMX.FTZ R13, R11, R10, !PT ;  /* 0x0000000a0b0d7209 */ /* 0x001fca0007810000 */
[----:B------:R-:W0:Y:S01]  /*2a20*/  SHFL.BFLY PT, R10, R13, 0x1, 0x1f ;  /* 0x0c201f000d0a7f89 */ /* 0x000e2200000e0000 */
[----:B-1----:R-:W-:Y:S02]  /*2a30*/  FSEL R84, R84, -INF , P2 ;  /* 0xff80000054547808 */ /* 0x002fe40001000000 */
[----:B0-----:R-:W-:-:S04]  /*2a40*/  FMNMX.FTZ R10, R13, R10, !PT ;  /* 0x0000000a0d0a7209 */ /* 0x001fc80007810000 */
[C---:B------:R-:W-:Y:S01]  /*2a50*/  FSETP.NEU.FTZ.AND P0, PT, R10.reuse, -INF , PT ;  /* 0xff8000000a00780b */ /* 0x040fe20003f1d000 */
[----:B------:R-:W-:-:S05]  /*2a60*/  FMUL.FTZ R15, R10, R9 ;  /* 0x000000090a0f7220 */ /* 0x000fca0000410000 */
[----:B------:R-:W-:Y:S02]  /*2a70*/  FSEL R15, R15, RZ, P0 ;  /* 0x000000ff0f0f7208 */ /* 0x000fe40000000000 */
[----:B------:R-:W-:Y:S02]  /*2a80*/  ISETP.NE.AND P0, PT, R7, RZ, PT ;  /* 0x000000ff0700720c */ /* 0x000fe40003f05270 */
[----:B------:R-:W-:Y:S01]  /*2a90*/  FMNMX.FTZ R7, R6, R3, !PT ;  /* 0x0000000306077209 */ /* 0x000fe20007810000 */
[-CC-:B------:R-:W-:Y:S01]  /*2aa0*/  FFMA.FTZ R155, R88, R9.reuse, -R15.reuse ;  /* 0x00000009589b7223 */ /* 0x180fe2000001080f */
[----:B--2---:R-:W-:Y:S01]  /*2ab0*/  FSEL R88, R85, -INF , P1 ;  /* 0xff80000055587808 */ /* 0x004fe20000800000 */
[--C-:B------:R-:W-:Y:S01]  /*2ac0*/  FFMA.FTZ R153, R12, R9, -R15.reuse ;  /* 0x000000090c997223 */ /* 0x100fe2000001080f */
[----:B------:R-:W-:Y:S01]  /*2ad0*/  FMNMX.FTZ R7, R8, R7, !PT ;  /* 0x0000000708077209 */ /* 0x000fe20007810000 */
[-CC-:B------:R-:W-:Y:S01]  /*2ae0*/  FFMA.FTZ R62, R27, R9.reuse, -R15.reuse ;  /* 0x000000091b3e7223 */ /* 0x180fe2000001080f */
[--C-:B------:R-:W-:Y:S01]  /*2af0*/  FFMA.FTZ R64, R90, R9, -R15.reuse ;  /* 0x000000095a407223 */ /* 0x100fe2000001080f */
[----:B------:R-:W-:Y:S01]  /*2b00*/  MUFU.EX2 R155, R155 ;  /* 0x0000009b009b7308 */ /* 0x000fe20000000800 */
[----:B------:R-:W-:Y:S01]  /*2b10*/  FMNMX.FTZ R7, R14, R7, !PT ;  /* 0x000000070e077209 */ /* 0x000fe20007810000 */
[-CC-:B------:R-:W-:Y:S01]  /*2b20*/  FFMA.FTZ R157, R92, R9.reuse, -R15.reuse ;  /* 0x000000095c9d7223 */ /* 0x180fe2000001080f */
[-CC-:B------:R-:W-:Y:S01]  /*2b30*/  FFMA.FTZ R66, R94, R9.reuse, -R15.reuse ;  /* 0x000000095e427223 */ /* 0x180fe2000001080f */
        /* <DEDUP_REMOVED lines=12> */
[----:B------:R-:W0:Y:S01]  /*2c00*/  MUFU.EX2 R62, R62 ;  /* 0x0000003e003e7308 */ /* 0x000e220000000800 */
[----:B------:R-:W-:Y:S01]  /*2c10*/  FMNMX.FTZ R7, R24, R7, !PT ;  /* 0x0000000718077209 */ /* 0x000fe20007810000 */
[-CC-:B------:R-:W-:Y:S01]  /*2c20*/  FFMA.FTZ R167, R112, R9.reuse, -R15.reuse ;  /* 0x0000000970a77223 */ /* 0x180fe2000001080f */
[-CC-:B------:R-:W-:Y:S01]  /*2c30*/  FFMA.FTZ R76, R114, R9.reuse, -R15.reuse ;  /* 0x00000009724c7223 */ /* 0x180fe2000001080f */
[--C-:B------:R-:W-:Y:S01]  /*2c40*/  FFMA.FTZ R169, R116, R9, -R15.reuse ;  /* 0x0000000974a97223 */ /* 0x100fe2000001080f */
[----:B------:R-:W-:Y:S01]  /*2c50*/  FMNMX.FTZ R7, R26, R7, !PT ;  /* 0x000000071a077209 */ /* 0x000fe20007810000 */
[-CC-:B------:R-:W-:Y:S01]  /*2c60*/  FFMA.FTZ R118, R118, R9.reuse, -R15.reuse ;  /* 0x0000000976767223 */ /* 0x180fe2000001080f */
[--C-:B------:R-:W-:Y:S01]  /*2c70*/  FFMA.FTZ R120, R120, R9, -R15.reuse ;  /* 0x0000000978787223 */ /* 0x100fe2000001080f */
[----:B------:R-:W1:Y:S01]  /*2c80*/  MUFU.EX2 R64, R64 ;  /* 0x0000004000407308 */ /* 0x000e620000000800 */
[----:B------:R-:W-:Y:S01]  /*2c90*/  FMNMX.FTZ R7, R28, R7, !PT ;  /* 0x000000071c077209 */ /* 0x000fe20007810000 */
[-CC-:B------:R-:W-:Y:S01]  /*2ca0*/  FFMA.FTZ R122, R122, R9.reuse, -R15.reuse ;  /* 0x000000097a7a7223 */ /* 0x180fe2000001080f */
[-CC-:B------:R-:W-:Y:S01]  /*2cb0*/  FFMA.FTZ R124, R124, R9.reuse, -R15.reuse ;  /* 0x000000097c7c7223 */ /* 0x180fe2000001080f */
[--C-:B------:R-:W-:Y:S01]  /*2cc0*/  FFMA.FTZ R126, R126, R9, -R15.reuse ;  /* 0x000000097e7e7223 */ /* 0x100fe2000001080f */
[----:B------:R-:W-:Y:S01]  /*2cd0*/  FMNMX.FTZ R7, R30, R7, !PT ;  /* 0x000000071e077209 */ /* 0x000fe20007810000 */
[-CC-:B------:R-:W-:Y:S01]  /*2ce0*/  FFMA.FTZ R128, R128, R9.reuse, -R15.reuse ;  /* 0x0000000980807223 */ /* 0x180fe2000001080f */
[--C-:B------:R-:W-:Y:S01]  /*2cf0*/  FFMA.FTZ R130, R130, R9, -R15.reuse ;  /* 0x0000000982827223 */ /* 0x100fe2000001080f */
[----:B------:R-:W2:Y:S01]  /*2d00*/  MUFU.EX2 R157, R157 ;  /* 0x0000009d009d7308 */ /* 0x000ea20000000800 */
[----:B------:R-:W-:Y:S01]  /*2d10*/  FMNMX.FTZ R7, R32, R7, !PT ;  /* 0x0000000720077209 */ /* 0x000fe20007810000 */
[-CC-:B------:R-:W-:Y:S01]  /*2d20*/  FFMA.FTZ R132, R132, R9.reuse, -R15.reuse ;  /* 0x0000000984847223 */ /* 0x180fe2000001080f */
[-CC-:B------:R-:W-:Y:S01]  /*2d30*/  FFMA.FTZ R134, R134, R9.reuse, -R15.reuse ;  /* 0x0000000986867223 */ /* 0x180fe2000001080f */
[--C-:B------:R-:W-:Y:S01]  /*2d40*/  FFMA.FTZ R136, R136, R9, -R15.reuse ;  /* 0x0000000988887223 */ /* 0x100fe2000001080f */
[----:B------:R-:W-:Y:S01]  /*2d50*/  FMNMX.FTZ R7, R34, R7, !PT ;  /* 0x0000000722077209 */ /* 0x000fe20007810000 */
[-CC-:B------:R-:W-:Y:S01]  /*2d60*/  FFMA.FTZ R138, R138, R9.reuse, -R15.reuse ;  /* 0x000000098a8a7223 */ /* 0x180fe2000001080f */
[--C-:B------:R-:W-:Y:S01]  /*2d70*/  FFMA.FTZ R140, R140, R9, -R15.reuse ;  /* 0x000000098c8c7223 */ /* 0x100fe2000001080f */
[----:B------:R-:W3:Y:S01]  /*2d80*/  MUFU.EX2 R66, R66 ;  /* 0x0000004200427308 */ /* 0x000ee20000000800 */
[----:B------:R-:W-:Y:S01]  /*2d90*/  FMNMX.FTZ R7, R36, R7, !PT ;  /* 0x0000000724077209 */ /* 0x000fe20007810000 */
[-CC-:B------:R-:W-:Y:S01]  /*2da0*/  FFMA.FTZ R142, R142, R9.reuse, -R15.reuse ;  /* 0x000000098e8e7223 */ /* 0x180fe2000001080f */
[-CC-:B------:R-:W-:Y:S01]  /*2db0*/  FFMA.FTZ R144, R144, R9.reuse, -R15.reuse ;  /* 0x0000000990907223 */ /* 0x180fe2000001080f */
[----:B------:R-:W-:Y:S01]  /*2dc0*/  FFMA.FTZ R15, R146, R9, -R15 ;  /* 0x00000009920f7223 */ /* 0x000fe2000001080f */
[----:B------:R-:W-:Y:S01]  /*2dd0*/  FMNMX.FTZ R7, R38, R7, !PT ;  /* 0x0000000726077209 */ /* 0x000fe20007810000 */
[--C-:B------:R-:W-:Y:S01]  /*2de0*/  IMAD.MOV.U32 R146, RZ, RZ, R151.reuse ;  /* 0x000000ffff927224 */ /* 0x100fe200078e0097 */
[----:B------:R-:W-:Y:S01]  /*2df0*/  MOV R112, R151 ;  /* 0x0000009700707202 */ /* 0x000fe20000000f00 */
[----:B------:R-:W4:Y:S01]  /*2e00*/  MUFU.EX2 R159, R159 ;  /* 0x0000009f009f7308 */ /* 0x000f220000000800 */
[----:B------:R-:W-:Y:S01]  /*2e10*/  FMNMX.FTZ R7, R40, R7, !PT ;  /* 0x0000000728077209 */ /* 0x000fe20007810000 */
[--C-:B------:R-:W-:Y:S01]  /*2e20*/  IMAD.MOV.U32 R116, RZ, RZ, R151.reuse ;  /* 0x000000ffff747224 */ /* 0x100fe200078e0097 */
[----:B------:R-:W-:Y:S01]  /*2e30*/  MOV R106, R151 ;  /* 0x00000097006a7202 */ /* 0x000fe20000000f00 */
[--C-:B------:R-:W-:Y:S01]  /*2e40*/  IMAD.MOV.U32 R114, RZ, RZ, R151.reuse ;  /* 0x000000ffff727224 */ /* 0x100fe200078e0097 */
[----:B------:R-:W-:Y:S01]  /*2e50*/  FMNMX.FTZ R7, R42, R7, !PT ;  /* 0x000000072a077209 */ /* 0x000fe20007810000 */
[--C-:B------:R-:W-:Y:S01]  /*2e60*/  IMAD.MOV.U32 R110, RZ, RZ, R151.reuse ;  /* 0x000000ffff6e7224 */ /* 0x100fe200078e0097 */
[----:B------:R-:W-:Y:S01]  /*2e70*/  MOV R100, R151 ;  /* 0x0000009700647202 */ /* 0x000fe20000000f00 */
[----:B------:R-:W-:Y:S01]  /*2e80*/  MUFU.EX2 R68, R68 ;  /* 0x0000004400447308 */ /* 0x000fe20000000800 */
[----:B------:R-:W-:Y:S01]  /*2e90*/  FMNMX.FTZ R7, R44, R7, !PT ;  /* 0x000000072c077209 */ /* 0x000fe20007810000 */
[--C-:B------:R-:W-:Y:S01]  /*2ea0*/  IMAD.MOV.U32 R108, RZ, RZ, R151.reuse ;  /* 0x000000ffff6c7224 */ /* 0x100fe200078e0097 */
[----:B------:R-:W-:Y:S01]  /*2eb0*/  MOV R94, R151 ;  /* 0x00000097005e7202 */ /* 0x000fe20000000f00 */
[--C-:B------:R-:W-:Y:S01]  /*2ec0*/  IMAD.MOV.U32 R104, RZ, RZ, R151.reuse ;  /* 0x000000ffff687224 */ /* 0x100fe200078e0097 */
[----:B------:R-:W-:Y:S01]  /*2ed0*/  FMNMX.FTZ R7, R46, R7, !PT ;  /* 0x000000072e077209 */ /* 0x000fe20007810000 */
[----:B------:R-:W-:-:S02]  /*2ee0*/  IMAD.MOV.U32 R102, RZ, RZ, R151 ;  /* 0x000000ffff667224 */ /* 0x000fc400078e0097 */
[----:B------:R-:W-:Y:S01]  /*2ef0*/  MUFU.EX2 R161, R161 ;  /* 0x000000a100a17308 */ /* 0x000fe20000000800 */
[----:B------:R-:W-:Y:S01]  /*2f00*/  FMNMX.FTZ R7, R48, R7, !PT ;  /* 0x0000000730077209 */ /* 0x000fe20007810000 */
[--C-:B------:R-:W-:Y:S02]  /*2f10*/  IMAD.MOV.U32 R98, RZ, RZ, R151.reuse ;  /* 0x000000ffff627224 */ /* 0x100fe400078e0097 */
[--C-:B------:R-:W-:Y:S01]  /*2f20*/  IMAD.MOV.U32 R96, RZ, RZ, R151.reuse ;  /* 0x000000ffff607224 */ /* 0x100fe200078e0097 */
[----:B------:R-:W-:Y:S01]  /*2f30*/  FMNMX.FTZ R7, R50, R7, !PT ;  /* 0x0000000732077209 */ /* 0x000fe20007810000 */
[--C-:B------:R-:W-:Y:S02]  /*2f40*/  IMAD.MOV.U32 R92, RZ, RZ, R151.reuse ;  /* 0x000000ffff5c7224 */ /* 0x100fe400078e0097 */
[----:B------:R-:W-:Y:S01]  /*2f50*/  MUFU.EX2 R70, R70 ;  /* 0x0000004600467308 */ /* 0x000fe20000000800 */
[----:B------:R-:W-:Y:S01]  /*2f60*/  FMNMX.FTZ R7, R52, R7, !PT ;  /* 0x0000000734077209 */ /* 0x000fe20007810000 */
[----:B------:R-:W-:-:S03]  /*2f70*/  IMAD.MOV.U32 R90, RZ, RZ, R151 ;  /* 0x000000ffff5a7224 */ /* 0x000fc600078e0097 */
[----:B------:R-:W-:-:S03]  /*2f80*/  FMNMX.FTZ R7, R54, R7, !PT ;  /* 0x0000000736077209 */ /* 0x000fc60007810000 */
[----:B------:R-:W-:Y:S01]  /*2f90*/  MUFU.EX2 R163, R163 ;  /* 0x000000a300a37308 */ /* 0x000fe20000000800 */
[----:B------:R-:W-:-:S04]  /*2fa0*/  FMNMX.FTZ R7, R56, R7, !PT ;  /* 0x0000000738077209 */ /* 0x000fc80007810000 */
        /* <DEDUP_REMOVED lines=11> */
[----:B------:R-:W-:-:S05]  /*3060*/  FMNMX.FTZ R7, R88, R7, !PT ;  /* 0x0000000758077209 */ /* 0x000fca0007810000 */
[----:B------:R-:W5:Y:S02]  /*3070*/  SHFL.BFLY PT, R12, R7, 0x2, 0x1f ;  /* 0x0c401f00070c7f89 */ /* 0x000f6400000e0000 */
[----:B------:R-:W-:Y:S08]  /*3080*/  MUFU.EX2 R167, R167 ;  /* 0x000000a700a77308 */ /* 0x000ff00000000800 */
[----:B------:R-:W-:Y:S08]  /*3090*/  MUFU.EX2 R76, R76 ;  /* 0x0000004c004c7308 */ /* 0x000ff00000000800 */
[----:B------:R-:W-:Y:S01]  /*30a0*/  MUFU.EX2 R169, R169 ;  /* 0x000000a900a97308 */ /* 0x000fe20000000800 */
[----:B-----5:R-:W-:-:S07]  /*30b0*/  FMNMX.FTZ R11, R7, R12, !PT ;  /* 0x0000000c070b7209 */ /* 0x020fce0007810000 */
[----:B------:R-:W-:Y:S01]  /*30c0*/  MUFU.EX2 R118, R118 ;  /* 0x0000007600767308 */ /* 0x000fe20000000800 */
[----:B------:R-:W5:Y:S07]  /*30d0*/  SHFL.BFLY PT, R12, R11, 0x1, 0x1f ;  /* 0x0c201f000b0c7f89 */ /* 0x000f6e00000e0000 */
[----:B------:R-:W-:Y:S08]  /*30e0*/  MUFU.EX2 R120, R120 ;  /* 0x0000007800787308 */ /* 0x000ff00000000800 */
[----:B------:R0:W-:Y:S08]  /*30f0*/  MUFU.EX2 R171, R122 ;  /* 0x0000007a00ab7308 */ /* 0x0001f00000000800 */
[----:B------:R-:W-:Y:S01]  /*3100*/  MUFU.EX2 R124, R124 ;  /* 0x0000007c007c7308 */ /* 0x000fe20000000800 */
[----:B0-----:R-:W-:Y:S01]  /*3110*/  IMAD.MOV.U32 R122, RZ, RZ, R151 ;  /* 0x000000ffff7a7224 */ /* 0x001fe200078e0097 */
[----:B-----5:R-:W-:-:S04]  /*3120*/  FMNMX.FTZ R12, R11, R12, !PT ;  /* 0x0000000c0b0c7209 */ /* 0x020fc80007810000 */
[C---:B------:R-:W-:Y:S01]  /*3130*/  FSETP.NEU.FTZ.AND P1, PT, R12.reuse, -INF , PT ;  /* 0xff8000000c00780b */ /* 0x040fe20003f3d000 */
[-C--:B------:R-:W-:Y:S01]  /*3140*/  FMUL.FTZ R7, R12, R9.reuse ;  /* 0x000000090c077220 */ /* 0x080fe20000410000 */
[----:B------:R-:W-:Y:S04]  /*3150*/  MUFU.EX2 R173, R126 ;  /* 0x0000007e00ad7308 */ /* 0x000fe80000000800 */
[----:B------:R-:W-:Y:S02]  /*3160*/  FSEL R7, R7, RZ, P1 ;  /* 0x000000ff07077208 */ /* 0x000fe40000800000 */
[----:B------:R-:W-:Y:S02]  /*3170*/  ISETP.LE.AND P1, PT, R16, UR42, PT ;  /* 0x0000002a10007c0c */ /* 0x000fe4000bf23270 */
[----:B------:R-:W-:Y:S01]  /*3180*/  MUFU.EX2 R128, R128 ;  /* 0x0000008000807308 */ /* 0x000fe20000000800 */
[-CC-:B------:R-:W-:Y:S01]  /*3190*/  FFMA.FTZ R8, R8, R9.reuse, -R7.reuse ;  /* 0x0000000908087223 */ /* 0x180fe20000010807 */
[-CC-:B------:R-:W-:Y:S01]  /*31a0*/  FFMA.FTZ R6, R6, R9.reuse, -R7.reuse ;  /* 0x0000000906067223 */ /* 0x180fe20000010807 */
[-CC-:B------:R-:W-:Y:S01]  /*31b0*/  FFMA.FTZ R3, R3, R9.reuse, -R7.reuse ;  /* 0x0000000903037223 */ /* 0x180fe20000010807 */
[-CC-:B------:R-:W-:Y:S01]  /*31c0*/  FFMA.FTZ R14, R14, R9.reuse, -R7.reuse ;  /* 0x000000090e0e7223 */ /* 0x180fe20000010807 */
[-CC-:B------:R-:W-:Y:S01]  /*31d0*/  FFMA.FTZ R18, R18, R9.reuse, -R7.reuse ;  /* 0x0000000912127223 */ /* 0x180fe20000010807 */
[-CC-:B------:R-:W-:Y:S01]  /*31e0*/  FFMA.FTZ R20, R20, R9.reuse, -R7.reuse ;  /* 0x0000000914147223 */ /* 0x180fe20000010807 */
[-CC-:B------:R-:W-:Y:S01]  /*31f0*/  FFMA.FTZ R22, R22, R9.reuse, -R7.reuse ;  /* 0x0000000916167223 */ /* 0x180fe20000010807 */
[----:B------:R0:W-:Y:S01]  /*3200*/  MUFU.EX2 R154, R8 ;  /* 0x00000008009a7308 */ /* 0x0001e20000000800 */
[-CC-:B------:R-:W-:Y:S01]  /*3210*/  FFMA.FTZ R24, R24, R9.reuse, -R7.reuse ;  /* 0x0000000918187223 */ /* 0x180fe20000010807 */
[-CC-:B------:R-:W-:Y:S01]  /*3220*/  FFMA.FTZ R26, R26, R9.reuse, -R7.reuse ;  /* 0x000000091a1a7223 */ /* 0x180fe20000010807 */
[-CC-:B------:R-:W-:Y:S01]  /*3230*/  FFMA.FTZ R28, R28, R9.reuse, -R7.reuse ;  /* 0x000000091c1c7223 */ /* 0x180fe20000010807 */
[-CC-:B------:R-:W-:Y:S01]  /*3240*/  FFMA.FTZ R30, R30, R9.reuse, -R7.reuse ;  /* 0x000000091e1e7223 */ /* 0x180fe20000010807 */
[-CC-:B------:R-:W-:Y:S01]  /*3250*/  FFMA.FTZ R32, R32, R9.reuse, -R7.reuse ;  /* 0x0000000920207223 */ /* 0x180fe20000010807 */
[-CC-:B------:R-:W-:Y:S01]  /*3260*/  FFMA.FTZ R34, R34, R9.reuse, -R7.reuse ;  /* 0x0000000922227223 */ /* 0x180fe20000010807 */
[-CC-:B------:R-:W-:Y:S01]  /*3270*/  FFMA.FTZ R36, R36, R9.reuse, -R7.reuse ;  /* 0x0000000924247223 */ /* 0x180fe20000010807 */
[----:B------:R-:W-:Y:S01]  /*3280*/  MUFU.EX2 R6, R6 ;  /* 0x0000000600067308 */ /* 0x000fe20000000800 */
[----:B0-----:R-:W-:Y:S01]  /*3290*/  FADD.FTZ R8, R153, R62 ;  /* 0x0000003e99087221 */ /* 0x001fe20000010000 */
[-CC-:B------:R-:W-:Y:S01]  /*32a0*/  FFMA.FTZ R38, R38, R9.reuse, -R7.reuse ;  /* 0x0000000926267223 */ /* 0x180fe20000010807 */
[-CC-:B------:R-:W-:Y:S01]  /*32b0*/  FFMA.FTZ R40, R40, R9.reuse, -R7.reuse ;  /* 0x0000000928287223 */ /* 0x180fe20000010807 */
[-CC-:B------:R-:W-:Y:S01]  /*32c0*/  FFMA.FTZ R42, R42, R9.reuse, -R7.reuse ;  /* 0x000000092a2a7223 */ /* 0x180fe20000010807 */
[----:B------:R-:W-:Y:S01]  /*32d0*/  FADD.FTZ R25, R155, R8 ;  /* 0x000000089b197221 */ /* 0x000fe20000010000 */
[-CC-:B------:R-:W-:Y:S01]  /*32e0*/  FFMA.FTZ R44, R44, R9.reuse, -R7.reuse ;  /* 0x000000092c2c7223 */ /* 0x180fe20000010807 */
[-C--:B------:R-:W-:Y:S01]  /*32f0*/  FFMA.FTZ R46, R46, R9.reuse, -R7 ;  /* 0x000000092e2e7223 */ /* 0x080fe20000010807 */
[----:B------:R-:W0:Y:S01]  /*3300*/  MUFU.EX2 R3, R3 ;  /* 0x0000000300037308 */ /* 0x000e220000000800 */
[----:B-1----:R-:W-:Y:S01]  /*3310*/  FADD.FTZ R8, R64, R25 ;  /* 0x0000001940087221 */ /* 0x002fe20000010000 */
[-CC-:B------:R-:W-:Y:S01]  /*3320*/  FFMA.FTZ R48, R48, R9.reuse, -R7.reuse ;  /* 0x0000000930307223 */ /* 0x180fe20000010807 */
[-CC-:B------:R-:W-:Y:S01]  /*3330*/  FFMA.FTZ R50, R50, R9.reuse, -R7.reuse ;  /* 0x0000000932327223 */ /* 0x180fe20000010807 */
[-CC-:B------:R-:W-:Y:S01]  /*3340*/  FFMA.FTZ R52, R52, R9.reuse, -R7.reuse ;  /* 0x0000000934347223 */ /* 0x180fe20000010807 */
[----:B--2---:R-:W-:Y:S01]  /*3350*/  FADD.FTZ R27, R157, R8 ;  /* 0x000000089d1b7221 */ /* 0x004fe20000010000 */
[-CC-:B------:R-:W-:Y:S01]  /*3360*/  FFMA.FTZ R54, R54, R9.reuse, -R7.reuse ;  /* 0x0000000936367223 */ /* 0x180fe20000010807 */
[-C--:B------:R-:W-:Y:S01]  /*3370*/  FFMA.FTZ R56, R56, R9.reuse, -R7 ;  /* 0x0000000938387223 */ /* 0x080fe20000010807 */
[----:B------:R1:W2:Y:S01]  /*3380*/  MUFU.EX2 R11, R14 ;  /* 0x0000000e000b7308 */ /* 0x0002a20000000800 */
[----:B---3--:R-:W-:Y:S01]  /*3390*/  FADD.FTZ R8, R66, R27 ;  /* 0x0000001b42087221 */ /* 0x008fe20000010000 */
[-CC-:B------:R-:W-:Y:S01]  /*33a0*/  FFMA.FTZ R58, R58, R9.reuse, -R7.reuse ;  /* 0x000000093a3a7223 */ /* 0x180fe20000010807 */
[-CC-:B------:R-:W-:Y:S01]  /*33b0*/  FFMA.FTZ R60, R60, R9.reuse, -R7.reuse ;  /* 0x000000093c3c7223 */ /* 0x180fe20000010807 */
[-CC-:B------:R-:W-:Y:S01]  /*33c0*/  FFMA.FTZ R78, R78, R9.reuse, -R7.reuse ;  /* 0x000000094e4e7223 */ /* 0x180fe20000010807 */
[----:B----4-:R-:W-:Y:S01]  /*33d0*/  FADD.FTZ R29, R159, R8 ;  /* 0x000000089f1d7221 */ /* 0x010fe20000010000 */
[-CC-:B------:R-:W-:Y:S01]  /*33e0*/  FFMA.FTZ R82, R82, R9.reuse, -R7.reuse ;  /* 0x0000000952527223 */ /* 0x180fe20000010807 */
[-C--:B------:R-:W-:Y:S01]  /*33f0*/  FFMA.FTZ R80, R80, R9.reuse, -R7 ;  /* 0x0000000950507223 */ /* 0x080fe20000010807 */
[----:B------:R-:W3:Y:S01]  /*3400*/  MUFU.EX2 R18, R18 ;  /* 0x0000001200127308 */ /* 0x000ee20000000800 */
[----:B0-----:R-:W-:Y:S01]  /*3410*/  FADD.FTZ R27, R6, R3 ;  /* 0x00000003061b7221 */ /* 0x001fe20000010000 */
[----:B-1----:R-:W-:Y:S01]  /*3420*/  FADD.FTZ R14, R68, R29 ;  /* 0x0000001d440e7221 */ /* 0x002fe20000010000 */
[-CC-:B------:R-:W-:Y:S01]  /*3430*/  FFMA.FTZ R86, R86, R9.reuse, -R7.reuse ;  /* 0x0000000956567223 */ /* 0x180fe20000010807 */
[-C--:B------:R-:W-:Y:S01]  /*3440*/  FFMA.FTZ R84, R84, R9.reuse, -R7 ;  /* 0x0000000954547223 */ /* 0x080fe20000010807 */
[----:B------:R-:W-:Y:S01]  /*3450*/  FADD.FTZ R8, R154, R27 ;  /* 0x0000001b9a087221 */ /* 0x000fe20000010000 */
[----:B------:R-:W-:Y:S01]  /*3460*/  FADD.FTZ R31, R161, R14 ;  /* 0x0000000ea11f7221 */ /* 0x000fe20000010000 */
[----:B------:R-:W-:Y:S01]  /*3470*/  FFMA.FTZ R88, R88, R9, -R7 ;  /* 0x0000000958587223 */ /* 0x000fe20000010807 */
[----:B------:R-:W0:Y:S01]  /*3480*/  MUFU.EX2 R13, R20 ;  /* 0x00000014000d7308 */ /* 0x000e220000000800 */
[----:B--2---:R-:W-:Y:S01]  /*3490*/  FADD.FTZ R29, R11, R8 ;  /* 0x000000080b1d7221 */ /* 0x004fe20000010000 */
[----:B------:R-:W-:Y:S01]  /*34a0*/  FADD.FTZ R14, R70, R31 ;  /* 0x0000001f460e7221 */ /* 0x000fe20000010000 */
[----:B------:R-:W-:Y:S01]  /*34b0*/  F2FP.BF16.F32.PACK_AB R152, R3, R6 ;  /* 0x000000060398723e */ /* 0x000fe200000010ff */
[----:B------:R-:W-:Y:S01]  /*34c0*/  IMAD.MOV.U32 R126, RZ, RZ, R151 ;  /* 0x000000ffff7e7224 */ /* 0x000fe200078e0097 */
[----:B------:R-:W-:Y:S01]  /*34d0*/  F2FP.BF16.F32.PACK_AB R154, R11, R154 ;  /* 0x0000009a0b9a723e */ /* 0x000fe200000010ff */
[----:B------:R-:W-:Y:S01]  /*34e0*/  FADD.FTZ R31, R163, R14 ;  /* 0x0000000ea31f7221 */ /* 0x000fe20000010000 */
[----:B------:R-:W-:Y:S01]  /*34f0*/  F2FP.BF16.F32.PACK_AB R153, R62, R153 ;  /* 0x000000993e99723e */ /* 0x000fe200000010ff */
[----:B------:R-:W1:Y:S01]  /*3500*/  MUFU.EX2 R22, R22 ;  /* 0x0000001600167308 */ /* 0x000e620000000800 */
[----:B---3--:R-:W-:Y:S01]  /*3510*/  FADD.FTZ R8, R18, R29 ;  /* 0x0000001d12087221 */ /* 0x008fe20000010000 */
[----:B------:R-:W-:Y:S01]  /*3520*/  FADD.FTZ R14, R72, R31 ;  /* 0x0000001f480e7221 */ /* 0x000fe20000010000 */
[----:B------:R-:W-:-:S02]  /*3530*/  F2FP.BF16.F32.PACK_AB R155, R64, R155 ;  /* 0x0000009b409b723e */ /* 0x000fc400000010ff */
[----:B------:R-:W-:Y:S01]  /*3540*/  F2FP.BF16.F32.PACK_AB R157, R66, R157 ;  /* 0x0000009d429d723e */ /* 0x000fe200000010ff */
[----:B------:R-:W-:Y:S01]  /*3550*/  FADD.FTZ R33, R165, R14 ;  /* 0x0000000ea5217221 */ /* 0x000fe20000010000 */
[----:B------:R-:W-:Y:S01]  /*3560*/  F2FP.BF16.F32.PACK_AB R159, R68, R159 ;  /* 0x0000009f449f723e */ /* 0x000fe200000010ff */
[----:B------:R-:W2:Y:S01]  /*3570*/  MUFU.EX2 R15, R24 ;  /* 0x00000018000f7308 */ /* 0x000ea20000000800 */
[----:B0-----:R-:W-:Y:S01]  /*3580*/  FADD.FTZ R29, R13, R8 ;  /* 0x000000080d1d7221 */ /* 0x001fe20000010000 */
[----:B------:R-:W-:Y:S01]  /*3590*/  FADD.FTZ R14, R74, R33 ;  /* 0x000000214a0e7221 */ /* 0x000fe20000010000 */
[----:B------:R-:W-:Y:S02]  /*35a0*/  F2FP.BF16.F32.PACK_AB R161, R70, R161 ;  /* 0x000000a146a1723e */ /* 0x000fe400000010ff */
[----:B------:R-:W-:Y:S01]  /*35b0*/  F2FP.BF16.F32.PACK_AB R163, R72, R163 ;  /* 0x000000a348a3723e */ /* 0x000fe200000010ff */
[----:B------:R-:W-:Y:S01]  /*35c0*/  FADD.FTZ R33, R167, R14 ;  /* 0x0000000ea7217221 */ /* 0x000fe20000010000 */
[----:B------:R-:W-:Y:S01]  /*35d0*/  F2FP.BF16.F32.PACK_AB R165, R74, R165 ;  /* 0x000000a54aa5723e */ /* 0x000fe200000010ff */
[----:B------:R-:W0:Y:S01]  /*35e0*/  MUFU.EX2 R26, R26 ;  /* 0x0000001a001a7308 */ /* 0x000e220000000800 */
[----:B-1----:R-:W-:Y:S01]  /*35f0*/  FADD.FTZ R8, R22, R29 ;  /* 0x0000001d16087221 */ /* 0x002fe20000010000 */
[C---:B------:R-:W-:Y:S01]  /*3600*/  FADD.FTZ R14, R76.reuse, R33 ;  /* 0x000000214c0e7221 */ /* 0x040fe20000010000 */
[----:B------:R-:W-:-:S02]  /*3610*/  F2FP.BF16.F32.PACK_AB R167, R76, R167 ;  /* 0x000000a74ca7723e */ /* 0x000fc400000010ff */
[----:B------:R-:W-:Y:S01]  /*3620*/  F2FP.BF16.F32.PACK_AB R156, R13, R18 ;  /* 0x000000120d9c723e */ /* 0x000fe200000010ff */
[----:B------:R-:W-:Y:S01]  /*3630*/  FADD.FTZ R35, R169, R14 ;  /* 0x0000000ea9237221 */ /* 0x000fe20000010000 */
[C---:B------:R-:W-:Y:S01]  /*3640*/  F2FP.BF16.F32.PACK_AB R169, R118.reuse, R169 ;  /* 0x000000a976a9723e */ /* 0x040fe200000010ff */
[----:B------:R-:W1:Y:S01]  /*3650*/  MUFU.EX2 R17, R28 ;  /* 0x0000001c00117308 */ /* 0x000e620000000800 */
[C---:B--2---:R-:W-:Y:S01]  /*3660*/  FADD.FTZ R31, R15.reuse, R8 ;  /* 0x000000080f1f7221 */ /* 0x044fe20000010000 */
[----:B------:R-:W-:Y:S01]  /*3670*/  FADD.FTZ R35, R118, R35 ;  /* 0x0000002376237221 */ /* 0x000fe20000010000 */
[----:B------:R-:W-:Y:S02]  /*3680*/  F2FP.BF16.F32.PACK_AB R158, R15, R22 ;  /* 0x000000160f9e723e */ /* 0x000fe400000010ff */
[----:B------:R-:W-:Y:S01]  /*3690*/  MOV R118, R151 ;  /* 0x0000009700767202 */ /* 0x000fe20000000f00 */
[----:B------:R-:W-:Y:S02]  /*36a0*/  FADD.FTZ R14, R120, R35 ;  /* 0x00000023780e7221 */ /* 0x000fe40000010000 */
[----:B------:R-:W2:Y:S01]  /*36b0*/  MUFU.EX2 R30, R30 ;  /* 0x0000001e001e7308 */ /* 0x000ea20000000800 */
[----:B0-----:R-:W-:Y:S01]  /*36c0*/  FADD.FTZ R8, R26, R31 ;  /* 0x0000001f1a087221 */ /* 0x001fe20000010000 */
[C---:B------:R-:W-:Y:S01]  /*36d0*/  FADD.FTZ R35, R171.reuse, R14 ;  /* 0x0000000eab237221 */ /* 0x040fe20000010000 */
[----:B------:R-:W-:Y:S01]  /*36e0*/  F2FP.BF16.F32.PACK_AB R171, R171, R120 ;  /* 0x00000078abab723e */ /* 0x000fe200000010ff */
[----:B------:R-:W-:-:S02]  /*36f0*/  IMAD.MOV.U32 R120, RZ, RZ, R151 ;  /* 0x000000ffff787224 */ /* 0x000fc400078e0097 */
[----:B------:R-:W-:Y:S02]  /*3700*/  FADD.FTZ R14, R124, R35 ;  /* 0x000000237c0e7221 */ /* 0x000fe40000010000 */
[----:B------:R-:W0:Y:S01]  /*3710*/  MUFU.EX2 R19, R32 ;  /* 0x0000002000137308 */ /* 0x000e220000000800 */
[----:B-1----:R-:W-:Y:S01]  /*3720*/  FADD.FTZ R31, R17, R8 ;  /* 0x00000008111f7221 */ /* 0x002fe20000010000 */
[C---:B------:R-:W-:Y:S01]  /*3730*/  FADD.FTZ R35, R173.reuse, R14 ;  /* 0x0000000ead237221 */ /* 0x040fe20000010000 */
[----:B------:R-:W-:Y:S02]  /*3740*/  F2FP.BF16.F32.PACK_AB R173, R173, R124 ;  /* 0x0000007cadad723e */ /* 0x000fe400000010ff */
[----:B------:R-:W-:Y:S01]  /*3750*/  F2FP.BF16.F32.PACK_AB R160, R17, R26 ;  /* 0x0000001a11a0723e */ /* 0x000fe200000010ff */
[----:B------:R-:W-:Y:S01]  /*3760*/  FADD.FTZ R14, R128, R35 ;  /* 0x00000023800e7221 */ /* 0x000fe20000010000 */
[----:B------:R-:W-:Y:S01]  /*3770*/  MOV R124, R151 ;  /* 0x00000097007c7202 */ /* 0x000fe20000000f00 */
[----:B------:R-:W1:Y:S01]  /*3780*/  MUFU.EX2 R34, R34 ;  /* 0x0000002200227308 */ /* 0x000e620000000800 */
[----:B--2---:R-:W-:-:S07]  /*3790*/  FADD.FTZ R8, R30, R31 ;  /* 0x0000001f1e087221 */ /* 0x004fce0000010000 */
[----:B------:R-:W2:Y:S01]  /*37a0*/  MUFU.EX2 R21, R36 ;  /* 0x0000002400157308 */ /* 0x000ea20000000800 */
[C---:B0-----:R-:W-:Y:S01]  /*37b0*/  FADD.FTZ R33, R19.reuse, R8 ;  /* 0x0000000813217221 */ /* 0x041fe20000010000 */
[----:B------:R-:W-:-:S06]  /*37c0*/  F2FP.BF16.F32.PACK_AB R162, R19, R30 ;  /* 0x0000001e13a2723e */ /* 0x000fcc00000010ff */
[----:B------:R-:W0:Y:S01]  /*37d0*/  MUFU.EX2 R38, R38 ;  /* 0x0000002600267308 */ /* 0x000e220000000800 */
[----:B-1----:R-:W-:-:S07]  /*37e0*/  FADD.FTZ R8, R34, R33 ;  /* 0x0000002122087221 */ /* 0x002fce0000010000 */
[----:B------:R-:W1:Y:S01]  /*37f0*/  MUFU.EX2 R23, R40 ;  /* 0x0000002800177308 */ /* 0x000e620000000800 */
[C---:B--2---:R-:W-:Y:S01]  /*3800*/  FADD.FTZ R33, R21.reuse, R8 ;  /* 0x0000000815217221 */ /* 0x044fe20000010000 */
[----:B------:R-:W-:-:S06]  /*3810*/  F2FP.BF16.F32.PACK_AB R164, R21, R34 ;  /* 0x0000002215a4723e */ /* 0x000fcc00000010ff */
[----:B------:R-:W2:Y:S01]  /*3820*/  MUFU.EX2 R42, R42 ;  /* 0x0000002a002a7308 */ /* 0x000ea20000000800 */
[----:B0-----:R-:W-:-:S07]  /*3830*/  FADD.FTZ R8, R38, R33 ;  /* 0x0000002126087221 */ /* 0x001fce0000010000 */
[----:B------:R-:W0:Y:S01]  /*3840*/  MUFU.EX2 R25, R44 ;  /* 0x0000002c00197308 */ /* 0x000e220000000800 */
[C---:B-1----:R-:W-:Y:S01]  /*3850*/  FADD.FTZ R33, R23.reuse, R8 ;  /* 0x0000000817217221 */ /* 0x042fe20000010000 */
[----:B------:R-:W-:-:S06]  /*3860*/  F2FP.BF16.F32.PACK_AB R166, R23, R38 ;  /* 0x0000002617a6723e */ /* 0x000fcc00000010ff */
[----:B------:R1:W3:Y:S01]  /*3870*/  MUFU.EX2 R175, R130 ;  /* 0x0000008200af7308 */ /* 0x0002e20000000800 */
[----:B--2---:R-:W-:-:S07]  /*3880*/  FADD.FTZ R8, R42, R33 ;  /* 0x000000212a087221 */ /* 0x004fce0000010000 */
[----:B------:R-:W2:Y:S01]  /*3890*/  MUFU.EX2 R46, R46 ;  /* 0x0000002e002e7308 */ /* 0x000ea20000000800 */
[C---:B0-----:R-:W-:Y:S01]  /*38a0*/  FADD.FTZ R33, R25.reuse, R8 ;  /* 0x0000000819217221 */ /* 0x041fe20000010000 */
[----:B------:R-:W-:Y:S02]  /*38b0*/  F2FP.BF16.F32.PACK_AB R168, R25, R42 ;  /* 0x0000002a19a8723e */ /* 0x000fe400000010ff */
[----:B-1----:R-:W-:-:S04]  /*38c0*/  MOV R130, R151 ;  /* 0x0000009700827202 */ /* 0x002fc80000000f00 */
[----:B------:R-:W0:Y:S01]  /*38d0*/  MUFU.EX2 R132, R132 ;  /* 0x0000008400847308 */ /* 0x000e220000000800 */
[C---:B---3--:R-:W-:Y:S01]  /*38e0*/  FADD.FTZ R35, R175.reuse, R14 ;  /* 0x0000000eaf237221 */ /* 0x048fe20000010000 */
[----:B------:R-:W-:Y:S01]  /*38f0*/  F2FP.BF16.F32.PACK_AB R175, R175, R128 ;  /* 0x00000080afaf723e */ /* 0x000fe200000010ff */
[----:B------:R-:W-:-:S05]  /*3900*/  IMAD.MOV.U32 R128, RZ, RZ, R151 ;  /* 0x000000ffff807224 */ /* 0x000fca00078e0097 */
[----:B------:R-:W1:Y:S01]  /*3910*/  MUFU.EX2 R27, R48 ;  /* 0x00000030001b7308 */ /* 0x000e620000000800 */
[----:B--2---:R-:W-:-:S07]  /*3920*/  FADD.FTZ R8, R46, R33 ;  /* 0x000000212e087221 */ /* 0x004fce0000010000 */
[----:B------:R2:W3:Y:S01]  /*3930*/  MUFU.EX2 R177, R134 ;  /* 0x0000008600b17308 */ /* 0x0004e20000000800 */
[----:B0-----:R-:W-:-:S07]  /*3940*/  FADD.FTZ R14, R132, R35 ;  /* 0x00000023840e7221 */ /* 0x001fce0000010000 */
[----:B------:R-:W0:Y:S01]  /*3950*/  MUFU.EX2 R50, R50 ;  /* 0x0000003200327308 */ /* 0x000e220000000800 */
[C---:B-1----:R-:W-:Y:S01]  /*3960*/  FADD.FTZ R35, R27.reuse, R8 ;  /* 0x000000081b237221 */ /* 0x042fe20000010000 */
[----:B------:R-:W-:Y:S01]  /*3970*/  F2FP.BF16.F32.PACK_AB R170, R27, R46 ;  /* 0x0000002e1baa723e */ /* 0x000fe200000010ff */
[----:B--2---:R-:W-:-:S05]  /*3980*/  IMAD.MOV.U32 R134, RZ, RZ, R151 ;  /* 0x000000ffff867224 */ /* 0x004fca00078e0097 */
[----:B------:R-:W1:Y:S01]  /*3990*/  MUFU.EX2 R136, R136 ;  /* 0x0000008800887308 */ /* 0x000e620000000800 */
[C---:B---3--:R-:W-:Y:S01]  /*39a0*/  FADD.FTZ R37, R177.reuse, R14 ;  /* 0x0000000eb1257221 */ /* 0x048fe20000010000 */
[----:B------:R-:W-:Y:S01]  /*39b0*/  F2FP.BF16.F32.PACK_AB R177, R177, R132 ;  /* 0x00000084b1b1723e */ /* 0x000fe200000010ff */
[----:B------:R-:W-:-:S05]  /*39c0*/  IMAD.MOV.U32 R132, RZ, RZ, R151 ;  /* 0x000000ffff847224 */ /* 0x000fca00078e0097 */
[----:B------:R-:W2:Y:S01]  /*39d0*/  MUFU.EX2 R29, R52 ;  /* 0x00000034001d7308 */ /* 0x000ea20000000800 */
[----:B0-----:R-:W-:-:S07]  /*39e0*/  FADD.FTZ R8, R50, R35 ;  /* 0x0000002332087221 */ /* 0x001fce0000010000 */
[----:B------:R0:W3:Y:S01]  /*39f0*/  MUFU.EX2 R179, R138 ;  /* 0x0000008a00b37308 */ /* 0x0000e20000000800 */
[----:B-1----:R-:W-:-:S07]  /*3a00*/  FADD.FTZ R14, R136, R37 ;  /* 0x00000025880e7221 */ /* 0x002fce0000010000 */
[----:B------:R-:W1:Y:S01]  /*3a10*/  MUFU.EX2 R54, R54 ;  /* 0x0000003600367308 */ /* 0x000e620000000800 */
[C---:B--2---:R-:W-:Y:S01]  /*3a20*/  FADD.FTZ R35, R29.reuse, R8 ;  /* 0x000000081d237221 */ /* 0x044fe20000010000 */
[----:B------:R-:W-:Y:S01]  /*3a30*/  F2FP.BF16.F32.PACK_AB R172, R29, R50 ;  /* 0x000000321dac723e */ /* 0x000fe200000010ff */
[----:B0-----:R-:W-:-:S05]  /*3a40*/  IMAD.MOV.U32 R138, RZ, RZ, R151 ;  /* 0x000000ffff8a7224 */ /* 0x001fca00078e0097 */
[----:B------:R-:W0:Y:S01]  /*3a50*/  MUFU.EX2 R140, R140 ;  /* 0x0000008c008c7308 */ /* 0x000e220000000800 */
[C---:B---3--:R-:W-:Y:S01]  /*3a60*/  FADD.FTZ R37, R179.reuse, R14 ;  /* 0x0000000eb3257221 */ /* 0x048fe20000010000 */
[----:B------:R-:W-:Y:S02]  /*3a70*/  F2FP.BF16.F32.PACK_AB R179, R179, R136 ;  /* 0x00000088b3b3723e */ /* 0x000fe400000010ff */
[----:B------:R-:W-:-:S04]  /*3a80*/  MOV R136, R151 ;  /* 0x0000009700887202 */ /* 0x000fc80000000f00 */
[----:B------:R-:W2:Y:S01]  /*3a90*/  MUFU.EX2 R31, R56 ;  /* 0x00000038001f7308 */ /* 0x000ea20000000800 */
[----:B-1----:R-:W-:-:S07]  /*3aa0*/  FADD.FTZ R8, R54, R35 ;  /* 0x0000002336087221 */ /* 0x002fce0000010000 */
[----:B------:R-:W1:Y:S01]  /*3ab0*/  MUFU.EX2 R58, R58 ;  /* 0x0000003a003a7308 */ /* 0x000e620000000800 */
[----:B0-----:R-:W-:-:S07]  /*3ac0*/  FADD.FTZ R14, R140, R37 ;  /* 0x000000258c0e7221 */ /* 0x001fce0000010000 */
[----:B------:R-:W0:Y:S01]  /*3ad0*/  MUFU.EX2 R7, R60 ;  /* 0x0000003c00077308 */ /* 0x000e220000000800 */
[C---:B--2---:R-:W-:Y:S01]  /*3ae0*/  FADD.FTZ R37, R31.reuse, R8 ;  /* 0x000000081f257221 */ /* 0x044fe20000010000 */
[----:B------:R-:W-:-:S06]  /*3af0*/  F2FP.BF16.F32.PACK_AB R174, R31, R54 ;  /* 0x000000361fae723e */ /* 0x000fcc00000010ff */
[----:B------:R-:W2:Y:S01]  /*3b00*/  MUFU.EX2 R78, R78 ;  /* 0x0000004e004e7308 */ /* 0x000ea20000000800 */
[----:B-1----:R-:W-:-:S07]  /*3b10*/  FADD.FTZ R8, R58, R37 ;  /* 0x000000253a087221 */ /* 0x002fce0000010000 */
[----:B------:R-:W1:Y:S01]  /*3b20*/  MUFU.EX2 R33, R82 ;  /* 0x0000005200217308 */ /* 0x000e620000000800 */
[C---:B0-----:R-:W-:Y:S01]  /*3b30*/  FADD.FTZ R37, R7.reuse, R8 ;  /* 0x0000000807257221 */ /* 0x041fe20000010000 */
[----:B------:R-:W-:-:S06]  /*3b40*/  F2FP.BF16.F32.PACK_AB R176, R7, R58 ;  /* 0x0000003a07b0723e */ /* 0x000fcc00000010ff */
[----:B------:R-:W0:Y:S01]  /*3b50*/  MUFU.EX2 R80, R80 ;  /* 0x0000005000507308 */ /* 0x000e220000000800 */
[----:B--2---:R-:W-:-:S07]  /*3b60*/  FADD.FTZ R6, R78, R37 ;  /* 0x000000254e067221 */ /* 0x004fce0000010000 */
[----:B------:R2:W3:Y:S01]  /*3b70*/  MUFU.EX2 R181, R142 ;  /* 0x0000008e00b57308 */ /* 0x0004e20000000800 */
[C---:B-1----:R-:W-:Y:S01]  /*3b80*/  FADD.FTZ R11, R33.reuse, R6 ;  /* 0x00000006210b7221 */ /* 0x042fe20000010000 */
[----:B------:R-:W-:-:S06]  /*3b90*/  F2FP.BF16.F32.PACK_AB R178, R33, R78 ;  /* 0x0000004e21b2723e */ /* 0x000fcc00000010ff */
[----:B------:R-:W1:Y:S01]  /*3ba0*/  MUFU.EX2 R35, R86 ;  /* 0x0000005600237308 */ /* 0x000e620000000800 */
[----:B0-----:R-:W-:Y:S01]  /*3bb0*/  FADD.FTZ R6, R80, R11 ;  /* 0x0000000b50067221 */ /* 0x001fe20000010000 */
[----:B--2---:R-:W-:-:S06]  /*3bc0*/  MOV R142, R151 ;  /* 0x00000097008e7202 */ /* 0x004fcc0000000f00 */
[----:B------:R-:W0:Y:S01]  /*3bd0*/  MUFU.EX2 R144, R144 ;  /* 0x0000009000907308 */ /* 0x000e220000000800 */
[C---:B---3--:R-:W-:Y:S01]  /*3be0*/  FADD.FTZ R39, R181.reuse, R14 ;  /* 0x0000000eb5277221 */ /* 0x048fe20000010000 */
[----:B------:R-:W-:Y:S01]  /*3bf0*/  F2FP.BF16.F32.PACK_AB R181, R181, R140 ;  /* 0x0000008cb5b5723e */ /* 0x000fe200000010ff */
[----:B------:R-:W-:-:S05]  /*3c00*/  IMAD.MOV.U32 R140, RZ, RZ, R151 ;  /* 0x000000ffff8c7224 */ /* 0x000fca00078e0097 */
[----:B------:R-:W2:Y:S01]  /*3c10*/  MUFU.EX2 R84, R84 ;  /* 0x0000005400547308 */ /* 0x000ea20000000800 */
[C---:B-1----:R-:W-:Y:S01]  /*3c20*/  FADD.FTZ R11, R35.reuse, R6 ;  /* 0x00000006230b7221 */ /* 0x042fe20000010000 */
[----:B------:R-:W-:-:S06]  /*3c30*/  F2FP.BF16.F32.PACK_AB R180, R35, R80 ;  /* 0x0000005023b4723e */ /* 0x000fcc00000010ff */
[----:B------:R1:W3:Y:S01]  /*3c40*/  MUFU.EX2 R3, R88 ;  /* 0x0000005800037308 */ /* 0x0002e20000000800 */
[----:B0-----:R-:W-:-:S04]  /*3c50*/  FADD.FTZ R14, R144, R39 ;  /* 0x00000027900e7221 */ /* 0x001fc80000010000 */
[C---:B------:R-:W-:Y:S01]  /*3c60*/  FADD.FTZ R8, R183.reuse, R14 ;  /* 0x0000000eb7087221 */ /* 0x040fe20000010000 */
[----:B------:R-:W-:Y:S01]  /*3c70*/  F2FP.BF16.F32.PACK_AB R183, R183, R144 ;  /* 0x00000090b7b7723e */ /* 0x000fe200000010ff */
[----:B------:R-:W-:Y:S02]  /*3c80*/  IMAD.MOV.U32 R144, RZ, RZ, R151 ;  /* 0x000000ffff907224 */ /* 0x000fe400078e0097 */
[----:B--2---:R-:W-:Y:S01]  /*3c90*/  FADD.FTZ R6, R84, R11 ;  /* 0x0000000b54067221 */ /* 0x004fe20000010000 */
[----:B-1----:R-:W-:-:S03]  /*3ca0*/  MOV R88, R151 ;  /* 0x0000009700587202 */ /* 0x002fc60000000f00 */
[C---:B---3--:R-:W-:Y:S01]  /*3cb0*/  FADD.FTZ R6, R3.reuse, R6 ;  /* 0x0000000603067221 */ /* 0x048fe20000010000 */
[----:B------:R-:W-:Y:S01]  /*3cc0*/  F2FP.BF16.F32.PACK_AB R182, R3, R84 ;  /* 0x0000005403b6723e */ /* 0x000fe200000010ff */
[----:B------:R-:W-:Y:S06]  /*3cd0*/  @!P1 BRA `(.L_x_18) ;  /* 0x0000002800a89947 */ /* 0x000fec0003800000 */
[----:B------:R-:W-:Y:S01]  /*3ce0*/  IMAD.MOV.U32 R7, RZ, RZ, R10 ;  /* 0x000000ffff077224 */ /* 0x000fe200078e000a */
[----:B------:R-:W-:Y:S01]  /*3cf0*/  CS2R R150, SRZ ;  /* 0x0000000000967805 */ /* 0x000fe2000001ff00 */
[----:B------:R-:W-:Y:S01]  /*3d00*/  IMAD.MOV.U32 R3, RZ, RZ, R12 ;  /* 0x000000ffff037224 */ /* 0x000fe200078e000c */
        /* <DEDUP_REMOVED lines=30> */
[----:B------:R-:W-:Y:S01]  /*3ef0*/  CS2R R88, SRZ ;  /* 0x0000000000587805 */ /* 0x000fe2000001ff00 */
[----:B------:R-:W-:Y:S01]  /*3f00*/  UMOV UR6, URZ ;  /* 0x0000003f00067c82 */ /* 0x000fe20008000000 */
[----:B------:R-:W-:Y:S01]  /*3f10*/  UMOV UR5, URZ ;  /* 0x0000003f00057c82 */ /* 0x000fe20008000000 */
[----:B------:R-:W-:-:S05]  /*3f20*/  ULDC UR43, c[0x0][0x9d8] ;  /* 0x00027600002b7ab9 */ /* 0x000fca0000000800 */
.L_x_29:
[----:B------:R-:W-:Y:S01]  /*3f30*/  ISETP.NE.AND P2, PT, RZ, UR41, PT ;  /* 0x00000029ff007c0c */ /* 0x000fe2000bf45270 */
[----:B------:R-:W-:-:S04]  /*3f40*/  UISETP.NE.AND UP0, UPT, UR5, 0x1, UPT ;  /* 0x000000010500788c */ /* 0x000fc8000bf05270 */
[----:B------:R-:W-:-:S04]  /*3f50*/  USEL UR4, URZ, 0x1, UP0 ;  /* 0x000000013f047887 */ /* 0x000fc80008000000 */
[----:B------:R-:W-:-:S04]  /*3f60*/  ULOP3.LUT UR4, UR6, UR4, URZ, 0x3c, !UPT ;  /* 0x0000000406047292 */ /* 0x000fc8000f8e3c3f */
[----:B------:R-:W-:Y:S08]  /*3f70*/  @P2 BRA `(.L_x_19) ;  /* 0x0000000000382947 */ /* 0x000ff00003800000 */
[----:B------:R-:W-:Y:S05]  /*3f80*/  @!P0 BRA `(.L_x_20) ;  /* 0x0000000000048947 */ /* 0x000fea0003800000 */
[----:B------:R-:W-:Y:S01]  /*3f90*/  BPT.TRAP 0x1 ;  /* 0x000000040000795c */ /* 0x000fe20000300000 */
.L_x_20:
[----:B------:R-:W-:Y:S01]  /*3fa0*/  UIADD3 UR10, UR5, 0x1, URZ ;  /* 0x00000001050a7890 */ /* 0x000fe2000fffe03f */
[----:B------:R-:W-:-:S03]  /*3fb0*/  MOV R0, UR4 ;  /* 0x0000000400007c02 */ /* 0x000fc60008000f00 */
[----:B------:R-:W-:Y:S01]  /*3fc0*/  UISETP.NE.AND UP0, UPT, UR10, 0x2, UPT ;  /* 0x000000020a00788c */ /* 0x000fe2000bf05270 */
[----:B------:R-:W-:-:S03]  /*3fd0*/  SHF.L.U32 R0, R0, 0x1f, RZ ;  /* 0x0000001f00007819 */ /* 0x000fc600000006ff */
[----:B------:R-:W-:-:S04]  /*3fe0*/  USEL UR10, UR10, URZ, UP0 ;  /* 0x0000003f0a0a7287 */ /* 0x000fc80008000000 */
[----:B------:R-:W-:-:S09]  /*3ff0*/  ULEA UR10, UR10, UR36, 0x3 ;  /* 0x000000240a0a7291 */ /* 0x000fd2000f8e183f */
[----:B------:R0:W1:Y:S01]  /*4000*/  SYNCS.PHASECHK.TRANS64.TRYWAIT P1, [UR10+0x28830], R0 ;  /* 0x02883000ff0075a7 */ /* 0x000062000802014a */
[----:B------:R-:W-:Y:S05]  /*4010*/  @!P0 BRA `(.L_x_21) ;  /* 0x0000000000048947 */ /* 0x000fea0003800000 */
[----:B------:R-:W-:Y:S01]  /*4020*/  BPT.TRAP 0x1 ;  /* 0x000000040000795c */ /* 0x000fe20000300000 */
.L_x_21:
[----:B-1----:R-:W-:Y:S05]  /*4030*/  @P1 BRA `(.L_x_19) ;  /* 0x0000000000081947 */ /* 0x002fea0003800000 */
[----:B------:R-:W1:Y:S02]  /*4040*/  SYNCS.PHASECHK.TRANS64.TRYWAIT P1, [UR10+0x28830], R0 ;  /* 0x02883000ff0075a7 */ /* 0x000e64000802014a */
[----:B-1----:R-:W-:Y:S05]  /*4050*/  @!P1 BRA `(.L_x_22) ;  /* 0x0000008400749947 */ /* 0x002fea0003800000 */
.L_x_19:
[----:B01----:R-:W-:Y:S01]  /*4060*/  VIADD R0, R2, 0x8 ;  /* 0x0000000802007836 */ /* 0x003fe20000000000 */
[----:B------:R-:W-:Y:S01]  /*4070*/  UIADD3 UR10, UR5, 0x1, URZ ;  /* 0x00000001050a7890 */ /* 0x000fe2000fffe03f */
[----:B------:R-:W-:Y:S01]  /*4080*/  R2UR UR44, R4 ;  /* 0x00000000042c72ca */ /* 0x000fe200000e0000 */
[----:B------:R-:W-:Y:S01]  /*4090*/  UMOV UR47, 0x40000040 ;  /* 0x40000040002f7882 */ /* 0x000fe20000000000 */
[----:B------:R-:W-:Y:S01]  /*40a0*/  R2UR UR45, R5 ;  /* 0x00000000052d72ca */ /* 0x000fe200000e0000 */
[----:B------:R0:W-:Y:S01]  /*40b0*/  BAR.SYNC.DEFER_BLOCKING R0, 0x100 ;  /* 0x000400000000751d */ /* 0x0001e20000010000 */
[----:B------:R-:W-:-:S04]  /*40c0*/  UISETP.NE.AND UP0, UPT, UR10, 0x2, UPT ;  /* 0x000000020a00788c */ /* 0x000fc8000bf05270 */
[----:B------:R-:W-:Y:S01]  /*40d0*/  USEL UR49, UR10, URZ, UP0 ;  /* 0x0000003f0a317287 */ /* 0x000fe20008000000 */
[----:B------:R-:W-:Y:S01]  /*40e0*/  UMOV UR11, 0x40000040 ;  /* 0x40000040000b7882 */ /* 0x000fe20000000000 */
[----:B------:R-:W-:Y:S02]  /*40f0*/  UMOV UR15, 0x40000040 ;  /* 0x40000040000f7882 */ /* 0x000fe40000000000 */
[----:B------:R-:W-:Y:S01]  /*4100*/  ULEA UR46, UR49, UR48, 0xb ;  /* 0x00000030312e7291 */ /* 0x000fe2000f8e583f */
[----:B------:R-:W-:Y:S01]  /*4110*/  UMOV UR19, 0x40000040 ;  /* 0x4000004000137882 */ /* 0x000fe20000000000 */
[----:B------:R-:W-:Y:S02]  /*4120*/  UMOV UR23, 0x40000040 ;  /* 0x4000004000177882 */ /* 0x000fe40000000000 */
[----:B------:R-:W-:Y:S01]  /*4130*/  UIADD3 UR10, UR46, 0x2, URZ ;  /* 0x000000022e0a7890 */ /* 0x000fe2000fffe03f */
[----:B0-----:R-:W-:Y:S01]  /*4140*/  IMAD.U32 R0, RZ, RZ, UR49 ;  /* 0x00000031ff007e24 */ /* 0x001fe2000f8e00ff */
[----:B------:R-:W-:-:S02]  /*4150*/  UIADD3 UR14, UR46, 0x4, URZ ;  /* 0x000000042e0e7890 */ /* 0x000fc4000fffe03f */
[----:B------:R-:W-:Y:S02]  /*4160*/  UIADD3 UR18, UR46, 0x6, URZ ;  /* 0x000000062e127890 */ /* 0x000fe4000fffe03f */
[----:B------:R-:W-:Y:S02]  /*4170*/  UIADD3 UR22, UR46, 0x400, URZ ;  /* 0x000004002e167890 */ /* 0x000fe4000fffe03f */
[----:B------:R-:W-:Y:S01]  /*4180*/  UIADD3 UR26, UR46, 0x402, URZ ;  /* 0x000004022e1a7890 */ /* 0x000fe2000fffe03f */
[----:B------:R-:W-:Y:S01]  /*4190*/  UMOV UR27, 0x40000040 ;  /* 0x40000040001b7882 */ /* 0x000fe20000000000 */
[----:B------:R-:W-:Y:S01]  /*41a0*/  WARPGROUP.ARRIVE ;  /* 0x00000000000079c5 */ /* 0x000fe20000000000 */
[----:B------:R-:W-:Y:S01]  /*41b0*/  UIADD3 UR30, UR46, 0x404, URZ ;  /* 0x000004042e1e7890 */ /* 0x000fe2000fffe03f */
[----:B------:R-:W-:Y:S01]  /*41c0*/  UMOV UR31, 0x40000040 ;  /* 0x40000040001f7882 */ /* 0x000fe20000000000 */
[----:B------:R-:W-:-:S03]  /*41d0*/  UIADD3 UR34, UR46, 0x406, URZ ;  /* 0x000004062e227890 */ /* 0x000fc6000fffe03f */
[----:B------:R-:W-:Y:S01]  /*41e0*/  HGMMA.64x128x16.F32.BF16 R24, gdesc[UR44], RZ, !UPT, gsb0 ;  /* 0x01e000002c1879f0 */ /* 0x000fe2000c0018ff */
[----:B------:R-:W-:Y:S02]  /*41f0*/  UMOV UR35, 0x40000040 ;  /* 0x4000004000237882 */ /* 0x000fe40000000000 */
        /* <DEDUP_REMOVED lines=22> */
[----:B------:R-:W-:Y:S05]  /*4360*/  @P2 BRA `(.L_x_23) ;  /* 0x00000000002c2947 */ /* 0x000fea0003800000 */
[----:B------:R-:W-:Y:S05]  /*4370*/  @!P0 BRA `(.L_x_24) ;  /* 0x0000000000048947 */ /* 0x000fea0003800000 */
[----:B------:R-:W-:Y:S01]  /*4380*/  BPT.TRAP 0x1 ;  /* 0x000000040000795c */ /* 0x000fe20000300000 */
.L_x_24:
[----:B------:R-:W-:Y:S01]  /*4390*/  ULEA UR10, UR5, UR36, 0x3 ;  /* 0x00000024050a7291 */ /* 0x000fe2000f8e183f */
[----:B------:R-:W-:-:S04]  /*43a0*/  MOV R9, UR6 ;  /* 0x0000000600097c02 */ /* 0x000fc80008000f00 */
[----:B------:R-:W-:-:S04]  /*43b0*/  SHF.L.U32 R9, R9, 0x1f, RZ ;  /* 0x0000001f09097819 */ /* 0x000fc800000006ff */
[----:B------:R0:W1:Y:S01]  /*43c0*/  SYNCS.PHASECHK.TRANS64.TRYWAIT P1, [UR10+0x28850], R9 ;  /* 0x02885009ff0075a7 */ /* 0x000062000802014a */
[----:B------:R-:W-:Y:S05]  /*43d0*/  @!P0 BRA `(.L_x_25) ;  /* 0x0000000000048947 */ /* 0x000fea0003800000 */
[----:B------:R-:W-:Y:S01]  /*43e0*/  BPT.TRAP 0x1 ;  /* 0x000000040000795c */ /* 0x000fe20000300000 */
.L_x_25:
[----:B-1----:R-:W-:Y:S05]  /*43f0*/  @P1 BRA `(.L_x_23) ;  /* 0x0000000000081947 */ /* 0x002fea0003800000 */
[----:B------:R-:W1:Y:S02]  /*4400*/  SYNCS.PHASECHK.TRANS64.TRYWAIT P1, [UR10+0x28850], R9 ;  /* 0x02885009ff0075a7 */ /* 0x000e64000802014a */
[----:B-1----:R-:W-:Y:S05]  /*4410*/  @!P1 BRA `(.L_x_26) ;  /* 0x00000080009c9947 */ /* 0x002fea0003800000 */
.L_x_23:
[----:B------:R-:W-:Y:S01]  /*4420*/  UIADD3 UR6, UR36, 0x400, URZ ;  /* 0x0000040024067890 */ /* 0x000fe2000fffe03f */
[----:B------:R-:W-:Y:S01]  /*4430*/  WARPGROUP.ARRIVE ;  /* 0x00000000000079c5 */ /* 0x000fe20000000000 */
[----:B------:R-:W-:Y:S01]  /*4440*/  UMOV UR11, 0x40000040 ;  /* 0x40000040000b7882 */ /* 0x000fe20000000000 */
[----:B01----:R-:W-:Y:S01]  /*4450*/  IADD3 R9, -R2, 0xb, RZ ;  /* 0x0000000b02097810 */ /* 0x003fe20007ffe1ff */
[----:B------:R-:W-:-:S04]  /*4460*/  USHF.R.U32.HI UR6, URZ, 0x4, UR6 ;  /* 0x000000043f067899 */ /* 0x000fc80008011606 */
[----:B------:R-:W-:-:S04]  /*4470*/  ULOP3.LUT UR6, UR6, 0x3fff, URZ, 0xc0, !UPT ;  /* 0x00003fff06067892 */ /* 0x000fc8000f8ec03f */
[----:B------:R-:W-:-:S04]  /*4480*/  ULOP3.LUT UR6, UR6, 0x4000000, URZ, 0xfc, !UPT ;  /* 0x0400000006067892 */ /* 0x000fc8000f8efc3f */
[----:B------:R-:W-:-:S07]  /*4490*/  ULEA UR6, UR5, UR6, 0xb ;  /* 0x0000000605067291 */ /* 0x000fce000f8e583f */
[----:B------:R-:W-:Y:S02]  /*44a0*/  UMOV UR10, UR6 ;  /* 0x00000006000a7c82 */ /* 0x000fe40008000000 */
[----:B------:R-:W-:Y:S01]  /*44b0*/  HGMMA.64x128x16.F32.BF16 R88, R152, gdesc[UR8].tnspB, R88, gsb0 ;  /* 0x41e0000898587df0 */ /* 0x000fe20008001858 */
[----:B------:R-:W-:Y:S01]  /*44c0*/  UIADD3 UR10, UR6, 0x80, URZ ;  /* 0x00000080060a7890 */ /* 0x000fe2000fffe03f */
[----:B------:R-:W-:Y:S01]  /*44d0*/  UMOV UR11, 0x40000040 ;  /* 0x40000040000b7882 */ /* 0x000fe20000000000 */
[----:B------:R-:W-:Y:S02]  /*44e0*/  WARPGROUP.DEPBAR.LE gsb0, 0x0 ;  /* 0x00008000000079c5 */ /* 0x000fe40000010000 */
[----:B------:R-:W-:-:S07]  /*44f0*/  WARPGROUP.ARRIVE ;  /* 0x00000000000079c5 */ /* 0x000fce0000000000 */
        /* <DEDUP_REMOVED lines=23> */
[----:B------:R-:W-:Y:S01]  /*4670*/  UIADD3 UR6, UR6, 0x380, URZ ;  /* 0x0000038006067890 */ /* 0x000fe2000fffe03f */
[----:B------:R-:W-:Y:S02]  /*4680*/  WARPGROUP.DEPBAR.LE gsb0, 0x0 ;  /* 0x00008000000079c5 */ /* 0x000fe40000010000 */
[----:B------:R-:W-:-:S06]  /*4690*/  WARPGROUP.ARRIVE ;  /* 0x00000000000079c5 */ /* 0x000fcc0000000000 */
[----:B------:R-:W-:Y:S01]  /*46a0*/  HGMMA.64x128x16.F32.BF16 R88, R176, gdesc[UR8].tnspB, R88, gsb0 ;  /* 0x41e00008b0587df0 */ /* 0x000fe20008001858 */
[----:B------:R-:W-:Y:S01]  /*46b0*/  UMOV UR10, UR6 ;  /* 0x00000006000a7c82 */ /* 0x000fe20008000000 */
[----:B------:R-:W-:Y:S01]  /*46c0*/  UMOV UR11, 0x40000040 ;  /* 0x40000040000b7882 */ /* 0x000fe20000000000 */
[----:B------:R-:W-:Y:S02]  /*46d0*/  WARPGROUP.DEPBAR.LE gsb0, 0x0 ;  /* 0x00008000000079c5 */ /* 0x000fe40000010000 */
[----:B------:R-:W-:-:S07]  /*46e0*/  WARPGROUP.ARRIVE ;  /* 0x00000000000079c5 */ /* 0x000fce0000000000 */
[----:B------:R-:W-:Y:S03]  /*46f0*/  HGMMA.64x128x16.F32.BF16 R88, R180, gdesc[UR8].tnspB, R88, gsb0 ;  /* 0x41e00008b4587df0 */ /* 0x000fe60008001858 */
[----:B------:R-:W-:Y:S02]  /*4700*/  WARPGROUP.DEPBAR.LE gsb0, 0x0 ;  /* 0x00008000000079c5 */ /* 0x000fe40000010000 */
[----:B------:R0:W-:Y:S06]  /*4710*/  BAR.ARV R9, 0x100 ;  /* 0x000400090000751d */ /* 0x0001ec0000002000 */
[----:B------:R-:W-:Y:S05]  /*4720*/  @!P0 BRA `(.L_x_27) ;  /* 0x0000000000048947 */ /* 0x000fea0003800000 */
[----:B------:R-:W-:Y:S01]  /*4730*/  BPT.TRAP 0x1 ;  /* 0x000000040000795c */ /* 0x000fe20000300000 */
.L_x_27:
[----:B------:R-:W-:Y:S01]  /*4740*/  FMUL.FTZ R152, R24, UR43 ;  /* 0x0000002b18987c20 */ /* 0x000fe20008410000 */
[----:B------:R-:W-:Y:S01]  /*4750*/  FMUL.FTZ R154, R25, UR43 ;  /* 0x0000002b199a7c20 */ /* 0x000fe20008410000 */
[----:B------:R-:W-:Y:S01]  /*4760*/  FMUL.FTZ R14, R26, UR43 ;  /* 0x0000002b1a0e7c20 */ /* 0x000fe20008410000 */
[----:B------:R-:W-:Y:S01]  /*4770*/  FMUL.FTZ R18, R27, UR43 ;  /* 0x0000002b1b127c20 */ /* 0x000fe20008410000 */
[----:B------:R-:W-:Y:S01]  /*4780*/  FMUL.FTZ R156, R28, UR43 ;  /* 0x0000002b1c9c7c20 */ /* 0x000fe20008410000 */
[----:B------:R-:W-:Y:S01]  /*4790*/  FMUL.FTZ R158, R29, UR43 ;  /* 0x0000002b1d9e7c20 */ /* 0x000fe20008410000 */
[----:B------:R-:W0:Y:S01]  /*47a0*/  MUFU.TANH R152, R152 ;  /* 0x0000009800987308 */ /* 0x000e220000002400 */
[----:B------:R-:W-:Y:S01]  /*47b0*/  FMUL.FTZ R20, R30, UR43 ;  /* 0x0000002b1e147c20 */ /* 0x000fe20008410000 */
[----:B------:R-:W-:Y:S01]  /*47c0*/  FMUL.FTZ R22, R31, UR43 ;  /* 0x0000002b1f167c20 */ /* 0x000fe20008410000 */
[----:B------:R-:W-:Y:S01]  /*47d0*/  FMUL.FTZ R160, R32, UR43 ;  /* 0x0000002b20a07c20 */ /* 0x000fe20008410000 */
[----:B------:R-:W-:Y:S01]  /*47e0*/  FMUL.FTZ R162, R33, UR43 ;  /* 0x0000002b21a27c20 */ /* 0x000fe20008410000 */
[----:B------:R-:W-:Y:S01]  /*47f0*/  FMUL.FTZ R24, R34, UR43 ;  /* 0x0000002b22187c20 */ /* 0x000fe20008410000 */
[----:B------:R-:W-:Y:S01]  /*4800*/  FMUL.FTZ R26, R35, UR43 ;  /* 0x0000002b231a7c20 */ /* 0x000fe20008410000 */
[----:B------:R-:W-:Y:S01]  /*4810*/  FMUL.FTZ R164, R36, UR43 ;  /* 0x0000002b24a47c20 */ /* 0x000fe20008410000 */
[----:B------:R-:W1:Y:S01]  /*4820*/  MUFU.TANH R154, R154 ;  /* 0x0000009a009a7308 */ /* 0x000e620000002400 */
[----:B------:R-:W-:Y:S01]  /*4830*/  FMUL.FTZ R166, R37, UR43 ;  /* 0x0000002b25a67c20 */ /* 0x000fe20008410000 */
[----:B------:R-:W-:Y:S01]  /*4840*/  FMUL.FTZ R28, R38, UR43 ;  /* 0x0000002b261c7c20 */ /* 0x000fe20008410000 */
[----:B------:R-:W-:Y:S01]  /*4850*/  FMUL.FTZ R30, R39, UR43 ;  /* 0x0000002b271e7c20 */ /* 0x000fe20008410000 */
[----:B------:R-:W-:Y:S01]  /*4860*/  FMUL.FTZ R168, R40, UR43 ;  /* 0x0000002b28a87c20 */ /* 0x000fe20008410000 */
[----:B------:R-:W-:Y:S01]  /*4870*/  FMUL.FTZ R170, R41, UR43 ;  /* 0x0000002b29aa7c20 */ /* 0x000fe20008410000 */
[----:B------:R-:W-:Y:S01]  /*4880*/  FMUL.FTZ R32, R42, UR43 ;  /* 0x0000002b2a207c20 */ /* 0x000fe20008410000 */
[----:B------:R-:W-:Y:S01]  /*4890*/  FMUL.FTZ R34, R43, UR43 ;  /* 0x0000002b2b227c20 */ /* 0x000fe20008410000 */
[----:B------:R-:W2:Y:S01]  /*48a0*/  MUFU.TANH R14, R14 ;  /* 0x0000000e000e7308 */ /* 0x000ea20000002400 */
[----:B0-----:R-:W-:Y:S01]  /*48b0*/  FMNMX.FTZ R9, R152, R3, !PT ;  /* 0x0000000398097209 */ /* 0x001fe20007810000 */
[----:B------:R-:W-:Y:S01]  /*48c0*/  FMUL.FTZ R172, R44, UR43 ;  /* 0x0000002b2cac7c20 */ /* 0x000fe20008410000 */
[----:B------:R-:W-:Y:S01]  /*48d0*/  FMUL.FTZ R174, R45, UR43 ;  /* 0x0000002b2dae7c20 */ /* 0x000fe20008410000 */
[----:B------:R-:W-:Y:S01]  /*48e0*/  FMUL.FTZ R36, R46, UR43 ;  /* 0x0000002b2e247c20 */ /* 0x000fe20008410000 */
[----:B------:R-:W-:Y:S01]  /*48f0*/  FMUL.FTZ R38, R47, UR43 ;  /* 0x0000002b2f267c20 */ /* 0x000fe20008410000 */
[----:B------:R-:W-:Y:S01]  /*4900*/  FMUL.FTZ R176, R48, UR43 ;  /* 0x0000002b30b07c20 */ /* 0x000fe20008410000 */
[----:B------:R-:W-:Y:S01]  /*4910*/  FMUL.FTZ R178, R49, UR43 ;  /* 0x0000002b31b27c20 */ /* 0x000fe20008410000 */
[----:B------:R-:W0:Y:S01]  /*4920*/  MUFU.TANH R18, R18 ;  /* 0x0000001200127308 */ /* 0x000e220000002400 */
[----:B-1----:R-:W-:Y:S01]  /*4930*/  FMNMX.FTZ R9, R154, R9, !PT ;  /* 0x000000099a097209 */ /* 0x002fe20007810000 */
[----:B------:R-:W-:Y:S01]  /*4940*/  FMUL.FTZ R40, R50, UR43 ;  /* 0x0000002b32287c20 */ /* 0x000fe20008410000 */
[----:B------:R-:W-:Y:S01]  /*4950*/  FMUL.FTZ R42, R51, UR43 ;  /* 0x0000002b332a7c20 */ /* 0x000fe20008410000 */
[----:B------:R-:W-:Y:S01]  /*4960*/  FMUL.FTZ R180, R52, UR43 ;  /* 0x0000002b34b47c20 */ /* 0x000fe20008410000 */
[----:B------:R-:W-:Y:S01]  /*4970*/  FMUL.FTZ R182, R53, UR43 ;  /* 0x0000002b35b67c20 */ /* 0x000fe20008410000 */
[----:B------:R-:W-:Y:S01]  /*4980*/  FMUL.FTZ R44, R54, UR43 ;  /* 0x0000002b362c7c20 */ /* 0x000fe20008410000 */
[----:B------:R-:W-:Y:S01]  /*4990*/  FMUL.FTZ R46, R55, UR43 ;  /* 0x0000002b372e7c20 */ /* 0x000fe20008410000 */
[----:B------:R-:W1:Y:S01]  /*49a0*/  MUFU.TANH R156, R156 ;  /* 0x0000009c009c7308 */ /* 0x000e620000002400 */
[----:B--2---:R-:W-:Y:S01]  /*49b0*/  FMNMX.FTZ R11, R14, R7, !PT ;  /* 0x000000070e0b7209 */ /* 0x004fe20007810000 */
        /* <DEDUP_REMOVED lines=42> */
[----:B------:R-:W-:-:S04]  /*4c60*/  R2UR UR6, R0 ;  /* 0x00000000000672ca */ /* 0x000fc800000e0000 */
[----:B------:R-:W1:Y:S01]  /*4c70*/  MUFU.TANH R24, R24 ;  /* 0x0000001800187308 */ /* 0x000e620000002400 */
[----:B--2---:R-:W-:-:S07]  /*4c80*/  FMNMX.FTZ R9, R160, R9, !PT ;  /* 0x00000009a0097209 */ /* 0x004fce0007810000 */
[----:B------:R-:W2:Y:S01]  /*4c90*/  MUFU.TANH R26, R26 ;  /* 0x0000001a001a7308 */ /* 0x000ea20000002400 */
[----:B0-----:R-:W-:Y:S01]  /*4ca0*/  FMNMX.FTZ R9, R162, R9, !PT ;  /* 0x00000009a2097209 */ /* 0x001fe20007810000 */
[----:B------:R-:W-:-:S04]  /*4cb0*/  ULEA UR6, UR6, UR36, 0x3 ;  /* 0x0000002406067291 */ /* 0x000fc8000f8e183f */
[----:B------:R-:W-:Y:S02]  /*4cc0*/  UIADD3 UR6, UR6, 0x28840, URZ ;  /* 0x0002884006067890 */ /* 0x000fe4000fffe03f */
[----:B------:R-:W0:Y:S01]  /*4cd0*/  MUFU.TANH R164, R164 ;  /* 0x000000a400a47308 */ /* 0x000e220000002400 */
[----:B-1----:R-:W-:Y:S01]  /*4ce0*/  FMNMX.FTZ R11, R24, R11, !PT ;  /* 0x0000000b180b7209 */ /* 0x002fe20007810000 */
[----:B------:R-:W-:-:S06]  /*4cf0*/  UPRMT UR6, UR7, 0x654, UR6 ;  /* 0x0000065407067896 */ /* 0x000fcc0008000006 */
[----:B------:R-:W1:Y:S01]  /*4d00*/  MUFU.TANH R166, R166 ;  /* 0x000000a600a67308 */ /* 0x000e620000002400 */
[----:B--2---:R-:W-:Y:S02]  /*4d10*/  FMNMX.FTZ R11, R26, R11, !PT ;  /* 0x0000000b1a0b7209 */ /* 0x004fe40007810000 */
[----:B------:R-:W-:Y:S05]  /*4d20*/  SYNCS.ARRIVE.TRANS64.RED.A1T0 RZ, [UR6], RZ ;  /* 0x000000ffffff79a7 */ /* 0x000fea0008100406 */
[----:B------:R-:W2:Y:S01]  /*4d30*/  MUFU.TANH R28, R28 ;  /* 0x0000001c001c7308 */ /* 0x000ea20000002400 */
[----:B0-----:R-:W-:-:S07]  /*4d40*/  FMNMX.FTZ R9, R164, R9, !PT ;  /* 0x00000009a4097209 */ /* 0x001fce0007810000 */
[----:B------:R-:W0:Y:S01]  /*4d50*/  MUFU.TANH R30, R30 ;  /* 0x0000001e001e7308 */ /* 0x000e220000002400 */
[----:B-1----:R-:W-:-:S07]  /*4d60*/  FMNMX.FTZ R9, R166, R9, !PT ;  /* 0x00000009a6097209 */ /* 0x002fce0007810000 */
[----:B------:R-:W1:Y:S01]  /*4d70*/  MUFU.TANH R168, R168 ;  /* 0x000000a800a87308 */ /* 0x000e620000002400 */
[----:B--2---:R-:W-:-:S07]  /*4d80*/  FMNMX.FTZ R11, R28, R11, !PT ;  /* 0x0000000b1c0b7209 */ /* 0x004fce0007810000 */
        /* <DEDUP_REMOVED lines=93> */
[----:B-1----:R-:W-:Y:S02]  /*5360*/  FMNMX.FTZ R13, R208, R9, !PT ;  /* 0x00000009d00d7209 */ /* 0x002fe40007810000 */
[----:B------:R-:W1:Y:S03]  /*5370*/  LDC R9, c[0x0][0x988] ;  /* 0x00026200ff097b82 */ /* 0x000e660000000800 */
[----:B------:R-:W3:Y:S01]  /*5380*/  SHFL.BFLY PT, R10, R13, 0x2, 0x1f ;  /* 0x0c401f000d0a7f89 */ /* 0x000ee200000e0000 */
[----:B--2---:R-:W-:-:S04]  /*5390*/  FMNMX.FTZ R11, R82, R11, !PT ;  /* 0x0000000b520b7209 */ /* 0x004fc80007810000 */
[----:B0-----:R-:W-:-:S05]  /*53a0*/  FMNMX.FTZ R11, R84, R11, !PT ;  /* 0x0000000b540b7209 */ /* 0x001fca0007810000 */
[----:B------:R-:W0:Y:S01]  /*53b0*/  SHFL.BFLY PT, R12, R11, 0x2, 0x1f ;  /* 0x0c401f000b0c7f89 */ /* 0x000e2200000e0000 */
[----:B---3--:R-:W-:Y:S02]  /*53c0*/  FMNMX.FTZ R15, R13, R10, !PT ;  /* 0x0000000a0d0f7209 */ /* 0x008fe40007810000 */
[----:B0-----:R-:W-:-:S03]  /*53d0*/  FMNMX.FTZ R17, R11, R12, !PT ;  /* 0x0000000c0b117209 */ /* 0x001fc60007810000 */
[----:B------:R-:W0:Y:S04]  /*53e0*/  SHFL.BFLY PT, R12, R15, 0x1, 0x1f ;  /* 0x0c201f000f0c7f89 */ /* 0x000e2800000e0000 */
[----:B------:R-:W2:Y:S01]  /*53f0*/  SHFL.BFLY PT, R10, R17, 0x1, 0x1f ;  /* 0x0c201f00110a7f89 */ /* 0x000ea200000e0000 */
[----:B0-----:R-:W-:Y:S02]  /*5400*/  FMNMX.FTZ R12, R15, R12, !PT ;  /* 0x0000000c0f0c7209 */ /* 0x001fe40007810000 */
[----:B--2---:R-:W-:-:S03]  /*5410*/  FMNMX.FTZ R10, R17, R10, !PT ;  /* 0x0000000a110a7209 */ /* 0x004fc60007810000 */
[C---:B------:R-:W-:Y:S01]  /*5420*/  FADD.FTZ R86, -R12.reuse, R3 ;  /* 0x000000030c567221 */ /* 0x040fe20000010100 */
[----:B-1----:R-:W-:-:S03]  /*5430*/  FMUL.FTZ R41, R12, R9 ;  /* 0x000000090c297220 */ /* 0x002fc60000410000 */
[-C--:B------:R-:W-:Y:S01]  /*5440*/  FMUL.FTZ R3, R86, R9.reuse ;  /* 0x0000000956037220 */ /* 0x080fe20000410000 */
[C---:B------:R-:W-:Y:S01]  /*5450*/  FADD.FTZ R86, -R10.reuse, R7 ;  /* 0x000000070a567221 */ /* 0x040fe20000010100 */
[-C--:B------:R-:W-:Y:S01]  /*5460*/  FMUL.FTZ R43, R10, R9.reuse ;  /* 0x000000090a2b7220 */ /* 0x080fe20000410000 */
[-CC-:B------:R-:W-:Y:S01]  /*5470*/  FFMA.FTZ R152, R152, R9.reuse, -R41.reuse ;  /* 0x0000000998987223 */ /* 0x180fe20000010829 */
[-C--:B------:R-:W-:Y:S01]  /*5480*/  FFMA.FTZ R11, R154, R9.reuse, -R41 ;  /* 0x000000099a0b7223 */ /* 0x080fe20000010829 */
[-C--:B------:R-:W-:Y:S01]  /*5490*/  FMUL.FTZ R7, R86, R9.reuse ;  /* 0x0000000956077220 */ /* 0x080fe20000410000 */
[-CC-:B------:R-:W-:Y:S01]  /*54a0*/  FFMA.FTZ R14, R14, R9.reuse, -R43.reuse ;  /* 0x000000090e0e7223 */ /* 0x180fe2000001082b */
[-C--:B------:R-:W-:Y:S01]  /*54b0*/  FFMA.FTZ R153, R18, R9.reuse, -R43 ;  /* 0x0000000912997223 */ /* 0x080fe2000001082b */
[----:B------:R-:W-:Y:S01]  /*54c0*/  MUFU.EX2 R3, R3 ;  /* 0x0000000300037308 */ /* 0x000fe20000000800 */
[-C--:B------:R-:W-:Y:S01]  /*54d0*/  FFMA.FTZ R154, R156, R9.reuse, -R41 ;  /* 0x000000099c9a7223 */ /* 0x080fe20000010829 */
[-C--:B------:R-:W-:Y:S01]  /*54e0*/  FFMA.FTZ R155, R20, R9.reuse, -R43 ;  /* 0x00000009149b7223 */ /* 0x080fe2000001082b */
[-C--:B------:R-:W-:Y:S01]  /*54f0*/  FFMA.FTZ R13, R158, R9.reuse, -R41 ;  /* 0x000000099e0d7223 */ /* 0x080fe20000010829 */
[-C--:B------:R-:W-:Y:S01]  /*5500*/  FFMA.FTZ R18, R22, R9.reuse, -R43 ;  /* 0x0000000916127223 */ /* 0x080fe2000001082b */
[-C--:B------:R-:W-:Y:S01]  /*5510*/  FFMA.FTZ R156, R160, R9.reuse, -R41 ;  /* 0x00000009a09c7223 */ /* 0x080fe20000010829 */
[-C--:B------:R-:W-:Y:S01]  /*5520*/  FFMA.FTZ R157, R24, R9.reuse, -R43 ;  /* 0x00000009189d7223 */ /* 0x080fe2000001082b */
[-C--:B------:R-:W-:Y:S01]  /*5530*/  FFMA.FTZ R15, R162, R9.reuse, -R41 ;  /* 0x00000009a20f7223 */ /* 0x080fe20000010829 */
[----:B------:R-:W0:Y:S01]  /*5540*/  MUFU.EX2 R152, R152 ;  /* 0x0000009800987308 */ /* 0x000e220000000800 */
[-C--:B------:R-:W-:Y:S01]  /*5550*/  FFMA.FTZ R20, R26, R9.reuse, -R43 ;  /* 0x000000091a147223 */ /* 0x080fe2000001082b */
[-C--:B------:R-:W-:Y:S01]  /*5560*/  FFMA.FTZ R158, R164, R9.reuse, -R41 ;  /* 0x00000009a49e7223 */ /* 0x080fe20000010829 */
[-C--:B------:R-:W-:Y:S01]  /*5570*/  FFMA.FTZ R159, R28, R9.reuse, -R43 ;  /* 0x000000091c9f7223 */ /* 0x080fe2000001082b */
[-C--:B------:R-:W-:Y:S01]  /*5580*/  FFMA.FTZ R17, R166, R9.reuse, -R41 ;  /* 0x00000009a6117223 */ /* 0x080fe20000010829 */
[-C--:B------:R-:W-:Y:S01]  /*5590*/  FFMA.FTZ R22, R30, R9.reuse, -R43 ;  /* 0x000000091e167223 */ /* 0x080fe2000001082b */
[-C--:B------:R-:W-:Y:S01]  /*55a0*/  FFMA.FTZ R160, R168, R9.reuse, -R41 ;  /* 0x00000009a8a07223 */ /* 0x080fe20000010829 */
        /* <DEDUP_REMOVED lines=9> */
[----:B------:R-:W1:Y:S01]  /*5640*/  MUFU.EX2 R14, R14 ;  /* 0x0000000e000e7308 */ /* 0x000e620000000800 */
[----:B0-----:R-:W-:Y:S01]  /*5650*/  FFMA.FTZ R6, R3, R6, R152 ;  /* 0x0000000603067223 */ /* 0x001fe20000010098 */
        /* <DEDUP_REMOVED lines=14> */
[----:B------:R-:W2:Y:S01]  /*5740*/  MUFU.EX2 R153, R153 ;  /* 0x0000009900997308 */ /* 0x000ea20000000800 */
[----:B-1----:R-:W-:Y:S01]  /*5750*/  FFMA.FTZ R8, R7, R8, R14 ;  /* 0x0000000807087223 */ /* 0x002fe2000001000e */
[-C--:B------:R-:W-:Y:S01]  /*5760*/  FFMA.FTZ R29, R190, R9.reuse, -R41 ;  /* 0x00000009be1d7223 */ /* 0x080fe20000010829 */
[-C--:B------:R-:W-:Y:S01]  /*5770*/  FFMA.FTZ R34, R54, R9.reuse, -R43 ;  /* 0x0000000936227223 */ /* 0x080fe2000001082b */
[-C--:B------:R-:W-:Y:S01]  /*5780*/  FFMA.FTZ R172, R192, R9.reuse, -R41 ;  /* 0x00000009c0ac7223 */ /* 0x080fe20000010829 */
[-C--:B------:R-:W-:Y:S01]  /*5790*/  FFMA.FTZ R173, R56, R9.reuse, -R43 ;  /* 0x0000000938ad7223 */ /* 0x080fe2000001082b */
[-C--:B------:R-:W-:Y:S01]  /*57a0*/  FFMA.FTZ R31, R194, R9.reuse, -R41 ;  /* 0x00000009c21f7223 */ /* 0x080fe20000010829 */
[-C--:B------:R-:W-:Y:S01]  /*57b0*/  FFMA.FTZ R36, R58, R9.reuse, -R43 ;  /* 0x000000093a247223 */ /* 0x080fe2000001082b */
[----:B------:R-:W1:Y:S01]  /*57c0*/  MUFU.EX2 R154, R154 ;  /* 0x0000009a009a7308 */ /* 0x000e620000000800 */
[----:B0-----:R-:W-:Y:S01]  /*57d0*/  FADD.FTZ R45, R11, R6 ;  /* 0x000000060b2d7221 */ /* 0x001fe20000010000 */
[-C--:B------:R-:W-:Y:S01]  /*57e0*/  FFMA.FTZ R174, R68, R9.reuse, -R41 ;  /* 0x0000000944ae7223 */ /* 0x080fe20000010829 */
[-C--:B------:R-:W-:Y:S01]  /*57f0*/  FFMA.FTZ R60, R60, R9.reuse, -R43 ;  /* 0x000000093c3c7223 */ /* 0x080fe2000001082b */
[-C--:B------:R-:W-:Y:S01]  /*5800*/  FFMA.FTZ R33, R196, R9.reuse, -R41 ;  /* 0x00000009c4217223 */ /* 0x080fe20000010829 */
[-C--:B------:R-:W-:Y:S01]  /*5810*/  FFMA.FTZ R62, R62, R9.reuse, -R43 ;  /* 0x000000093e3e7223 */ /* 0x080fe2000001082b */
[-C--:B------:R-:W-:Y:S01]  /*5820*/  FFMA.FTZ R176, R72, R9.reuse, -R41 ;  /* 0x0000000948b07223 */ /* 0x080fe20000010829 */
[-C--:B------:R-:W-:Y:S01]  /*5830*/  FFMA.FTZ R64, R64, R9.reuse, -R43 ;  /* 0x0000000940407223 */ /* 0x080fe2000001082b */
[----:B------:R-:W0:Y:S01]  /*5840*/  MUFU.EX2 R155, R155 ;  /* 0x0000009b009b7308 */ /* 0x000e220000000800 */
[----:B--2---:R-:W-:Y:S01]  /*5850*/  FADD.FTZ R8, R153, R8 ;  /* 0x0000000899087221 */ /* 0x004fe20000010000 */
[-C--:B------:R-:W-:Y:S01]  /*5860*/  FFMA.FTZ R35, R198, R9.reuse, -R41 ;  /* 0x00000009c6237223 */ /* 0x080fe20000010829 */
[-C--:B------:R-:W-:Y:S01]  /*5870*/  FFMA.FTZ R66, R66, R9.reuse, -R43 ;  /* 0x0000000942427223 */ /* 0x080fe2000001082b */
[-C--:B------:R-:W-:Y:S01]  /*5880*/  FFMA.FTZ R178, R76, R9.reuse, -R41 ;  /* 0x000000094cb27223 */ /* 0x080fe20000010829 */
[-C--:B------:R-:W-:Y:S01]  /*5890*/  FFMA.FTZ R70, R70, R9.reuse, -R43 ;  /* 0x0000000946467223 */ /* 0x080fe2000001082b */
[-C--:B------:R-:W-:Y:S01]  /*58a0*/  FFMA.FTZ R37, R200, R9.reuse, -R41 ;  /* 0x00000009c8257223 */ /* 0x080fe20000010829 */
[-C--:B------:R-:W-:Y:S01]  /*58b0*/  FFMA.FTZ R74, R74, R9.reuse, -R43 ;  /* 0x000000094a4a7223 */ /* 0x080fe2000001082b */
[----:B------:R-:W2:Y:S01]  /*58c0*/  MUFU.EX2 R13, R13 ;  /* 0x0000000d000d7308 */ /* 0x000ea20000000800 */
[----:B-1----:R-:W-:Y:S01]  /*58d0*/  FADD.FTZ R6, R154, R45 ;  /* 0x0000002d9a067221 */ /* 0x002fe20000010000 */
        /* <DEDUP_REMOVED lines=9> */
[----:B------:R-:W-:-:S05]  /*5970*/  FFMA.FTZ R43, R84, R9, -R43 ;  /* 0x00000009542b7223 */ /* 0x000fca000001082b */
[----:B------:R-:W0:Y:S01]  /*5980*/  MUFU.EX2 R156, R156 ;  /* 0x0000009c009c7308 */ /* 0x000e220000000800 */
[----:B--2---:R-:W-:-:S07]  /*5990*/  FADD.FTZ R47, R13, R6 ;  /* 0x000000060d2f7221 */ /* 0x004fce0000010000 */
[----:B------:R-:W2:Y:S01]  /*59a0*/  MUFU.EX2 R157, R157 ;  /* 0x0000009d009d7308 */ /* 0x000ea20000000800 */
[----:B-1----:R-:W-:-:S07]  /*59b0*/  FADD.FTZ R6, R18, R45 ;  /* 0x0000002d12067221 */ /* 0x002fce0000010000 */
[----:B------:R-:W1:Y:S01]  /*59c0*/  MUFU.EX2 R15, R15 ;  /* 0x0000000f000f7308 */ /* 0x000e620000000800 */
[----:B0-----:R-:W-:-:S07]  /*59d0*/  FADD.FTZ R8, R156, R47 ;  /* 0x0000002f9c087221 */ /* 0x001fce0000010000 */
        /* <DEDUP_REMOVED lines=105> */
[----:B-1----:R-:W-:Y:S01]  /*6070*/  FADD.FTZ R45, R82, R45 ;  /* 0x0000002d522d7221 */ /* 0x002fe20000010000 */
[----:B0-----:R-:W-:-:S03]  /*6080*/  FADD.FTZ R6, R41, R6 ;  /* 0x0000000629067221 */ /* 0x001fc60000010000 */
[----:B--2---:R-:W-:Y:S01]  /*6090*/  FADD.FTZ R8, R43, R45 ;  /* 0x0000002d2b087221 */ /* 0x004fe20000010000 */
[----:B------:R-:W-:Y:S06]  /*60a0*/  @!P0 BRA `(.L_x_28) ;  /* 0x0000000000048947 */ /* 0x000fec0003800000 */
[----:B------:R-:W-:Y:S01]  /*60b0*/  BPT.TRAP 0x1 ;  /* 0x000000040000795c */ /* 0x000fe20000300000 */
.L_x_28:
[----:B------:R-:W-:Y:S01]  /*60c0*/  ULEA UR5, UR5, UR36, 0x3 ;  /* 0x0000002405057291 */ /* 0x000fe2000f8e183f */
[----:B------:R-:W-:Y:S01]  /*60d0*/  ISETP.LT.AND P1, PT, R16, UR42, PT ;  /* 0x0000002a10007c0c */ /* 0x000fe2000bf21270 */
[----:B------:R-:W-:Y:S01]  /*60e0*/  UIADD3 UR10, UR42, -0x1, URZ ;  /* 0xffffffff2a0a7890 */ /* 0x000fe2000fffe03f */
[-C--:B------:R-:W-:Y:S01]  /*60f0*/  FMUL.FTZ R88, R88, R3.reuse ;  /* 0x0000000358587220 */ /* 0x080fe20000410000 */
[----:B------:R-:W-:Y:S01]  /*6100*/  UIADD3 UR5, UR5, 0x28860, URZ ;  /* 0x0002886005057890 */ /* 0x000fe2000fffe03f */
[-C--:B------:R-:W-:Y:S01]  /*6110*/  FMUL.FTZ R89, R89, R3.reuse ;  /* 0x0000000359597220 */ /* 0x080fe20000410000 */
[----:B------:R-:W-:Y:S01]  /*6120*/  UMOV UR6, UR4 ;  /* 0x0000000400067c82 */ /* 0x000fe20008000000 */
[-C--:B------:R-:W-:Y:S01]  /*6130*/  FMUL.FTZ R92, R92, R3.reuse ;  /* 0x000000035c5c7220 */ /* 0x080fe20000410000 */
[----:B------:R-:W-:Y:S01]  /*6140*/  UPRMT UR5, UR7, 0x654, UR5 ;  /* 0x0000065407057896 */ /* 0x000fe20008000005 */
[-C--:B------:R-:W-:Y:S01]  /*6150*/  FMUL.FTZ R93, R93, R3.reuse ;  /* 0x000000035d5d7220 */ /* 0x080fe20000410000 */
[----:B------:R-:W-:Y:S01]  /*6160*/  UMOV UR42, UR10 ;  /* 0x0000000a002a7c82 */ /* 0x000fe20008000000 */
[-C--:B------:R-:W-:Y:S01]  /*6170*/  FMUL.FTZ R96, R96, R3.reuse ;  /* 0x0000000360607220 */ /* 0x080fe20000410000 */
[-C--:B------:R-:W-:Y:S01]  /*6180*/  FMUL.FTZ R97, R97, R3.reuse ;  /* 0x0000000361617220 */ /* 0x080fe20000410000 */
[-C--:B------:R-:W-:Y:S01]  /*6190*/  FMUL.FTZ R100, R100, R3.reuse ;  /* 0x0000000364647220 */ /* 0x080fe20000410000 */
[-C--:B------:R-:W-:Y:S01]  /*61a0*/  FMUL.FTZ R101, R101, R3.reuse ;  /* 0x0000000365657220 */ /* 0x080fe20000410000 */
[-C--:B------:R-:W-:Y:S01]  /*61b0*/  FMUL.FTZ R104, R104, R3.reuse ;  /* 0x0000000368687220 */ /* 0x080fe20000410000 */
[-C--:B------:R-:W-:Y:S01]  /*61c0*/  FMUL.FTZ R105, R105, R3.reuse ;  /* 0x0000000369697220 */ /* 0x080fe20000410000 */
[----:B------:R-:W-:Y:S01]  /*61d0*/  SYNCS.ARRIVE.TRANS64.RED.A1T0 RZ, [UR5], RZ ;  /* 0x000000ffffff79a7 */ /* 0x000fe20008100405 */
[----:B------:R-:W-:Y:S01]  /*61e0*/  R2UR UR5, R0 ;  /* 0x00000000000572ca */ /* 0x000fe200000e0000 */
[-C--:B------:R-:W-:Y:S01]  /*61f0*/  FMUL.FTZ R108, R108, R3.reuse ;  /* 0x000000036c6c7220 */ /* 0x080fe20000410000 */
        /* <DEDUP_REMOVED lines=20> */
[----:B------:R-:W-:Y:S01]  /*6340*/  FMUL.FTZ R149, R149, R3 ;  /* 0x0000000395957220 */ /* 0x000fe20000410000 */
        /* <DEDUP_REMOVED lines=32> */
[----:B------:R-:W-:Y:S01]  /*6550*/  F2FP.BF16.F32.PACK_AB R152, R11, R152 ;  /* 0x000000980b98723e */ /* 0x000fe200000010ff */
[----:B------:R-:W-:Y:S01]  /*6560*/  IMAD.MOV.U32 R7, RZ, RZ, R10 ;  /* 0x000000ffff077224 */ /* 0x000fe200078e000a */
[----:B------:R-:W-:Y:S01]  /*6570*/  F2FP.BF16.F32.PACK_AB R153, R153, R14 ;  /* 0x0000000e9999723e */ /* 0x000fe200000010ff */
[----:B------:R-:W-:Y:S01]  /*6580*/  IMAD.MOV.U32 R3, RZ, RZ, R12 ;  /* 0x000000ffff037224 */ /* 0x000fe200078e000c */
[----:B------:R-:W-:-:S02]  /*6590*/  F2FP.BF16.F32.PACK_AB R154, R13, R154 ;  /* 0x0000009a0d9a723e */ /* 0x000fc400000010ff */
[----:B------:R-:W-:Y:S02]  /*65a0*/  F2FP.BF16.F32.PACK_AB R155, R18, R155 ;  /* 0x0000009b129b723e */ /* 0x000fe400000010ff */
[----:B------:R-:W-:Y:S02]  /*65b0*/  F2FP.BF16.F32.PACK_AB R156, R15, R156 ;  /* 0x0000009c0f9c723e */ /* 0x000fe400000010ff */
[----:B------:R-:W-:Y:S02]  /*65c0*/  F2FP.BF16.F32.PACK_AB R157, R20, R157 ;  /* 0x0000009d149d723e */ /* 0x000fe400000010ff */
[----:B------:R-:W-:Y:S02]  /*65d0*/  F2FP.BF16.F32.PACK_AB R158, R17, R158 ;  /* 0x0000009e119e723e */ /* 0x000fe400000010ff */
[----:B------:R-:W-:Y:S02]  /*65e0*/  F2FP.BF16.F32.PACK_AB R159, R22, R159 ;  /* 0x0000009f169f723e */ /* 0x000fe400000010ff */
        /* <DEDUP_REMOVED lines=23> */
[----:B------:R-:W-:Y:S01]  /*6760*/  F2FP.BF16.F32.PACK_AB R183, R43, R82 ;  /* 0x000000522bb7723e */ /* 0x000fe200000010ff */
[----:B------:R-:W-:Y:S06]  /*6770*/  @P1 BRA `(.L_x_29) ;  /* 0xffffffd400ec1947 */ /* 0x000fec000383ffff */
.L_x_18:
[----:B------:R-:W-:Y:S06]  /*6780*/  BAR.ARV 0x8, 0x180 ;  /* 0x0206000000007b1d */ /* 0x000fec0000002000 */
[----:B------:R-:W-:Y:S05]  /*6790*/  @!P0 BRA `(.L_x_30) ;  /* 0x0000000000048947 */ /* 0x000fea0003800000 */
[----:B------:R-:W-:Y:S01]  /*67a0*/  BPT.TRAP 0x1 ;  /* 0x000000040000795c */ /* 0x000fe20000300000 */
.L_x_30:
[----:B------:R-:W-:Y:S02]  /*67b0*/  R2UR UR5, R0 ;  /* 0x00000000000572ca */ /* 0x000fe400000e0000 */
[----:B------:R-:W-:-:S04]  /*67c0*/  MOV R2, UR4 ;  /* 0x0000000400027c02 */ /* 0x000fc80008000f00 */
[----:B------:R-:W-:-:S07]  /*67d0*/  SHF.L.U32 R2, R2, 0x1f, RZ ;  /* 0x0000001f02027819 */ /* 0x000fce00000006ff */
[----:B------:R-:W-:-:S09]  /*67e0*/  ULEA UR5, UR5, UR36, 0x3 ;  /* 0x0000002405057291 */ /* 0x000fd2000f8e183f */
[----:B------:R0:W1:Y:S01]  /*67f0*/  SYNCS.PHASECHK.TRANS64.TRYWAIT P1, [UR5+0x28850], R2 ;  /* 0x02885002ff0075a7 */ /* 0x0000620008020145 */
[----:B------:R-:W-:Y:S05]  /*6800*/  @!P0 BRA `(.L_x_31) ;  /* 0x0000000000048947 */ /* 0x000fea0003800000 */
[----:B------:R-:W-:Y:S01]  /*6810*/  BPT.TRAP 0x1 ;  /* 0x000000040000795c */ /* 0x000fe20000300000 */
.L_x_31:
[----:B-1----:R-:W-:Y:S05]  /*6820*/  @P1 BRA `(.L_x_32) ;  /* 0x0000000000081947 */ /* 0x002fea0003800000 */
[----:B------:R-:W1:Y:S02]  /*6830*/  SYNCS.PHASECHK.TRANS64.TRYWAIT P1, [UR5+0x28850], R2 ;  /* 0x02885002ff0075a7 */ /* 0x000e640008020145 */
[----:B-1----:R-:W-:Y:S05]  /*6840*/  @!P1 BRA `(.L_x_33) ;  /* 0x0000005c00a89947 */ /* 0x002fea0003800000 */
.L_x_32:
[----:B------:R-:W-:Y:S01]  /*6850*/  UIADD3 UR36, UR36, 0x400, URZ ;  /* 0x0000040024247890 */ /* 0x000fe2000fffe03f */
[----:B------:R-:W-:Y:S01]  /*6860*/  R2UR UR6, R0 ;  /* 0x00000000000672ca */ /* 0x000fe200000e0000 */
[----:B------:R-:W-:Y:S01]  /*6870*/  WARPGROUP.ARRIVE ;  /* 0x00000000000079c5 */ /* 0x000fe20000000000 */
[----:B------:R-:W-:Y:S01]  /*6880*/  UMOV UR11, 0x40000040 ;  /* 0x40000040000b7882 */ /* 0x000fe20000000000 */
[----:B------:R-:W-:Y:S01]  /*6890*/  USHF.R.U32.HI UR36, URZ, 0x4, UR36 ;  /* 0x000000043f247899 */ /* 0x000fe20008011624 */
[----:B-1----:R-:W1:Y:S01]  /*68a0*/  SHFL.BFLY PT, R3, R6, 0x2, 0x1f ;  /* 0x0c401f0006037f89 */ /* 0x002e6200000e0000 */
[----:B------:R-:W-:Y:S02]  /*68b0*/  IMAD.MOV.U32 R69, RZ, RZ, RZ ;  /* 0x000000ffff457224 */ /* 0x000fe400078e00ff */
[----:B------:R-:W-:Y:S01]  /*68c0*/  ULOP3.LUT UR36, UR36, 0x3fff, URZ, 0xc0, !UPT ;  /* 0x00003fff24247892 */ /* 0x000fe2000f8ec03f */
[----:B------:R-:W2:Y:S01]  /*68d0*/  SHFL.BFLY PT, R5, R8, 0x2, 0x1f ;  /* 0x0c401f0008057f89 */ /* 0x000ea200000e0000 */
[----:B------:R-:W-:-:S02]  /*68e0*/  IMAD.MOV.U32 R16, RZ, RZ, RZ ;  /* 0x000000ffff107224 */ /* 0x000fc400078e00ff */
[----:B------:R-:W-:-:S04]  /*68f0*/  ULOP3.LUT UR4, UR36, 0x4000000, URZ, 0xfc, !UPT ;  /* 0x0400000024047892 */ /* 0x000fc8000f8efc3f */
[----:B------:R-:W-:-:S04]  /*6900*/  ULEA UR4, UR6, UR4, 0xb ;  /* 0x0000000406047291 */ /* 0x000fc8000f8e583f */
[----:B------:R-:W-:-:S03]  /*6910*/  UIADD3 UR6, UR4, 0x80, URZ ;  /* 0x0000008004067890 */ /* 0x000fc6000fffe03f */
[----:B------:R-:W-:Y:S02]  /*6920*/  UMOV UR10, UR4 ;  /* 0x00000004000a7c82 */ /* 0x000fe40008000000 */
[----:B------:R-:W-:Y:S01]  /*6930*/  HGMMA.64x128x16.F32.BF16 R88, R152, gdesc[UR8].tnspB, R88, gsb0 ;  /* 0x41e0000898587df0 */ /* 0x000fe20008001858 */
[----:B------:R-:W-:Y:S01]  /*6940*/  UMOV UR11, 0x40000040 ;  /* 0x40000040000b7882 */ /* 0x000fe20000000000 */
[----:B------:R-:W-:Y:S01]  /*6950*/  UMOV UR10, UR6 ;  /* 0x00000006000a7c82 */ /* 0x000fe20008000000 */
[----:B------:R-:W-:Y:S01]  /*6960*/  UIADD3 UR6, UR4, 0x100, URZ ;  /* 0x0000010004067890 */ /* 0x000fe2000fffe03f */
[----:B-1----:R-:W-:Y:S01]  /*6970*/  FADD.FTZ R3, R3, R6 ;  /* 0x0000000603037221 */ /* 0x002fe20000010000 */
[----:B--2---:R-:W-:-:S04]  /*6980*/  FADD.FTZ R5, R5, R8 ;  /* 0x0000000805057221 */ /* 0x004fc80000010000 */
[----:B------:R-:W1:Y:S04]  /*6990*/  SHFL.BFLY PT, R0, R3, 0x1, 0x1f ;  /* 0x0c201f0003007f89 */ /* 0x000e6800000e0000 */
[----:B0-----:R-:W0:Y:S01]  /*69a0*/  SHFL.BFLY PT, R2, R5, 0x1, 0x1f ;  /* 0x0c201f0005027f89 */ /* 0x001e2200000e0000 */
[----:B-1----:R-:W-:Y:S01]  /*69b0*/  FADD.FTZ R11, R3, R0 ;  /* 0x00000000030b7221 */ /* 0x002fe20000010000 */
[----:B------:R-:W-:Y:S01]  /*69c0*/  MOV R3, 0xff800000 ;  /* 0xff80000000037802 */ /* 0x000fe20000000f00 */
[----:B------:R-:W-:Y:S02]  /*69d0*/  IMAD.MOV.U32 R0, RZ, RZ, -0x800000 ;  /* 0xff800000ff007424 */ /* 0x000fe400078e00ff */
[----:B0-----:R-:W-:Y:S01]  /*69e0*/  FADD.FTZ R13, R5, R2 ;  /* 0x00000002050d7221 */ /* 0x001fe20000010000 */
[----:B------:R-:W-:-:S04]  /*69f0*/  FSETP.NE.FTZ.AND P1, PT, R11, RZ, PT ;  /* 0x000000ff0b00720b */ /* 0x000fc80003f35000 */
[----:B------:R-:W-:-:S09]  /*6a00*/  FSETP.NE.FTZ.AND P2, PT, R13, RZ, PT ;  /* 0x000000ff0d00720b */ /* 0x000fd20003f55000 */
[----:B------:R-:W0:Y:S01]  /*6a10*/  @P1 MUFU.LG2 R2, R11 ;  /* 0x0000000b00021308 */ /* 0x000e220000000c00 */
[----:B------:R-:W-:-:S03]  /*6a20*/  @P1 FMUL.FTZ R5, R9, 0.69314718246459960938 ;  /* 0x3f31721809051820 */ /* 0x000fc60000410000 */
[----:B------:R-:W-:-:S04]  /*6a30*/  @P2 FMUL.FTZ R6, R9, 0.69314718246459960938 ;  /* 0x3f31721809062820 */ /* 0x000fc80000410000 */
[----:B------:R-:W1:Y:S08]  /*6a40*/  @P2 MUFU.LG2 R4, R13 ;  /* 0x0000000d00042308 */ /* 0x000e700000000c00 */
[----:B------:R2:W3:Y:S01]  /*6a50*/  @P1 MUFU.RCP R69, R11 ;  /* 0x0000000b00451308 */ /* 0x0004e20000001000 */
[----:B0-----:R-:W-:-:S04]  /*6a60*/  @P1 FMUL.FTZ R2, R2, 0.69314718246459960938 ;  /* 0x3f31721802021820 */ /* 0x001fc80000410000 */
[----:B------:R-:W-:-:S03]  /*6a70*/  @P1 FFMA.FTZ R3, R5, R12, R2 ;  /* 0x0000000c05031223 */ /* 0x000fc60000010002 */
[----:B------:R2:W0:Y:S01]  /*6a80*/  @P2 MUFU.RCP R16, R13 ;  /* 0x0000000d00102308 */ /* 0x0004220000001000 */
[----:B-1----:R-:W-:-:S04]  /*6a90*/  @P2 FMUL.FTZ R7, R4, 0.69314718246459960938 ;  /* 0x3f31721804072820 */ /* 0x002fc80000410000 */
[----:B------:R-:W-:Y:S01]  /*6aa0*/  @P2 FFMA.FTZ R0, R6, R10, R7 ;  /* 0x0000000a06002223 */ /* 0x000fe20000010007 */
[----:B------:R-:W-:Y:S02]  /*6ab0*/  WARPGROUP.DEPBAR.LE gsb0, 0x0 ;  /* 0x00008000000079c5 */ /* 0x000fe40000010000 */
[----:B------:R-:W-:-:S06]  /*6ac0*/  WARPGROUP.ARRIVE ;  /* 0x00000000000079c5 */ /* 0x000fcc0000000000 */
[----:B------:R-:W-:Y:S01]  /*6ad0*/  HGMMA.64x128x16.F32.BF16 R88, R156, gdesc[UR8].tnspB, R88, gsb0 ;  /* 0x41e000089c587df0 */ /* 0x000fe20008001858 */
[----:B------:R-:W-:Y:S01]  /*6ae0*/  UMOV UR10, UR6 ;  /* 0x00000006000a7c82 */ /* 0x000fe20008000000 */
[----:B------:R-:W-:Y:S01]  /*6af0*/  UMOV UR11, 0x40000040 ;  /* 0x40000040000b7882 */ /* 0x000fe20000000000 */
[----:B------:R-:W-:Y:S01]  /*6b00*/  UIADD3 UR6, UR4, 0x180, URZ ;  /* 0x0000018004067890 */ /* 0x000fe2000fffe03f */
        /* <DEDUP_REMOVED lines=17> */
[----:B------:R-:W-:Y:S02]  /*6c20*/  UIADD3 UR6, UR4, 0x300, URZ ;  /* 0x0000030004067890 */ /* 0x000fe4000fffe03f */
        /* <DEDUP_REMOVED lines=8> */
[----:B------:R-:W-:Y:S01]  /*6cb0*/  HGMMA.64x128x16.F32.BF16 R88, R176, gdesc[UR8].tnspB, R88, gsb0 ;  /* 0x41e00008b0587df0 */ /* 0x000fe20008001858 */
[----:B------:R-:W-:Y:S01]  /*6cc0*/  UMOV UR10, UR4 ;  /* 0x00000004000a7c82 */ /* 0x000fe20008000000 */
[----:B------:R-:W-:Y:S01]  /*6cd0*/  UMOV UR11, 0x40000040 ;  /* 0x40000040000b7882 */ /* 0x000fe20000000000 */
[----:B------:R-:W-:Y:S02]  /*6ce0*/  WARPGROUP.DEPBAR.LE gsb0, 0x0 ;  /* 0x00008000000079c5 */ /* 0x000fe40000010000 */
[----:B------:R-:W-:-:S07]  /*6cf0*/  WARPGROUP.ARRIVE ;  /* 0x00000000000079c5 */ /* 0x000fce0000000000 */
[----:B------:R-:W-:Y:S03]  /*6d00*/  HGMMA.64x128x16.F32.BF16 R88, R180, gdesc[UR8].tnspB, R88, gsb0 ;  /* 0x41e00008b4587df0 */ /* 0x000fe60008001858 */
[----:B------:R-:W-:Y:S02]  /*6d10*/  WARPGROUP.DEPBAR.LE gsb0, 0x0 ;  /* 0x00008000000079c5 */ /* 0x000fe40000010000 */
[----:B0-23--:R-:W-:Y:S05]  /*6d20*/  @!P0 BRA `(.L_x_34) ;  /* 0x0000000000048947 */ /* 0x00dfea0003800000 */
[----:B------:R-:W-:Y:S01]  /*6d30*/  BPT.TRAP 0x1 ;  /* 0x000000040000795c */ /* 0x000fe20000300000 */
.L_x_34:
[----:B------:R-:W-:Y:S01]  /*6d40*/  UIADD3 UR4, UR5, 0x28860, URZ ;  /* 0x0002886005047890 */ /* 0x000fe2000fffe03f */
[-C--:B------:R-:W-:Y:S01]  /*6d50*/  FMUL.FTZ R50, R88, R69.reuse ;  /* 0x0000004558327220 */ /* 0x080fe20000410000 */
[-C--:B------:R-:W-:Y:S01]  /*6d60*/  FMUL.FTZ R51, R89, R69.reuse ;  /* 0x0000004559337220 */ /* 0x080fe20000410000 */
[-C--:B------:R-:W-:Y:S01]  /*6d70*/  FMUL.FTZ R54, R92, R69.reuse ;  /* 0x000000455c367220 */ /* 0x080fe20000410000 */
[----:B------:R-:W-:Y:S01]  /*6d80*/  UPRMT UR4, UR7, 0x654, UR4 ;  /* 0x0000065407047896 */ /* 0x000fe20008000004 */
        /* <DEDUP_REMOVED lines=8> */
[----:B------:R-:W-:Y:S01]  /*6e10*/  SYNCS.ARRIVE.TRANS64.RED.A1T0 RZ, [UR4], RZ ;  /* 0x000000ffffff79a7 */ /* 0x000fe20008100404 */
        /* <DEDUP_REMOVED lines=21> */
[----:B------:R-:W-:Y:S01]  /*6f70*/  PLOP3.LUT P0, PT, PT, PT, PT, 0x8, 0x0 ;  /* 0x000000000000781c */ /* 0x000fe20003f0e170 */
        /* <DEDUP_REMOVED lines=31> */
[----:B------:R-:W-:-:S07]  /*7170*/  FMUL.FTZ R151, R151, R16 ;  /* 0x0000001097977220 */ /* 0x000fce0000410000 */
.L_x_10:
[----:B------:R-:W-:Y:S05]  /*7180*/  @P0 BRA `(.L_x_35) ;  /* 0x00000014004c0947 */ /* 0x000fea0003800000 */
[----:B------:R-:W0:Y:S01]  /*7190*/  S2R R2, SR_TID.X ;  /* 0x0000000000027919 */ /* 0x000e220000002100 */
[----:B------:R-:W1:Y:S01]  /*71a0*/  LDC R78, c[0x0][0xbe8] ;  /* 0x0002fa00ff4e7b82 */ /* 0x000e620000000800 */
[----:B------:R-:W-:Y:S02]  /*71b0*/  USHF.R.S32.HI UR7, URZ, 0x1f, UR37 ;  /* 0x0000001f3f077899 */ /* 0x000fe40008011425 */
[----:B------:R-:W-:Y:S01]  /*71c0*/  IADD3 R76, RZ, -UR37, RZ ;  /* 0x80000025ff4c7c10 */ /* 0x000fe2000fffe0ff */
[----:B------:R-:W2:Y:S01]  /*71d0*/  S2R R72, SR_CTAID.X ;  /* 0x0000000000487919 */ /* 0x000ea20000002500 */
[----:B------:R-:W-:Y:S01]  /*71e0*/  ULDC.64 UR8, c[0x0][0xbd0] ;  /* 0x0002f40000087ab9 */ /* 0x000fe20000000a00 */
[----:B------:R-:W-:Y:S01]  /*71f0*/  BSSY B0, `(.L_x_36) ;  /* 0x00000e8000007945 */ /* 0x000fe20003800000 */
[----:B------:R-:W-:Y:S01]  /*7200*/  UIMAD UR6, UR7, UR8, URZ ;  /* 0x00000008070672a4 */ /* 0x000fe2000f8e023f */
[----:B------:R-:W3:Y:S01]  /*7210*/  S2UR UR12, SR_CTAID.Z ;  /* 0x00000000000c79c3 */ /* 0x000ee20000002700 */
[----:B------:R-:W-:-:S02]  /*7220*/  UIMAD.WIDE.U32 UR4, UR37, UR8, URZ ;  /* 0x00000008250472a5 */ /* 0x000fc4000f8e003f */
[----:B------:R-:W-:-:S03]  /*7230*/  UIMAD UR6, UR37, UR9, UR6 ;  /* 0x00000009250672a4 */ /* 0x000fc6000f8e0206 */
[----:B------:R-:W-:Y:S01]  /*7240*/  ULDC.64 UR8, c[0x0][0xb38] ;  /* 0x0002ce0000087ab9 */ /* 0x000fe20000000a00 */
[----:B------:R-:W-:Y:S01]  /*7250*/  UIADD3 UR6, UR5, UR6, URZ ;  /* 0x0000000605067290 */ /* 0x000fe2000fffe03f */
[----:B------:R-:W4:Y:S01]  /*7260*/  LDC.64 R74, c[0x0][0xbd8] ;  /* 0x0002f600ff4a7b82 */ /* 0x000f220000000a00 */
[----:B------:R-:W-:-:S07]  /*7270*/  UIMAD UR7, UR7, UR8, URZ ;  /* 0x00000008070772a4 */ /* 0x000fce000f8e023f */
[----:B------:R-:W-:Y:S01]  /*7280*/  BAR.SYNC.DEFER_BLOCKING 0x1, 0x100 ;  /* 0x0044000000007b1d */ /* 0x000fe20000010000 */
[----:B-1----:R-:W-:-:S07]  /*7290*/  ISETP.NE.AND P0, PT, R78, 0x1, PT ;  /* 0x000000014e00780c */ /* 0x002fce0003f05270 */
[----:B------:R-:W1:Y:S01]  /*72a0*/  S2UR UR11, SR_CTAID.Y ;  /* 0x00000000000b79c3 */ /* 0x000e620000002600 */
[----:B0-----:R-:W-:Y:S01]  /*72b0*/  VIADD R19, R2, 0xffffff80 ;  /* 0xffffff8002137836 */ /* 0x001fe20000000000 */
[----:B---3--:R-:W-:-:S06]  /*72c0*/  USHF.R.S32.HI UR10, URZ, 0x1f, UR12 ;  /* 0x0000001f3f0a7899 */ /* 0x008fcc000801140c */
[----:B------:R-:W1:Y:S01]  /*72d0*/  LDC R79, c[0x0][0xc50] ;  /* 0x00031400ff4f7b82 */ /* 0x000e620000000800 */
[----:B------:R-:W-:-:S04]  /*72e0*/  SHF.R.S32.HI R18, RZ, 0x1f, R19 ;  /* 0x0000001fff127819 */ /* 0x000fc80000011413 */
[----:B------:R-:W-:-:S03]  /*72f0*/  LEA.HI R2, R18, R19, RZ, 0x7 ;  /* 0x0000001312027211 */ /* 0x000fc600078f38ff */
[----:B------:R-:W0:Y:S01]  /*7300*/  @P0 LDC R70, c[0x0][0xbec] ;  /* 0x0002fb00ff460b82 */ /* 0x000e220000000800 */
[----:B------:R-:W-:Y:S02]  /*7310*/  LEA.HI R18, R18, R19, RZ, 0x2 ;  /* 0x0000001312127211 */ /* 0x000fe400078f10ff */
[----:B------:R-:W-:Y:S02]  /*7320*/  LOP3.LUT R16, R2, 0xffffff80, RZ, 0xc0, !PT ;  /* 0xffffff8002107812 */ /* 0x000fe400078ec0ff */
[----:B------:R-:W-:Y:S02]  /*7330*/  LOP3.LUT R18, R18, 0xfffffffc, RZ, 0xc0, !PT ;  /* 0xfffffffc12127812 */ /* 0x000fe400078ec0ff */
[C---:B------:R-:W-:Y:S01]  /*7340*/  IADD3 R82, R19.reuse, -R16, RZ ;  /* 0x8000001013527210 */ /* 0x040fe20007ffe0ff */
[----:B------:R-:W3:Y:S01]  /*7350*/  LDC.64 R80, c[0x0][0xb40] ;  /* 0x0002d000ff507b82 */ /* 0x000ee20000000a00 */
[----:B------:R-:W-:Y:S01]  /*7360*/  SHF.R.S32.HI R71, RZ, 0x7, R2 ;  /* 0x00000007ff477819 */ /* 0x000fe20000011402 */
[----:B------:R-:W-:Y:S01]  /*7370*/  IMAD.IADD R18, R19, 0x1, -R18 ;  /* 0x0000000113127824 */ /* 0x000fe200078e0a12 */
[----:B------:R-:W-:-:S02]  /*7380*/  SHF.R.S32.HI R73, RZ, 0x1f, R82 ;  /* 0x0000001fff497819 */ /* 0x000fc40000011452 */
[----:B------:R-:W-:Y:S02]  /*7390*/  LEA.HI R2, R2, R71, RZ, 0x1 ;  /* 0x0000004702027211 */ /* 0x000fe400078f08ff */
[----:B------:R-:W-:Y:S01]  /*73a0*/  LEA.HI R84, R73, R82, RZ, 0x2 ;  /* 0x0000005249547211 */ /* 0x000fe200078f10ff */
[----:B------:R-:W5:Y:S01]  /*73b0*/  @P0 LDC R86, c[0x0][0xbec] ;  /* 0x0002fb00ff560b82 */ /* 0x000f620000000800 */
[----:B------:R-:W-:Y:S01]  /*73c0*/  LEA.HI R19, R18, R18, RZ, 0x1 ;  /* 0x0000001212137211 */ /* 0x000fe200078f08ff */
[----:B-1----:R-:W-:Y:S01]  /*73d0*/  IMAD R83, R79, R76, UR11 ;  /* 0x0000000b4f537e24 */ /* 0x002fe2000f8e024c */
[--C-:B------:R-:W-:Y:S02]  /*73e0*/  SHF.R.S32.HI R16, RZ, 0x2, R84.reuse ;  /* 0x00000002ff107819 */ /* 0x100fe40000011454 */
[----:B------:R-:W-:Y:S02]  /*73f0*/  SHF.R.S32.HI R17, RZ, 0x1f, R84 ;  /* 0x0000001fff117819 */ /* 0x000fe40000011454 */
[----:B------:R-:W-:Y:S01]  /*7400*/  LOP3.LUT R2, R2, 0x3fffffe, RZ, 0xc0, !PT ;  /* 0x03fffffe02027812 */ /* 0x000fe200078ec0ff */
[----:B------:R-:W1:Y:S01]  /*7410*/  @P0 LDC R77, c[0x0][0xbf0] ;  /* 0x0002fc00ff4d0b82 */ /* 0x000e620000000800 */
[----:B------:R-:W-:-:S02]  /*7420*/  LEA.HI R17, R17, R16, RZ, 0x3 ;  /* 0x0000001011117211 */ /* 0x000fc400078f18ff */
[----:B------:R-:W-:Y:S01]  /*7430*/  LOP3.LUT R19, R19, 0x1ffffffe, RZ, 0xc0, !PT ;  /* 0x1ffffffe13137812 */ /* 0x000fe200078ec0ff */
[----:B------:R-:W-:Y:S01]  /*7440*/  IMAD.IADD R2, R71, 0x1, -R2 ;  /* 0x0000000147027824 */ /* 0x000fe200078e0a02 */
[----:B------:R-:W-:Y:S02]  /*7450*/  LOP3.LUT R17, R17, 0xfffffff8, RZ, 0xc0, !PT ;  /* 0xfffffff811117812 */ /* 0x000fe400078ec0ff */
[----:B------:R-:W-:Y:S01]  /*7460*/  SHF.R.S32.HI R76, RZ, 0x1f, R83 ;  /* 0x0000001fff4c7819 */ /* 0x000fe20000011453 */
[----:B------:R-:W-:Y:S01]  /*7470*/  IMAD.IADD R71, R18, 0x1, -R19 ;  /* 0x0000000112477824 */ /* 0x000fe200078e0a13 */
[----:B------:R-:W-:Y:S01]  /*7480*/  IADD3 R17, R16, -R17, RZ ;  /* 0x8000001110117210 */ /* 0x000fe20007ffe0ff */
[----:B------:R-:W1:Y:S01]  /*7490*/  @P0 LDC R85, c[0x0][0xbf0] ;  /* 0x0002fc00ff550b82 */ /* 0x000e620000000800 */
[----:B------:R-:W-:Y:S01]  /*74a0*/  LEA.HI R16, R73, R82, RZ, 0x5 ;  /* 0x0000005249107211 */ /* 0x000fe200078f28ff */
[----:B----4-:R-:W-:-:S03]  /*74b0*/  IMAD R18, R74, UR10, RZ ;  /* 0x0000000a4a127c24 */ /* 0x010fc6000f8e02ff */
[----:B------:R-:W-:Y:S01]  /*74c0*/  SHF.R.S32.HI R16, RZ, 0x5, R16 ;  /* 0x00000005ff107819 */ /* 0x000fe20000011410 */
[----:B------:R-:W-:-:S04]  /*74d0*/  IMAD R75, R75, UR12, R18 ;  /* 0x0000000c4b4b7c24 */ /* 0x000fc8000f8e0212 */
[----:B------:R-:W-:Y:S01]  /*74e0*/  IMAD R19, R16, 0x10, R17 ;  /* 0x0000001010137824 */ /* 0x000fe200078e0211 */
[----:B------:R-:W-:Y:S01]  /*74f0*/  MOV R16, UR4 ;  /* 0x0000000400107c02 */ /* 0x000fe20008000f00 */
[----:B------:R-:W-:Y:S01]  /*7500*/  IMAD.U32 R17, RZ, RZ, UR5 ;  /* 0x00000005ff117e24 */ /* 0x000fe2000f8e00ff */
[----:B------:R-:W-:Y:S01]  /*7510*/  UIMAD.WIDE.U32 UR4, UR37, UR8, URZ ;  /* 0x00000008250472a5 */ /* 0x000fe2000f8e003f */
[----:B------:R-:W-:Y:S01]  /*7520*/  IMAD.U32 R17, RZ, RZ, UR6 ;  /* 0x00000006ff117e24 */ /* 0x000fe2000f8e00ff */
[----:B------:R-:W-:Y:S01]  /*7530*/  LEA R2, R2, R19, 0x6 ;  /* 0x0000001302027211 */ /* 0x000fe200078e30ff */
[----:B------:R-:W-:Y:S01]  /*7540*/  UIMAD UR6, UR37, UR9, UR7 ;  /* 0x00000009250672a4 */ /* 0x000fe2000f8e0207 */
[----:B------:R-:W-:Y:S02]  /*7550*/  IMAD.WIDE.U32 R16, R74, UR12, R16 ;  /* 0x0000000c4a107c25 */ /* 0x000fe4000f8e0010 */
[----:B------:R-:W-:Y:S01]  /*7560*/  MOV R18, UR4 ;  /* 0x0000000400127c02 */ /* 0x000fe20008000f00 */
[----:B------:R-:W-:Y:S01]  /*7570*/  UIADD3 UR6, UR5, UR6, URZ ;  /* 0x0000000605067290 */ /* 0x000fe2000fffe03f */
[----:B------:R-:W-:Y:S01]  /*7580*/  IMAD R71, R71, 0x8, R2 ;  /* 0x0000000847477824 */ /* 0x000fe200078e0202 */
[----:B------:R-:W-:Y:S01]  /*7590*/  ULDC.64 UR8, c[0x0][0xb28] ;  /* 0x0002ca0000087ab9 */ /* 0x000fe20000000a00 */
[----:B------:R-:W-:Y:S01]  /*75a0*/  IMAD.U32 R19, RZ, RZ, UR5 ;  /* 0x00000005ff137e24 */ /* 0x000fe2000f8e00ff */
[----:B------:R-:W-:Y:S01]  /*75b0*/  ULDC.64 UR4, c[0x0][0xbe0] ;  /* 0x0002f80000047ab9 */ /* 0x000fe20000000a00 */
[----:B--2---:R-:W-:-:S02]  /*75c0*/  IMAD R71, R72, 0x80, R71 ;  /* 0x0000008048477824 */ /* 0x004fc400078e0247 */
[----:B------:R-:W-:Y:S01]  /*75d0*/  IMAD.U32 R19, RZ, RZ, UR6 ;  /* 0x00000006ff137e24 */ /* 0x000fe2000f8e00ff */
[----:B------:R-:W-:Y:S01]  /*75e0*/  ULDC.64 UR6, c[0x0][0xb48] ;  /* 0x0002d20000067ab9 */ /* 0x000fe20000000a00 */
[----:B0-----:R-:W-:-:S04]  /*75f0*/  @P0 IMAD.HI.U32 R70, R71, R70, RZ ;  /* 0x0000004647460227 */ /* 0x001fc800078e00ff */
[----:B------:R-:W-:Y:S01]  /*7600*/  IMAD.IADD R17, R17, 0x1, R75 ;  /* 0x0000000111117824 */ /* 0x000fe200078e024b */
[----:B------:R-:W-:Y:S01]  /*7610*/  MOV R75, R71 ;  /* 0x00000047004b7202 */ /* 0x000fe20000000f00 */
[----:B---3--:R-:W-:Y:S02]  /*7620*/  IMAD R74, R80, UR10, RZ ;  /* 0x0000000a504a7c24 */ /* 0x008fe4000f8e02ff */
[----:B-----5:R-:W-:-:S04]  /*7630*/  @P0 IMAD.HI.U32 R86, R71, R86, RZ ;  /* 0x0000005647560227 */ /* 0x020fc800078e00ff */
[----:B------:R-:W-:Y:S01]  /*7640*/  IMAD.MOV.U32 R73, RZ, RZ, R71 ;  /* 0x000000ffff497224 */ /* 0x000fe200078e0047 */
[----:B-1----:R-:W-:Y:S01]  /*7650*/  @P0 SHF.R.U32.HI R73, RZ, R77, R70 ;  /* 0x0000004dff490219 */ /* 0x002fe20000011646 */
[----:B------:R-:W-:Y:S01]  /*7660*/  IMAD R77, R81, UR12, R74 ;  /* 0x0000000c514d7c24 */ /* 0x000fe2000f8e024a */
[----:B------:R-:W-:Y:S01]  /*7670*/  @P0 SHF.R.U32.HI R75, RZ, R85, R86 ;  /* 0x00000055ff4b0219 */ /* 0x000fe20000011656 */
[----:B------:R-:W-:-:S04]  /*7680*/  IMAD.WIDE.U32 R18, R80, UR12, R18 ;  /* 0x0000000c50127c25 */ /* 0x000fc8000f8e0012 */
[----:B------:R-:W-:Y:S02]  /*7690*/  IMAD R70, R76, UR4, RZ ;  /* 0x000000044c467c24 */ /* 0x000fe4000f8e02ff */
[----:B------:R-:W-:-:S04]  /*76a0*/  IMAD.WIDE.U32 R16, R83, UR4, R16 ;  /* 0x0000000453107c25 */ /* 0x000fc8000f8e0010 */
[----:B------:R-:W-:Y:S01]  /*76b0*/  IMAD.IADD R19, R19, 0x1, R77 ;  /* 0x0000000113137824 */ /* 0x000fe200078e024d */
[----:B------:R-:W-:Y:S01]  /*76c0*/  SHF.R.S32.HI R77, RZ, 0x1f, R73 ;  /* 0x0000001fff4d7819 */ /* 0x000fe20000011449 */
[----:B------:R-:W-:Y:S01]  /*76d0*/  IMAD R76, R76, UR6, RZ ;  /* 0x000000064c4c7c24 */ /* 0x000fe2000f8e02ff */
[----:B------:R-:W-:Y:S01]  /*76e0*/  IADD3 R16, P0, R73, R16, RZ ;  /* 0x0000001049107210 */ /* 0x000fe20007f1e0ff */
[C---:B------:R-:W-:Y:S01]  /*76f0*/  IMAD R74, R83.reuse, UR5, R70 ;  /* 0x00000005534a7c24 */ /* 0x040fe2000f8e0246 */
[----:B------:R-:W-:Y:S01]  /*7700*/  SHF.R.S32.HI R70, RZ, 0x1f, R75 ;  /* 0x0000001fff467819 */ /* 0x000fe2000001144b */
[----:B------:R-:W-:Y:S01]  /*7710*/  IMAD.MOV R73, RZ, RZ, -R73 ;  /* 0x000000ffff497224 */ /* 0x000fe200078e0a49 */
[----:B------:R-:W-:Y:S01]  /*7720*/  ULDC.64 UR4, c[0x0][0xb30] ;  /* 0x0002cc0000047ab9 */ /* 0x000fe20000000a00 */
[----:B------:R-:W-:Y:S01]  /*7730*/  IMAD R79, R83, UR7, R76 ;  /* 0x00000007534f7c24 */ /* 0x000fe2000f8e024c */
[----:B------:R-:W-:Y:S01]  /*7740*/  IADD3 R76, -R75, RZ, RZ ;  /* 0x000000ff4b4c7210 */ /* 0x000fe20007ffe1ff */
[----:B------:R-:W-:Y:S01]  /*7750*/  IMAD R70, R70, UR4, RZ ;  /* 0x0000000446467c24 */ /* 0x000fe2000f8e02ff */
[----:B------:R-:W-:Y:S01]  /*7760*/  IADD3.X R17, R77, R17, R74, P0, !PT ;  /* 0x000000114d117210 */ /* 0x000fe200007fe44a */
[----:B------:R-:W-:-:S02]  /*7770*/  IMAD R73, R78, R73, R71 ;  /* 0x000000494e497224 */ /* 0x000fc400078e0247 */
[----:B------:R-:W-:Y:S01]  /*7780*/  IMAD.WIDE.U32 R18, R83, UR6, R18 ;  /* 0x0000000653127c25 */ /* 0x000fe2000f8e0012 */
[----:B------:R-:W-:-:S03]  /*7790*/  ULDC.64 UR6, c[0x0][0xbc8] ;  /* 0x0002f20000067ab9 */ /* 0x000fc60000000a00 */
[----:B------:R-:W-:Y:S02]  /*77a0*/  IMAD R71, R78, R76, R71 ;  /* 0x0000004c4e477224 */ /* 0x000fe400078e0247 */
[----:B------:R-:W-:Y:S01]  /*77b0*/  IMAD R77, R75, UR5, R70 ;  /* 0x000000054b4d7c24 */ /* 0x000fe2000f8e0246 */
[----:B------:R-:W-:Y:S01]  /*77c0*/  SHF.R.S32.HI R70, RZ, 0x1f, R73 ;  /* 0x0000001fff467819 */ /* 0x000fe20000011449 */
[----:B------:R-:W-:Y:S01]  /*77d0*/  IMAD.IADD R19, R19, 0x1, R79 ;  /* 0x0000000113137824 */ /* 0x000fe200078e024f */
[----:B------:R-:W-:Y:S01]  /*77e0*/  SHF.R.S32.HI R74, RZ, 0x1f, R71 ;  /* 0x0000001fff4a7819 */ /* 0x000fe20000011447 */
[----:B------:R-:W0:Y:S01]  /*77f0*/  S2UR UR5, SR_CgaCtaId ;  /* 0x00000000000579c3 */ /* 0x000e220000008800 */
[----:B------:R-:W-:-:S04]  /*7800*/  IMAD.WIDE.U32 R16, R73, UR6, R16 ;  /* 0x0000000649107c25 */ /* 0x000fc8000f8e0010 */
[----:B------:R-:W-:Y:S01]  /*7810*/  IMAD.WIDE.U32 R18, R75, UR4, R18 ;  /* 0x000000044b127c25 */ /* 0x000fe2000f8e0012 */
[----:B------:R-:W-:-:S03]  /*7820*/  UMOV UR4, 0x400 ;  /* 0x0000040000047882 */ /* 0x000fc60000000000 */
[----:B------:R-:W-:Y:S02]  /*7830*/  IMAD R70, R70, UR6, RZ ;  /* 0x0000000646467c24 */ /* 0x000fe4000f8e02ff */
[----:B------:R-:W-:Y:S02]  /*7840*/  IMAD.IADD R19, R19, 0x1, R77 ;  /* 0x0000000113137824 */ /* 0x000fe400078e024d */
[----:B------:R-:W-:Y:S02]  /*7850*/  IMAD R74, R74, UR8, RZ ;  /* 0x000000084a4a7c24 */ /* 0x000fe4000f8e02ff */
[----:B------:R-:W-:Y:S01]  /*7860*/  IMAD R75, R73, UR7, R70 ;  /* 0x00000007494b7c24 */ /* 0x000fe2000f8e0246 */
[----:B------:R-:W-:Y:S01]  /*7870*/  ULDC.64 UR6, c[0x0][0xba8] ;  /* 0x0002ea0000067ab9 */ /* 0x000fe20000000a00 */
[C---:B------:R-:W-:Y:S01]  /*7880*/  IMAD R73, R71.reuse, UR9, R74 ;  /* 0x0000000947497c24 */ /* 0x040fe2000f8e024a */
[----:B------:R-:W-:Y:S01]  /*7890*/  LEA R74, P0, R16, UR6, 0x2 ;  /* 0x00000006104a7c11 */ /* 0x000fe2000f8010ff */
[----:B------:R-:W-:Y:S01]  /*78a0*/  IMAD.WIDE.U32 R18, R71, UR8, R18 ;  /* 0x0000000847127c25 */ /* 0x000fe2000f8e0012 */
[----:B------:R-:W-:Y:S01]  /*78b0*/  IADD3 R71, R17, R75, RZ ;  /* 0x0000004b11477210 */ /* 0x000fe20007ffe0ff */
[----:B------:R-:W-:Y:S01]  /*78c0*/  ULDC.64 UR8, c[0x0][0xb00] ;  /* 0x0002c00000087ab9 */ /* 0x000fe20000000a00 */
[----:B------:R-:W-:Y:S01]  /*78d0*/  ULDC UR6, c[0x0][0xa88] ;  /* 0x0002a20000067ab9 */ /* 0x000fe20000000800 */
[----:B------:R-:W-:Y:S01]  /*78e0*/  IMAD.IADD R17, R19, 0x1, R73 ;  /* 0x0000000113117824 */ /* 0x000fe200078e0249 */
[----:B------:R-:W-:Y:S01]  /*78f0*/  LEA R79, P1, R18, UR8, 0x2 ;  /* 0x00000008124f7c11 */ /* 0x000fe2000f8210ff */
[----:B------:R-:W-:Y:S01]  /*7900*/  IMAD R2, R72, 0x80, R2 ;  /* 0x0000008048027824 */ /* 0x000fe200078e0202 */
[----:B------:R-:W-:Y:S01]  /*7910*/  LEA.HI.X R75, R16, UR7, R71, 0x2, P0 ;  /* 0x00000007104b7c11 */ /* 0x000fe200080f1447 */
[----:B0-----:R-:W-:Y:S01]  /*7920*/  ULEA UR4, UR5, UR4, 0x18 ;  /* 0x0000000405047291 */ /* 0x001fe2000f8ec03f */
[----:B------:R-:W-:Y:S01]  /*7930*/  LEA.HI.X R80, R18, UR9, R17, 0x2, P1 ;  /* 0x0000000912507c11 */ /* 0x000fe200088f1411 */
[----:B------:R-:W-:Y:S01]  /*7940*/  SHFL.IDX PT, R16, R74, RZ, 0x1c1f ;  /* 0x001c1fff4a107589 */ /* 0x000fe200000e0000 */
[----:B------:R-:W-:Y:S01]  /*7950*/  IMAD R73, R78, UR6, RZ ;  /* 0x000000064e497c24 */ /* 0x000fe2000f8e02ff */
[----:B------:R-:W-:Y:S01]  /*7960*/  LOP3.LUT P0, RZ, R82, 0x3, RZ, 0xc0, !PT ;  /* 0x0000000352ff7812 */ /* 0x000fe2000780c0ff */
[----:B------:R-:W-:Y:S01]  /*7970*/  UIADD3 UR4, UR4, 0x28820, URZ ;  /* 0x0002882004047890 */ /* 0x000fe2000fffe03f */
[----:B------:R-:W0:Y:S01]  /*7980*/  SHFL.IDX PT, R17, R75, RZ, 0x1c1f ;  /* 0x001c1fff4b117589 */ /* 0x000e2200000e0000 */
[----:B------:R-:W-:-:S02]  /*7990*/  IADD3 R72, R2, 0x8, RZ ;  /* 0x0000000802487810 */ /* 0x000fc40007ffe0ff */
[-C--:B------:R-:W-:Y:S01]  /*79a0*/  ISETP.GE.OR P1, PT, R2, R73.reuse, P0 ;  /* 0x000000490200720c */ /* 0x080fe20000726670 */
[----:B------:R-:W-:Y:S01]  /*79b0*/  SHFL.IDX PT, R18, R74, 0x1, 0x1c1f ;  /* 0x003c1f004a127f89 */ /* 0x000fe200000e0000 */
[-C--:B------:R-:W-:Y:S01]  /*79c0*/  ISETP.GE.OR P0, PT, R72, R73.reuse, P0 ;  /* 0x000000494800720c */ /* 0x080fe20000706670 */
[----:B------:R-:W-:Y:S01]  /*79d0*/  UPRMT UR4, URZ, 0x654, UR4 ;  /* 0x000006543f047896 */ /* 0x000fe20008000004 */
[----:B------:R-:W-:Y:S01]  /*79e0*/  ISETP.GE.AND P2, PT, R2, R73, PT ;  /* 0x000000490200720c */ /* 0x000fe20003f46270 */
[----:B------:R1:W2:Y:S04]  /*79f0*/  SHFL.IDX PT, R19, R75, 0x1, 0x1c1f ;  /* 0x003c1f004b137f89 */ /* 0x0002a800000e0000 */
[----:B------:R3:W4:Y:S03]  /*7a00*/  SHFL.IDX PT, R70, R79, RZ, 0x1c1f ;  /* 0x001c1fff4f467589 */ /* 0x00072600000e0000 */
[----:B------:R-:W-:Y:S01]  /*7a10*/  SYNCS.ARRIVE.TRANS64.RED.A1T0 RZ, [UR4], RZ ;  /* 0x000000ffffff79a7 */ /* 0x000fe20008100404 */
[----:B-1----:R-:W-:Y:S01]  /*7a20*/  LOP3.LUT R75, R84, 0x7ffffffc, RZ, 0xc0, !PT ;  /* 0x7ffffffc544b7812 */ /* 0x002fe200078ec0ff */
[----:B------:R3:W1:Y:S04]  /*7a30*/  SHFL.IDX PT, R71, R80, RZ, 0x1c1f ;  /* 0x001c1fff50477589 */ /* 0x00066800000e0000 */
[----:B------:R-:W-:Y:S01]  /*7a40*/  IMAD.IADD R75, R82, 0x1, -R75 ;  /* 0x00000001524b7824 */ /* 0x000fe200078e0a4b */
[----:B0-----:R3:W-:Y:S03]  /*7a50*/  @!P1 ST.E desc[UR38][R16.64], R3 ;  /* 0x0000000310009985 */ /* 0x0017e6000c101926 */
[----:B------:R-:W-:Y:S01]  /*7a60*/  IMAD.SHL.U32 R75, R75, 0x2, RZ ;  /* 0x000000024b4b7824 */ /* 0x000fe200078e00ff */
[----:B--2---:R3:W-:Y:S01]  /*7a70*/  @!P0 ST.E desc[UR38][R18.64], R0 ;  /* 0x0000000012008985 */ /* 0x0047e2000c101926 */
[----:B------:R-:W-:Y:S05]  /*7a80*/  @P2 BRA `(.L_x_37) ;  /* 0x0000000400782947 */ /* 0x000fea0003800000 */
[C---:B---3--:R-:W-:Y:S01]  /*7a90*/  IADD3 R0, R75.reuse, 0x8, RZ ;  /* 0x000000084b007810 */ /* 0x048fe20007ffe0ff */
[----:B------:R-:W-:Y:S01]  /*7aa0*/  ULDC UR4, c[0x0][0xac8] ;  /* 0x0002b20000047ab9 */ /* 0x000fe20000000800 */
[C---:B------:R-:W-:Y:S01]  /*7ab0*/  VIADD R18, R75.reuse, 0x10 ;  /* 0x000000104b127836 */ /* 0x040fe20000000000 */
[C---:B------:R-:W-:Y:S01]  /*7ac0*/  ISETP.GE.AND P2, PT, R75.reuse, UR4, PT ;  /* 0x000000044b007c0c */ /* 0x040fe2000bf46270 */
[C---:B------:R-:W-:Y:S01]  /*7ad0*/  VIADD R19, R75.reuse, 0x18 ;  /* 0x000000184b137836 */ /* 0x040fe20000000000 */
[----:B------:R-:W-:Y:S01]  /*7ae0*/  ISETP.GE.AND P3, PT, R0, UR4, PT ;  /* 0x0000000400007c0c */ /* 0x000fe2000bf66270 */
[C---:B------:R-:W-:Y:S01]  /*7af0*/  VIADD R74, R75.reuse, 0x28 ;  /* 0x000000284b4a7836 */ /* 0x040fe20000000000 */
[----:B------:R-:W-:Y:S01]  /*7b00*/  ISETP.GE.AND P0, PT, R18, UR4, PT ;  /* 0x0000000412007c0c */ /* 0x000fe2000bf06270 */
[----:B------:R-:W-:Y:S01]  /*7b10*/  VIADD R76, R75, 0x30 ;  /* 0x000000304b4c7836 */ /* 0x000fe20000000000 */
[----:B------:R-:W-:Y:S01]  /*7b20*/  ISETP.GE.AND P1, PT, R19, UR4, PT ;  /* 0x0000000413007c0c */ /* 0x000fe2000bf26270 */
[C---:B------:R-:W-:Y:S01]  /*7b30*/  VIADD R78, R75.reuse, 0x40 ;  /* 0x000000404b4e7836 */ /* 0x040fe20000000000 */
[----:B------:R-:W-:-:S02]  /*7b40*/  IADD3 R77, R75, 0x38, RZ ;  /* 0x000000384b4d7810 */ /* 0x000fc40007ffe0ff */
[----:B------:R-:W-:Y:S02]  /*7b50*/  ISETP.GE.AND P4, PT, R76, UR4, PT ;  /* 0x000000044c007c0c */ /* 0x000fe4000bf86270 */
[----:B------:R-:W-:Y:S01]  /*7b60*/  ISETP.GE.AND P5, PT, R77, UR4, PT ;  /* 0x000000044d007c0c */ /* 0x000fe2000bfa6270 */
[----:B-1--4-:R-:W-:Y:S01]  /*7b70*/  @!P2 IMAD.WIDE R2, R75, 0x4, R70 ;  /* 0x000000044b02a825 */ /* 0x012fe200078e0246 */
[----:B------:R-:W-:Y:S02]  /*7b80*/  ISETP.GE.AND P6, PT, R78, UR4, PT ;  /* 0x000000044e007c0c */ /* 0x000fe4000bfc6270 */
[----:B------:R-:W-:Y:S02]  /*7b90*/  @!P3 LEA.HI R0, R0, R0, RZ, 0x1 ;  /* 0x000000000000b211 */ /* 0x000fe400078f08ff */
[----:B------:R0:W-:Y:S01]  /*7ba0*/  @!P2 ST.E.64 desc[UR38][R2.64], R50 ;  /* 0x000000320200a985 */ /* 0x0001e2000c101b26 */
[----:B------:R-:W-:Y:S02]  /*7bb0*/  @!P0 LEA.HI R18, R18, R18, RZ, 0x1 ;  /* 0x0000001212128211 */ /* 0x000fe400078f08ff */
[----:B------:R-:W-:-:S02]  /*7bc0*/  @!P3 LOP3.LUT R17, R0, 0xfffffffe, RZ, 0xc0, !PT ;  /* 0xfffffffe0011b812 */ /* 0x000fc400078ec0ff */
[----:B------:R-:W-:Y:S02]  /*7bd0*/  IADD3 R0, R75, 0x20, RZ ;  /* 0x000000204b007810 */ /* 0x000fe40007ffe0ff */
[----:B------:R-:W-:Y:S01]  /*7be0*/  @!P1 LEA.HI R19, R19, R19, RZ, 0x1 ;  /* 0x0000001313139211 */ /* 0x000fe200078f08ff */
[----:B------:R-:W-:Y:S01]  /*7bf0*/  @!P3 IMAD.WIDE R16, R17, 0x4, R70 ;  /* 0x000000041110b825 */ /* 0x000fe200078e0246 */
[----:B------:R-:W-:Y:S02]  /*7c00*/  ISETP.GE.AND P2, PT, R0, UR4, PT ;  /* 0x0000000400007c0c */ /* 0x000fe4000bf46270 */
[----:B------:R-:W-:Y:S02]  /*7c10*/  @!P4 LEA.HI R76, R76, R76, RZ, 0x1 ;  /* 0x0000004c4c4cc211 */ /* 0x000fe400078f08ff */
[----:B------:R1:W-:Y:S01]  /*7c20*/  @!P3 ST.E.64 desc[UR38][R16.64], R54 ;  /* 0x000000361000b985 */ /* 0x0003e2000c101b26 */
[----:B------:R-:W-:Y:S02]  /*7c30*/  ISETP.GE.AND P3, PT, R74, UR4, PT ;  /* 0x000000044a007c0c */ /* 0x000fe4000bf66270 */
[----:B0-----:R-:W-:-:S02]  /*7c40*/  @!P0 LOP3.LUT R3, R18, 0xfffffffe, RZ, 0xc0, !PT ;  /* 0xfffffffe12038812 */ /* 0x001fc400078ec0ff */
[----:B------:R-:W-:Y:S02]  /*7c50*/  @!P5 LEA.HI R77, R77, R77, RZ, 0x1 ;  /* 0x0000004d4d4dd211 */ /* 0x000fe400078f08ff */
[----:B------:R-:W-:Y:S01]  /*7c60*/  @!P6 LEA.HI R78, R78, R78, RZ, 0x1 ;  /* 0x0000004e4e4ee211 */ /* 0x000fe200078f08ff */
[----:B------:R-:W-:Y:S01]  /*7c70*/  @!P0 IMAD.WIDE R2, R3, 0x4, R70 ;  /* 0x0000000403028825 */ /* 0x000fe200078e0246 */
[----:B------:R-:W-:-:S04]  /*7c80*/  @!P2 LEA.HI R0, R0, R0, RZ, 0x1 ;  /* 0x000000000000a211 */ /* 0x000fc800078f08ff */
[----:B------:R0:W-:Y:S01]  /*7c90*/  @!P0 ST.E.64 desc[UR38][R2.64], R46 ;  /* 0x0000002e02008985 */ /* 0x0001e2000c101b26 */
[----:B------:R-:W-:Y:S02]  /*7ca0*/  @!P3 LEA.HI R74, R74, R74, RZ, 0x1 ;  /* 0x0000004a4a4ab211 */ /* 0x000fe400078f08ff */
[----:B-1----:R-:W-:Y:S02]  /*7cb0*/  @!P1 LOP3.LUT R17, R19, 0xfffffffe, RZ, 0xc0, !PT ;  /* 0xfffffffe13119812 */ /* 0x002fe400078ec0ff */
[----:B------:R-:W-:Y:S01]  /*7cc0*/  @!P2 LOP3.LUT R19, R0, 0xfffffffe, RZ, 0xc0, !PT ;  /* 0xfffffffe0013a812 */ /* 0x000fe200078ec0ff */
[----:B------:R-:W-:Y:S01]  /*7cd0*/  VIADD R0, R75, 0x48 ;  /* 0x000000484b007836 */ /* 0x000fe20000000000 */
[----:B------:R-:W-:Y:S01]  /*7ce0*/  @!P3 LOP3.LUT R51, R74, 0xfffffffe, RZ, 0xc0, !PT ;  /* 0xfffffffe4a33b812 */ /* 0x000fe200078ec0ff */
[--C-:B------:R-:W-:Y:S01]  /*7cf0*/  @!P1 IMAD.WIDE R16, R17, 0x4, R70.reuse ;  /* 0x0000000411109825 */ /* 0x100fe200078e0246 */
[----:B------:R-:W-:Y:S02]  /*7d00*/  @!P4 LOP3.LUT R55, R76, 0xfffffffe, RZ, 0xc0, !PT ;  /* 0xfffffffe4c37c812 */ /* 0x000fe400078ec0ff */
[----:B------:R-:W-:Y:S01]  /*7d10*/  IADD3 R54, R75, 0x50, RZ ;  /* 0x000000504b367810 */ /* 0x000fe20007ffe0ff */
[----:B------:R-:W-:Y:S01]  /*7d20*/  @!P2 IMAD.WIDE R18, R19, 0x4, R70 ;  /* 0x000000041312a825 */ /* 0x000fe200078e0246 */
[----:B------:R1:W-:Y:S01]  /*7d30*/  @!P1 ST.E.64 desc[UR38][R16.64], R58 ;  /* 0x0000003a10009985 */ /* 0x0003e2000c101b26 */
[----:B0-----:R-:W-:-:S02]  /*7d40*/  @!P5 LOP3.LUT R47, R77, 0xfffffffe, RZ, 0xc0, !PT ;  /* 0xfffffffe4d2fd812 */ /* 0x001fc400078ec0ff */
[--C-:B------:R-:W-:Y:S01]  /*7d50*/  @!P3 IMAD.WIDE R2, R51, 0x4, R70.reuse ;  /* 0x000000043302b825 */ /* 0x100fe200078e0246 */
[----:B------:R-:W-:Y:S01]  /*7d60*/  @!P6 LOP3.LUT R51, R78, 0xfffffffe, RZ, 0xc0, !PT ;  /* 0xfffffffe4e33e812 */ /* 0x000fe200078ec0ff */
[----:B------:R0:W-:Y:S01]  /*7d70*/  @!P2 ST.E.64 desc[UR38][R18.64], R34 ;  /* 0x000000221200a985 */ /* 0x0001e2000c101b26 */
[----:B------:R-:W-:Y:S01]  /*7d80*/  ISETP.GE.AND P0, PT, R0, UR4, PT ;  /* 0x0000000400007c0c */ /* 0x000fe2000bf06270 */
[--C-:B------:R-:W-:Y:S01]  /*7d90*/  @!P5 IMAD.WIDE R46, R47, 0x4, R70.reuse ;  /* 0x000000042f2ed825 */ /* 0x100fe200078e0246 */
[----:B------:R-:W-:Y:S01]  /*7da0*/  ISETP.GE.AND P1, PT, R54, UR4, PT ;  /* 0x0000000436007c0c */ /* 0x000fe2000bf26270 */
[----:B------:R2:W-:Y:S02]  /*7db0*/  @!P3 ST.E.64 desc[UR38][R2.64], R32 ;  /* 0x000000200200b985 */ /* 0x0005e4000c101b26 */
[----:B------:R-:W-:-:S04]  /*7dc0*/  @!P6 IMAD.WIDE R50, R51, 0x4, R70 ;  /* 0x000000043332e825 */ /* 0x000fc800078e0246 */
[----:B-1----:R-:W-:-:S04]  /*7dd0*/  @!P4 IMAD.WIDE R16, R55, 0x4, R70 ;  /* 0x000000043710c825 */ /* 0x002fc800078e0246 */
[C---:B------:R-:W-:Y:S01]  /*7de0*/  VIADD R55, R75.reuse, 0x58 ;  /* 0x000000584b377836 */ /* 0x040fe20000000000 */
[----:B------:R1:W-:Y:S01]  /*7df0*/  @!P4 ST.E.64 desc[UR38][R16.64], R28 ;  /* 0x0000001c1000c985 */ /* 0x0003e2000c101b26 */
[C---:B------:R-:W-:Y:S01]  /*7e00*/  VIADD R58, R75.reuse, 0x60 ;  /* 0x000000604b3a7836 */ /* 0x040fe20000000000 */
[C---:B0-----:R-:W-:Y:S01]  /*7e10*/  IADD3 R18, R75.reuse, 0x68, RZ ;  /* 0x000000684b127810 */ /* 0x041fe20007ffe0ff */
[C---:B--2---:R-:W-:Y:S01]  /*7e20*/  VIADD R3, R75.reuse, 0x78 ;  /* 0x000000784b037836 */ /* 0x044fe20000000000 */
[----:B------:R0:W-:Y:S01]  /*7e30*/  @!P5 ST.E.64 desc[UR38][R46.64], R42 ;  /* 0x0000002a2e00d985 */ /* 0x0001e2000c101b26 */
[----:B------:R-:W-:Y:S01]  /*7e40*/  VIADD R19, R75, 0x70 ;  /* 0x000000704b137836 */ /* 0x000fe20000000000 */
[----:B------:R-:W-:Y:S02]  /*7e50*/  ISETP.GE.AND P2, PT, R55, UR4, PT ;  /* 0x0000000437007c0c */ /* 0x000fe4000bf46270 */
[----:B------:R2:W-:Y:S01]  /*7e60*/  @!P6 ST.E.64 desc[UR38][R50.64], R62 ;  /* 0x0000003e3200e985 */ /* 0x0005e2000c101b26 */
[----:B------:R-:W-:-:S02]  /*7e70*/  ISETP.GE.AND P3, PT, R58, UR4, PT ;  /* 0x000000043a007c0c */ /* 0x000fc4000bf66270 */
[----:B------:R-:W-:Y:S02]  /*7e80*/  ISETP.GE.AND P6, PT, R3, UR4, PT ;  /* 0x0000000403007c0c */ /* 0x000fe4000bfc6270 */
[----:B------:R-:W-:Y:S02]  /*7e90*/  ISETP.GE.AND P4, PT, R18, UR4, PT ;  /* 0x0000000412007c0c */ /* 0x000fe4000bf86270 */
[----:B------:R-:W-:Y:S02]  /*7ea0*/  ISETP.GE.AND P5, PT, R19, UR4, PT ;  /* 0x0000000413007c0c */ /* 0x000fe4000bfa6270 */
[----:B------:R-:W-:Y:S02]  /*7eb0*/  @!P0 LEA.HI R0, R0, R0, RZ, 0x1 ;  /* 0x0000000000008211 */ /* 0x000fe400078f08ff */
[----:B------:R-:W-:Y:S02]  /*7ec0*/  @!P1 LEA.HI R54, R54, R54, RZ, 0x1 ;  /* 0x0000003636369211 */ /* 0x000fe400078f08ff */
[----:B------:R-:W-:-:S02]  /*7ed0*/  @!P2 LEA.HI R55, R55, R55, RZ, 0x1 ;  /* 0x000000373737a211 */ /* 0x000fc400078f08ff */
[----:B------:R-:W-:Y:S02]  /*7ee0*/  @!P3 LEA.HI R58, R58, R58, RZ, 0x1 ;  /* 0x0000003a3a3ab211 */ /* 0x000fe400078f08ff */
[----:B-1----:R-:W-:Y:S02]  /*7ef0*/  @!P6 LEA.HI R16, R3, R3, RZ, 0x1 ;  /* 0x000000030310e211 */ /* 0x002fe400078f08ff */
[----:B------:R-:W-:Y:S02]  /*7f00*/  @!P4 LEA.HI R18, R18, R18, RZ, 0x1 ;  /* 0x000000121212c211 */ /* 0x000fe400078f08ff */
[----:B------:R-:W-:Y:S02]  /*7f10*/  @!P5 LEA.HI R2, R19, R19, RZ, 0x1 ;  /* 0x000000131302d211 */ /* 0x000fe400078f08ff */
[----:B------:R-:W-:Y:S02]  /*7f20*/  @!P0 LOP3.LUT R3, R0, 0xfffffffe, RZ, 0xc0, !PT ;  /* 0xfffffffe00038812 */ /* 0x000fe400078ec0ff */
[----:B------:R-:W-:-:S02]  /*7f30*/  @!P1 LOP3.LUT R17, R54, 0xfffffffe, RZ, 0xc0, !PT ;  /* 0xfffffffe36119812 */ /* 0x000fc400078ec0ff */
[----:B------:R-:W-:Y:S02]  /*7f40*/  @!P2 LOP3.LUT R19, R55, 0xfffffffe, RZ, 0xc0, !PT ;  /* 0xfffffffe3713a812 */ /* 0x000fe400078ec0ff */
[----:B------:R-:W-:Y:S02]  /*7f50*/  @!P3 LOP3.LUT R29, R58, 0xfffffffe, RZ, 0xc0, !PT ;  /* 0xfffffffe3a1db812 */ /* 0x000fe400078ec0ff */
[----:B------:R-:W-:Y:S01]  /*7f60*/  @!P4 LOP3.LUT R33, R18, 0xfffffffe, RZ, 0xc0, !PT ;  /* 0xfffffffe1221c812 */ /* 0x000fe200078ec0ff */
[--C-:B------:R-:W-:Y:S01]  /*7f70*/  @!P2 IMAD.WIDE R18, R19, 0x4, R70.reuse ;  /* 0x000000041312a825 */ /* 0x100fe200078e0246 */
[----:B------:R-:W-:Y:S02]  /*7f80*/  @!P5 LOP3.LUT R35, R2, 0xfffffffe, RZ, 0xc0, !PT ;  /* 0xfffffffe0223d812 */ /* 0x000fe400078ec0ff */
[----:B0-----:R-:W-:Y:S01]  /*7f90*/  @!P6 LOP3.LUT R43, R16, 0xfffffffe, RZ, 0xc0, !PT ;  /* 0xfffffffe102be812 */ /* 0x001fe200078ec0ff */
[----:B------:R-:W-:-:S04]  /*7fa0*/  @!P0 IMAD.WIDE R2, R3, 0x4, R70 ;  /* 0x0000000403028825 */ /* 0x000fc800078e0246 */
[--C-:B------:R-:W-:Y:S01]  /*7fb0*/  @!P1 IMAD.WIDE R16, R17, 0x4, R70.reuse ;  /* 0x0000000411109825 */ /* 0x100fe200078e0246 */
[----:B------:R2:W-:Y:S03]  /*7fc0*/  @!P0 ST.E.64 desc[UR38][R2.64], R4 ;  /* 0x0000000402008985 */ /* 0x0005e6000c101b26 */
[--C-:B------:R-:W-:Y:S01]  /*7fd0*/  @!P3 IMAD.WIDE R28, R29, 0x4, R70.reuse ;  /* 0x000000041d1cb825 */ /* 0x100fe200078e0246 */
[----:B------:R2:W-:Y:S03]  /*7fe0*/  @!P1 ST.E.64 desc[UR38][R16.64], R6 ;  /* 0x0000000610009985 */ /* 0x0005e6000c101b26 */
[--C-:B------:R-:W-:Y:S01]  /*7ff0*/  @!P4 IMAD.WIDE R32, R33, 0x4, R70.reuse ;  /* 0x000000042120c825 */ /* 0x100fe200078e0246 */
[----:B------:R2:W-:Y:S03]  /*8000*/  @!P2 ST.E.64 desc[UR38][R18.64], R8 ;  /* 0x000000081200a985 */ /* 0x0005e6000c101b26 */
[--C-:B------:R-:W-:Y:S01]  /*8010*/  @!P5 IMAD.WIDE R34, R35, 0x4, R70.reuse ;  /* 0x000000042322d825 */ /* 0x100fe200078e0246 */
[----:B------:R2:W-:Y:S03]  /*8020*/  @!P3 ST.E.64 desc[UR38][R28.64], R14 ;  /* 0x0000000e1c00b985 */ /* 0x0005e6000c101b26 */
[----:B------:R-:W-:Y:S01]  /*8030*/  @!P6 IMAD.WIDE R42, R43, 0x4, R70 ;  /* 0x000000042b2ae825 */ /* 0x000fe200078e0246 */
[----:B------:R2:W-:Y:S04]  /*8040*/  @!P4 ST.E.64 desc[UR38][R32.64], R24 ;  /* 0x000000182000c985 */ /* 0x0005e8000c101b26 */
[----:B------:R2:W-:Y:S04]  /*8050*/  @!P5 ST.E.64 desc[UR38][R34.64], R36 ;  /* 0x000000242200d985 */ /* 0x0005e8000c101b26 */
[----:B------:R2:W-:Y:S02]  /*8060*/  @!P6 ST.E.64 desc[UR38][R42.64], R68 ;  /* 0x000000442a00e985 */ /* 0x0005e4000c101b26 */
.L_x_37:
[----:B------:R-:W-:Y:S05]  /*8070*/  BSYNC B0 ;  /* 0x0000000000007941 */ /* 0x000fea0003800000 */
.L_x_36:
[----:B------:R-:W-:Y:S01]  /*8080*/  ISETP.GE.AND P0, PT, R72, R73, PT ;  /* 0x000000494800720c */ /* 0x000fe20003f06270 */
[----:B--23--:R2:W3:Y:S04]  /*8090*/  SHFL.IDX PT, R17, R80, 0x1, 0x1c1f ;  /* 0x003c1f0050117f89 */ /* 0x00c4e800000e0000 */
[----:B------:R2:W0:Y:S08]  /*80a0*/  SHFL.IDX PT, R16, R79, 0x1, 0x1c1f ;  /* 0x003c1f004f107f89 */ /* 0x00043000000e0000 */
[----:B--2---:R-:W-:Y:S05]  /*80b0*/  @P0 BRA `(.L_x_8) ;  /* 0x0000004400240947 */ /* 0x004fea0003800000 */
[----:B------:R-:W-:Y:S01]  /*80c0*/  ULDC UR4, c[0x0][0xac8] ;  /* 0x0002b20000047ab9 */ /* 0x000fe20000000800 */
[C---:B------:R-:W-:Y:S01]  /*80d0*/  IADD3 R0, R75.reuse, 0x8, RZ ;  /* 0x000000084b007810 */ /* 0x040fe20007ffe0ff */
[C---:B------:R-:W-:Y:S01]  /*80e0*/  VIADD R4, R75.reuse, 0x10 ;  /* 0x000000104b047836 */ /* 0x040fe20000000000 */
[C---:B------:R-:W-:Y:S01]  /*80f0*/  ISETP.GE.AND P0, PT, R75.reuse, UR4, PT ;  /* 0x000000044b007c0c */ /* 0x040fe2000bf06270 */
[C---:B------:R-:W-:Y:S01]  /*8100*/  VIADD R6, R75.reuse, 0x18 ;  /* 0x000000184b067836 */ /* 0x040fe20000000000 */
[----:B------:R-:W-:Y:S01]  /*8110*/  ISETP.GE.AND P5, PT, R0, UR4, PT ;  /* 0x0000000400007c0c */ /* 0x000fe2000bfa6270 */
[C---:B------:R-:W-:Y:S01]  /*8120*/  VIADD R9, R75.reuse, 0x28 ;  /* 0x000000284b097836 */ /* 0x040fe20000000000 */
[----:B------:R-:W-:Y:S01]  /*8130*/  ISETP.GE.AND P6, PT, R4, UR4, PT ;  /* 0x0000000404007c0c */ /* 0x000fe2000bfc6270 */
[C---:B------:R-:W-:Y:S01]  /*8140*/  VIADD R14, R75.reuse, 0x30 ;  /* 0x000000304b0e7836 */ /* 0x040fe20000000000 */
[C---:B------:R-:W-:Y:S01]  /*8150*/  IADD3 R8, R75.reuse, 0x20, RZ ;  /* 0x000000204b087810 */ /* 0x040fe20007ffe0ff */
[C---:B------:R-:W-:Y:S01]  /*8160*/  VIADD R24, R75.reuse, 0x40 ;  /* 0x000000404b187836 */ /* 0x040fe20000000000 */
[C---:B------:R-:W-:Y:S01]  /*8170*/  IADD3 R15, R75.reuse, 0x38, RZ ;  /* 0x000000384b0f7810 */ /* 0x040fe20007ffe0ff */
[C---:B------:R-:W-:Y:S01]  /*8180*/  VIADD R28, R75.reuse, 0x48 ;  /* 0x000000484b1c7836 */ /* 0x040fe20000000000 */
[----:B------:R-:W-:Y:S01]  /*8190*/  ISETP.GE.AND P4, PT, R8, UR4, PT ;  /* 0x0000000408007c0c */ /* 0x000fe2000bf86270 */
[----:B------:R-:W-:Y:S01]  /*81a0*/  VIADD R29, R75, 0x70 ;  /* 0x000000704b1d7836 */ /* 0x000fe20000000000 */
[----:B------:R-:W-:Y:S01]  /*81b0*/  ISETP.GE.AND P3, PT, R9, UR4, PT ;  /* 0x0000000409007c0c */ /* 0x000fe2000bf66270 */
[----:B0--3--:R-:W-:Y:S01]  /*81c0*/  @!P0 IMAD.WIDE R2, R75, 0x4, R16 ;  /* 0x000000044b028825 */ /* 0x009fe200078e0210 */
[----:B------:R-:W-:-:S02]  /*81d0*/  ISETP.GE.AND P2, PT, R14, UR4, PT ;  /* 0x000000040e007c0c */ /* 0x000fc4000bf46270 */
[----:B------:R-:W-:Y:S02]  /*81e0*/  ISETP.GE.AND P1, PT, R15, UR4, PT ;  /* 0x000000040f007c0c */ /* 0x000fe4000bf26270 */
[----:B------:R0:W-:Y:S01]  /*81f0*/  @!P0 ST.E.64 desc[UR38][R2.64], R52 ;  /* 0x0000003402008985 */ /* 0x0001e2000c101b26 */
[----:B------:R-:W-:Y:S02]  /*8200*/  ISETP.GE.AND P0, PT, R6, UR4, PT ;  /* 0x0000000406007c0c */ /* 0x000fe4000bf06270 */
[----:B------:R-:W-:Y:S02]  /*8210*/  @!P5 LEA.HI R0, R0, R0, RZ, 0x1 ;  /* 0x000000000000d211 */ /* 0x000fe400078f08ff */
[----:B------:R-:W-:Y:S02]  /*8220*/  @!P6 LEA.HI R4, R4, R4, RZ, 0x1 ;  /* 0x000000040404e211 */ /* 0x000fe400078f08ff */
[----:B------:R-:W-:Y:S02]  /*8230*/  @!P5 LOP3.LUT R5, R0, 0xfffffffe, RZ, 0xc0, !PT ;  /* 0xfffffffe0005d812 */ /* 0x000fe400078ec0ff */
[----:B------:R-:W-:-:S02]  /*8240*/  @!P6 LOP3.LUT R7, R4, 0xfffffffe, RZ, 0xc0, !PT ;  /* 0xfffffffe0407e812 */ /* 0x000fc400078ec0ff */
[----:B------:R-:W-:Y:S02]  /*8250*/  @!P4 LEA.HI R8, R8, R8, RZ, 0x1 ;  /* 0x000000080808c211 */ /* 0x000fe400078f08ff */
[----:B------:R-:W-:Y:S01]  /*8260*/  @!P3 LEA.HI R0, R9, R9, RZ, 0x1 ;  /* 0x000000090900b211 */ /* 0x000fe200078f08ff */
[--C-:B0-----:R-:W-:Y:S01]  /*8270*/  @!P5 IMAD.WIDE R2, R5, 0x4, R16.reuse ;  /* 0x000000040502d825 */ /* 0x101fe200078e0210 */
[----:B------:R-:W-:Y:S02]  /*8280*/  @!P0 LEA.HI R6, R6, R6, RZ, 0x1 ;  /* 0x0000000606068211 */ /* 0x000fe400078f08ff */
[----:B------:R-:W-:Y:S01]  /*8290*/  @!P2 LEA.HI R14, R14, R14, RZ, 0x1 ;  /* 0x0000000e0e0ea211 */ /* 0x000fe200078f08ff */
[----:B------:R-:W-:Y:S01]  /*82a0*/  @!P6 IMAD.WIDE R4, R7, 0x4, R16 ;  /* 0x000000040704e825 */ /* 0x000fe200078e0210 */
[----:B------:R-:W-:Y:S01]  /*82b0*/  @!P1 LEA.HI R18, R15, R15, RZ, 0x1 ;  /* 0x0000000f0f129211 */ /* 0x000fe200078f08ff */
[----:B------:R0:W-:Y:S01]  /*82c0*/  @!P5 ST.E.64 desc[UR38][R2.64], R48 ;  /* 0x000000300200d985 */ /* 0x0001e2000c101b26 */
[----:B------:R-:W-:-:S02]  /*82d0*/  @!P0 LOP3.LUT R7, R6, 0xfffffffe, RZ, 0xc0, !PT ;  /* 0xfffffffe06078812 */ /* 0x000fc400078ec0ff */
[----:B------:R-:W-:Y:S01]  /*82e0*/  @!P4 LOP3.LUT R9, R8, 0xfffffffe, RZ, 0xc0, !PT ;  /* 0xfffffffe0809c812 */ /* 0x000fe200078ec0ff */
[----:B------:R2:W-:Y:S01]  /*82f0*/  @!P6 ST.E.64 desc[UR38][R4.64], R56 ;  /* 0x000000380400e985 */ /* 0x0005e2000c101b26 */
[----:B------:R-:W-:Y:S02]  /*8300*/  @!P3 LOP3.LUT R15, R0, 0xfffffffe, RZ, 0xc0, !PT ;  /* 0xfffffffe000fb812 */ /* 0x000fe400078ec0ff */
[----:B------:R-:W-:Y:S02]  /*8310*/  @!P2 LOP3.LUT R19, R14, 0xfffffffe, RZ, 0xc0, !PT ;  /* 0xfffffffe0e13a812 */ /* 0x000fe400078ec0ff */
[----:B------:R-:W-:Y:S01]  /*8320*/  @!P1 LOP3.LUT R25, R18, 0xfffffffe, RZ, 0xc0, !PT ;  /* 0xfffffffe12199812 */ /* 0x000fe200078ec0ff */
[----:B------:R-:W-:Y:S01]  /*8330*/  VIADD R18, R75, 0x58 ;  /* 0x000000584b127836 */ /* 0x000fe20000000000 */
[----:B------:R-:W-:Y:S02]  /*8340*/  ISETP.GE.AND P5, PT, R24, UR4, PT ;  /* 0x0000000418007c0c */ /* 0x000fe4000bfa6270 */
[----:B------:R-:W-:Y:S01]  /*8350*/  ISETP.GE.AND P6, PT, R28, UR4, PT ;  /* 0x000000041c007c0c */ /* 0x000fe2000bfc6270 */
[----:B0-----:R-:W-:Y:S01]  /*8360*/  @!P0 IMAD.WIDE R2, R7, 0x4, R16 ;  /* 0x0000000407028825 */ /* 0x001fe200078e0210 */
[----:B------:R-:W-:-:S03]  /*8370*/  IADD3 R0, R75, 0x50, RZ ;  /* 0x000000504b007810 */ /* 0x000fc60007ffe0ff */
[--C-:B--2---:R-:W-:Y:S01]  /*8380*/  @!P4 IMAD.WIDE R4, R9, 0x4, R16.reuse ;  /* 0x000000040904c825 */ /* 0x104fe200078e0210 */
[----:B------:R0:W-:Y:S01]  /*8390*/  @!P0 ST.E.64 desc[UR38][R2.64], R12 ;  /* 0x0000000c02008985 */ /* 0x0001e2000c101b26 */
[----:B------:R-:W-:Y:S02]  /*83a0*/  ISETP.GE.AND P0, PT, R0, UR4, PT ;  /* 0x0000000400007c0c */ /* 0x000fe4000bf06270 */
[--C-:B------:R-:W-:Y:S01]  /*83b0*/  @!P3 IMAD.WIDE R6, R15, 0x4, R16.reuse ;  /* 0x000000040f06b825 */ /* 0x100fe200078e0210 */
[----:B------:R2:W-:Y:S01]  /*83c0*/  @!P4 ST.E.64 desc[UR38][R4.64], R22 ;  /* 0x000000160400c985 */ /* 0x0005e2000c101b26 */
[----:B------:R-:W-:Y:S02]  /*83d0*/  ISETP.GE.AND P4, PT, R29, UR4, PT ;  /* 0x000000041d007c0c */ /* 0x000fe4000bf86270 */
[----:B------:R-:W-:Y:S01]  /*83e0*/  @!P2 IMAD.WIDE R8, R19, 0x4, R16 ;  /* 0x000000041308a825 */ /* 0x000fe200078e0210 */
[----:B------:R3:W-:Y:S01]  /*83f0*/  @!P3 ST.E.64 desc[UR38][R6.64], R30 ;  /* 0x0000001e0600b985 */ /* 0x0007e2000c101b26 */
[----:B------:R-:W-:-:S02]  /*8400*/  @!P5 LEA.HI R24, R24, R24, RZ, 0x1 ;  /* 0x000000181818d211 */ /* 0x000fc400078f08ff */
[----:B------:R-:W-:Y:S01]  /*8410*/  @!P1 IMAD.WIDE R14, R25, 0x4, R16 ;  /* 0x00000004190e9825 */ /* 0x000fe200078e0210 */
[----:B------:R5:W-:Y:S01]  /*8420*/  @!P2 ST.E.64 desc[UR38][R8.64], R44 ;  /* 0x0000002c0800a985 */ /* 0x000be2000c101b26 */
[C---:B------:R-:W-:Y:S02]  /*8430*/  IADD3 R25, R75.reuse, 0x68, RZ ;  /* 0x000000684b197810 */ /* 0x040fe40007ffe0ff */
[C---:B------:R-:W-:Y:S01]  /*8440*/  VIADD R19, R75.reuse, 0x60 ;  /* 0x000000604b137836 */ /* 0x040fe20000000000 */
[----:B------:R-:W-:Y:S01]  /*8450*/  @!P1 ST.E.64 desc[UR38][R14.64], R60 ;  /* 0x0000003c0e009985 */ /* 0x000fe2000c101b26 */
[----:B------:R-:W-:Y:S01]  /*8460*/  ISETP.GE.AND P1, PT, R18, UR4, PT ;  /* 0x0000000412007c0c */ /* 0x000fe2000bf26270 */
[----:B------:R-:W-:Y:S01]  /*8470*/  VIADD R75, R75, 0x78 ;  /* 0x000000784b4b7836 */ /* 0x000fe20000000000 */
[----:B------:R-:W-:Y:S02]  /*8480*/  ISETP.GE.AND P3, PT, R25, UR4, PT ;  /* 0x0000000419007c0c */ /* 0x000fe4000bf66270 */
[----:B------:R-:W-:-:S02]  /*8490*/  ISETP.GE.AND P2, PT, R19, UR4, PT ;  /* 0x0000000413007c0c */ /* 0x000fc4000bf46270 */
[----:B------:R-:W-:Y:S02]  /*84a0*/  @!P6 LEA.HI R28, R28, R28, RZ, 0x1 ;  /* 0x0000001c1c1ce211 */ /* 0x000fe400078f08ff */
[----:B0-----:R-:W-:Y:S02]  /*84b0*/  @!P5 LOP3.LUT R3, R24, 0xfffffffe, RZ, 0xc0, !PT ;  /* 0xfffffffe1803d812 */ /* 0x001fe400078ec0ff */
[----:B--2---:R-:W-:Y:S02]  /*84c0*/  @!P6 LOP3.LUT R5, R28, 0xfffffffe, RZ, 0xc0, !PT ;  /* 0xfffffffe1c05e812 */ /* 0x004fe400078ec0ff */
[----:B------:R-:W-:Y:S01]  /*84d0*/  @!P0 LEA.HI R0, R0, R0, RZ, 0x1 ;  /* 0x0000000000008211 */ /* 0x000fe200078f08ff */
[--C-:B------:R-:W-:Y:S01]  /*84e0*/  @!P5 IMAD.WIDE R2, R3, 0x4, R16.reuse ;  /* 0x000000040302d825 */ /* 0x100fe200078e0210 */
[----:B------:R-:W-:Y:S02]  /*84f0*/  @!P1 LEA.HI R18, R18, R18, RZ, 0x1 ;  /* 0x0000001212129211 */ /* 0x000fe400078f08ff */
[----:B------:R-:W-:Y:S01]  /*8500*/  @!P3 LEA.HI R25, R25, R25, RZ, 0x1 ;  /* 0x000000191919b211 */ /* 0x000fe200078f08ff */
[----:B------:R-:W-:Y:S01]  /*8510*/  @!P6 IMAD.WIDE R4, R5, 0x4, R16 ;  /* 0x000000040504e825 */ /* 0x000fe200078e0210 */
[----:B------:R-:W-:Y:S01]  /*8520*/  @!P2 LEA.HI R19, R19, R19, RZ, 0x1 ;  /* 0x000000131313a211 */ /* 0x000fe200078f08ff */
[----:B------:R0:W-:Y:S01]  /*8530*/  @!P5 ST.E.64 desc[UR38][R2.64], R40 ;  /* 0x000000280200d985 */ /* 0x0001e2000c101b26 */
[----:B------:R-:W-:-:S02]  /*8540*/  @!P4 LEA.HI R29, R29, R29, RZ, 0x1 ;  /* 0x0000001d1d1dc211 */ /* 0x000fc400078f08ff */
[----:B---3--:R-:W-:Y:S01]  /*8550*/  @!P0 LOP3.LUT R7, R0, 0xfffffffe, RZ, 0xc0, !PT ;  /* 0xfffffffe00078812 */ /* 0x008fe200078ec0ff */
[----:B------:R2:W-:Y:S01]  /*8560*/  @!P6 ST.E.64 desc[UR38][R4.64], R64 ;  /* 0x000000400400e985 */ /* 0x0005e2000c101b26 */
[----:B-----5:R-:W-:Y:S02]  /*8570*/  @!P1 LOP3.LUT R9, R18, 0xfffffffe, RZ, 0xc0, !PT ;  /* 0xfffffffe12099812 */ /* 0x020fe400078ec0ff */
[----:B------:R-:W-:Y:S02]  /*8580*/  @!P2 LOP3.LUT R19, R19, 0xfffffffe, RZ, 0xc0, !PT ;  /* 0xfffffffe1313a812 */ /* 0x000fe400078ec0ff */
[----:B------:R-:W-:Y:S02]  /*8590*/  @!P3 LOP3.LUT R25, R25, 0xfffffffe, RZ, 0xc0, !PT ;  /* 0xfffffffe1919b812 */ /* 0x000fe400078ec0ff */
[----:B------:R-:W-:Y:S01]  /*85a0*/  @!P4 LOP3.LUT R13, R29, 0xfffffffe, RZ, 0xc0, !PT ;  /* 0xfffffffe1d0dc812 */ /* 0x000fe200078ec0ff */
[----:B0-----:R-:W-:-:S04]  /*85b0*/  @!P0 IMAD.WIDE R2, R7, 0x4, R16 ;  /* 0x0000000407028825 */ /* 0x001fc800078e0210 */
[--C-:B--2---:R-:W-:Y:S01]  /*85c0*/  @!P1 IMAD.WIDE R4, R9, 0x4, R16.reuse ;  /* 0x0000000409049825 */ /* 0x104fe200078e0210 */
[----:B------:R2:W-:Y:S01]  /*85d0*/  @!P0 ST.E.64 desc[UR38][R2.64], R10 ;  /* 0x0000000a02008985 */ /* 0x0005e2000c101b26 */
[----:B------:R-:W-:Y:S02]  /*85e0*/  ISETP.GE.AND P0, PT, R75, UR4, PT ;  /* 0x000000044b007c0c */ /* 0x000fe4000bf06270 */
[--C-:B------:R-:W-:Y:S01]  /*85f0*/  @!P2 IMAD.WIDE R6, R19, 0x4, R16.reuse ;  /* 0x000000041306a825 */ /* 0x100fe200078e0210 */
[----:B------:R2:W-:Y:S03]  /*8600*/  @!P1 ST.E.64 desc[UR38][R4.64], R20 ;  /* 0x0000001404009985 */ /* 0x0005e6000c101b26 */
[--C-:B------:R-:W-:Y:S01]  /*8610*/  @!P3 IMAD.WIDE R8, R25, 0x4, R16.reuse ;  /* 0x000000041908b825 */ /* 0x100fe200078e0210 */
[----:B------:R2:W-:Y:S03]  /*8620*/  @!P2 ST.E.64 desc[UR38][R6.64], R26 ;  /* 0x0000001a0600a985 */ /* 0x0005e6000c101b26 */
[----:B------:R-:W-:Y:S01]  /*8630*/  @!P4 IMAD.WIDE R12, R13, 0x4, R16 ;  /* 0x000000040d0cc825 */ /* 0x000fe200078e0210 */
[----:B------:R2:W-:Y:S04]  /*8640*/  @!P3 ST.E.64 desc[UR38][R8.64], R38 ;  /* 0x000000260800b985 */ /* 0x0005e8000c101b26 */
[----:B------:R2:W-:Y:S01]  /*8650*/  @!P4 ST.E.64 desc[UR38][R12.64], R66 ;  /* 0x000000420c00c985 */ /* 0x0005e2000c101b26 */
[----:B------:R-:W-:Y:S05]  /*8660*/  @P0 BRA `(.L_x_8) ;  /* 0x0000003c00b80947 */ /* 0x000fea0003800000 */
[----:B------:R-:W-:-:S04]  /*8670*/  LEA.HI R75, R75, R75, RZ, 0x1 ;  /* 0x0000004b4b4b7211 */ /* 0x000fc800078f08ff */
[----:B--2---:R-:W-:-:S05]  /*8680*/  LOP3.LUT R3, R75, 0xfffffffe, RZ, 0xc0, !PT ;  /* 0xfffffffe4b037812 */ /* 0x004fca00078ec0ff */
[----:B------:R-:W-:-:S05]  /*8690*/  IMAD.WIDE R2, R3, 0x4, R16 ;  /* 0x0000000403027825 */ /* 0x000fca00078e0210 */
[----:B------:R0:W-:Y:S01]  /*86a0*/  ST.E.64 desc[UR38][R2.64], R150 ;  /* 0x0000009602007985 */ /* 0x0001e2000c101b26 */
[----:B------:R-:W-:Y:S05]  /*86b0*/  BRA `(.L_x_8) ;  /* 0x0000003c00a47947 */ /* 0x000fea0003800000 */
.L_x_35:
[----:B------:R-:W0:Y:S02]  /*86c0*/  S2R R0, SR_TID.X ;  /* 0x0000000000007919 */ /* 0x000e240000002100 */
[----:B0-----:R-:W-:-:S04]  /*86d0*/  IADD3 R2, R0, -0x80, RZ ;  /* 0xffffff8000027810 */ /* 0x001fc80007ffe0ff */
[----:B------:R-:W-:-:S13]  /*86e0*/  ISETP.GT.AND P0, PT, R2, 0x7f, PT ;  /* 0x0000007f0200780c */ /* 0x000fda0003f04270 */
[----:B------:R-:W-:Y:S05]  /*86f0*/  @P0 BRA `(.L_x_8) ;  /* 0x0000003c00940947 */ /* 0x000fea0003800000 */
[----:B------:R-:W0:Y:S01]  /*8700*/  S2R R3, SR_CTAID.X ;  /* 0x0000000000037919 */ /* 0x000e220000002500 */
[----:B------:R-:W1:Y:S01]  /*8710*/  LDC R6, c[0x0][0xbe8] ;  /* 0x0002fa00ff067b82 */ /* 0x000e620000000800 */
[----:B------:R-:W-:Y:S01]  /*8720*/  ULDC UR4, c[0x0][0xa88] ;  /* 0x0002a20000047ab9 */ /* 0x000fe20000000800 */
[----:B0-----:R-:W-:Y:S02]  /*8730*/  IMAD R0, R3, 0x80, R0 ;  /* 0x0000008003007824 */ /* 0x001fe400078e0200 */
[----:B-1----:R-:W-:Y:S02]  /*8740*/  IMAD R3, R6, UR4, RZ ;  /* 0x0000000406037c24 */ /* 0x002fe4000f8e02ff */
[----:B------:R-:W-:-:S05]  /*8750*/  VIADD R0, R0, 0xffffff80 ;  /* 0xffffff8000007836 */ /* 0x000fca0000000000 */
[----:B------:R-:W-:-:S13]  /*8760*/  ISETP.GE.AND P0, PT, R0, R3, PT ;  /* 0x000000030000720c */ /* 0x000fda0003f06270 */
[----:B------:R-:W-:Y:S05]  /*8770*/  @P0 BRA `(.L_x_8) ;  /* 0x0000003c00740947 */ /* 0x000fea0003800000 */
[----:B------:R-:W-:Y:S01]  /*8780*/  ISETP.NE.AND P0, PT, R6, 0x1, PT ;  /* 0x000000010600780c */ /* 0x000fe20003f05270 */
[----:B------:R-:W0:Y:S01]  /*8790*/  S2UR UR7, SR_CTAID.Z ;  /* 0x00000000000779c3 */ /* 0x000e220000002700 */
[----:B------:R-:W-:Y:S01]  /*87a0*/  USHF.R.S32.HI UR6, URZ, 0x1f, UR37 ;  /* 0x0000001f3f067899 */ /* 0x000fe20008011425 */
[----:B------:R-:W-:Y:S01]  /*87b0*/  MOV R5, R0 ;  /* 0x0000000000057202 */ /* 0x000fe20000000f00 */
[----:B------:R-:W-:Y:S02]  /*87c0*/  ULDC.64 UR8, c[0x0][0xbd0] ;  /* 0x0002f40000087ab9 */ /* 0x000fe40000000a00 */
[----:B------:R-:W-:Y:S02]  /*87d0*/  UIMAD UR6, UR6, UR8, URZ ;  /* 0x00000008060672a4 */ /* 0x000fe4000f8e023f */
[----:B------:R-:W-:Y:S01]  /*87e0*/  UIMAD.WIDE.U32 UR4, UR37, UR8, URZ ;  /* 0x00000008250472a5 */ /* 0x000fe2000f8e003f */
[----:B------:R-:W1:Y:S01]  /*87f0*/  LDC.64 R10, c[0x0][0xbd8] ;  /* 0x0002f600ff0a7b82 */ /* 0x000e620000000a00 */
[----:B------:R-:W-:-:S04]  /*8800*/  UIMAD UR6, UR37, UR9, UR6 ;  /* 0x00000009250672a4 */ /* 0x000fc8000f8e0206 */
[----:B------:R-:W-:Y:S02]  /*8810*/  UIADD3 UR6, UR5, UR6, URZ ;  /* 0x0000000605067290 */ /* 0x000fe4000fffe03f */
[----:B------:R-:W-:Y:S01]  /*8820*/  IMAD.U32 R3, RZ, RZ, UR5 ;  /* 0x00000005ff037e24 */ /* 0x000fe2000f8e00ff */
[----:B------:R-:W2:Y:S01]  /*8830*/  @P0 LDC R7, c[0x0][0xbec] ;  /* 0x0002fb00ff070b82 */ /* 0x000ea20000000800 */
[----:B------:R-:W-:Y:S01]  /*8840*/  IMAD.U32 R2, RZ, RZ, UR4 ;  /* 0x00000004ff027e24 */ /* 0x000fe2000f8e00ff */
[----:B------:R-:W-:Y:S01]  /*8850*/  ULDC.64 UR4, c[0x0][0xbe0] ;  /* 0x0002f80000047ab9 */ /* 0x000fe20000000a00 */
[----:B------:R-:W-:-:S05]  /*8860*/  MOV R3, UR6 ;  /* 0x0000000600037c02 */ /* 0x000fca0008000f00 */
[----:B------:R-:W3:Y:S01]  /*8870*/  @P0 LDC R9, c[0x0][0xbf0] ;  /* 0x0002fc00ff090b82 */ /* 0x000ee20000000800 */
[----:B0-----:R-:W-:-:S07]  /*8880*/  USHF.R.S32.HI UR8, URZ, 0x1f, UR7 ;  /* 0x0000001f3f087899 */ /* 0x001fce0008011407 */
[----:B------:R-:W0:Y:S01]  /*8890*/  S2UR UR10, SR_CTAID.Y ;  /* 0x00000000000a79c3 */ /* 0x000e220000002600 */
[C---:B-1----:R-:W-:Y:S02]  /*88a0*/  IMAD R12, R10.reuse, UR8, RZ ;  /* 0x000000080a0c7c24 */ /* 0x042fe4000f8e02ff */
[----:B------:R-:W-:-:S04]  /*88b0*/  IMAD.WIDE.U32 R2, R10, UR7, R2 ;  /* 0x000000070a027c25 */ /* 0x000fc8000f8e0002 */
[----:B------:R-:W-:Y:S01]  /*88c0*/  IMAD R11, R11, UR7, R12 ;  /* 0x000000070b0b7c24 */ /* 0x000fe2000f8e020c */
[----:B------:R-:W0:Y:S01]  /*88d0*/  LDC R8, c[0x0][0xc50] ;  /* 0x00031400ff087b82 */ /* 0x000e220000000800 */
[----:B--2---:R-:W-:-:S03]  /*88e0*/  @P0 IMAD.HI.U32 R4, R0, R7, RZ ;  /* 0x0000000700040227 */ /* 0x004fc600078e00ff */
[----:B------:R-:W-:Y:S01]  /*88f0*/  IADD3 R3, R11, R3, RZ ;  /* 0x000000030b037210 */ /* 0x000fe20007ffe0ff */
[----:B------:R-:W-:Y:S01]  /*8900*/  IMAD R7, RZ, RZ, -UR37 ;  /* 0x80000025ff077e24 */ /* 0x000fe2000f8e02ff */
[----:B---3--:R-:W-:-:S03]  /*8910*/  @P0 SHF.R.U32.HI R5, RZ, R9, R4 ;  /* 0x00000009ff050219 */ /* 0x008fc60000011604 */
[----:B0-----:R-:W-:Y:S02]  /*8920*/  IMAD R9, R8, R7, UR10 ;  /* 0x0000000a08097e24 */ /* 0x001fe4000f8e0207 */
[----:B------:R-:W-:Y:S02]  /*8930*/  IMAD.MOV R7, RZ, RZ, -R5 ;  /* 0x000000ffff077224 */ /* 0x000fe400078e0a05 */
[----:B------:R-:W-:Y:S01]  /*8940*/  IMAD.WIDE.U32 R2, R9, UR4, R2 ;  /* 0x0000000409027c25 */ /* 0x000fe2000f8e0002 */
[----:B------:R-:W-:-:S03]  /*8950*/  SHF.R.S32.HI R4, RZ, 0x1f, R9 ;  /* 0x0000001fff047819 */ /* 0x000fc60000011409 */
[----:B------:R-:W-:Y:S01]  /*8960*/  IMAD R7, R6, R7, R0 ;  /* 0x0000000706077224 */ /* 0x000fe200078e0200 */
[----:B------:R-:W-:Y:S01]  /*8970*/  IADD3 R2, P0, R5, R2, RZ ;  /* 0x0000000205027210 */ /* 0x000fe20007f1e0ff */
[----:B------:R-:W-:-:S03]  /*8980*/  IMAD R4, R4, UR4, RZ ;  /* 0x0000000404047c24 */ /* 0x000fc6000f8e02ff */
[----:B------:R-:W-:Y:S01]  /*8990*/  SHF.R.S32.HI R0, RZ, 0x1f, R7 ;  /* 0x0000001fff007819 */ /* 0x000fe20000011407 */
[----:B------:R-:W-:Y:S01]  /*89a0*/  IMAD R4, R9, UR5, R4 ;  /* 0x0000000509047c24 */ /* 0x000fe2000f8e0204 */
[----:B------:R-:W-:Y:S01]  /*89b0*/  SHF.R.S32.HI R9, RZ, 0x1f, R5 ;  /* 0x0000001fff097819 */ /* 0x000fe20000011405 */
[----:B------:R-:W-:Y:S02]  /*89c0*/  ULDC.64 UR4, c[0x0][0xbc8] ;  /* 0x0002f20000047ab9 */ /* 0x000fe40000000a00 */
[----:B------:R-:W-:Y:S01]  /*89d0*/  IMAD R0, R0, UR4, RZ ;  /* 0x0000000400007c24 */ /* 0x000fe2000f8e02ff */
[----:B------:R-:W-:-:S03]  /*89e0*/  IADD3.X R3, R9, R3, R4, P0, !PT ;  /* 0x0000000309037210 */ /* 0x000fc600007fe404 */
[C---:B------:R-:W-:Y:S02]  /*89f0*/  IMAD R5, R7.reuse, UR5, R0 ;  /* 0x0000000507057c24 */ /* 0x040fe4000f8e0200 */
[----:B------:R-:W-:Y:S01]  /*8a00*/  IMAD.WIDE.U32 R2, R7, UR4, R2 ;  /* 0x0000000407027c25 */ /* 0x000fe2000f8e0002 */
[----:B------:R-:W-:-:S03]  /*8a10*/  ULDC.64 UR4, c[0x0][0xba8] ;  /* 0x0002ea0000047ab9 */ /* 0x000fc60000000a00 */
[----:B------:R-:W-:Y:S01]  /*8a20*/  IMAD.IADD R3, R3, 0x1, R5 ;  /* 0x0000000103037824 */ /* 0x000fe200078e0205 */
[----:B------:R-:W-:-:S04]  /*8a30*/  LEA R4, P0, R2, UR4, 0x2 ;  /* 0x0000000402047c11 */ /* 0x000fc8000f8010ff */
[----:B------:R-:W-:Y:S01]  /*8a40*/  LEA.HI.X R5, R2, UR5, R3, 0x2, P0 ;  /* 0x0000000502057c11 */ /* 0x000fe200080f1403 */
[----:B------:R-:W-:-:S05]  /*8a50*/  IMAD.MOV.U32 R3, RZ, RZ, -0x800000 ;  /* 0xff800000ff037424 */ /* 0x000fca00078e00ff */
[----:B------:R0:W-:Y:S01]  /*8a60*/  STG.E desc[UR38][R4.64], R3 ;  /* 0x0000000304007986 */ /* 0x0001e2000c101926 */
[----:B------:R-:W-:Y:S05]  /*8a70*/  BRA `(.L_x_8) ;  /* 0x0000003800b47947 */ /* 0x000fea0003800000 */
.L_x_6:
[----:B------:R-:W-:-:S08]  /*8a80*/  NOP ;  /* 0x0000000000007918 */ /* 0x000fd00000000000 */
[----:B------:R-:W0:-:S00]  /*8a90*/  USETMAXREG.DEALLOC.CTAPOOL 0x28 ;  /* 0x00000028000079c8 */ /* 0x000e0000080e0500 */
[----:B0-----:R-:W-:Y:S01]  /*8aa0*/  LOP3.LUT R17, R17, 0x3, RZ, 0xc0, !PT ;  /* 0x0000000311117812 */ /* 0x001fe200078ec0ff */
[----:B------:R-:W0:Y:S05]  /*8ab0*/  S2R R35, SR_CTAID.Z ;  /* 0x0000000000237919 */ /* 0x000e2a0000002700 */
[----:B------:R-:W1:Y:S01]  /*8ac0*/  S2UR UR6, SR_CTAID.Y ;  /* 0x00000000000679c3 */ /* 0x000e620000002600 */
[----:B------:R-:W2:Y:S02]  /*8ad0*/  SHFL.IDX PT, R0, R17, RZ, 0x1f ;  /* 0x00001fff11007589 */ /* 0x000ea400000e0000 */
[----:B--2---:R-:W-:-:S13]  /*8ae0*/  ISETP.NE.AND P0, PT, R0, RZ, PT ;  /* 0x000000ff0000720c */ /* 0x004fda0003f05270 */
[----:B01----:R-:W-:Y:S05]  /*8af0*/  @!P0 BRA `(.L_x_38) ;  /* 0x0000000000288947 */ /* 0x003fea0003800000 */
[----:B------:R-:W-:Y:S01]  /*8b00*/  ULDC UR7, c[0x0][0xc50] ;  /* 0x0003140000077ab9 */ /* 0x000fe20000000800 */
[----:B------:R-:W-:Y:S01]  /*8b10*/  UMOV UR42, UR6 ;  /* 0x00000006002a7c82 */ /* 0x000fe20008000000 */
[----:B------:R-:W-:-:S06]  /*8b20*/  UISETP.NE.AND UP0, UPT, UR7, 0x1, UPT ;  /* 0x000000010700788c */ /* 0x000fcc000bf05270 */
[----:B------:R-:W-:-:S13]  /*8b30*/  PLOP3.LUT P0, PT, PT, PT, UP0, 0x80, 0x0 ;  /* 0x000000000000781c */ /* 0x000fda0003f0f008 */
[----:B------:R-:W-:Y:S05]  /*8b40*/  @!P0 BRA `(.L_x_39) ;  /* 0x0000000000308947 */ /* 0x000fea0003800000 */
[----:B------:R-:W-:Y:S01]  /*8b50*/  ULDC UR4, c[0x0][0xc54] ;  /* 0x0003150000047ab9 */ /* 0x000fe20000000800 */
[----:B------:R-:W-:Y:S01]  /*8b60*/  ULDC UR42, c[0x0][0xc58] ;  /* 0x00031600002a7ab9 */ /* 0x000fe20000000800 */
[----:B------:R-:W-:-:S04]  /*8b70*/  UIMAD.WIDE.U32 UR4, UR6, UR4, URZ ;  /* 0x00000004060472a5 */ /* 0x000fc8000f8e003f */
[----:B------:R-:W-:Y:S01]  /*8b80*/  USHF.R.U32.HI UR42, URZ, UR42, UR5 ;  /* 0x0000002a3f2a7299 */ /* 0x000fe20008011605 */
[----:B------:R-:W-:Y:S11]  /*8b90*/  BRA `(.L_x_39) ;  /* 0x00000000001c7947 */ /* 0x000ff60003800000 */
.L_x_38:
[----:B------:R-:W-:Y:S01]  /*8ba0*/  ULDC UR7, c[0x0][0xc50] ;  /* 0x0003140000077ab9 */ /* 0x000fe20000000800 */
[----:B------:R-:W-:Y:S01]  /*8bb0*/  UMOV UR42, UR6 ;  /* 0x00000006002a7c82 */ /* 0x000fe20008000000 */
[----:B------:R-:W-:-:S11]  /*8bc0*/  UISETP.NE.AND UP0, UPT, UR7, 0x1, UPT ;  /* 0x000000010700788c */ /* 0x000fd6000bf05270 */
[----:B------:R-:W-:Y:S01]  /*8bd0*/  @UP0 ULDC UR4, c[0x0][0xc54] ;  /* 0x0003150000040ab9 */ /* 0x000fe20000000800 */
[----:B------:R-:W-:Y:S01]  /*8be0*/  @UP0 ULDC UR8, c[0x0][0xc58] ;  /* 0x0003160000080ab9 */ /* 0x000fe20000000800 */
[----:B------:R-:W-:-:S04]  /*8bf0*/  UIMAD.WIDE.U32 UR4, UR6, UR4, URZ ;  /* 0x00000004060472a5 */ /* 0x000fc8000f8e003f */
[----:B------:R-:W-:-:S12]  /*8c00*/  @UP0 USHF.R.U32.HI UR42, URZ, UR8, UR5 ;  /* 0x000000083f2a0299 */ /* 0x000fd80008011605 */
.L_x_39:
[----:B------:R-:W-:Y:S01]  /*8c10*/  ISETP.GE.AND P0, PT, R35, RZ, PT ;  /* 0x000000ff2300720c */ /* 0x000fe20003f06270 */
[----:B------:R-:W-:Y:S01]  /*8c20*/  UIADD3 UR4, -UR42, URZ, URZ ;  /* 0x0000003f2a047290 */ /* 0x000fe2000fffe13f */
[----:B------:R-:W-:Y:S01]  /*8c30*/  MOV R8, 0x1 ;  /* 0x0000000100087802 */ /* 0x000fe20000000f00 */
[----:B------:R-:W-:Y:S02]  /*8c40*/  IMAD.MOV.U32 R0, RZ, RZ, RZ ;  /* 0x000000ffff007224 */ /* 0x000fe400078e00ff */
[----:B------:R-:W-:Y:S01]  /*8c50*/  UIMAD UR4, UR7, UR4, UR6 ;  /* 0x00000004070472a4 */ /* 0x000fe2000f8e0206 */
[----:B------:R-:W-:-:S07]  /*8c60*/  IMAD.MOV.U32 R10, RZ, RZ, 0x1 ;  /* 0x00000001ff0a7424 */ /* 0x000fce00078e00ff */
[----:B------:R-:W-:Y:S05]  /*8c70*/  @!P0 BRA `(.L_x_40) ;  /* 0x0000003400808947 */ /* 0x000fea0003800000 */
[----:B------:R-:W0:Y:S01]  /*8c80*/  LDC.64 R2, c[0x0][0xa28] ;  /* 0x00028a00ff027b82 */ /* 0x000e220000000a00 */
[----:B------:R-:W-:Y:S01]  /*8c90*/  ULDC.64 UR6, c[0x0][0x418] ;  /* 0x0001060000067ab9 */ /* 0x000fe20000000a00 */
[----:B------:R-:W-:Y:S01]  /*8ca0*/  ULDC UR5, c[0x0][0x424] ;  /* 0x0001090000057ab9 */ /* 0x000fe20000000800 */
[----:B------:R-:W-:Y:S01]  /*8cb0*/  ULDC UR43, c[0x0][0x2f0] ;  /* 0x0000bc00002b7ab9 */ /* 0x000fe20000000800 */
[----:B------:R-:W-:Y:S02]  /*8cc0*/  MOV R33, RZ ;  /* 0x000000ff00217202 */ /* 0x000fe40000000f00 */
[----:B0-----:R-:W-:-:S04]  /*8cd0*/  ISETP.NE.U32.AND P0, PT, R2, RZ, PT ;  /* 0x000000ff0200720c */ /* 0x001fc80003f05070 */
[----:B------:R-:W-:Y:S01]  /*8ce0*/  ISETP.NE.AND.EX P0, PT, R3, RZ, PT, P0 ;  /* 0x000000ff0300720c */ /* 0x000fe20003f05300 */
[----:B------:R-:W-:-:S12]  /*8cf0*/  UISETP.NE.U32.AND UP0, UPT, UR6, URZ, UPT ;  /* 0x0000003f0600728c */ /* 0x000fd8000bf05070 */
[----:B------:R-:W0:Y:S01]  /*8d00*/  @P0 LDC.64 R2, c[0x0][0xa28] ;  /* 0x00028a00ff020b82 */ /* 0x000e220000000a00 */
[----:B------:R-:W-:-:S04]  /*8d10*/  UISETP.NE.AND.EX UP0, UPT, UR7, URZ, UPT, UP0 ;  /* 0x0000003f0700728c */ /* 0x000fc8000bf05300 */
[----:B------:R-:W-:-:S04]  /*8d20*/  USEL UR5, UR5, 0x1, UP0 ;  /* 0x0000000105057887 */ /* 0x000fc80008000000 */
[----:B------:R-:W-:Y:S01]  /*8d30*/  UIMAD UR43, UR5, UR43, URZ ;  /* 0x0000002b052b72a4 */ /* 0x000fe2000f8e023f */
[----:B------:R-:W1:Y:S03]  /*8d40*/  S2R R34, SR_CTAID.X ;  /* 0x0000000000227919 */ /* 0x000e660000002500 */
[----:B------:R-:W-:Y:S02]  /*8d50*/  UISETP.GE.AND UP0, UPT, UR43, 0x1, UPT ;  /* 0x000000012b00788c */ /* 0x000fe4000bf06270 */
[----:B------:R-:W-:Y:S01]  /*8d60*/  UIADD3 UR5, UR43, 0x7f, URZ ;  /* 0x0000007f2b057890 */ /* 0x000fe2000fffe03f */
[----:B0-----:R-:W-:-:S05]  /*8d70*/  @P0 IMAD.WIDE R2, R35, 0x4, R2 ;  /* 0x0000000423020825 */ /* 0x001fca00078e0202 */
[----:B------:R0:W5:Y:S01]  /*8d80*/  @P0 LDG.E R33, desc[UR38][R2.64] ;  /* 0x0000002602210981 */ /* 0x000162000c1e1900 */
[----:B------:R-:W-:Y:S01]  /*8d90*/  PLOP3.LUT P0, PT, PT, PT, UP0, 0x80, 0x0 ;  /* 0x000000000000781c */ /* 0x000fe20003f0f008 */
[----:B------:R-:W-:Y:S02]  /*8da0*/  USHF.R.S32.HI UR6, URZ, 0x1f, UR5 ;  /* 0x0000001f3f067899 */ /* 0x000fe40008011405 */
[----:B------:R-:W-:Y:S02]  /*8db0*/  ULOP3.LUT UR47, UR4, 0xffff, URZ, 0xc0, !UPT ;  /* 0x0000ffff042f7892 */ /* 0x000fe4000f8ec03f */
[----:B------:R-:W-:Y:S01]  /*8dc0*/  ULEA.HI UR6, UR6, UR5, URZ, 0x7 ;  /* 0x0000000506067291 */ /* 0x000fe2000f8f383f */
[----:B------:R-:W-:-:S03]  /*8dd0*/  UMOV UR41, URZ ;  /* 0x0000003f00297c82 */ /* 0x000fc60008000000 */
[----:B------:R-:W-:-:S04]  /*8de0*/  USHF.R.S32.HI UR44, URZ, 0x7, UR6 ;  /* 0x000000073f2c7899 */ /* 0x000fc80008011406 */
[----:B01----:R-:W-:Y:S08]  /*8df0*/  @!P0 BRA `(.L_x_41) ;  /* 0x0000000000848947 */ /* 0x003ff00003800000 */
[----:B------:R-:W-:-:S03]  /*8e00*/  USHF.R.U32.HI UR6, URZ, 0x10, UR4 ;  /* 0x000000103f067899 */ /* 0x000fc60008011604 */
[----:B------:R-:W-:Y:S01]  /*8e10*/  UMOV UR4, URZ ;  /* 0x0000003f00047c82 */ /* 0x000fe20008000000 */
[----:B------:R-:W-:-:S11]  /*8e20*/  UISETP.NE.AND UP0, UPT, UR6, URZ, UPT ;  /* 0x0000003f0600728c */ /* 0x000fd6000bf05270 */
[----:B------:R-:W-:Y:S02]  /*8e30*/  @!UP0 ULDC UR6, c[0x0][0x9f0] ;  /* 0x00027c0000068ab9 */ /* 0x000fe40000000800 */
[----:B------:R-:W-:Y:S01]  /*8e40*/  IABS R0, UR6 ;  /* 0x0000000600007c13 */ /* 0x000fe20008000000 */
[----:B------:R-:W-:Y:S02]  /*8e50*/  UIADD3 UR7, UR44, -0x1, UR6 ;  /* 0xffffffff2c077890 */ /* 0x000fe4000fffe006 */
[----:B------:R-:W-:Y:S02]  /*8e60*/  IABS R4, UR6 ;  /* 0x0000000600047c13 */ /* 0x000fe40008000000 */
[----:B------:R-:W-:Y:S02]  /*8e70*/  R2UR UR10, R0 ;  /* 0x00000000000a72ca */ /* 0x000fe400000e0000 */
[----:B------:R-:W-:Y:S01]  /*8e80*/  IABS R3, UR7 ;  /* 0x0000000700037c13 */ /* 0x000fe20008000000 */
[----:B------:R-:W-:-:S03]  /*8e90*/  ULOP3.LUT UR7, UR7, UR6, URZ, 0x3c, !UPT ;  /* 0x0000000607077292 */ /* 0x000fc6000f8e3c3f */
[----:B------:R-:W-:-:S07]  /*8ea0*/  R2UR UR9, R3 ;  /* 0x00000000030972ca */ /* 0x000fce00000e0000 */
[----:B------:R-:W0:Y:S08]  /*8eb0*/  I2F.RP R0, UR10 ;  /* 0x0000000a00007d06 */ /* 0x000e300008209400 */
[----:B0-----:R-:W0:Y:S02]  /*8ec0*/  MUFU.RCP R0, R0 ;  /* 0x0000000000007308 */ /* 0x001e240000001000 */
[----:B0-----:R-:W-:-:S02]  /*8ed0*/  VIADD R2, R0, 0xffffffe ;  /* 0x0ffffffe00027836 */ /* 0x001fc40000000000 */
[----:B------:R-:W-:-:S04]  /*8ee0*/  IMAD.MOV R0, RZ, RZ, -R4 ;  /* 0x000000ffff007224 */ /* 0x000fc800078e0a04 */
[----:B------:R-:W0:Y:S02]  /*8ef0*/  F2I.FTZ.U32.TRUNC.NTZ R2, R2 ;  /* 0x0000000200027305 */ /* 0x000e24000021f000 */
[----:B0-----:R-:W-:-:S13]  /*8f00*/  R2UR UR5, R2 ;  /* 0x00000000020572ca */ /* 0x001fda00000e0000 */
[----:B------:R-:W-:-:S04]  /*8f10*/  UIADD3 UR8, URZ, -UR5, URZ ;  /* 0x800000053f087290 */ /* 0x000fc8000fffe03f */
[----:B------:R-:W-:-:S04]  /*8f20*/  UIMAD UR8, UR8, UR10, URZ ;  /* 0x0000000a080872a4 */ /* 0x000fc8000f8e023f */
[----:B------:R-:W-:-:S03]  /*8f30*/  UIMAD.WIDE.U32 UR4, UR5, UR8, UR4 ;  /* 0x00000008050472a5 */ /* 0x000fc6000f8e0004 */
[----:B------:R-:W-:Y:S01]  /*8f40*/  R2UR UR8, R0 ;  /* 0x00000000000872ca */ /* 0x000fe200000e0000 */
[----:B------:R-:W-:-:S12]  /*8f50*/  UIMAD.WIDE.U32 UR4, UR5, UR9, URZ ;  /* 0x00000009050472a5 */ /* 0x000fd8000f8e003f */
[----:B------:R-:W-:-:S04]  /*8f60*/  UIMAD UR4, UR5, UR8, UR9 ;  /* 0x00000008050472a4 */ /* 0x000fc8000f8e0209 */
[----:B------:R-:W-:-:S11]  /*8f70*/  UISETP.GT.U32.AND UP0, UPT, UR10, UR4, UPT ;  /* 0x000000040a00728c */ /* 0x000fd6000bf04070 */
[----:B------:R-:W-:Y:S02]  /*8f80*/  @!UP0 UIADD3 UR4, UR4, -UR10, URZ ;  /* 0x8000000a04048290 */ /* 0x000fe4000fffe03f */
[----:B------:R-:W-:Y:S02]  /*8f90*/  @!UP0 UIADD3 UR5, UR5, 0x1, URZ ;  /* 0x0000000105058890 */ /* 0x000fe4000fffe03f */
[----:B------:R-:W-:Y:S02]  /*8fa0*/  UISETP.GE.U32.AND UP1, UPT, UR4, UR10, UPT ;  /* 0x0000000a0400728c */ /* 0x000fe4000bf26070 */
[----:B------:R-:W-:-:S09]  /*8fb0*/  UISETP.GE.AND UP0, UPT, UR7, URZ, UPT ;  /* 0x0000003f0700728c */ /* 0x000fd2000bf06270 */
[----:B------:R-:W-:Y:S02]  /*8fc0*/  @UP1 UIADD3 UR5, UR5, 0x1, URZ ;  /* 0x0000000105051890 */ /* 0x000fe4000fffe03f */
[----:B------:R-:W-:Y:S02]  /*8fd0*/  UISETP.NE.AND UP1, UPT, UR6, URZ, UPT ;  /* 0x0000003f0600728c */ /* 0x000fe4000bf25270 */
[----:B------:R-:W-:-:S09]  /*8fe0*/  @!UP0 UIADD3 UR5, -UR5, URZ, URZ ;  /* 0x0000003f05058290 */ /* 0x000fd2000fffe13f */
[----:B------:R-:W-:-:S07]  /*8ff0*/  @!UP1 ULOP3.LUT UR5, URZ, UR6, URZ, 0x33, !UPT ;  /* 0x000000063f059292 */ /* 0x000fce000f8e333f */
[----:B------:R-:W-:-:S05]  /*9000*/  UMOV UR41, UR5 ;  /* 0x0000000500297c82 */ /* 0x000fca0008000000 */
.L_x_41:
[----:B------:R-:W-:Y:S02]  /*9010*/  UIMAD UR48, UR47, UR41, URZ ;  /* 0x000000292f3072a4 */ /* 0x000fe4000f8e023f */
[----:B------:R-:W-:Y:S01]  /*9020*/  MOV R3, UR41 ;  /* 0x0000002900037c02 */ /* 0x000fe20008000f00 */
[----:B------:R-:W-:Y:S01]  /*9030*/  IMAD.MOV.U32 R0, RZ, RZ, RZ ;  /* 0x000000ffff007224 */ /* 0x000fe200078e00ff */
[----:B------:R-:W-:Y:S02]  /*9040*/  MOV R10, 0x1 ;  /* 0x00000001000a7802 */ /* 0x000fe40000000f00 */
[----:B------:R-:W-:-:S05]  /*9050*/  IMAD.U32 R32, RZ, RZ, UR48 ;  /* 0x00000030ff207e24 */ /* 0x000fca000f8e00ff */
[----:B------:R-:W-:-:S04]  /*9060*/  VIADDMNMX R32, R32, R3, UR44, PT ;  /* 0x0000002c20207e46 */ /* 0x000fc8000b800103 */
[----:B------:R-:W-:-:S13]  /*9070*/  ISETP.GT.AND P0, PT, R32, UR48, PT ;  /* 0x0000003020007c0c */ /* 0x000fda000bf04270 */
[----:B------:R-:W-:Y:S05]  /*9080*/  @!P0 BRA `(.L_x_40) ;  /* 0x00000030007c8947 */ /* 0x000fea0003800000 */
[----:B------:R-:W0:Y:S01]  /*9090*/  S2UR UR4, SR_CgaCtaId ;  /* 0x00000000000479c3 */ /* 0x000e220000008800 */
[----:B------:R-:W-:Y:S02]  /*90a0*/  UMOV UR45, 0x400 ;  /* 0x00000400002d7882 */ /* 0x000fe40000000000 */
[----:B0-----:R-:W-:-:S04]  /*90b0*/  ULEA UR45, UR4, UR45, 0x18 ;  /* 0x0000002d042d7291 */ /* 0x001fc8000f8ec03f */
[----:B------:R-:W-:-:S04]  /*90c0*/  UIADD3 UR4, UR45, 0x18400, URZ ;  /* 0x000184002d047890 */ /* 0x000fc8000fffe03f */
[----:B------:R-:W-:-:S06]  /*90d0*/  ULOP3.LUT UP0, URZ, UR4, 0x3ff, URZ, 0xc0, !UPT ;  /* 0x000003ff043f7892 */ /* 0x000fcc000f80c03f */
[----:B------:R-:W-:-:S13]  /*90e0*/  PLOP3.LUT P0, PT, PT, PT, UP0, 0x80, 0x0 ;  /* 0x000000000000781c */ /* 0x000fda0003f0f008 */
[----:B------:R-:W-:Y:S05]  /*90f0*/  @!P0 BRA `(.L_x_42) ;  /* 0x0000000000408947 */ /* 0x000fea0003800000 */
[----:B------:R-:W-:Y:S01]  /*9100*/  MOV R2, 0x0 ;  /* 0x0000000000027802 */ /* 0x000fe20000000f00 */
[----:B------:R-:W-:Y:S01]  /*9110*/  ULDC.64 UR4, c[0x4][0x80] ;  /* 0x0100200000047ab9 */ /* 0x000fe20000000a00 */
[----:B------:R-:W-:Y:S01]  /*9120*/  ULDC.64 UR6, c[0x4][0x88] ;  /* 0x0100220000067ab9 */ /* 0x000fe20000000a00 */
[----:B------:R-:W-:Y:S01]  /*9130*/  IMAD.U32 R4, RZ, RZ, UR4 ;  /* 0x00000004ff047e24 */ /* 0x000fe2000f8e00ff */
[----:B------:R-:W-:Y:S01]  /*9140*/  MOV R6, UR6 ;  /* 0x0000000600067c02 */ /* 0x000fe20008000f00 */
[----:B------:R-:W-:Y:S01]  /*9150*/  IMAD.U32 R5, RZ, RZ, UR5 ;  /* 0x00000005ff057e24 */ /* 0x000fe2000f8e00ff */
[----:B------:R-:W0:Y:S01]  /*9160*/  LDC.64 R2, c[0x4][R2] ;  /* 0x0100000002027b82 */ /* 0x000e220000000a00 */
[----:B------:R-:W-:Y:S01]  /*9170*/  ULDC.64 UR4, c[0x4][0x8] ;  /* 0x0100020000047ab9 */ /* 0x000fe20000000a00 */
[----:B------:R-:W-:Y:S01]  /*9180*/  IMAD.U32 R7, RZ, RZ, UR7 ;  /* 0x00000007ff077e24 */ /* 0x000fe2000f8e00ff */
[----:B------:R-:W-:Y:S01]  /*9190*/  MOV R11, UR5 ;  /* 0x00000005000b7c02 */ /* 0x000fe20008000f00 */
[----:B------:R-:W-:Y:S01]  /*91a0*/  IMAD.U32 R10, RZ, RZ, UR4 ;  /* 0x00000004ff0a7e24 */ /* 0x000fe2000f8e00ff */
[----:B------:R-:W-:Y:S01]  /*91b0*/  MOV R13, RZ ;  /* 0x000000ff000d7202 */ /* 0x000fe20000000f00 */
[----:B------:R-:W-:-:S02]  /*91c0*/  IMAD.MOV.U32 R8, RZ, RZ, 0x70 ;  /* 0x00000070ff087424 */ /* 0x000fc400078e00ff */
[----:B------:R-:W-:-:S07]  /*91d0*/  IMAD.MOV.U32 R12, RZ, RZ, 0x1 ;  /* 0x00000001ff0c7424 */ /* 0x000fce00078e00ff */
[----:B------:R-:W-:-:S07]  /*91e0*/  LEPC R20, `(.L_x_42) ;  /* 0x000000001014794e */ /* 0x000fce0000000000 */
[----:B0----5:R-:W-:Y:S05]  /*91f0*/  CALL.ABS.NOINC R2 ;  /* 0x0000000002007343 */ /* 0x021fea0003c00000 */
.L_x_42:
        /* <DEDUP_REMOVED lines=8> */
[----:B------:R0:W1:Y:S01]  /*9280*/  LDC.64 R2, c[0x4][R16] ;  /* 0x0100000010027b82 */ /* 0x0000620000000a00 */
[----:B------:R-:W-:Y:S01]  /*9290*/  IMAD.U32 R5, RZ, RZ, UR5 ;  /* 0x00000005ff057e24 */ /* 0x000fe2000f8e00ff */
[----:B------:R-:W-:Y:S01]  /*92a0*/  ULDC.64 UR4, c[0x4][0x10] ;  /* 0x0100040000047ab9 */ /* 0x000fe20000000a00 */
[----:B------:R-:W-:Y:S01]  /*92b0*/  MOV R6, UR6 ;  /* 0x0000000600067c02 */ /* 0x000fe20008000f00 */
[----:B------:R-:W-:Y:S01]  /*92c0*/  IMAD.U32 R7, RZ, RZ, UR7 ;  /* 0x00000007ff077e24 */ /* 0x000fe2000f8e00ff */
[----:B------:R-:W-:Y:S01]  /*92d0*/  MOV R11, UR5 ;  /* 0x00000005000b7c02 */ /* 0x000fe20008000f00 */
[----:B------:R-:W-:Y:S01]  /*92e0*/  IMAD.U32 R10, RZ, RZ, UR4 ;  /* 0x00000004ff0a7e24 */ /* 0x000fe2000f8e00ff */
[----:B------:R-:W-:Y:S01]  /*92f0*/  MOV R13, RZ ;  /* 0x000000ff000d7202 */ /* 0x000fe20000000f00 */
[----:B------:R-:W-:-:S02]  /*9300*/  IMAD.MOV.U32 R8, RZ, RZ, 0x70 ;  /* 0x00000070ff087424 */ /* 0x000fc400078e00ff */
[----:B0-----:R-:W-:-:S07]  /*9310*/  IMAD.MOV.U32 R12, RZ, RZ, 0x1 ;  /* 0x00000001ff0c7424 */ /* 0x001fce00078e00ff */
[----:B------:R-:W-:-:S07]  /*9320*/  LEPC R20, `(.L_x_44) ;  /* 0x000000001014794e */ /* 0x000fce0000000000 */
[----:B-1---5:R-:W-:Y:S05]  /*9330*/  CALL.ABS.NOINC R2 ;  /* 0x0000000002007343 */ /* 0x022fea0003c00000 */
.L_x_44:
[----:B------:R0:W1:Y:S01]  /*9340*/  LDC.64 R2, c[0x4][R16] ;  /* 0x0100000010027b82 */ /* 0x0000620000000a00 */
[----:B------:R-:W-:Y:S01]  /*9350*/  ULDC.64 UR4, c[0x4][0x80] ;  /* 0x0100200000047ab9 */ /* 0x000fe20000000a00 */
[----:B------:R-:W-:Y:S01]  /*9360*/  ULDC.64 UR6, c[0x4][0x88] ;  /* 0x0100220000067ab9 */ /* 0x000fe20000000a00 */
[----:B------:R-:W-:Y:S01]  /*9370*/  IMAD.U32 R4, RZ, RZ, UR4 ;  /* 0x00000004ff047e24 */ /* 0x000fe2000f8e00ff */
[----:B------:R-:W-:Y:S01]  /*9380*/  MOV R6, UR6 ;  /* 0x0000000600067c02 */ /* 0x000fe20008000f00 */
[----:B------:R-:W-:Y:S01]  /*9390*/  IMAD.U32 R5, RZ, RZ, UR5 ;  /* 0x00000005ff057e24 */ /* 0x000fe2000f8e00ff */
[----:B------:R-:W-:Y:S01]  /*93a0*/  ULDC.64 UR4, c[0x4][0x18] ;  /* 0x0100060000047ab9 */ /* 0x000fe20000000a00 */
[----:B------:R-:W-:Y:S01]  /*93b0*/  IMAD.U32 R7, RZ, RZ, UR7 ;  /* 0x00000007ff077e24 */ /* 0x000fe2000f8e00ff */
[----:B------:R-:W-:Y:S01]  /*93c0*/  MOV R11, UR5 ;  /* 0x00000005000b7c02 */ /* 0x000fe20008000f00 */
[----:B------:R-:W-:Y:S01]  /*93d0*/  IMAD.U32 R10, RZ, RZ, UR4 ;  /* 0x00000004ff0a7e24 */ /* 0x000fe2000f8e00ff */
[----:B------:R-:W-:Y:S01]  /*93e0*/  MOV R13, RZ ;  /* 0x000000ff000d7202 */ /* 0x000fe20000000f00 */
[----:B------:R-:W-:-:S02]  /*93f0*/  IMAD.MOV.U32 R8, RZ, RZ, 0x70 ;  /* 0x00000070ff087424 */ /* 0x000fc400078e00ff */
[----:B0-----:R-:W-:-:S07]  /*9400*/  IMAD.MOV.U32 R12, RZ, RZ, 0x1 ;  /* 0x00000001ff0c7424 */ /* 0x001fce00078e00ff */
[----:B------:R-:W-:-:S07]  /*9410*/  LEPC R20, `(.L_x_43) ;  /* 0x000000001014794e */ /* 0x000fce0000000000 */
[----:B-1----:R-:W-:Y:S05]  /*9420*/  CALL.ABS.NOINC R2 ;  /* 0x0000000002007343 */ /* 0x002fea0003c00000 */
.L_x_43:
[----:B------:R-:W0:Y:S01]  /*9430*/  LDC.64 R2, c[0x0][0x9f8] ;  /* 0x00027e00ff027b82 */ /* 0x000e220000000a00 */
[----:B------:R-:W-:-:S07]  /*9440*/  IMAD.MOV.U32 R31, RZ, RZ, R35 ;  /* 0x000000ffff1f7224 */ /* 0x000fce00078e0023 */
[----:B------:R-:W1:Y:S01]  /*9450*/  LDC R30, c[0x0][0x430] ;  /* 0x00010c00ff1e7b82 */ /* 0x000e620000000800 */
[C---:B------:R-:W-:Y:S01]  /*9460*/  LOP3.LUT R7, R18.reuse, 0x7f, RZ, 0xc0, !PT ;  /* 0x0000007f12077812 */ /* 0x040fe200078ec0ff */
[----:B------:R-:W-:Y:S01]  /*9470*/  IMAD.SHL.U32 R28, R18, 0x10, RZ ;  /* 0x00000010121c7824 */ /* 0x000fe200078e00ff */
[----:B------:R-:W-:Y:S01]  /*9480*/  IADD3 R22, R32, -0x1, RZ ;  /* 0xffffffff20167810 */ /* 0x000fe20007ffe0ff */
[----:B------:R-:W-:Y:S01]  /*9490*/  ULDC UR4, c[0x0][0x2f4] ;  /* 0x0000bd0000047ab9 */ /* 0x000fe20000000800 */
[----:B0-----:R-:W-:-:S04]  /*94a0*/  ISETP.NE.U32.AND P0, PT, R2, RZ, PT ;  /* 0x000000ff0200720c */ /* 0x001fc80003f05070 */
[----:B------:R-:W-:-:S13]  /*94b0*/  ISETP.NE.AND.EX P0, PT, R3, RZ, PT, P0 ;  /* 0x000000ff0300720c */ /* 0x000fda0003f05300 */
[----:B------:R-:W0:Y:S02]  /*94c0*/  @P0 LDC.64 R2, c[0x0][0x9f8] ;  /* 0x00027e00ff020b82 */ /* 0x000e240000000a00 */
[----:B0-----:R-:W-:-:S05]  /*94d0*/  @P0 IMAD.WIDE R2, R35, 0x4, R2 ;  /* 0x0000000423020825 */ /* 0x001fca00078e0202 */
[----:B------:R0:W2:Y:S01]  /*94e0*/  @P0 LDG.E R31, desc[UR38][R2.64] ;  /* 0x00000026021f0981 */ /* 0x0000a2000c1e1900 */
[----:B------:R-:W-:Y:S02]  /*94f0*/  SHF.R.U32.HI R29, RZ, 0x3, R7 ;  /* 0x00000003ff1d7819 */ /* 0x000fe40000011607 */
[----:B------:R-:W-:Y:S02]  /*9500*/  LOP3.LUT R28, R28, 0x70, RZ, 0xc0, !PT ;  /* 0x000000701c1c7812 */ /* 0x000fe400078ec0ff */
[----:B-1----:R-:W-:Y:S01]  /*9510*/  ISETP.NE.AND P1, PT, R30, 0x1, PT ;  /* 0x000000011e00780c */ /* 0x002fe20003f25270 */
[----:B------:R-:W-:Y:S01]  /*9520*/  IMAD R5, R22, 0x80, R29 ;  /* 0x0000008016057824 */ /* 0x000fe200078e021d */
[----:B------:R-:W-:-:S03]  /*9530*/  LOP3.LUT R23, R23, 0xfffffff7, RZ, 0xc0, !PT ;  /* 0xfffffff717177812 */ /* 0x000fc600078ec0ff */
[----:B------:R-:W-:-:S05]  /*9540*/  IMAD.IADD R6, R28, 0x1, R5 ;  /* 0x000000011c067824 */ /* 0x000fca00078e0205 */
[C---:B------:R-:W-:Y:S02]  /*9550*/  ISETP.GE.AND P0, PT, R6.reuse, UR43, PT ;  /* 0x0000002b06007c0c */ /* 0x040fe4000bf06270 */
[----:B-----5:R-:W-:Y:S01]  /*9560*/  IADD3 R21, R6, R33, RZ ;  /* 0x0000002106157210 */ /* 0x020fe20007ffe0ff */
[----:B------:R-:W1:Y:S01]  /*9570*/  @P1 LDC R0, c[0x0][0x434] ;  /* 0x00010d00ff001b82 */ /* 0x000e620000000800 */
[----:B------:R-:W-:-:S03]  /*9580*/  @P1 LOP3.LUT R23, R23, 0x8, RZ, 0xfc, !PT ;  /* 0x0000000817171812 */ /* 0x000fc600078efcff */
[----:B------:R-:W-:-:S04]  /*9590*/  IMAD.MOV.U32 R37, RZ, RZ, R21 ;  /* 0x000000ffff257224 */ /* 0x000fc800078e0015 */
[----:B0-----:R-:W0:Y:S08]  /*95a0*/  @P1 LDC R3, c[0x0][0x438] ;  /* 0x00010e00ff031b82 */ /* 0x001e300000000800 */
[----:B------:R-:W3:Y:S08]  /*95b0*/  @!P0 LDC.64 R4, c[0x0][0x428] ;  /* 0x00010a00ff048b82 */ /* 0x000ef00000000a00 */
[----:B------:R-:W4:Y:S01]  /*95c0*/  @!P0 LDC.64 R8, c[0x0][0x418] ;  /* 0x00010600ff088b82 */ /* 0x000f220000000a00 */
[----:B-1----:R-:W-:-:S05]  /*95d0*/  @P1 IMAD.HI.U32 R0, R21, R0, RZ ;  /* 0x0000000015001227 */ /* 0x002fca00078e00ff */
[----:B0-----:R-:W-:-:S04]  /*95e0*/  @P1 SHF.R.U32.HI R37, RZ, R3, R0 ;  /* 0x00000003ff251219 */ /* 0x001fc80000011600 */
[--C-:B------:R-:W-:Y:S01]  /*95f0*/  @!P0 SHF.R.S32.HI R3, RZ, 0x1f, R37.reuse ;  /* 0x0000001fff038819 */ /* 0x100fe20000011425 */
[----:B------:R-:W-:Y:S02]  /*9600*/  @!P0 IMAD.MOV.U32 R2, RZ, RZ, R37 ;  /* 0x000000ffff028224 */ /* 0x000fe400078e0025 */
[----:B------:R-:W-:-:S05]  /*9610*/  IMAD.SHL.U32 R6, R18, 0x8, RZ ;  /* 0x0000000812067824 */ /* 0x000fca00078e00ff */
[----:B------:R-:W-:-:S04]  /*9620*/  LOP3.LUT R26, R6, 0x38, RZ, 0xc0, !PT ;  /* 0x00000038061a7812 */ /* 0x000fc800078ec0ff */
[----:B------:R-:W-:Y:S02]  /*9630*/  LOP3.LUT R25, R26, 0x40, RZ, 0xfc, !PT ;  /* 0x000000401a197812 */ /* 0x000fe400078efcff */
[----:B------:R-:W-:Y:S01]  /*9640*/  LOP3.LUT R23, R23, 0xfffffffe, RZ, 0xc0, !PT ;  /* 0xfffffffe17177812 */ /* 0x000fe200078ec0ff */
[----:B------:R-:W-:-:S03]  /*9650*/  UMOV UR5, 0xffffffff ;  /* 0xffffffff00057882 */ /* 0x000fc60000000000 */
[----:B------:R-:W-:Y:S02]  /*9660*/  LOP3.LUT R23, R23, 0xfffffffd, RZ, 0xc0, !PT ;  /* 0xfffffffd17177812 */ /* 0x000fe400078ec0ff */
[----:B--2---:R-:W-:-:S05]  /*9670*/  SHF.R.S32.HI R27, RZ, 0x1f, R31 ;  /* 0x0000001fff1b7819 */ /* 0x004fca000001141f */
[----:B---3--:R-:W-:-:S04]  /*9680*/  @!P0 IMAD R0, R27, R4, RZ ;  /* 0x000000041b008224 */ /* 0x008fc800078e02ff */
[C---:B------:R-:W-:Y:S02]  /*9690*/  @!P0 IMAD R11, R31.reuse, R5, R0 ;  /* 0x000000051f0b8224 */ /* 0x040fe400078e0200 */
[----:B------:R-:W-:-:S05]  /*96a0*/  @!P0 IMAD.WIDE.U32 R4, R31, R4, R2 ;  /* 0x000000041f048225 */ /* 0x000fca00078e0002 */
[----:B------:R-:W-:Y:S02]  /*96b0*/  @!P0 IADD3 R0, R5, R11, RZ ;  /* 0x0000000b05008210 */ /* 0x000fe40007ffe0ff */
[----:B----4-:R-:W-:-:S04]  /*96c0*/  @!P0 LEA R2, P1, R4, R8, 0x2 ;  /* 0x0000000804028211 */ /* 0x010fc800078210ff */
[----:B------:R-:W-:Y:S01]  /*96d0*/  @!P0 LEA.HI.X R3, R4, R9, R0, 0x2, P1 ;  /* 0x0000000904038211 */ /* 0x000fe200008f1400 */
[----:B------:R-:W-:Y:S01]  /*96e0*/  IMAD.MOV.U32 R9, RZ, RZ, RZ ;  /* 0x000000ffff097224 */ /* 0x000fe200078e00ff */
[----:B------:R-:W-:-:S05]  /*96f0*/  ISETP.GE.AND P1, PT, R26, UR4, PT ;  /* 0x000000041a007c0c */ /* 0x000fca000bf26270 */
[----:B------:R0:W5:Y:S01]  /*9700*/  @!P0 LDG.E R9, desc[UR38][R2.64] ;  /* 0x0000002602098981 */ /* 0x000162000c1e1900 */
[----:B------:R-:W-:-:S07]  /*9710*/  ISETP.GE.AND P0, PT, R25, UR4, PT ;  /* 0x0000000419007c0c */ /* 0x000fce000bf06270 */
[----:B------:R-:W-:-:S06]  /*9720*/  @P1 LOP3.LUT R23, R23, 0x2, RZ, 0xfc, !PT ;  /* 0x0000000217171812 */ /* 0x000fcc00078efcff */
[----:B------:R-:W-:Y:S01]  /*9730*/  @P0 LOP3.LUT R23, R23, 0x1, RZ, 0xfc, !PT ;  /* 0x0000000117170812 */ /* 0x000fe200078efcff */
[----:B0-----:R-:W-:Y:S06]  /*9740*/  BRA.DIV UR5, `(.L_x_45) ;  /* 0x0000003205007947 */ /* 0x001fec000b800000 */
.L_x_87:
[----:B------:R-:W-:Y:S01]  /*9750*/  ULOP3.LUT UR4, UR40, 0x2, URZ, 0xfc, !UPT ;  /* 0x0000000228047892 */ /* 0x000fe2000f8efc3f */
[----:B------:R-:W-:Y:S01]  /*9760*/  IMAD.U32 R24, RZ, RZ, UR42 ;  /* 0x0000002aff187e24 */ /* 0x000fe2000f8e00ff */
[----:B------:R-:W-:Y:S01]  /*9770*/  LOP3.LUT R23, R23, 0xfffffffb, RZ, 0xc0, !PT ;  /* 0xfffffffb17177812 */ /* 0x000fe200078ec0ff */
[----:B------:R-:W-:-:S03]  /*9780*/  IMAD.MOV R4, RZ, RZ, -R37 ;  /* 0x000000ffff047224 */ /* 0x000fc600078e0a25 */
[----:B------:R-:W-:Y:S01]  /*9790*/  MOV R19, UR4 ;  /* 0x0000000400137c02 */ /* 0x000fe20008000f00 */
[----:B------:R-:W-:Y:S01]  /*97a0*/  IMAD R4, R30, R4, R21 ;  /* 0x000000041e047224 */ /* 0x000fe200078e0215 */
[----:B------:R-:W-:Y:S02]  /*97b0*/  SHF.R.S32.HI R24, RZ, 0x1f, R24 ;  /* 0x0000001fff187819 */ /* 0x000fe40000011418 */
[----:B------:R-:W-:-:S13]  /*97c0*/  ISETP.NE.AND P0, PT, R19, 0x3, PT ;  /* 0x000000031300780c */ /* 0x000fda0003f05270 */
[----:B------:R-:W-:Y:S01]  /*97d0*/  @P0 LOP3.LUT R23, R23, 0x4, RZ, 0xfc, !PT ;  /* 0x0000000417170812 */ /* 0x000fe200078efcff */
[----:B------:R-:W-:Y:S06]  /*97e0*/  @!P0 BRA `(.L_x_46) ;  /* 0x0000000000048947 */ /* 0x000fec0003800000 */
[----:B------:R-:W-:Y:S01]  /*97f0*/  BPT.TRAP 0x1 ;  /* 0x000000040000795c */ /* 0x000fe20000300000 */
.L_x_46:
[----:B------:R-:W-:Y:S01]  /*9800*/  IMAD.MOV.U32 R8, RZ, RZ, 0x1 ;  /* 0x00000001ff087424 */ /* 0x000fe200078e00ff */
[----:B------:R-:W-:Y:S01]  /*9810*/  SHF.R.S32.HI R5, RZ, 0x1f, R4 ;  /* 0x0000001fff057819 */ /* 0x000fe20000011404 */
[----:B------:R-:W-:Y:S01]  /*9820*/  ULDC.64 UR4, c[0x0][0x328] ;  /* 0x0000ca0000047ab9 */ /* 0x000fe20000000a00 */
[----:B-----5:R-:W-:Y:S02]  /*9830*/  SHF.R.S32.HI R0, RZ, 0x1f, R9 ;  /* 0x0000001fff007819 */ /* 0x020fe40000011409 */
[----:B------:R-:W-:Y:S01]  /*9840*/  SHF.L.U32 R8, R8, 0x1f, RZ ;  /* 0x0000001f08087819 */ /* 0x000fe200000006ff */
[----:B------:R-:W-:Y:S01]  /*9850*/  IMAD R3, R5, UR4, RZ ;  /* 0x0000000405037c24 */ /* 0x000fe2000f8e02ff */
[----:B------:R-:W-:Y:S02]  /*9860*/  R2UR UR6, R24 ;  /* 0x00000000180672ca */ /* 0x000fe400000e0000 */
[----:B------:R-:W0:Y:S01]  /*9870*/  SYNCS.PHASECHK.TRANS64.TRYWAIT P0, [UR45+0x28840], R8 ;  /* 0x02884008ff0075a7 */ /* 0x000e22000800016d */
[----:B------:R-:W-:-:S02]  /*9880*/  IMAD R11, R4, UR5, R3 ;  /* 0x00000005040b7c24 */ /* 0x000fc4000f8e0203 */
[----:B------:R-:W-:Y:S01]  /*9890*/  IMAD.WIDE.U32 R2, R4, UR4, RZ ;  /* 0x0000000404027c25 */ /* 0x000fe2000f8e00ff */
[----:B------:R-:W-:-:S03]  /*98a0*/  ULDC.64 UR4, c[0x0][0x338] ;  /* 0x0000ce0000047ab9 */ /* 0x000fc60000000a00 */
[----:B------:R-:W-:Y:S01]  /*98b0*/  IMAD R10, R0, UR4, RZ ;  /* 0x00000004000a7c24 */ /* 0x000fe2000f8e02ff */
[----:B------:R-:W-:-:S03]  /*98c0*/  IADD3 R3, R3, R11, RZ ;  /* 0x0000000b03037210 */ /* 0x000fc60007ffe0ff */
[C---:B------:R-:W-:Y:S02]  /*98d0*/  IMAD R11, R9.reuse, UR5, R10 ;  /* 0x00000005090b7c24 */ /* 0x040fe4000f8e020a */
[----:B------:R-:W-:Y:S01]  /*98e0*/  IMAD.WIDE.U32 R2, R9, UR4, R2 ;  /* 0x0000000409027c25 */ /* 0x000fe2000f8e0002 */
[----:B------:R-:W-:-:S03]  /*98f0*/  ULDC.64 UR4, c[0x0][0x330] ;  /* 0x0000cc0000047ab9 */ /* 0x000fc60000000a00 */
[----:B------:R-:W-:Y:S01]  /*9900*/  IMAD.IADD R3, R3, 0x1, R11 ;  /* 0x0000000103037824 */ /* 0x000fe200078e020b */
[----:B------:R-:W-:Y:S01]  /*9910*/  MOV R11, UR4 ;  /* 0x00000004000b7c02 */ /* 0x000fe20008000f00 */
[----:B------:R-:W-:-:S03]  /*9920*/  UIMAD UR4, UR6, UR4, URZ ;  /* 0x00000004060472a4 */ /* 0x000fc6000f8e023f */
[----:B------:R-:W-:Y:S01]  /*9930*/  ULDC.64 UR6, c[0x0][0x318] ;  /* 0x0000c60000067ab9 */ /* 0x000fe20000000a00 */
[----:B------:R-:W-:Y:S02]  /*9940*/  UIMAD UR4, UR42, UR5, UR4 ;  /* 0x000000052a0472a4 */ /* 0x000fe4000f8e0204 */
[----:B------:R-:W-:-:S04]  /*9950*/  IMAD.WIDE.U32 R2, R11, UR42, R2 ;  /* 0x0000002a0b027c25 */ /* 0x000fc8000f8e0002 */
[----:B------:R-:W-:Y:S01]  /*9960*/  VIADD R3, R3, UR4 ;  /* 0x0000000403037c36 */ /* 0x000fe20008000000 */
[----:B------:R-:W-:-:S04]  /*9970*/  LEA R16, P1, R2, UR6, 0x1 ;  /* 0x0000000602107c11 */ /* 0x000fc8000f8208ff */
[----:B------:R-:W-:Y:S01]  /*9980*/  LEA.HI.X R2, R2, UR7, R3, 0x1, P1 ;  /* 0x0000000702027c11 */ /* 0x000fe200088f0c03 */
[----:B0-----:R-:W-:Y:S08]  /*9990*/  @!P0 BRA `(.L_x_47) ;  /* 0x0000002c008c8947 */ /* 0x001ff00003800000 */
.L_x_88:
[----:B------:R-:W-:Y:S01]  /*99a0*/  ULDC.64 UR4, c[0x0][0x300] ;  /* 0x0000c00000047ab9 */ /* 0x000fe20000000a00 */
[----:B------:R-:W-:Y:S01]  /*99b0*/  R2UR UR6, R24 ;  /* 0x00000000180672ca */ /* 0x000fe200000e0000 */
[----:B------:R-:W-:Y:S01]  /*99c0*/  IMAD R5, R5, UR4, RZ ;  /* 0x0000000405057c24 */ /* 0x000fe2000f8e02ff */
[----:B------:R-:W-:Y:S01]  /*99d0*/  LOP3.LUT P3, RZ, R23, 0x2, RZ, 0xc0, !PT ;  /* 0x0000000217ff7812 */ /* 0x000fe2000786c0ff */
[----:B------:R-:W-:Y:S01]  /*99e0*/  IMAD.SHL.U32 R36, R7, 0x8, RZ ;  /* 0x0000000807247824 */ /* 0x000fe200078e00ff */
[----:B------:R-:W-:Y:S01]  /*99f0*/  LOP3.LUT P2, RZ, R23, 0x1, RZ, 0xc0, !PT ;  /* 0x0000000117ff7812 */ /* 0x000fe2000784c0ff */
[C---:B0-----:R-:W-:Y:S02]  /*9a00*/  IMAD R3, R4.reuse, UR5, R5 ;  /* 0x0000000504037c24 */ /* 0x041fe4000f8e0205 */
[----:B------:R-:W-:Y:S01]  /*9a10*/  IMAD.WIDE.U32 R4, R4, UR4, RZ ;  /* 0x0000000404047c25 */ /* 0x000fe2000f8e00ff */
[----:B------:R-:W-:-:S03]  /*9a20*/  ULDC.64 UR4, c[0x0][0x310] ;  /* 0x0000c40000047ab9 */ /* 0x000fc60000000a00 */
[----:B------:R-:W-:Y:S02]  /*9a30*/  IMAD.IADD R5, R5, 0x1, R3 ;  /* 0x0000000105057824 */ /* 0x000fe400078e0203 */
[----:B------:R-:W-:Y:S02]  /*9a40*/  IMAD R0, R0, UR4, RZ ;  /* 0x0000000400007c24 */ /* 0x000fe4000f8e02ff */
[----:B------:R-:W-:-:S04]  /*9a50*/  IMAD.WIDE.U32 R4, R9, UR4, R4 ;  /* 0x0000000409047c25 */ /* 0x000fc8000f8e0004 */
[----:B------:R-:W-:Y:S01]  /*9a60*/  IMAD R3, R9, UR5, R0 ;  /* 0x0000000509037c24 */ /* 0x000fe2000f8e0200 */
[----:B------:R-:W-:-:S04]  /*9a70*/  ULDC.64 UR4, c[0x0][0x308] ;  /* 0x0000c20000047ab9 */ /* 0x000fc80000000a00 */
[----:B------:R-:W-:Y:S01]  /*9a80*/  IADD3 R5, R5, R3, RZ ;  /* 0x0000000305057210 */ /* 0x000fe20007ffe0ff */
[----:B------:R-:W-:Y:S01]  /*9a90*/  IMAD.U32 R3, RZ, RZ, UR4 ;  /* 0x00000004ff037e24 */ /* 0x000fe2000f8e00ff */
[----:B------:R-:W-:-:S03]  /*9aa0*/  UIMAD UR4, UR6, UR4, URZ ;  /* 0x00000004060472a4 */ /* 0x000fc6000f8e023f */
[----:B------:R-:W-:Y:S01]  /*9ab0*/  IMAD.WIDE.U32 R4, R3, UR42, R4 ;  /* 0x0000002a03047c25 */ /* 0x000fe2000f8e0004 */
[----:B------:R-:W-:Y:S01]  /*9ac0*/  UIMAD UR4, UR42, UR5, UR4 ;  /* 0x000000052a0472a4 */ /* 0x000fe2000f8e0204 */
[----:B------:R-:W-:Y:S02]  /*9ad0*/  ULDC.64 UR6, c[0x0][0x2e8] ;  /* 0x0000ba0000067ab9 */ /* 0x000fe40000000a00 */
[----:B------:R-:W-:-:S03]  /*9ae0*/  LEA R0, P0, R4, UR6, 0x1 ;  /* 0x0000000604007c11 */ /* 0x000fc6000f8008ff */
[----:B------:R-:W-:Y:S01]  /*9af0*/  VIADD R3, R5, UR4 ;  /* 0x0000000405037c36 */ /* 0x000fe20008000000 */
[----:B------:R-:W-:Y:S01]  /*9b00*/  MOV R5, 0xffffff80 ;  /* 0xffffff8000057802 */ /* 0x000fe20000000f00 */
[----:B------:R-:W-:-:S03]  /*9b10*/  UMOV UR4, 0xffffffff ;  /* 0xffffffff00047882 */ /* 0x000fc60000000000 */
[----:B------:R-:W-:Y:S01]  /*9b20*/  LEA.HI.X R3, R4, UR7, R3, 0x1, P0 ;  /* 0x0000000704037c11 */ /* 0x000fe200080f0c03 */
[----:B------:R-:W-:Y:S01]  /*9b30*/  IMAD R4, R22, R5, UR43 ;  /* 0x0000002b16047e24 */ /* 0x000fe2000f8e0205 */
[----:B------:R-:W-:-:S04]  /*9b40*/  LOP3.LUT R5, R6, 0x1c0, RZ, 0xc0, !PT ;  /* 0x000001c006057812 */ /* 0x000fc800078ec0ff */
[----:B------:R-:W-:Y:S01]  /*9b50*/  LOP3.LUT R5, R5, 0x38, R6, 0xf8, !PT ;  /* 0x0000003805057812 */ /* 0x000fe200078ef806 */
[----:B------:R-:W-:-:S03]  /*9b60*/  IMAD.IADD R6, R4, 0x1, -R29 ;  /* 0x0000000104067824 */ /* 0x000fc600078e0a1d */
[----:B------:R-:W-:Y:S02]  /*9b70*/  LOP3.LUT R5, R5, 0x38, R18, 0x78, !PT ;  /* 0x0000003805057812 */ /* 0x000fe400078e7812 */
[----:B------:R-:W-:Y:S02]  /*9b80*/  ISETP.GE.AND P0, PT, R6, 0x1, PT ;  /* 0x000000010600780c */ /* 0x000fe40003f06270 */
[----:B------:R-:W-:Y:S01]  /*9b90*/  LOP3.LUT R36, R5, 0x200, R36, 0xf8, !PT ;  /* 0x0000020005247812 */ /* 0x000fe200078ef824 */
[----:B------:R-:W-:Y:S10]  /*9ba0*/  BRA.DIV UR4, `(.L_x_48) ;  /* 0x0000002e04207947 */ /* 0x000ff4000b800000 */
[----:B------:R-:W-:Y:S01]  /*9bb0*/  SHFL.IDX PT, R5, R3, RZ, 0x181f ;  /* 0x00181fff03057589 */ /* 0x000fe200000e0000 */
[----:B------:R-:W-:Y:S02]  /*9bc0*/  @P0 LEA R9, R36, UR45, 0x1 ;  /* 0x0000002d24090c11 */ /* 0x000fe4000f8e08ff */
[----:B------:R-:W-:Y:S01]  /*9bd0*/  ISETP.GE.AND P1, PT, R6, 0x21, PT ;  /* 0x000000210600780c */ /* 0x000fe20003f26270 */
[----:B------:R-:W0:Y:S04]  /*9be0*/  SHFL.IDX PT, R4, R0, RZ, 0x181f ;  /* 0x00181fff00047589 */ /* 0x000e2800000e0000 */
[----:B------:R-:W1:Y:S04]  /*9bf0*/  SHFL.IDX PT, R21, R0, 0x1, 0x181f ;  /* 0x00381f0000157f89 */ /* 0x000e6800000e0000 */
[----:B------:R-:W2:Y:S04]  /*9c00*/  SHFL.IDX PT, R10, R3, 0x1, 0x181f ;  /* 0x00381f00030a7f89 */ /* 0x000ea800000e0000 */
[----:B------:R-:W3:Y:S04]  /*9c10*/  SHFL.IDX PT, R8, R3, 0x2, 0x181f ;  /* 0x00581f0003087f89 */ /* 0x000ee800000e0000 */
[----:B------:R-:W4:Y:S04]  /*9c20*/  SHFL.IDX PT, R37, R0, 0x2, 0x181f ;  /* 0x00581f0000257f89 */ /* 0x000f2800000e0000 */
[----:B------:R-:W-:Y:S01]  /*9c30*/  SHFL.IDX PT, R7, R3, 0x3, 0x181f ;  /* 0x00781f0003077f89 */ /* 0x000fe200000e0000 */
[----:B0-----:R-:W-:-:S03]  /*9c40*/  @P0 IMAD.WIDE.U32 R4, R26, 0x2, R4 ;  /* 0x000000021a040825 */ /* 0x001fc600078e0004 */
[----:B------:R-:W0:Y:S04]  /*9c50*/  SHFL.IDX PT, R14, R0, 0x3, 0x181f ;  /* 0x00781f00000e7f89 */ /* 0x000e2800000e0000 */
[----:B------:R-:W-:Y:S04]  /*9c60*/  @P0 LDGSTS.E.BYPASS.LTC128B.128 [R9+0x18400], desc[UR38][R4.64], !P3 ;  /* 0x1840000004090fae */ /* 0x000fe8000d901d66 */
[----:B------:R1:W-:Y:S01]  /*9c70*/  @P0 LDGSTS.E.BYPASS.LTC128B.128 [R9+0x1c400], desc[UR38][R4.64+0x80], !P2 ;  /* 0x1c40008004090fae */ /* 0x0003e2000d101d66 */
[----:B------:R-:W-:Y:S02]  /*9c80*/  ISETP.GE.AND P0, PT, R6, 0x11, PT ;  /* 0x000000110600780c */ /* 0x000fe40003f06270 */
[----:B-1----:R-:W-:Y:S01]  /*9c90*/  MOV R4, R21 ;  /* 0x0000001500047202 */ /* 0x002fe20000000f00 */
[----:B--2---:R-:W-:-:S10]  /*9ca0*/  IMAD.MOV.U32 R5, RZ, RZ, R10 ;  /* 0x000000ffff057224 */ /* 0x004fd400078e000a */
[----:B------:R-:W-:Y:S01]  /*9cb0*/  @P0 LEA R18, R36, UR45, 0x1 ;  /* 0x0000002d24120c11 */ /* 0x000fe2000f8e08ff */
[----:B------:R-:W-:Y:S01]  /*9cc0*/  SHFL.IDX PT, R10, R3, 0x4, 0x181f ;  /* 0x00981f00030a7f89 */ /* 0x000fe200000e0000 */
[----:B------:R-:W-:Y:S01]  /*9cd0*/  @P0 IMAD.WIDE.U32 R20, R26, 0x2, R4 ;  /* 0x000000021a140825 */ /* 0x000fe200078e0004 */
[----:B---3--:R-:W-:-:S03]  /*9ce0*/  MOV R5, R8 ;  /* 0x0000000800057202 */ /* 0x008fc60000000f00 */
[----:B----4-:R-:W-:Y:S01]  /*9cf0*/  IMAD.MOV.U32 R4, RZ, RZ, R37 ;  /* 0x000000ffff047224 */ /* 0x010fe200078e0025 */
[----:B------:R-:W-:Y:S03]  /*9d00*/  @P0 LDGSTS.E.BYPASS.LTC128B.128 [R18+0x18c00], desc[UR38][R20.64], !P3 ;  /* 0x18c0000014120fae */ /* 0x000fe6000d901d66 */
[----:B------:R-:W-:Y:S01]  /*9d10*/  @P1 IMAD.WIDE.U32 R8, R26, 0x2, R4 ;  /* 0x000000021a081825 */ /* 0x000fe200078e0004 */
[----:B------:R1:W-:Y:S01]  /*9d20*/  @P0 LDGSTS.E.BYPASS.LTC128B.128 [R18+0x1cc00], desc[UR38][R20.64+0x80], !P2 ;  /* 0x1cc0008014120fae */ /* 0x0003e2000d101d66 */
[----:B------:R-:W-:Y:S02]  /*9d30*/  ISETP.GE.AND P0, PT, R6, 0x31, PT ;  /* 0x000000310600780c */ /* 0x000fe40003f06270 */
[----:B------:R-:W-:Y:S01]  /*9d40*/  @P1 LEA R5, R36, UR45, 0x1 ;  /* 0x0000002d24051c11 */ /* 0x000fe2000f8e08ff */
[----:B------:R-:W2:Y:S01]  /*9d50*/  SHFL.IDX PT, R37, R0, 0x4, 0x181f ;  /* 0x00981f0000257f89 */ /* 0x000ea200000e0000 */
[----:B0-----:R-:W-:-:S03]  /*9d60*/  IMAD.MOV.U32 R4, RZ, RZ, R14 ;  /* 0x000000ffff047224 */ /* 0x001fc600078e000e */
[----:B------:R-:W-:Y:S04]  /*9d70*/  @P1 LDGSTS.E.BYPASS.LTC128B.128 [R5+0x19400], desc[UR38][R8.64], !P3 ;  /* 0x1940000008051fae */ /* 0x000fe8000d901d66 */
[----:B------:R0:W-:Y:S01]  /*9d80*/  @P1 LDGSTS.E.BYPASS.LTC128B.128 [R5+0x1d400], desc[UR38][R8.64+0x80], !P2 ;  /* 0x1d40008008051fae */ /* 0x0001e2000d101d66 */
[----:B------:R-:W-:-:S03]  /*9d90*/  ISETP.GE.AND P1, PT, R6, 0x51, PT ;  /* 0x000000510600780c */ /* 0x000fc60003f26270 */
[----:B-1----:R-:W1:Y:S04]  /*9da0*/  SHFL.IDX PT, R18, R3, 0x5, 0x181f ;  /* 0x00b81f0003127f89 */ /* 0x002e6800000e0000 */
[----:B------:R-:W-:Y:S01]  /*9db0*/  SHFL.IDX PT, R14, R0, 0x6, 0x181f ;  /* 0x00d81f00000e7f89 */ /* 0x000fe200000e0000 */
[----:B0-----:R-:W-:Y:S01]  /*9dc0*/  IMAD.MOV.U32 R5, RZ, RZ, R7 ;  /* 0x000000ffff057224 */ /* 0x001fe200078e0007 */
[----:B------:R-:W-:Y:S02]  /*9dd0*/  @P0 LEA R7, R36, UR45, 0x1 ;  /* 0x0000002d24070c11 */ /* 0x000fe4000f8e08ff */
[----:B------:R-:W0:Y:S01]  /*9de0*/  SHFL.IDX PT, R9, R0, 0x5, 0x181f ;  /* 0x00b81f0000097f89 */ /* 0x000e2200000e0000 */
[----:B------:R-:W-:-:S05]  /*9df0*/  @P0 IMAD.WIDE.U32 R4, R26, 0x2, R4 ;  /* 0x000000021a040825 */ /* 0x000fca00078e0004 */
[----:B------:R-:W-:Y:S04]  /*9e00*/  @P0 LDGSTS.E.BYPASS.LTC128B.128 [R7+0x19c00], desc[UR38][R4.64], !P3 ;  /* 0x19c0000004070fae */ /* 0x000fe8000d901d66 */
[----:B------:R3:W-:Y:S01]  /*9e10*/  @P0 LDGSTS.E.BYPASS.LTC128B.128 [R7+0x1dc00], desc[UR38][R4.64+0x80], !P2 ;  /* 0x1dc0008004070fae */ /* 0x0007e2000d101d66 */
[----:B------:R-:W-:-:S03]  /*9e20*/  ISETP.GE.AND P0, PT, R6, 0x41, PT ;  /* 0x000000410600780c */ /* 0x000fc60003f06270 */
[----:B---3--:R-:W3:Y:S01]  /*9e30*/  SHFL.IDX PT, R7, R3, 0x6, 0x181f ;  /* 0x00d81f0003077f89 */ /* 0x008ee200000e0000 */
[----:B--2---:R-:W-:Y:S01]  /*9e40*/  MOV R4, R37 ;  /* 0x0000002500047202 */ /* 0x004fe20000000f00 */
[----:B------:R-:W-:-:S08]  /*9e50*/  IMAD.MOV.U32 R5, RZ, RZ, R10 ;  /* 0x000000ffff057224 */ /* 0x000fd000078e000a */
[C---:B------:R-:W-:Y:S01]  /*9e60*/  @P0 LEA R37, R36.reuse, UR45, 0x1 ;  /* 0x0000002d24250c11 */ /* 0x040fe2000f8e08ff */
[----:B------:R-:W2:Y:S01]  /*9e70*/  SHFL.IDX PT, R3, R3, 0x7, 0x181f ;  /* 0x00f81f0003037f89 */ /* 0x000ea200000e0000 */
[----:B------:R-:W-:Y:S01]  /*9e80*/  @P1 LEA R10, R36, UR45, 0x1 ;  /* 0x0000002d240a1c11 */ /* 0x000fe2000f8e08ff */
[----:B------:R-:W-:Y:S01]  /*9e90*/  @P0 IMAD.WIDE.U32 R20, R26, 0x2, R4 ;  /* 0x000000021a140825 */ /* 0x000fe200078e0004 */
[----:B-1----:R-:W-:-:S03]  /*9ea0*/  MOV R5, R18 ;  /* 0x0000001200057202 */ /* 0x002fc60000000f00 */
[----:B0-----:R-:W-:Y:S01]  /*9eb0*/  IMAD.MOV.U32 R4, RZ, RZ, R9 ;  /* 0x000000ffff047224 */ /* 0x001fe200078e0009 */
[----:B------:R0:W-:Y:S03]  /*9ec0*/  @P0 LDGSTS.E.BYPASS.LTC128B.128 [R37+0x1a400], desc[UR38][R20.64], !P3 ;  /* 0x1a40000014250fae */ /* 0x0001e6000d901d66 */
[----:B------:R-:W-:Y:S01]  /*9ed0*/  @P1 IMAD.WIDE.U32 R8, R26, 0x2, R4 ;  /* 0x000000021a081825 */ /* 0x000fe200078e0004 */
[----:B------:R0:W-:Y:S01]  /*9ee0*/  @P0 LDGSTS.E.BYPASS.LTC128B.128 [R37+0x1e400], desc[UR38][R20.64+0x80], !P2 ;  /* 0x1e40008014250fae */ /* 0x0001e2000d101d66 */
[----:B------:R-:W-:Y:S02]  /*9ef0*/  ISETP.GE.AND P0, PT, R6, 0x61, PT ;  /* 0x000000610600780c */ /* 0x000fe40003f06270 */
[----:B------:R-:W-:Y:S01]  /*9f00*/  IMAD.MOV.U32 R4, RZ, RZ, R14 ;  /* 0x000000ffff047224 */ /* 0x000fe200078e000e */
[----:B------:R0:W-:Y:S04]  /*9f10*/  @P1 LDGSTS.E.BYPASS.LTC128B.128 [R10+0x1ac00], desc[UR38][R8.64], !P3 ;  /* 0x1ac00000080a1fae */ /* 0x0001e8000d901d66 */
[----:B------:R0:W-:Y:S01]  /*9f20*/  @P1 LDGSTS.E.BYPASS.LTC128B.128 [R10+0x1ec00], desc[UR38][R8.64+0x80], !P2 ;  /* 0x1ec00080080a1fae */ /* 0x0001e2000d101d66 */
[----:B---3--:R-:W-:-:S03]  /*9f30*/  IMAD.MOV.U32 R5, RZ, RZ, R7 ;  /* 0x000000ffff057224 */ /* 0x008fc600078e0007 */
[----:B------:R0:W1:Y:S02]  /*9f40*/  SHFL.IDX PT, R14, R0, 0x7, 0x181f ;  /* 0x00f81f00000e7f89 */ /* 0x00006400000e0000 */
[----:B------:R-:W-:Y:S01]  /*9f50*/  @P0 IMAD.WIDE.U32 R4, R26, 0x2, R4 ;  /* 0x000000021a040825 */ /* 0x000fe200078e0004 */
[----:B------:R-:W-:-:S05]  /*9f60*/  @P0 LEA R7, R36, UR45, 0x1 ;  /* 0x0000002d24070c11 */ /* 0x000fca000f8e08ff */
[----:B------:R0:W-:Y:S04]  /*9f70*/  @P0 LDGSTS.E.BYPASS.LTC128B.128 [R7+0x1b400], desc[UR38][R4.64], !P3 ;  /* 0x1b40000004070fae */ /* 0x0001e8000d901d66 */
[----:B--2---:R0:W-:Y:S02]  /*9f80*/  @P0 LDGSTS.E.BYPASS.LTC128B.128 [R7+0x1f400], desc[UR38][R4.64+0x80], !P2 ;  /* 0x1f40008004070fae */ /* 0x0041e4000d101d66 */
.L_x_106:
[----:B------:R-:W-:Y:S01]  /*9f90*/  ISETP.GE.AND P0, PT, R6, 0x71, PT ;  /* 0x000000710600780c */ /* 0x000fe20003f06270 */
[----:B0-----:R-:W-:Y:S01]  /*9fa0*/  IMAD.MOV.U32 R5, RZ, RZ, R3 ;  /* 0x000000ffff057224 */ /* 0x001fe200078e0003 */
[----:B-1----:R-:W-:-:S11]  /*9fb0*/  MOV R4, R14 ;  /* 0x0000000e00047202 */ /* 0x002fd60000000f00 */
[----:B------:R-:W-:Y:S01]  /*9fc0*/  @P0 IMAD.WIDE.U32 R4, R26, 0x2, R4 ;  /* 0x000000021a040825 */ /* 0x000fe200078e0004 */
[----:B------:R-:W-:-:S05]  /*9fd0*/  @P0 LEA R3, R36, UR45, 0x1 ;  /* 0x0000002d24030c11 */ /* 0x000fca000f8e08ff */
[----:B------:R-:W-:Y:S01]  /*9fe0*/  @!PT LDS RZ, [RZ] ;  /* 0x00000000fffff984 */ /* 0x000fe20000000800 */
[----:B------:R-:W-:Y:S01]  /*9ff0*/  @!PT LDS RZ, [RZ] ;  /* 0x00000000fffff984 */ /* 0x000fe20000000800 */
[----:B------:R-:W-:Y:S01]  /*a000*/  @!PT LDS RZ, [RZ] ;  /* 0x00000000fffff984 */ /* 0x000fe20000000800 */
[----:B------:R0:W-:Y:S04]  /*a010*/  @P0 LDGSTS.E.BYPASS.LTC128B.128 [R3+0x1bc00], desc[UR38][R4.64], !P3 ;  /* 0x1bc0000004030fae */ /* 0x0001e8000d901d66 */
[----:B------:R0:W-:Y:S01]  /*a020*/  @P0 LDGSTS.E.BYPASS.LTC128B.128 [R3+0x1fc00], desc[UR38][R4.64+0x80], !P2 ;  /* 0x1fc0008004030fae */ /* 0x0001e2000d101d66 */
[----:B------:R-:W-:Y:S01]  /*a030*/  NOP ;  /* 0x0000000000007918 */ /* 0x000fe20000000000 */
[----:B------:R-:W-:Y:S02]  /*a040*/  SYNCS.ARRIVE.TRANS64.RED.A0T1 RZ, [UR45+0x28830], RZ ;  /* 0x028830ffffff79a7 */ /* 0x000fe4000820042d */
[----:B------:R-:W-:Y:S01]  /*a050*/  ARRIVES.LDGSTSBAR.64.TRANSCNT [UR45+0x28830] ;  /* 0x02883000ff0079b0 */ /* 0x000fe20008000aad */
[----:B------:R-:W-:Y:S01]  /*a060*/  NOP ;  /* 0x0000000000007918 */ /* 0x000fe20000000000 */
[----:B------:R-:W-:-:S13]  /*a070*/  ISETP.NE.AND P1, PT, R19, 0x3, PT ;  /* 0x000000031300780c */ /* 0x000fda0003f25270 */
[----:B0-----:R-:W-:Y:S05]  /*a080*/  @!P1 BRA `(.L_x_49) ;  /* 0x0000000000049947 */ /* 0x001fea0003800000 */
[----:B------:R-:W-:Y:S01]  /*a090*/  BPT.TRAP 0x1 ;  /* 0x000000040000795c */ /* 0x000fe20000300000 */
.L_x_49:
[----:B------:R-:W-:Y:S01]  /*a0a0*/  SYNCS.ARRIVE.TRANS64.A1T0 RZ, [UR45+0x28830], RZ ;  /* 0x028830ffffff79a7 */ /* 0x000fe2000810002d */
[----:B------:R-:W-:Y:S05]  /*a0b0*/  WARPSYNC.ALL ;  /* 0x0000000000007948 */ /* 0x000fea0003800000 */
[----:B------:R-:W-:Y:S01]  /*a0c0*/  UIADD3 UR5, UR45, 0x10400, URZ ;  /* 0x000104002d057890 */ /* 0x000fe2000fffe03f */
[----:B------:R-:W-:Y:S01]  /*a0d0*/  R2UR UR4, R24 ;  /* 0x00000000180472ca */ /* 0x000fe200000e0000 */
[----:B------:R-:W-:Y:S01]  /*a0e0*/  ULDC.64 UR6, c[0x0][0x2d8] ;  /* 0x0000b60000067ab9 */ /* 0x000fe20000000a00 */
[----:B------:R-:W-:Y:S01]  /*a0f0*/  SHF.R.S32.HI R18, RZ, 0x1f, R35 ;  /* 0x0000001fff127819 */ /* 0x000fe20000011423 */
[----:B------:R-:W-:Y:S02]  /*a100*/  ULOP3.LUT UP0, URZ, UR5, 0x3ff, URZ, 0xc0, !UPT ;  /* 0x000003ff053f7892 */ /* 0x000fe4000f80c03f */
[----:B------:R-:W-:Y:S01]  /*a110*/  UIMAD.WIDE.U32 UR36, UR42, UR6, URZ ;  /* 0x000000062a2472a5 */ /* 0x000fe2000f8e003f */
[----:B------:R-:W-:Y:S03]  /*a120*/  BAR.SYNC.DEFER_BLOCKING 0x8, 0x180 ;  /* 0x0206000000007b1d */ /* 0x000fe60000010000 */
[----:B------:R-:W-:-:S04]  /*a130*/  PLOP3.LUT P0, PT, PT, PT, UP0, 0x80, 0x0 ;  /* 0x000000000000781c */ /* 0x000fc80003f0f008 */
[----:B------:R-:W-:-:S04]  /*a140*/  UIMAD UR4, UR4, UR6, URZ ;  /* 0x00000006040472a4 */ /* 0x000fc8000f8e023f */
[----:B------:R-:W-:-:S04]  /*a150*/  UIMAD UR4, UR42, UR7, UR4 ;  /* 0x000000072a0472a4 */ /* 0x000fc8000f8e0204 */
[----:B------:R-:W-:Y:S01]  /*a160*/  UIADD3 UR46, UR37, UR4, URZ ;  /* 0x00000004252e7290 */ /* 0x000fe2000fffe03f */
[----:B------:R-:W-:Y:S11]  /*a170*/  @!P0 BRA `(.L_x_50) ;  /* 0x0000000000408947 */ /* 0x000ff60003800000 */
[----:B------:R-:W-:Y:S01]  /*a180*/  MOV R14, 0x0 ;  /* 0x00000000000e7802 */ /* 0x000fe20000000f00 */
[----:B------:R-:W-:Y:S01]  /*a190*/  ULDC.64 UR4, c[0x4][0x80] ;  /* 0x0100200000047ab9 */ /* 0x000fe20000000a00 */
[----:B------:R-:W-:Y:S01]  /*a1a0*/  ULDC.64 UR6, c[0x4][0x88] ;  /* 0x0100220000067ab9 */ /* 0x000fe20000000a00 */
[----:B------:R-:W-:Y:S01]  /*a1b0*/  ULDC.64 UR8, c[0x4][0x20] ;  /* 0x0100080000087ab9 */ /* 0x000fe20000000a00 */
[----:B------:R-:W-:Y:S01]  /*a1c0*/  IMAD.U32 R4, RZ, RZ, UR4 ;  /* 0x00000004ff047e24 */ /* 0x000fe2000f8e00ff */
[----:B------:R-:W-:Y:S01]  /*a1d0*/  MOV R5, UR5 ;  /* 0x0000000500057c02 */ /* 0x000fe20008000f00 */
[----:B------:R-:W0:Y:S01]  /*a1e0*/  LDC.64 R14, c[0x4][R14] ;  /* 0x010000000e0e7b82 */ /* 0x000e220000000a00 */
[----:B------:R-:W-:Y:S01]  /*a1f0*/  IMAD.U32 R6, RZ, RZ, UR6 ;  /* 0x00000006ff067e24 */ /* 0x000fe2000f8e00ff */
[----:B------:R-:W-:Y:S01]  /*a200*/  MOV R10, UR8 ;  /* 0x00000008000a7c02 */ /* 0x000fe20008000f00 */
[----:B------:R-:W-:Y:S01]  /*a210*/  IMAD.U32 R7, RZ, RZ, UR7 ;  /* 0x00000007ff077e24 */ /* 0x000fe2000f8e00ff */
[----:B------:R-:W-:Y:S01]  /*a220*/  MOV R12, 0x1 ;  /* 0x00000001000c7802 */ /* 0x000fe20000000f00 */
[----:B------:R-:W-:-:S02]  /*a230*/  IMAD.U32 R11, RZ, RZ, UR9 ;  /* 0x00000009ff0b7e24 */ /* 0x000fc4000f8e00ff */
[----:B------:R-:W-:Y:S02]  /*a240*/  IMAD.MOV.U32 R8, RZ, RZ, 0x70 ;  /* 0x00000070ff087424 */ /* 0x000fe400078e00ff */
[----:B------:R-:W-:-:S07]  /*a250*/  IMAD.MOV.U32 R13, RZ, RZ, RZ ;  /* 0x000000ffff0d7224 */ /* 0x000fce00078e00ff */
[----:B------:R-:W-:-:S07]  /*a260*/  LEPC R20, `(.L_x_50) ;  /* 0x000000001014794e */ /* 0x000fce0000000000 */
[----:B0-----:R-:W-:Y:S05]  /*a270*/  CALL.ABS.NOINC R14 ;  /* 0x000000000e007343 */ /* 0x001fea0003c00000 */
.L_x_50:
[----:B------:R-:W0:Y:S01]  /*a280*/  LDC R0, c[0x0][0x448] ;  /* 0x00011200ff007b82 */ /* 0x000e220000000800 */
[----:B------:R-:W-:Y:S01]  /*a290*/  IMAD.IADD R3, R28, 0x1, R29 ;  /* 0x000000011c037824 */ /* 0x000fe200078e021d */
[----:B------:R-:W-:Y:S01]  /*a2a0*/  ULDC.64 UR4, c[0x0][0x2e0] ;  /* 0x0000b80000047ab9 */ /* 0x000fe20000000a00 */
[----:B------:R-:W-:Y:S01]  /*a2b0*/  IMAD.U32 R4, RZ, RZ, UR36 ;  /* 0x00000024ff047e24 */ /* 0x000fe2000f8e00ff */
[----:B------:R-:W-:Y:S01]  /*a2c0*/  MOV R5, UR37 ;  /* 0x0000002500057c02 */ /* 0x000fe20008000f00 */
[----:B------:R-:W-:Y:S01]  /*a2d0*/  IMAD R18, R18, UR4, RZ ;  /* 0x0000000412127c24 */ /* 0x000fe2000f8e02ff */
[----:B------:R-:W-:Y:S01]  /*a2e0*/  LEA R3, R34, R3, 0x7 ;  /* 0x0000000322037211 */ /* 0x000fe200078e38ff */
[----:B------:R-:W-:Y:S01]  /*a2f0*/  IMAD.MOV.U32 R6, RZ, RZ, R4 ;  /* 0x000000ffff067224 */ /* 0x000fe200078e0004 */
[----:B------:R-:W-:Y:S01]  /*a300*/  ULDC.64 UR6, c[0x0][0x280] ;  /* 0x0000a00000067ab9 */ /* 0x000fe20000000a00 */
[----:B------:R-:W-:Y:S02]  /*a310*/  IMAD.U32 R7, RZ, RZ, UR46 ;  /* 0x0000002eff077e24 */ /* 0x000fe4000f8e00ff */
[----:B------:R-:W-:-:S02]  /*a320*/  IMAD.MOV.U32 R9, RZ, RZ, R3 ;  /* 0x000000ffff097224 */ /* 0x000fc400078e0003 */
[----:B------:R-:W-:-:S04]  /*a330*/  IMAD.WIDE.U32 R6, R35, UR4, R6 ;  /* 0x0000000423067c25 */ /* 0x000fc8000f8e0006 */
[----:B------:R-:W-:Y:S01]  /*a340*/  IMAD R5, R35, UR5, R18 ;  /* 0x0000000523057c24 */ /* 0x000fe2000f8e0212 */
[----:B------:R-:W-:-:S04]  /*a350*/  ULDC.64 UR4, c[0x0][0x2d0] ;  /* 0x0000b40000047ab9 */ /* 0x000fc80000000a00 */
[----:B------:R-:W-:Y:S02]  /*a360*/  IADD3 R7, R7, R5, RZ ;  /* 0x0000000507077210 */ /* 0x000fe40007ffe0ff */
[----:B0-----:R-:W-:-:S13]  /*a370*/  ISETP.NE.AND P0, PT, R0, 0x1, PT ;  /* 0x000000010000780c */ /* 0x001fda0003f05270 */
[----:B------:R-:W0:Y:S08]  /*a380*/  @P0 LDC R8, c[0x0][0x44c] ;  /* 0x00011300ff080b82 */ /* 0x000e300000000800 */
[----:B------:R-:W1:Y:S01]  /*a390*/  @P0 LDC R11, c[0x0][0x450] ;  /* 0x00011400ff0b0b82 */ /* 0x000e620000000800 */
[----:B0-----:R-:W-:-:S05]  /*a3a0*/  @P0 IMAD.HI.U32 R4, R3, R8, RZ ;  /* 0x0000000803040227 */ /* 0x001fca00078e00ff */
[----:B-1----:R-:W-:-:S05]  /*a3b0*/  @P0 SHF.R.U32.HI R9, RZ, R11, R4 ;  /* 0x0000000bff090219 */ /* 0x002fca0000011604 */
[----:B------:R-:W-:-:S04]  /*a3c0*/  IMAD.MOV R4, RZ, RZ, -R9 ;  /* 0x000000ffff047224 */ /* 0x000fc800078e0a09 */
[----:B------:R-:W-:Y:S01]  /*a3d0*/  IMAD R3, R0, R4, R3 ;  /* 0x0000000400037224 */ /* 0x000fe200078e0203 */
[----:B------:R-:W-:-:S05]  /*a3e0*/  SHF.R.S32.HI R4, RZ, 0x1f, R9 ;  /* 0x0000001fff047819 */ /* 0x000fca0000011409 */
[----:B------:R-:W-:Y:S02]  /*a3f0*/  IMAD R8, R4, UR4, RZ ;  /* 0x0000000404087c24 */ /* 0x000fe4000f8e02ff */
[----:B------:R-:W-:Y:S01]  /*a400*/  IMAD.WIDE.U32 R4, R9, UR4, R6 ;  /* 0x0000000409047c25 */ /* 0x000fe2000f8e0006 */
[----:B------:R-:W-:-:S03]  /*a410*/  SHF.R.S32.HI R6, RZ, 0x1f, R3 ;  /* 0x0000001fff067819 */ /* 0x000fc60000011403 */
[----:B------:R-:W-:Y:S01]  /*a420*/  IMAD R9, R9, UR5, R8 ;  /* 0x0000000509097c24 */ /* 0x000fe2000f8e0208 */
[----:B------:R-:W-:Y:S02]  /*a430*/  ULDC.64 UR4, c[0x0][0x2c8] ;  /* 0x0000b20000047ab9 */ /* 0x000fe40000000a00 */
[----:B------:R-:W-:Y:S02]  /*a440*/  IMAD R6, R6, UR4, RZ ;  /* 0x0000000406067c24 */ /* 0x000fe4000f8e02ff */
[----:B------:R-:W-:Y:S02]  /*a450*/  IMAD.IADD R5, R5, 0x1, R9 ;  /* 0x0000000105057824 */ /* 0x000fe400078e0209 */
[C---:B------:R-:W-:Y:S02]  /*a460*/  IMAD R7, R3.reuse, UR5, R6 ;  /* 0x0000000503077c24 */ /* 0x040fe4000f8e0206 */
[----:B------:R-:W-:Y:S01]  /*a470*/  IMAD.WIDE.U32 R4, R3, UR4, R4 ;  /* 0x0000000403047c25 */ /* 0x000fe2000f8e0004 */
[----:B------:R-:W-:-:S02]  /*a480*/  ULDC UR4, c[0x0][0x2b8] ;  /* 0x0000ae0000047ab9 */ /* 0x000fc40000000800 */
[----:B------:R-:W-:Y:S02]  /*a490*/  ISETP.GE.AND P0, PT, R26, UR4, PT ;  /* 0x000000041a007c0c */ /* 0x000fe4000bf06270 */
[C---:B------:R-:W-:Y:S02]  /*a4a0*/  LEA R6, P2, R4.reuse, UR6, 0x1 ;  /* 0x0000000604067c11 */ /* 0x040fe4000f8408ff */
[----:B------:R-:W-:Y:S02]  /*a4b0*/  IADD3 R7, R5, R7, RZ ;  /* 0x0000000705077210 */ /* 0x000fe40007ffe0ff */
[----:B------:R-:W-:Y:S01]  /*a4c0*/  ISETP.GE.AND P1, PT, R25, UR4, PT ;  /* 0x0000000419007c0c */ /* 0x000fe2000bf26270 */
[----:B------:R-:W-:Y:S01]  /*a4d0*/  UMOV UR4, 0xffffffff ;  /* 0xffffffff00047882 */ /* 0x000fe20000000000 */
[----:B------:R-:W-:Y:S02]  /*a4e0*/  LEA.HI.X R7, R4, UR7, R7, 0x1, P2 ;  /* 0x0000000704077c11 */ /* 0x000fe400090f0c07 */
[----:B------:R-:W-:Y:S09]  /*a4f0*/  BRA.DIV UR4, `(.L_x_51) ;  /* 0x0000002e044c7947 */ /* 0x000ff2000b800000 */
[----:B------:R-:W-:Y:S01]  /*a500*/  SHFL.IDX PT, R5, R7, RZ, 0x181f ;  /* 0x00181fff07057589 */ /* 0x000fe200000e0000 */
[----:B------:R-:W-:Y:S01]  /*a510*/  ULDC UR4, c[0x0][0x288] ;  /* 0x0000a20000047ab9 */ /* 0x000fe20000000800 */
[----:B------:R-:W-:Y:S02]  /*a520*/  IMAD R3, R34, 0x80, R29 ;  /* 0x0000008022037824 */ /* 0x000fe400078e021d */
[----:B------:R-:W0:Y:S01]  /*a530*/  SHFL.IDX PT, R4, R6, RZ, 0x181f ;  /* 0x00181fff06047589 */ /* 0x000e2200000e0000 */
[----:B------:R-:W-:Y:S02]  /*a540*/  IMAD R0, R0, UR4, RZ ;  /* 0x0000000400007c24 */ /* 0x000fe4000f8e02ff */
[C---:B------:R-:W-:Y:S01]  /*a550*/  VIADD R9, R3.reuse, 0x10 ;  /* 0x0000001003097836 */ /* 0x040fe20000000000 */
[----:B------:R-:W-:Y:S01]  /*a560*/  SHFL.IDX PT, R8, R7, 0x1, 0x181f ;  /* 0x00381f0007087f89 */ /* 0x000fe200000e0000 */
[C---:B------:R-:W-:Y:S01]  /*a570*/  VIADD R11, R3.reuse, 0x20 ;  /* 0x00000020030b7836 */ /* 0x040fe20000000000 */
[----:B------:R-:W-:-:S02]  /*a580*/  ISETP.GE.AND P2, PT, R3, R0, PT ;  /* 0x000000000300720c */ /* 0x000fc40003f46270 */
[----:B------:R-:W1:Y:S04]  /*a590*/  SHFL.IDX PT, R14, R6, 0x1, 0x181f ;  /* 0x00381f00060e7f89 */ /* 0x000e6800000e0000 */
[----:B------:R-:W-:Y:S07]  /*a5a0*/  SHFL.IDX PT, R10, R7, 0x3, 0x181f ;  /* 0x00781f00070a7f89 */ /* 0x000fee00000e0000 */
[----:B------:R-:W-:Y:S01]  /*a5b0*/  @!P2 LEA R21, R36, UR45, 0x1 ;  /* 0x0000002d2415ac11 */ /* 0x000fe2000f8e08ff */
[----:B0-----:R-:W-:-:S05]  /*a5c0*/  @!P2 IMAD.WIDE.U32 R4, R26, 0x2, R4 ;  /* 0x000000021a04a825 */ /* 0x001fca00078e0004 */
[----:B------:R-:W-:Y:S04]  /*a5d0*/  @!P2 LDGSTS.E.BYPASS.LTC128B.128 [R21+0x10400], desc[UR38][R4.64], !P0 ;  /* 0x104000000415afae */ /* 0x000fe8000c101d66 */
[----:B------:R1:W-:Y:S01]  /*a5e0*/  @!P2 LDGSTS.E.BYPASS.LTC128B.128 [R21+0x14400], desc[UR38][R4.64+0x80], !P1 ;  /* 0x144000800415afae */ /* 0x0003e2000c901d66 */
[----:B------:R-:W-:Y:S02]  /*a5f0*/  ISETP.GE.AND P2, PT, R9, R0, PT ;  /* 0x000000000900720c */ /* 0x000fe40003f46270 */
[----:B-1----:R-:W-:Y:S01]  /*a600*/  MOV R4, R14 ;  /* 0x0000000e00047202 */ /* 0x002fe20000000f00 */
[----:B------:R-:W-:-:S10]  /*a610*/  IMAD.MOV.U32 R5, RZ, RZ, R8 ;  /* 0x000000ffff057224 */ /* 0x000fd400078e0008 */
[----:B------:R-:W-:Y:S01]  /*a620*/  @!P2 LEA R35, R36, UR45, 0x1 ;  /* 0x0000002d2423ac11 */ /* 0x000fe2000f8e08ff */
[----:B------:R-:W-:Y:S01]  /*a630*/  SHFL.IDX PT, R14, R6, 0x3, 0x181f ;  /* 0x00781f00060e7f89 */ /* 0x000fe200000e0000 */
[----:B------:R-:W-:-:S03]  /*a640*/  @!P2 IMAD.WIDE.U32 R8, R26, 0x2, R4 ;  /* 0x000000021a08a825 */ /* 0x000fc600078e0004 */
[----:B------:R-:W-:Y:S04]  /*a650*/  SHFL.IDX PT, R5, R7, 0x2, 0x181f ;  /* 0x00581f0007057f89 */ /* 0x000fe800000e0000 */
[----:B------:R-:W0:Y:S04]  /*a660*/  SHFL.IDX PT, R4, R6, 0x2, 0x181f ;  /* 0x00581f0006047f89 */ /* 0x000e2800000e0000 */
[----:B------:R-:W-:Y:S04]  /*a670*/  @!P2 LDGSTS.E.BYPASS.LTC128B.128 [R35+0x10c00], desc[UR38][R8.64], !P0 ;  /* 0x10c000000823afae */ /* 0x000fe8000c101d66 */
[----:B------:R1:W-:Y:S01]  /*a680*/  @!P2 LDGSTS.E.BYPASS.LTC128B.128 [R35+0x14c00], desc[UR38][R8.64+0x80], !P1 ;  /* 0x14c000800823afae */ /* 0x0003e2000c901d66 */
[----:B------:R-:W-:-:S02]  /*a690*/  ISETP.GE.AND P2, PT, R11, R0, PT ;  /* 0x000000000b00720c */ /* 0x000fc40003f46270 */
[C---:B------:R-:W-:Y:S02]  /*a6a0*/  IADD3 R11, R3.reuse, 0x40, RZ ;  /* 0x00000040030b7810 */ /* 0x040fe40007ffe0ff */
[----:B-1----:R-:W-:-:S09]  /*a6b0*/  IADD3 R9, R3, 0x30, RZ ;  /* 0x0000003003097810 */ /* 0x002fd20007ffe0ff */
[----:B------:R-:W-:Y:S01]  /*a6c0*/  @!P2 LEA R21, R36, UR45, 0x1 ;  /* 0x0000002d2415ac11 */ /* 0x000fe2000f8e08ff */
[----:B0-----:R-:W-:-:S05]  /*a6d0*/  @!P2 IMAD.WIDE.U32 R4, R26, 0x2, R4 ;  /* 0x000000021a04a825 */ /* 0x001fca00078e0004 */
[----:B------:R-:W-:Y:S04]  /*a6e0*/  @!P2 LDGSTS.E.BYPASS.LTC128B.128 [R21+0x11400], desc[UR38][R4.64], !P0 ;  /* 0x114000000415afae */ /* 0x000fe8000c101d66 */
[----:B------:R0:W-:Y:S01]  /*a6f0*/  @!P2 LDGSTS.E.BYPASS.LTC128B.128 [R21+0x15400], desc[UR38][R4.64+0x80], !P1 ;  /* 0x154000800415afae */ /* 0x0001e2000c901d66 */
[----:B------:R-:W-:Y:S01]  /*a700*/  ISETP.GE.AND P2, PT, R9, R0, PT ;  /* 0x000000000900720c */ /* 0x000fe20003f46270 */
[----:B0-----:R-:W-:Y:S02]  /*a710*/  IMAD.MOV.U32 R4, RZ, RZ, R14 ;  /* 0x000000ffff047224 */ /* 0x001fe400078e000e */
        /* <DEDUP_REMOVED lines=8> */
[----:B------:R-:W-:Y:S01]  /*a7a0*/  ISETP.GE.AND P2, PT, R11, R0, PT ;  /* 0x000000000b00720c */ /* 0x000fe20003f46270 */
[----:B------:R-:W-:-:S02]  /*a7b0*/  VIADD R11, R3, 0x60 ;  /* 0x00000060030b7836 */ /* 0x000fc40000000000 */
[----:B------:R-:W2:Y:S01]  /*a7c0*/  SHFL.IDX PT, R14, R6, 0x5, 0x181f ;  /* 0x00b81f00060e7f89 */ /* 0x000ea200000e0000 */
[----:B-1----:R-:W-:-:S09]  /*a7d0*/  VIADD R9, R3, 0x50 ;  /* 0x0000005003097836 */ /* 0x002fd20000000000 */
[----:B------:R-:W-:Y:S01]  /*a7e0*/  @!P2 LEA R21, R36, UR45, 0x1 ;  /* 0x0000002d2415ac11 */ /* 0x000fe2000f8e08ff */
[----:B0-----:R-:W-:-:S05]  /*a7f0*/  @!P2 IMAD.WIDE.U32 R4, R26, 0x2, R4 ;  /* 0x000000021a04a825 */ /* 0x001fca00078e0004 */
[----:B------:R-:W-:Y:S04]  /*a800*/  @!P2 LDGSTS.E.BYPASS.LTC128B.128 [R21+0x12400], desc[UR38][R4.64], !P0 ;  /* 0x124000000415afae */ /* 0x000fe8000c101d66 */
[----:B------:R2:W-:Y:S01]  /*a810*/  @!P2 LDGSTS.E.BYPASS.LTC128B.128 [R21+0x16400], desc[UR38][R4.64+0x80], !P1 ;  /* 0x164000800415afae */ /* 0x0005e2000c901d66 */
[----:B------:R-:W-:Y:S01]  /*a820*/  ISETP.GE.AND P2, PT, R9, R0, PT ;  /* 0x000000000900720c */ /* 0x000fe20003f46270 */
[----:B--2---:R-:W-:Y:S01]  /*a830*/  IMAD.MOV.U32 R4, RZ, RZ, R14 ;  /* 0x000000ffff047224 */ /* 0x004fe200078e000e */
[----:B------:R-:W-:Y:S01]  /*a840*/  MOV R5, R10 ;  /* 0x0000000a00057202 */ /* 0x000fe20000000f00 */
[----:B------:R-:W-:Y:S10]  /*a850*/  SHFL.IDX PT, R14, R6, 0x7, 0x181f ;  /* 0x00f81f00060e7f89 */ /* 0x000ff400000e0000 */
[----:B------:R-:W-:Y:S01]  /*a860*/  @!P2 LEA R35, R36, UR45, 0x1 ;  /* 0x0000002d2423ac11 */ /* 0x000fe2000f8e08ff */
[----:B------:R-:W-:Y:S01]  /*a870*/  @!P2 IMAD.WIDE.U32 R8, R26, 0x2, R4 ;  /* 0x000000021a08a825 */ /* 0x000fe200078e0004 */
[----:B------:R-:W-:Y:S04]  /*a880*/  SHFL.IDX PT, R10, R7, 0x7, 0x181f ;  /* 0x00f81f00070a7f89 */ /* 0x000fe800000e0000 */
[----:B------:R-:W-:Y:S04]  /*a890*/  SHFL.IDX PT, R5, R7, 0x6, 0x181f ;  /* 0x00d81f0007057f89 */ /* 0x000fe800000e0000 */
[----:B------:R-:W0:Y:S04]  /*a8a0*/  SHFL.IDX PT, R4, R6, 0x6, 0x181f ;  /* 0x00d81f0006047f89 */ /* 0x000e2800000e0000 */
[----:B------:R1:W-:Y:S04]  /*a8b0*/  @!P2 LDGSTS.E.BYPASS.LTC128B.128 [R35+0x12c00], desc[UR38][R8.64], !P0 ;  /* 0x12c000000823afae */ /* 0x0003e8000c101d66 */
[----:B------:R1:W-:Y:S01]  /*a8c0*/  @!P2 LDGSTS.E.BYPASS.LTC128B.128 [R35+0x16c00], desc[UR38][R8.64+0x80], !P1 ;  /* 0x16c000800823afae */ /* 0x0003e2000c901d66 */
[----:B------:R-:W-:-:S13]  /*a8d0*/  ISETP.GE.AND P2, PT, R11, R0, PT ;  /* 0x000000000b00720c */ /* 0x000fda0003f46270 */
[----:B------:R-:W-:Y:S01]  /*a8e0*/  @!P2 LEA R21, R36, UR45, 0x1 ;  /* 0x0000002d2415ac11 */ /* 0x000fe2000f8e08ff */
[----:B0-----:R-:W-:-:S05]  /*a8f0*/  @!P2 IMAD.WIDE.U32 R4, R26, 0x2, R4 ;  /* 0x000000021a04a825 */ /* 0x001fca00078e0004 */
[----:B------:R1:W-:Y:S04]  /*a900*/  @!P2 LDGSTS.E.BYPASS.LTC128B.128 [R21+0x13400], desc[UR38][R4.64], !P0 ;  /* 0x134000000415afae */ /* 0x0003e8000c101d66 */
[----:B------:R1:W-:Y:S02]  /*a910*/  @!P2 LDGSTS.E.BYPASS.LTC128B.128 [R21+0x17400], desc[UR38][R4.64+0x80], !P1 ;  /* 0x174000800415afae */ /* 0x0003e4000c901d66 */
.L_x_123:
[----:B------:R-:W-:Y:S01]  /*a920*/  VIADD R3, R3, 0x70 ;  /* 0x0000007003037836 */ /* 0x000fe20000000000 */
[----:B------:R-:W-:Y:S01]  /*a930*/  BSSY B0, `(.L_x_52) ;  /* 0x000000e000007945 */ /* 0x000fe20003800000 */
[----:B-1----:R-:W-:Y:S02]  /*a940*/  IMAD.MOV.U32 R4, RZ, RZ, R14 ;  /* 0x000000ffff047224 */ /* 0x002fe400078e000e */
[----:B------:R-:W-:Y:S01]  /*a950*/  IMAD.MOV.U32 R5, RZ, RZ, R10 ;  /* 0x000000ffff057224 */ /* 0x000fe200078e000a */
[----:B------:R-:W-:Y:S02]  /*a960*/  ISETP.GE.AND P2, PT, R3, R0, PT ;  /* 0x000000000300720c */ /* 0x000fe40003f46270 */
[----:B------:R-:W-:-:S04]  /*a970*/  MOV R0, 0x1 ;  /* 0x0000000100007802 */ /* 0x000fc80000000f00 */
[----:B------:R-:W-:-:S07]  /*a980*/  SHF.L.U32 R0, R0, 0x1f, RZ ;  /* 0x0000001f00007819 */ /* 0x000fce00000006ff */
[----:B------:R-:W-:Y:S05]  /*a990*/  @P2 BRA `(.L_x_53) ;  /* 0x00000000001c2947 */ /* 0x000fea0003800000 */
[----:B------:R-:W-:Y:S01]  /*a9a0*/  IMAD.WIDE.U32 R4, R26, 0x2, R4 ;  /* 0x000000021a047825 */ /* 0x000fe200078e0004 */
[----:B------:R-:W-:-:S05]  /*a9b0*/  LEA R3, R36, UR45, 0x1 ;  /* 0x0000002d24037c11 */ /* 0x000fca000f8e08ff */
[----:B------:R-:W-:Y:S01]  /*a9c0*/  @!PT LDS RZ, [RZ] ;  /* 0x00000000fffff984 */ /* 0x000fe20000000800 */
[----:B------:R-:W-:Y:S01]  /*a9d0*/  @!PT LDS RZ, [RZ] ;  /* 0x00000000fffff984 */ /* 0x000fe20000000800 */
[----:B------:R-:W-:Y:S01]  /*a9e0*/  @!PT LDS RZ, [RZ] ;  /* 0x00000000fffff984 */ /* 0x000fe20000000800 */
[----:B------:R0:W-:Y:S04]  /*a9f0*/  LDGSTS.E.BYPASS.LTC128B.128 [R3+0x13c00], desc[UR38][R4.64], !P0 ;  /* 0x13c0000004037fae */ /* 0x0001e8000c101d66 */
[----:B------:R0:W-:Y:S02]  /*aa00*/  LDGSTS.E.BYPASS.LTC128B.128 [R3+0x17c00], desc[UR38][R4.64+0x80], !P1 ;  /* 0x17c0008004037fae */ /* 0x0001e4000c901d66 */
.L_x_53:
[----:B------:R-:W-:Y:S05]  /*aa10*/  BSYNC B0 ;  /* 0x0000000000007941 */ /* 0x000fea0003800000 */
.L_x_52:
[----:B------:R-:W-:Y:S01]  /*aa20*/  NOP ;  /* 0x0000000000007918 */ /* 0x000fe20000000000 */
[----:B------:R-:W-:Y:S01]  /*aa30*/  SYNCS.ARRIVE.TRANS64.RED.A0T1 RZ, [UR45+0x28800], RZ ;  /* 0x028800ffffff79a7 */ /* 0x000fe2000820042d */
[----:B------:R-:W-:Y:S01]  /*aa40*/  ARRIVES.LDGSTSBAR.64.TRANSCNT [UR45+0x28800] ;  /* 0x02880000ff0079b0 */ /* 0x000fe20008000aad */
[----:B------:R-:W-:Y:S01]  /*aa50*/  NOP ;  /* 0x0000000000007918 */ /* 0x000fe20000000000 */
[----:B------:R-:W-:Y:S01]  /*aa60*/  SYNCS.ARRIVE.TRANS64.A1T0 RZ, [UR45+0x28800], RZ ;  /* 0x028800ffffff79a7 */ /* 0x000fe2000810002d */
[----:B------:R-:W-:-:S04]  /*aa70*/  IADD3 R32, R32, -0x2, RZ ;  /* 0xfffffffe20207810 */ /* 0x000fc80007ffe0ff */
[----:B------:R-:W-:Y:S01]  /*aa80*/  ISETP.GE.AND P1, PT, R32, UR48, PT ;  /* 0x0000003020007c0c */ /* 0x000fe2000bf26270 */
[----:B------:R-:W1:Y:S02]  /*aa90*/  SYNCS.PHASECHK.TRANS64.TRYWAIT P0, [UR45+0x28820], R0 ;  /* 0x02882000ff0075a7 */ /* 0x000e64000800016d */
[----:B-1----:R-:W-:Y:S10]  /*aaa0*/  @!P0 BRA `(.L_x_54) ;  /* 0x0000003000588947 */ /* 0x002ff40003800000 */
.L_x_124:
[----:B------:R-:W-:Y:S02]  /*aab0*/  IMAD.MOV.U32 R8, RZ, RZ, 0x1 ;  /* 0x00000001ff087424 */ /* 0x000fe400078e00ff */
[----:B------:R-:W-:Y:S01]  /*aac0*/  IMAD.MOV.U32 R9, RZ, RZ, RZ ;  /* 0x000000ffff097224 */ /* 0x000fe200078e00ff */
[----:B------:R-:W-:Y:S06]  /*aad0*/  @!P1 BRA `(.L_x_55) ;  /* 0x0000001000289947 */ /* 0x000fec0003800000 */
[----:B------:R-:W-:Y:S01]  /*aae0*/  UIADD3 UR4, UR47, 0x1, URZ ;  /* 0x000000012f047890 */ /* 0x000fe2000fffe03f */
[----:B0-----:R-:W-:Y:S01]  /*aaf0*/  LOP3.LUT R3, RZ, UR44, RZ, 0x33, !PT ;  /* 0x0000002cff037c12 */ /* 0x001fe2000f8e33ff */
[----:B------:R-:W-:Y:S01]  /*ab00*/  BSSY B0, `(.L_x_55) ;  /* 0x0000107000007945 */ /* 0x000fe20003800000 */
[----:B------:R-:W-:Y:S01]  /*ab10*/  IADD3 R28, R28, R33, R29 ;  /* 0x000000211c1c7210 */ /* 0x000fe20007ffe01d */
[----:B------:R-:W-:Y:S01]  /*ab20*/  UIMAD UR4, UR4, UR41, URZ ;  /* 0x00000029040472a4 */ /* 0x000fe2000f8e023f */
[----:B------:R-:W-:Y:S01]  /*ab30*/  IMAD.MOV.U32 R10, RZ, RZ, 0x1 ;  /* 0x00000001ff0a7424 */ /* 0x000fe200078e00ff */
[----:B------:R-:W-:Y:S02]  /*ab40*/  MOV R21, RZ ;  /* 0x000000ff00157202 */ /* 0x000fe40000000f00 */
[----:B------:R-:W-:Y:S02]  /*ab50*/  IADD3 R5, R28, -0x180, RZ ;  /* 0xfffffe801c057810 */ /* 0x000fe40007ffe0ff */
[----:B------:R-:W-:Y:S01]  /*ab60*/  LOP3.LUT R0, RZ, UR4, RZ, 0x33, !PT ;  /* 0x00000004ff007c12 */ /* 0x000fe2000f8e33ff */
[----:B------:R-:W-:-:S02]  /*ab70*/  ULDC UR4, c[0x0][0x2f4] ;  /* 0x0000bd0000047ab9 */ /* 0x000fc40000000800 */
[----:B------:R-:W-:Y:S02]  /*ab80*/  ISETP.GE.AND P2, PT, R26, UR4, PT ;  /* 0x000000041a007c0c */ /* 0x000fe4000bf46270 */
[----:B------:R-:W-:Y:S02]  /*ab90*/  VIMNMX R0, R0, R3, !PT ;  /* 0x0000000300007248 */ /* 0x000fe40007fe0100 */
[----:B------:R-:W-:Y:S02]  /*aba0*/  IADD3 R3, -R29, UR43, RZ ;  /* 0x0000002b1d037c10 */ /* 0x000fe4000fffe1ff */
[----:B------:R-:W-:Y:S01]  /*abb0*/  ISETP.GE.AND P1, PT, R25, UR4, PT ;  /* 0x0000000419007c0c */ /* 0x000fe2000bf26270 */
[C---:B------:R-:W-:Y:S01]  /*abc0*/  IMAD R18, R0.reuse, -0x80, R5 ;  /* 0xffffff8000127824 */ /* 0x040fe200078e0205 */
[C---:B------:R-:W-:Y:S01]  /*abd0*/  IADD3 R22, -R0.reuse, -0x2, RZ ;  /* 0xfffffffe00167810 */ /* 0x040fe20007ffe1ff */
[----:B------:R-:W-:-:S04]  /*abe0*/  IMAD R3, R0, 0x80, R3 ;  /* 0x0000008000037824 */ /* 0x000fc800078e0203 */
[----:B------:R-:W-:-:S07]  /*abf0*/  VIADD R20, R3, 0x100 ;  /* 0x0000010003147836 */ /* 0x000fce0000000000 */
.L_x_68:
[----:B------:R-:W-:Y:S01]  /*ac00*/  ISETP.NE.AND P0, PT, R30, 0x1, PT ;  /* 0x000000011e00780c */ /* 0x000fe20003f05270 */
[----:B------:R-:W-:-:S12]  /*ac10*/  ULDC.64 UR4, c[0x0][0x428] ;  /* 0x00010a0000047ab9 */ /* 0x000fd80000000a00 */
[----:B------:R-:W0:Y:S08]  /*ac20*/  @P0 LDC R3, c[0x0][0x434] ;  /* 0x00010d00ff030b82 */ /* 0x000e300000000800 */
[----:B------:R-:W1:Y:S01]  /*ac30*/  @P0 LDC R5, c[0x0][0x438] ;  /* 0x00010e00ff050b82 */ /* 0x000e620000000800 */
[----:B0-----:R-:W-:-:S04]  /*ac40*/  @P0 IMAD.HI.U32 R0, R18, R3, RZ ;  /* 0x0000000312000227 */ /* 0x001fc800078e00ff */
[----:B------:R-:W-:Y:S01]  /*ac50*/  IMAD.MOV.U32 R3, RZ, RZ, R18 ;  /* 0x000000ffff037224 */ /* 0x000fe200078e0012 */
[----:B-1----:R-:W-:Y:S01]  /*ac60*/  @P0 SHF.R.U32.HI R3, RZ, R5, R0 ;  /* 0x00000005ff030219 */ /* 0x002fe20000011600 */
[----:B------:R-:W-:-:S03]  /*ac70*/  IMAD R0, R27, UR4, RZ ;  /* 0x000000041b007c24 */ /* 0x000fc6000f8e02ff */
[----:B------:R-:W-:Y:S01]  /*ac80*/  SHF.R.S32.HI R5, RZ, 0x1f, R3 ;  /* 0x0000001fff057819 */ /* 0x000fe20000011403 */
[----:B------:R-:W-:Y:S01]  /*ac90*/  IMAD R9, R31, UR5, R0 ;  /* 0x000000051f097c24 */ /* 0x000fe2000f8e0200 */
[----:B------:R-:W-:-:S05]  /*aca0*/  MOV R4, R3 ;  /* 0x0000000300047202 */ /* 0x000fca0000000f00 */
[----:B------:R-:W-:Y:S01]  /*acb0*/  IMAD.WIDE.U32 R6, R31, UR4, R4 ;  /* 0x000000041f067c25 */ /* 0x000fe2000f8e0004 */
[----:B------:R-:W-:-:S03]  /*acc0*/  ULDC.64 UR4, c[0x0][0x418] ;  /* 0x0001060000047ab9 */ /* 0x000fc60000000a00 */
[----:B------:R-:W-:Y:S01]  /*acd0*/  IMAD.IADD R5, R9, 0x1, R7 ;  /* 0x0000000109057824 */ /* 0x000fe200078e0207 */
[----:B------:R-:W-:-:S04]  /*ace0*/  LEA R4, P0, R6, UR4, 0x2 ;  /* 0x0000000406047c11 */ /* 0x000fc8000f8010ff */
[----:B------:R-:W-:-:S05]  /*acf0*/  LEA.HI.X R5, R6, UR5, R5, 0x2, P0 ;  /* 0x0000000506057c11 */ /* 0x000fca00080f1405 */
[----:B--2---:R-:W2:Y:S01]  /*ad00*/  LDG.E R28, desc[UR38][R4.64] ;  /* 0x00000026041c7981 */ /* 0x004ea2000c1e1900 */
[----:B------:R-:W-:Y:S01]  /*ad10*/  ISETP.NE.AND P3, PT, R19, 0x3, PT ;  /* 0x000000031300780c */ /* 0x000fe20003f65270 */
[----:B------:R-:W-:-:S05]  /*ad20*/  VIADD R9, R21, 0x1 ;  /* 0x0000000115097836 */ /* 0x000fca0000000000 */
[----:B------:R-:W-:-:S04]  /*ad30*/  ISETP.NE.AND P0, PT, R9, 0x2, PT ;  /* 0x000000020900780c */ /* 0x000fc80003f05270 */
[----:B------:R-:W-:Y:S02]  /*ad40*/  SEL R7, RZ, 0x1, P0 ;  /* 0x00000001ff077807 */ /* 0x000fe40000000000 */
[----:B------:R-:W-:Y:S02]  /*ad50*/  SEL R9, R9, RZ, P0 ;  /* 0x000000ff09097207 */ /* 0x000fe40000000000 */
[----:B------:R-:W-:Y:S02]  /*ad60*/  LOP3.LUT R8, R10, R7, RZ, 0x3c, !PT ;  /* 0x000000070a087212 */ /* 0x000fe400078e3cff */
[----:B--2---:R-:W-:Y:S01]  /*ad70*/  SHF.R.S32.HI R32, RZ, 0x1f, R28 ;  /* 0x0000001fff207819 */ /* 0x004fe2000001141c */
[----:B------:R-:W-:Y:S06]  /*ad80*/  @!P3 BRA `(.L_x_56) ;  /* 0x000000000004b947 */ /* 0x000fec0003800000 */
[----:B------:R-:W-:Y:S01]  /*ad90*/  BPT.TRAP 0x1 ;  /* 0x000000040000795c */ /* 0x000fe20000300000 */
.L_x_56:
[----:B------:R-:W-:Y:S01]  /*ada0*/  LEA R33, R9, UR45, 0x3 ;  /* 0x0000002d09217c11 */ /* 0x000fe2000f8e18ff */
[----:B------:R-:W-:Y:S01]  /*adb0*/  BSSY B1, `(.L_x_57) ;  /* 0x0000004000017945 */ /* 0x000fe20003800000 */
[----:B------:R-:W-:-:S04]  /*adc0*/  SHF.L.U32 R0, R8, 0x1f, RZ ;  /* 0x0000001f08007819 */ /* 0x000fc800000006ff */
[----:B------:R-:W0:Y:S02]  /*add0*/  SYNCS.PHASECHK.TRANS64.TRYWAIT P0, [R33+URZ+0x28840], R0 ;  /* 0x02884000210075a7 */ /* 0x000e24000800017f */
[----:B0-----:R-:W-:Y:S05]  /*ade0*/  @!P0 BRA `(.L_x_58) ;  /* 0x0000002c00a08947 */ /* 0x001fea0003800000 */
.L_x_125:
[----:B------:R-:W-:Y:S05]  /*adf0*/  BSYNC B1 ;  /* 0x0000000000017941 */ /* 0x000fea0003800000 */
.L_x_57:
[----:B------:R-:W-:Y:S01]  /*ae00*/  ULDC UR4, c[0x0][0x430] ;  /* 0x00010c0000047ab9 */ /* 0x000fe20000000800 */
[----:B------:R-:W-:Y:S01]  /*ae10*/  R2UR UR6, R24 ;  /* 0x00000000180672ca */ /* 0x000fe200000e0000 */
[----:B------:R-:W-:Y:S01]  /*ae20*/  UIADD3 UR4, -UR4, URZ, URZ ;  /* 0x0000003f04047290 */ /* 0x000fe2000fffe13f */
[C---:B------:R-:W-:Y:S02]  /*ae30*/  LOP3.LUT P4, RZ, R23.reuse, 0x2, RZ, 0xc0, !PT ;  /* 0x0000000217ff7812 */ /* 0x040fe4000788c0ff */
[----:B------:R-:W-:-:S03]  /*ae40*/  LOP3.LUT P3, RZ, R23, 0x1, RZ, 0xc0, !PT ;  /* 0x0000000117ff7812 */ /* 0x000fc6000786c0ff */
[----:B------:R-:W-:Y:S01]  /*ae50*/  IMAD R34, R3, UR4, R18 ;  /* 0x0000000403227c24 */ /* 0x000fe2000f8e0212 */
[----:B------:R-:W-:-:S03]  /*ae60*/  ULDC.64 UR4, c[0x0][0x300] ;  /* 0x0000c00000047ab9 */ /* 0x000fc60000000a00 */
[----:B------:R-:W-:Y:S01]  /*ae70*/  IMAD.WIDE.U32 R4, R34, UR4, RZ ;  /* 0x0000000422047c25 */ /* 0x000fe2000f8e00ff */
[----:B------:R-:W-:-:S05]  /*ae80*/  SHF.R.S32.HI R35, RZ, 0x1f, R34 ;  /* 0x0000001fff237819 */ /* 0x000fca0000011422 */
[----:B------:R-:W-:-:S04]  /*ae90*/  IMAD R3, R35, UR4, RZ ;  /* 0x0000000423037c24 */ /* 0x000fc8000f8e02ff */
[----:B------:R-:W-:Y:S01]  /*aea0*/  IMAD R3, R34, UR5, R3 ;  /* 0x0000000522037c24 */ /* 0x000fe2000f8e0203 */
[----:B------:R-:W-:-:S04]  /*aeb0*/  ULDC.64 UR4, c[0x0][0x310] ;  /* 0x0000c40000047ab9 */ /* 0x000fc80000000a00 */
[----:B------:R-:W-:Y:S01]  /*aec0*/  IADD3 R5, R5, R3, RZ ;  /* 0x0000000305057210 */ /* 0x000fe20007ffe0ff */
[----:B------:R-:W-:-:S04]  /*aed0*/  IMAD R3, R32, UR4, RZ ;  /* 0x0000000420037c24 */ /* 0x000fc8000f8e02ff */
[C---:B------:R-:W-:Y:S02]  /*aee0*/  IMAD R3, R28.reuse, UR5, R3 ;  /* 0x000000051c037c24 */ /* 0x040fe4000f8e0203 */
[----:B------:R-:W-:Y:S01]  /*aef0*/  IMAD.WIDE.U32 R4, R28, UR4, R4 ;  /* 0x000000041c047c25 */ /* 0x000fe2000f8e0004 */
[----:B------:R-:W-:-:S03]  /*af00*/  ULDC.64 UR4, c[0x0][0x308] ;  /* 0x0000c20000047ab9 */ /* 0x000fc60000000a00 */
[----:B------:R-:W-:Y:S02]  /*af10*/  IMAD.IADD R5, R5, 0x1, R3 ;  /* 0x0000000105057824 */ /* 0x000fe400078e0203 */
[----:B------:R-:W-:Y:S01]  /*af20*/  IMAD.U32 R3, RZ, RZ, UR4 ;  /* 0x00000004ff037e24 */ /* 0x000fe2000f8e00ff */
[----:B------:R-:W-:-:S03]  /*af30*/  UIMAD UR4, UR6, UR4, URZ ;  /* 0x00000004060472a4 */ /* 0x000fc6000f8e023f */
[----:B------:R-:W-:Y:S01]  /*af40*/  IMAD.WIDE.U32 R4, R3, UR42, R4 ;  /* 0x0000002a03047c25 */ /* 0x000fe2000f8e0004 */
[----:B------:R-:W-:Y:S01]  /*af50*/  UIMAD UR4, UR42, UR5, UR4 ;  /* 0x000000052a0472a4 */ /* 0x000fe2000f8e0204 */
[----:B------:R-:W-:Y:S02]  /*af60*/  ULDC.64 UR6, c[0x0][0x2e8] ;  /* 0x0000ba0000067ab9 */ /* 0x000fe40000000a00 */
[----:B------:R-:W-:-:S03]  /*af70*/  LEA R6, P0, R4, UR6, 0x1 ;  /* 0x0000000604067c11 */ /* 0x000fc6000f8008ff */
[----:B------:R-:W-:Y:S01]  /*af80*/  IADD3 R5, R5, UR4, RZ ;  /* 0x0000000405057c10 */ /* 0x000fe2000fffe0ff */
[----:B------:R-:W-:-:S03]  /*af90*/  UMOV UR4, 0xffffffff ;  /* 0xffffffff00047882 */ /* 0x000fc60000000000 */
[----:B------:R-:W-:Y:S01]  /*afa0*/  LEA.HI.X R5, R4, UR7, R5, 0x1, P0 ;  /* 0x0000000704057c11 */ /* 0x000fe200080f0c05 */
[----:B------:R-:W-:Y:S01]  /*afb0*/  IMAD R4, R9, 0x4000, R36 ;  /* 0x0000400009047824 */ /* 0x000fe200078e0224 */
[----:B------:R-:W-:Y:S06]  /*afc0*/  BRA.DIV UR4, `(.L_x_59) ;  /* 0x0000002e043c7947 */ /* 0x000fec000b800000 */
[----:B------:R-:W1:Y:S01]  /*afd0*/  SHFL.IDX PT, R14, R6, RZ, 0x181f ;  /* 0x00181fff060e7589 */ /* 0x000e6200000e0000 */
[----:B------:R-:W-:Y:S01]  /*afe0*/  IMAD.SHL.U32 R3, R26, 0x2, RZ ;  /* 0x000000021a037824 */ /* 0x000fe200078e00ff */
[----:B------:R-:W-:Y:S02]  /*aff0*/  LEA R4, R4, UR45, 0x1 ;  /* 0x0000002d04047c11 */ /* 0x000fe4000f8e08ff */
[----:B0-----:R-:W0:Y:S04]  /*b000*/  SHFL.IDX PT, R0, R5, RZ, 0x181f ;  /* 0x00181fff05007589 */ /* 0x001e2800000e0000 */
[----:B------:R-:W2:Y:S04]  /*b010*/  SHFL.IDX PT, R37, R6, 0x1, 0x181f ;  /* 0x00381f0006257f89 */ /* 0x000ea800000e0000 */
[----:B------:R-:W-:Y:S01]  /*b020*/  SHFL.IDX PT, R7, R5, 0x2, 0x181f ;  /* 0x00581f0005077f89 */ /* 0x000fe200000e0000 */
[----:B-1----:R-:W-:-:S04]  /*b030*/  IADD3 R14, P0, R14, R3, RZ ;  /* 0x000000030e0e7210 */ /* 0x002fc80007f1e0ff */
[----:B0-----:R-:W-:Y:S02]  /*b040*/  IADD3.X R15, RZ, R0, RZ, P0, !PT ;  /* 0x00000000ff0f7210 */ /* 0x001fe400007fe4ff */
[----:B------:R-:W0:Y:S01]  /*b050*/  SHFL.IDX PT, R0, R5, 0x1, 0x181f ;  /* 0x00381f0005007f89 */ /* 0x000e2200000e0000 */
[----:B--2---:R-:W-:-:S03]  /*b060*/  IADD3 R12, P0, R37, R3, RZ ;  /* 0x00000003250c7210 */ /* 0x004fc60007f1e0ff */
[----:B------:R-:W-:Y:S04]  /*b070*/  LDGSTS.E.BYPASS.LTC128B.128 [R4+0x18400], desc[UR38][R14.64], !P4 ;  /* 0x184000000e047fae */ /* 0x000fe8000e101d66 */
[----:B------:R1:W-:Y:S04]  /*b080*/  LDGSTS.E.BYPASS.LTC128B.128 [R4+0x1c400], desc[UR38][R14.64+0x80], !P3 ;  /* 0x1c4000800e047fae */ /* 0x0003e8000d901d66 */
[----:B------:R-:W-:Y:S04]  /*b090*/  SHFL.IDX PT, R37, R6, 0x3, 0x181f ;  /* 0x00781f0006257f89 */ /* 0x000fe800000e0000 */
[----:B-1----:R-:W1:Y:S01]  /*b0a0*/  SHFL.IDX PT, R14, R6, 0x2, 0x181f ;  /* 0x00581f00060e7f89 */ /* 0x002e6200000e0000 */
[----:B0-----:R-:W-:-:S03]  /*b0b0*/  IMAD.X R13, RZ, RZ, R0, P0 ;  /* 0x000000ffff0d7224 */ /* 0x001fc600000e0600 */
[----:B------:R-:W0:Y:S04]  /*b0c0*/  SHFL.IDX PT, R0, R5, 0x3, 0x181f ;  /* 0x00781f0005007f89 */ /* 0x000e2800000e0000 */
[----:B------:R-:W-:Y:S04]  /*b0d0*/  LDGSTS.E.BYPASS.LTC128B.128 [R4+0x18c00], desc[UR38][R12.64], !P4 ;  /* 0x18c000000c047fae */ /* 0x000fe8000e101d66 */
[----:B------:R1:W-:Y:S02]  /*b0e0*/  LDGSTS.E.BYPASS.LTC128B.128 [R4+0x1cc00], desc[UR38][R12.64+0x80], !P3 ;  /* 0x1cc000800c047fae */ /* 0x0003e4000d901d66 */
[----:B-1----:R-:W-:-:S05]  /*b0f0*/  IADD3 R12, P0, R14, R3, RZ ;  /* 0x000000030e0c7210 */ /* 0x002fca0007f1e0ff */
[----:B------:R-:W-:Y:S01]  /*b100*/  IMAD.X R13, RZ, RZ, R7, P0 ;  /* 0x000000ffff0d7224 */ /* 0x000fe200000e0607 */
[-C--:B------:R-:W-:Y:S01]  /*b110*/  IADD3 R14, P0, R37, R3.reuse, RZ ;  /* 0x00000003250e7210 */ /* 0x080fe20007f1e0ff */
[----:B------:R-:W-:Y:S03]  /*b120*/  SHFL.IDX PT, R7, R5, 0x5, 0x181f ;  /* 0x00b81f0005077f89 */ /* 0x000fe600000e0000 */
[----:B0-----:R-:W-:Y:S01]  /*b130*/  IADD3.X R15, RZ, R0, RZ, P0, !PT ;  /* 0x00000000ff0f7210 */ /* 0x001fe200007fe4ff */
[----:B------:R-:W0:Y:S04]  /*b140*/  SHFL.IDX PT, R37, R6, 0x4, 0x181f ;  /* 0x00981f0006257f89 */ /* 0x000e2800000e0000 */
[----:B------:R-:W1:Y:S04]  /*b150*/  SHFL.IDX PT, R0, R5, 0x4, 0x181f ;  /* 0x00981f0005007f89 */ /* 0x000e6800000e0000 */
[----:B------:R-:W-:Y:S04]  /*b160*/  LDGSTS.E.BYPASS.LTC128B.128 [R4+0x19400], desc[UR38][R12.64], !P4 ;  /* 0x194000000c047fae */ /* 0x000fe8000e101d66 */
[----:B------:R0:W-:Y:S04]  /*b170*/  LDGSTS.E.BYPASS.LTC128B.128 [R4+0x1d400], desc[UR38][R12.64+0x80], !P3 ;  /* 0x1d4000800c047fae */ /* 0x0001e8000d901d66 */
[----:B------:R-:W-:Y:S04]  /*b180*/  LDGSTS.E.BYPASS.LTC128B.128 [R4+0x19c00], desc[UR38][R14.64], !P4 ;  /* 0x19c000000e047fae */ /* 0x000fe8000e101d66 */
[----:B------:R2:W-:Y:S01]  /*b190*/  LDGSTS.E.BYPASS.LTC128B.128 [R4+0x1dc00], desc[UR38][R14.64+0x80], !P3 ;  /* 0x1dc000800e047fae */ /* 0x0005e2000d901d66 */
[----:B0-----:R-:W-:-:S03]  /*b1a0*/  IADD3 R12, P0, R37, R3, RZ ;  /* 0x00000003250c7210 */ /* 0x001fc60007f1e0ff */
[----:B------:R-:W-:Y:S02]  /*b1b0*/  SHFL.IDX PT, R37, R6, 0x6, 0x181f ;  /* 0x00d81f0006257f89 */ /* 0x000fe400000e0000 */
[----:B-1----:R-:W-:Y:S02]  /*b1c0*/  IMAD.X R13, RZ, RZ, R0, P0 ;  /* 0x000000ffff0d7224 */ /* 0x002fe400000e0600 */
[----:B------:R-:W-:Y:S04]  /*b1d0*/  SHFL.IDX PT, R0, R5, 0x6, 0x181f ;  /* 0x00d81f0005007f89 */ /* 0x000fe800000e0000 */
[----:B--2---:R-:W0:Y:S04]  /*b1e0*/  SHFL.IDX PT, R14, R6, 0x5, 0x181f ;  /* 0x00b81f00060e7f89 */ /* 0x004e2800000e0000 */
[----:B------:R-:W-:Y:S04]  /*b1f0*/  LDGSTS.E.BYPASS.LTC128B.128 [R4+0x1a400], desc[UR38][R12.64], !P4 ;  /* 0x1a4000000c047fae */ /* 0x000fe8000e101d66 */
[----:B------:R1:W-:Y:S04]  /*b200*/  LDGSTS.E.BYPASS.LTC128B.128 [R4+0x1e400], desc[UR38][R12.64+0x80], !P3 ;  /* 0x1e4000800c047fae */ /* 0x0003e8000d901d66 */
[----:B------:R-:W2:Y:S04]  /*b210*/  SHFL.IDX PT, R6, R6, 0x7, 0x181f ;  /* 0x00f81f0006067f89 */ /* 0x000ea800000e0000 */
[----:B------:R-:W3:Y:S01]  /*b220*/  SHFL.IDX PT, R5, R5, 0x7, 0x181f ;  /* 0x00f81f0005057f89 */ /* 0x000ee200000e0000 */
[----:B0-----:R-:W-:-:S05]  /*b230*/  IADD3 R14, P0, R14, R3, RZ ;  /* 0x000000030e0e7210 */ /* 0x001fca0007f1e0ff */
[----:B------:R-:W-:Y:S01]  /*b240*/  IMAD.X R15, RZ, RZ, R7, P0 ;  /* 0x000000ffff0f7224 */ /* 0x000fe200000e0607 */
[----:B-1----:R-:W-:-:S04]  /*b250*/  IADD3 R12, P0, R37, R3, RZ ;  /* 0x00000003250c7210 */ /* 0x002fc80007f1e0ff */
[----:B------:R-:W-:Y:S01]  /*b260*/  IADD3.X R13, RZ, R0, RZ, P0, !PT ;  /* 0x00000000ff0d7210 */ /* 0x000fe200007fe4ff */
[----:B------:R0:W-:Y:S04]  /*b270*/  LDGSTS.E.BYPASS.LTC128B.128 [R4+0x1ac00], desc[UR38][R14.64], !P4 ;  /* 0x1ac000000e047fae */ /* 0x0001e8000e101d66 */
[----:B------:R0:W-:Y:S04]  /*b280*/  LDGSTS.E.BYPASS.LTC128B.128 [R4+0x1ec00], desc[UR38][R14.64+0x80], !P3 ;  /* 0x1ec000800e047fae */ /* 0x0001e8000d901d66 */
[----:B------:R0:W-:Y:S04]  /*b290*/  LDGSTS.E.BYPASS.LTC128B.128 [R4+0x1b400], desc[UR38][R12.64], !P4 ;  /* 0x1b4000000c047fae */ /* 0x0001e8000e101d66 */
[----:B--23--:R0:W-:Y:S02]  /*b2a0*/  LDGSTS.E.BYPASS.LTC128B.128 [R4+0x1f400], desc[UR38][R12.64+0x80], !P3 ;  /* 0x1f4000800c047fae */ /* 0x00c1e4000d901d66 */
.L_x_143:
[----:B------:R-:W-:-:S05]  /*b2b0*/  IADD3 R6, P0, R6, R3, RZ ;  /* 0x0000000306067210 */ /* 0x000fca0007f1e0ff */
[----:B------:R-:W-:Y:S01]  /*b2c0*/  IMAD.X R7, RZ, RZ, R5, P0 ;  /* 0x000000ffff077224 */ /* 0x000fe200000e0605 */
[----:B------:R-:W-:-:S04]  /*b2d0*/  PLOP3.LUT P0, PT, PT, PT, PT, 0x80, 0x0 ;  /* 0x000000000000781c */ /* 0x000fc80003f0f070 */
[----:B------:R-:W-:Y:S01]  /*b2e0*/  @!PT LDS RZ, [RZ] ;  /* 0x00000000fffff984 */ /* 0x000fe20000000800 */
[----:B------:R-:W-:Y:S01]  /*b2f0*/  @!PT LDS RZ, [RZ] ;  /* 0x00000000fffff984 */ /* 0x000fe20000000800 */
[----:B------:R-:W-:Y:S01]  /*b300*/  @!PT LDS RZ, [RZ] ;  /* 0x00000000fffff984 */ /* 0x000fe20000000800 */
[----:B------:R1:W-:Y:S04]  /*b310*/  LDGSTS.E.BYPASS.LTC128B.128 [R4+0x1bc00], desc[UR38][R6.64], !P4 ;  /* 0x1bc0000006047fae */ /* 0x0003e8000e101d66 */
[----:B------:R1:W-:Y:S01]  /*b320*/  LDGSTS.E.BYPASS.LTC128B.128 [R4+0x1fc00], desc[UR38][R6.64+0x80], !P3 ;  /* 0x1fc0008006047fae */ /* 0x0003e2000d901d66 */
[----:B------:R-:W-:-:S04]  /*b330*/  NOP ;  /* 0x0000000000007918 */ /* 0x000fc80000000000 */
.L_x_60:
[----:B------:R-:W-:Y:S02]  /*b340*/  PLOP3.LUT P3, PT, P3, P0, PT, 0xa2, 0x0 ;  /* 0x000000000000781c */ /* 0x000fe40001f61472 */
[----:B------:R-:W-:-:S08]  /*b350*/  @P0 R2UR P3, UR4, R33 ;  /* 0x00000000210402ca */ /* 0x000fd00000060000 */
[----:B------:R-:W-:-:S05]  /*b360*/  @P0 PLOP3.LUT P0, PT, P3, PT, PT, 0x80, 0x0 ;  /* 0x000000000000081c */ /* 0x000fca0001f0f070 */
[----:B------:R-:W-:Y:S01]  /*b370*/  @!P3 SYNCS.ARRIVE.TRANS64.RED.A0T1 RZ, [UR4+0x28830], RZ ;  /* 0x028830ffffffb9a7 */ /* 0x000fe20008200404 */
[----:B------:R-:W-:Y:S07]  /*b380*/  @!P3 ARRIVES.LDGSTSBAR.64.TRANSCNT [UR4+0x28830] ;  /* 0x02883000ff00b9b0 */ /* 0x000fee0008000a84 */
[----:B------:R-:W-:Y:S05]  /*b390*/  @P0 BRA.U.ANY `(.L_x_60) ;  /* 0xfffffffd00e80947 */ /* 0x000fea000393ffff */
[----:B------:R-:W-:Y:S01]  /*b3a0*/  NOP ;  /* 0x0000000000007918 */ /* 0x000fe20000000000 */
[----:B------:R-:W-:-:S13]  /*b3b0*/  ISETP.NE.AND P4, PT, R19, 0x3, PT ;  /* 0x000000031300780c */ /* 0x000fda0003f85270 */
[----:B------:R-:W-:Y:S05]  /*b3c0*/  @!P4 BRA `(.L_x_61) ;  /* 0x000000000004c947 */ /* 0x000fea0003800000 */
[----:B------:R-:W-:Y:S01]  /*b3d0*/  BPT.TRAP 0x1 ;  /* 0x000000040000795c */ /* 0x000fe20000300000 */
.L_x_61:
[----:B------:R2:W-:Y:S01]  /*b3e0*/  SYNCS.ARRIVE.TRANS64.A1T0 RZ, [R33+URZ+0x28830], RZ ;  /* 0x028830ff21ff79a7 */ /* 0x0005e2000810003f */
[----:B------:R-:W-:Y:S05]  /*b3f0*/  @!P4 BRA `(.L_x_62) ;  /* 0x000000000004c947 */ /* 0x000fea0003800000 */
[----:B------:R-:W-:Y:S01]  /*b400*/  BPT.TRAP 0x1 ;  /* 0x000000040000795c */ /* 0x000fe20000300000 */
.L_x_62:
[----:B------:R-:W-:Y:S01]  /*b410*/  SHF.L.U32 R5, R10, 0x1f, RZ ;  /* 0x0000001f0a057819 */ /* 0x000fe200000006ff */
[----:B------:R-:W-:Y:S01]  /*b420*/  BSSY B1, `(.L_x_63) ;  /* 0x0000004000017945 */ /* 0x000fe20003800000 */
[----:B------:R-:W-:-:S04]  /*b430*/  LEA R0, R21, UR45, 0x3 ;  /* 0x0000002d15007c11 */ /* 0x000fc8000f8e18ff */
[----:B------:R-:W3:Y:S02]  /*b440*/  SYNCS.PHASECHK.TRANS64.TRYWAIT P0, [R0+URZ+0x28860], R5 ;  /* 0x02886005000075a7 */ /* 0x000ee4000800017f */
[----:B---3--:R-:W-:Y:S05]  /*b450*/  @!P0 BRA `(.L_x_64) ;  /* 0x0000003000748947 */ /* 0x008fea0003800000 */
.L_x_144:
[----:B------:R-:W-:Y:S05]  /*b460*/  BSYNC B1 ;  /* 0x0000000000017941 */ /* 0x000fea0003800000 */
.L_x_63:
[----:B------:R-:W-:Y:S01]  /*b470*/  UMOV UR4, 0xffffffff ;  /* 0xffffffff00047882 */ /* 0x000fe20000000000 */
[----:B-1----:R-:W-:Y:S02]  /*b480*/  IMAD R7, R21, 0x4000, R36 ;  /* 0x0000400015077824 */ /* 0x002fe400078e0224 */
[----:B------:R-:W-:Y:S05]  /*b490*/  BRA.DIV UR4, `(.L_x_65) ;  /* 0x0000003204787947 */ /* 0x000fea000b800000 */
[----:B0-----:R-:W0:Y:S01]  /*b4a0*/  SHFL.IDX PT, R14, R16, RZ, 0x181f ;  /* 0x00181fff100e7589 */ /* 0x001e2200000e0000 */
[----:B------:R-:W-:-:S03]  /*b4b0*/  LEA R7, R7, UR45, 0x1 ;  /* 0x0000002d07077c11 */ /* 0x000fc6000f8e08ff */
[----:B---3--:R-:W1:Y:S04]  /*b4c0*/  SHFL.IDX PT, R5, R2, RZ, 0x181f ;  /* 0x00181fff02057589 */ /* 0x008e6800000e0000 */
[----:B------:R-:W-:Y:S01]  /*b4d0*/  SHFL.IDX PT, R6, R2, 0x1, 0x181f ;  /* 0x00381f0002067f89 */ /* 0x000fe200000e0000 */
[----:B0-----:R-:W-:-:S03]  /*b4e0*/  IADD3 R4, P0, R14, R3, RZ ;  /* 0x000000030e047210 */ /* 0x001fc60007f1e0ff */
[----:B------:R-:W0:Y:S01]  /*b4f0*/  SHFL.IDX PT, R14, R16, 0x1, 0x181f ;  /* 0x00381f00100e7f89 */ /* 0x000e2200000e0000 */
[----:B-1----:R-:W-:Y:S02]  /*b500*/  IADD3.X R5, RZ, R5, RZ, P0, !PT ;  /* 0x00000005ff057210 */ /* 0x002fe400007fe4ff */
[----:B------:R-:W-:-:S13]  /*b510*/  ISETP.LT.OR P0, PT, R20, 0x1, P2 ;  /* 0x000000011400780c */ /* 0x000fda0001701670 */
[----:B------:R-:W-:Y:S01]  /*b520*/  LDGSTS.E.BYPASS.LTC128B.128 [R7+0x400], desc[UR38][R4.64], !P0 ;  /* 0x0040000004077fae */ /* 0x000fe2000c101d66 */
[----:B------:R-:W-:-:S13]  /*b530*/  ISETP.LT.OR P0, PT, R20, 0x1, P1 ;  /* 0x000000011400780c */ /* 0x000fda0000f01670 */
[----:B------:R1:W-:Y:S01]  /*b540*/  LDGSTS.E.BYPASS.LTC128B.128 [R7+0x4400], desc[UR38][R4.64+0x80], !P0 ;  /* 0x0440008004077fae */ /* 0x0003e2000c101d66 */
[----:B0-----:R-:W-:-:S03]  /*b550*/  IADD3 R12, P0, R14, R3, RZ ;  /* 0x000000030e0c7210 */ /* 0x001fc60007f1e0ff */
[----:B------:R-:W0:Y:S02]  /*b560*/  SHFL.IDX PT, R14, R16, 0x2, 0x181f ;  /* 0x00581f00100e7f89 */ /* 0x000e2400000e0000 */
[----:B------:R-:W-:Y:S01]  /*b570*/  IMAD.X R13, RZ, RZ, R6, P0 ;  /* 0x000000ffff0d7224 */ /* 0x000fe200000e0606 */
[----:B------:R-:W-:Y:S01]  /*b580*/  ISETP.LT.OR P0, PT, R20, 0x11, P2 ;  /* 0x000000111400780c */ /* 0x000fe20001701670 */
[----:B------:R-:W3:-:S12]  /*b590*/  SHFL.IDX PT, R6, R2, 0x2, 0x181f ;  /* 0x00581f0002067f89 */ /* 0x000ed800000e0000 */
[----:B------:R-:W-:Y:S01]  /*b5a0*/  LDGSTS.E.BYPASS.LTC128B.128 [R7+0xc00], desc[UR38][R12.64], !P0 ;  /* 0x00c000000c077fae */ /* 0x000fe2000c101d66 */
[----:B------:R-:W-:-:S13]  /*b5b0*/  ISETP.LT.OR P0, PT, R20, 0x11, P1 ;  /* 0x000000111400780c */ /* 0x000fda0000f01670 */
[----:B------:R4:W-:Y:S01]  /*b5c0*/  LDGSTS.E.BYPASS.LTC128B.128 [R7+0x4c00], desc[UR38][R12.64+0x80], !P0 ;  /* 0x04c000800c077fae */ /* 0x0009e2000c101d66 */
[----:B0-----:R-:W-:-:S03]  /*b5d0*/  IADD3 R10, P0, R14, R3, RZ ;  /* 0x000000030e0a7210 */ /* 0x001fc60007f1e0ff */
[----:B------:R-:W1:Y:S02]  /*b5e0*/  SHFL.IDX PT, R14, R16, 0x3, 0x181f ;  /* 0x00781f00100e7f89 */ /* 0x000e6400000e0000 */
[----:B---3--:R-:W-:Y:S01]  /*b5f0*/  IMAD.X R11, RZ, RZ, R6, P0 ;  /* 0x000000ffff0b7224 */ /* 0x008fe200000e0606 */
[----:B------:R-:W-:Y:S01]  /*b600*/  ISETP.LT.OR P0, PT, R20, 0x21, P2 ;  /* 0x000000211400780c */ /* 0x000fe20001701670 */
[----:B------:R-:W0:-:S12]  /*b610*/  SHFL.IDX PT, R6, R2, 0x3, 0x181f ;  /* 0x00781f0002067f89 */ /* 0x000e1800000e0000 */
[----:B------:R-:W-:Y:S01]  /*b620*/  LDGSTS.E.BYPASS.LTC128B.128 [R7+0x1400], desc[UR38][R10.64], !P0 ;  /* 0x014000000a077fae */ /* 0x000fe2000c101d66 */
[----:B------:R-:W-:-:S13]  /*b630*/  ISETP.LT.OR P0, PT, R20, 0x21, P1 ;  /* 0x000000211400780c */ /* 0x000fda0000f01670 */
[----:B------:R3:W-:Y:S01]  /*b640*/  LDGSTS.E.BYPASS.LTC128B.128 [R7+0x5400], desc[UR38][R10.64+0x80], !P0 ;  /* 0x054000800a077fae */ /* 0x0007e2000c101d66 */
[----:B-1----:R-:W-:-:S03]  /*b650*/  IADD3 R4, P0, R14, R3, RZ ;  /* 0x000000030e047210 */ /* 0x002fc60007f1e0ff */
[----:B------:R-:W4:Y:S01]  /*b660*/  SHFL.IDX PT, R14, R16, 0x4, 0x181f ;  /* 0x00981f00100e7f89 */ /* 0x000f2200000e0000 */
[----:B0-----:R-:W-:Y:S02]  /*b670*/  IADD3.X R5, RZ, R6, RZ, P0, !PT ;  /* 0x00000006ff057210 */ /* 0x001fe400007fe4ff */
[----:B------:R-:W-:Y:S01]  /*b680*/  ISETP.LT.OR P0, PT, R20, 0x31, P2 ;  /* 0x000000311400780c */ /* 0x000fe20001701670 */
[----:B------:R-:W0:-:S12]  /*b690*/  SHFL.IDX PT, R6, R2, 0x4, 0x181f ;  /* 0x00981f0002067f89 */ /* 0x000e1800000e0000 */
[----:B------:R-:W-:Y:S01]  /*b6a0*/  LDGSTS.E.BYPASS.LTC128B.128 [R7+0x1c00], desc[UR38][R4.64], !P0 ;  /* 0x01c0000004077fae */ /* 0x000fe2000c101d66 */
[----:B------:R-:W-:-:S13]  /*b6b0*/  ISETP.LT.OR P0, PT, R20, 0x31, P1 ;  /* 0x000000311400780c */ /* 0x000fda0000f01670 */
[----:B------:R1:W-:Y:S01]  /*b6c0*/  LDGSTS.E.BYPASS.LTC128B.128 [R7+0x5c00], desc[UR38][R4.64+0x80], !P0 ;  /* 0x05c0008004077fae */ /* 0x0003e2000c101d66 */
[----:B----4-:R-:W-:-:S03]  /*b6d0*/  IADD3 R12, P0, R14, R3, RZ ;  /* 0x000000030e0c7210 */ /* 0x010fc60007f1e0ff */
[----:B------:R-:W3:Y:S02]  /*b6e0*/  SHFL.IDX PT, R14, R16, 0x5, 0x181f ;  /* 0x00b81f00100e7f89 */ /* 0x000ee400000e0000 */
[----:B0-----:R-:W-:Y:S01]  /*b6f0*/  IMAD.X R13, RZ, RZ, R6, P0 ;  /* 0x000000ffff0d7224 */ /* 0x001fe200000e0606 */
[----:B------:R-:W-:Y:S01]  /*b700*/  ISETP.LT.OR P0, PT, R20, 0x41, P2 ;  /* 0x000000411400780c */ /* 0x000fe20001701670 */
[----:B------:R-:W0:-:S12]  /*b710*/  SHFL.IDX PT, R6, R2, 0x5, 0x181f ;  /* 0x00b81f0002067f89 */ /* 0x000e1800000e0000 */
[----:B------:R4:W-:Y:S01]  /*b720*/  LDGSTS.E.BYPASS.LTC128B.128 [R7+0x2400], desc[UR38][R12.64], !P0 ;  /* 0x024000000c077fae */ /* 0x0009e2000c101d66 */
[----:B------:R-:W-:-:S13]  /*b730*/  ISETP.LT.OR P0, PT, R20, 0x41, P1 ;  /* 0x000000411400780c */ /* 0x000fda0000f01670 */
[----:B------:R4:W-:Y:S01]  /*b740*/  LDGSTS.E.BYPASS.LTC128B.128 [R7+0x6400], desc[UR38][R12.64+0x80], !P0 ;  /* 0x064000800c077fae */ /* 0x0009e2000c101d66 */
[----:B---3--:R-:W-:-:S03]  /*b750*/  IADD3 R10, P0, R14, R3, RZ ;  /* 0x000000030e0a7210 */ /* 0x008fc60007f1e0ff */
[----:B------:R-:W1:Y:S02]  /*b760*/  SHFL.IDX PT, R14, R16, 0x6, 0x181f ;  /* 0x00d81f00100e7f89 */ /* 0x000e6400000e0000 */
[----:B0-----:R-:W-:Y:S01]  /*b770*/  IMAD.X R11, RZ, RZ, R6, P0 ;  /* 0x000000ffff0b7224 */ /* 0x001fe200000e0606 */
[----:B------:R-:W-:Y:S01]  /*b780*/  ISETP.LT.OR P0, PT, R20, 0x51, P2 ;  /* 0x000000511400780c */ /* 0x000fe20001701670 */
[----:B------:R-:W0:-:S12]  /*b790*/  SHFL.IDX PT, R6, R2, 0x6, 0x181f ;  /* 0x00d81f0002067f89 */ /* 0x000e1800000e0000 */
[----:B------:R4:W-:Y:S01]  /*b7a0*/  LDGSTS.E.BYPASS.LTC128B.128 [R7+0x2c00], desc[UR38][R10.64], !P0 ;  /* 0x02c000000a077fae */ /* 0x0009e2000c101d66 */
[----:B------:R-:W-:-:S13]  /*b7b0*/  ISETP.LT.OR P0, PT, R20, 0x51, P1 ;  /* 0x000000511400780c */ /* 0x000fda0000f01670 */
[----:B------:R4:W-:Y:S01]  /*b7c0*/  LDGSTS.E.BYPASS.LTC128B.128 [R7+0x6c00], desc[UR38][R10.64+0x80], !P0 ;  /* 0x06c000800a077fae */ /* 0x0009e2000c101d66 */
[----:B-1----:R-:W-:-:S03]  /*b7d0*/  IADD3 R4, P0, R14, R3, RZ ;  /* 0x000000030e047210 */ /* 0x002fc60007f1e0ff */
[----:B------:R4:W1:Y:S01]  /*b7e0*/  SHFL.IDX PT, R14, R16, 0x7, 0x181f ;  /* 0x00f81f00100e7f89 */ /* 0x00086200000e0000 */
[----:B0-----:R-:W-:Y:S02]  /*b7f0*/  IADD3.X R5, RZ, R6, RZ, P0, !PT ;  /* 0x00000006ff057210 */ /* 0x001fe400007fe4ff */
[----:B------:R-:W-:Y:S01]  /*b800*/  ISETP.LT.OR P0, PT, R20, 0x61, P2 ;  /* 0x000000611400780c */ /* 0x000fe20001701670 */
[----:B------:R4:W3:-:S12]  /*b810*/  SHFL.IDX PT, R6, R2, 0x7, 0x181f ;  /* 0x00f81f0002067f89 */ /* 0x0008d800000e0000 */
[----:B------:R4:W-:Y:S01]  /*b820*/  LDGSTS.E.BYPASS.LTC128B.128 [R7+0x3400], desc[UR38][R4.64], !P0 ;  /* 0x0340000004077fae */ /* 0x0009e2000c101d66 */
[----:B------:R-:W-:-:S13]  /*b830*/  ISETP.LT.OR P0, PT, R20, 0x61, P1 ;  /* 0x000000611400780c */ /* 0x000fda0000f01670 */
[----:B-1-3--:R4:W-:Y:S02]  /*b840*/  LDGSTS.E.BYPASS.LTC128B.128 [R7+0x7400], desc[UR38][R4.64+0x80], !P0 ;  /* 0x0740008004077fae */ /* 0x00a9e4000c101d66 */
.L_x_162:
[----:B----4-:R-:W-:Y:S01]  /*b850*/  IADD3 R2, P0, R14, R3, RZ ;  /* 0x000000030e027210 */ /* 0x010fe20007f1e0ff */
[----:B------:R-:W-:Y:S02]  /*b860*/  ULDC.64 UR4, c[0x0][0x328] ;  /* 0x0000ca0000047ab9 */ /* 0x000fe40000000a00 */
[----:B------:R-:W-:Y:S02]  /*b870*/  IMAD R35, R35, UR4, RZ ;  /* 0x0000000423237c24 */ /* 0x000fe4000f8e02ff */
[----:B------:R-:W-:Y:S01]  /*b880*/  IMAD.X R3, RZ, RZ, R6, P0 ;  /* 0x000000ffff037224 */ /* 0x000fe200000e0606 */
[----:B------:R-:W-:Y:S01]  /*b890*/  ISETP.LT.OR P0, PT, R20, 0x71, P2 ;  /* 0x000000711400780c */ /* 0x000fe20001701670 */
[C---:B------:R-:W-:Y:S02]  /*b8a0*/  IMAD R35, R34.reuse, UR5, R35 ;  /* 0x0000000522237c24 */ /* 0x040fe4000f8e0223 */
[----:B0-----:R-:W-:Y:S01]  /*b8b0*/  IMAD.WIDE.U32 R4, R34, UR4, RZ ;  /* 0x0000000422047c25 */ /* 0x001fe2000f8e00ff */
[----:B------:R-:W-:-:S03]  /*b8c0*/  ULDC.64 UR4, c[0x0][0x338] ;  /* 0x0000ce0000047ab9 */ /* 0x000fc60000000a00 */
[----:B------:R-:W-:Y:S02]  /*b8d0*/  IMAD.IADD R5, R5, 0x1, R35 ;  /* 0x0000000105057824 */ /* 0x000fe400078e0223 */
[----:B------:R-:W-:Y:S02]  /*b8e0*/  IMAD R11, R32, UR4, RZ ;  /* 0x00000004200b7c24 */ /* 0x000fe4000f8e02ff */
[----:B------:R-:W-:Y:S02]  /*b8f0*/  IMAD.WIDE.U32 R4, R28, UR4, R4 ;  /* 0x000000041c047c25 */ /* 0x000fe4000f8e0004 */
[----:B------:R-:W-:Y:S01]  /*b900*/  @!PT LDS RZ, [RZ] ;  /* 0x00000000fffff984 */ /* 0x000fe20000000800 */
[----:B------:R-:W-:Y:S01]  /*b910*/  @!PT LDS RZ, [RZ] ;  /* 0x00000000fffff984 */ /* 0x000fe20000000800 */
[----:B------:R-:W-:Y:S01]  /*b920*/  @!PT LDS RZ, [RZ] ;  /* 0x00000000fffff984 */ /* 0x000fe20000000800 */
[----:B------:R0:W-:Y:S01]  /*b930*/  LDGSTS.E.BYPASS.LTC128B.128 [R7+0x3c00], desc[UR38][R2.64], !P0 ;  /* 0x03c0000002077fae */ /* 0x0001e2000c101d66 */
[----:B------:R-:W-:Y:S01]  /*b940*/  ISETP.LT.OR P0, PT, R20, 0x71, P1 ;  /* 0x000000711400780c */ /* 0x000fe20000f01670 */
[----:B------:R-:W-:-:S05]  /*b950*/  IMAD R11, R28, UR5, R11 ;  /* 0x000000051c0b7c24 */ /* 0x000fca000f8e020b */
[----:B------:R-:W-:-:S07]  /*b960*/  IADD3 R11, R5, R11, RZ ;  /* 0x0000000b050b7210 */ /* 0x000fce0007ffe0ff */
[----:B------:R0:W-:Y:S01]  /*b970*/  LDGSTS.E.BYPASS.LTC128B.128 [R7+0x7c00], desc[UR38][R2.64+0x80], !P0 ;  /* 0x07c0008002077fae */ /* 0x0001e2000c101d66 */
[----:B------:R-:W-:Y:S01]  /*b980*/  PLOP3.LUT P0, PT, PT, PT, PT, 0x80, 0x0 ;  /* 0x000000000000781c */ /* 0x000fe20003f0f070 */
[----:B------:R-:W-:-:S12]  /*b990*/  NOP ;  /* 0x0000000000007918 */ /* 0x000fd80000000000 */
.L_x_66:
        /* <DEDUP_REMOVED lines=10> */
.L_x_67:
[----:B------:R-:W-:Y:S01]  /*ba40*/  R2UR UR4, R24 ;  /* 0x00000000180472ca */ /* 0x000fe200000e0000 */
[----:B------:R-:W-:Y:S01]  /*ba50*/  ULDC.64 UR6, c[0x0][0x330] ;  /* 0x0000cc0000067ab9 */ /* 0x000fe20000000a00 */
[----:B------:R-:W-:Y:S01]  /*ba60*/  IMAD.MOV.U32 R5, RZ, RZ, R11 ;  /* 0x000000ffff057224 */ /* 0x000fe200078e000b */
[----:B------:R1:W-:Y:S01]  /*ba70*/  SYNCS.ARRIVE.TRANS64.A1T0 RZ, [R0+URZ+0x28850], RZ ;  /* 0x028850ff00ff79a7 */ /* 0x0003e2000810003f */
[----:B0-----:R-:W-:Y:S01]  /*ba80*/  IMAD.U32 R3, RZ, RZ, UR6 ;  /* 0x00000006ff037e24 */ /* 0x001fe2000f8e00ff */
[----:B------:R-:W-:Y:S01]  /*ba90*/  IADD3 R18, R18, -0x80, RZ ;  /* 0xffffff8012127810 */ /* 0x000fe20007ffe0ff */
[----:B------:R-:W-:Y:S02]  /*baa0*/  VIADD R22, R22, 0xffffffff ;  /* 0xffffffff16167836 */ /* 0x000fe40000000000 */
[----:B------:R-:W-:-:S04]  /*bab0*/  IMAD.WIDE.U32 R4, R3, UR42, R4 ;  /* 0x0000002a03047c25 */ /* 0x000fc8000f8e0004 */
[----:B------:R-:W-:Y:S01]  /*bac0*/  VIADD R20, R20, 0x80 ;  /* 0x0000008014147836 */ /* 0x000fe20000000000 */
[----:B------:R-:W-:Y:S01]  /*bad0*/  UIMAD UR4, UR4, UR6, URZ ;  /* 0x00000006040472a4 */ /* 0x000fe2000f8e023f */
[----:B------:R-:W-:Y:S02]  /*bae0*/  IMAD.MOV.U32 R21, RZ, RZ, R9 ;  /* 0x000000ffff157224 */ /* 0x000fe400078e0009 */
[----:B------:R-:W-:Y:S01]  /*baf0*/  IMAD.MOV.U32 R10, RZ, RZ, R8 ;  /* 0x000000ffff0a7224 */ /* 0x000fe200078e0008 */
[----:B------:R-:W-:-:S03]  /*bb00*/  UIMAD UR4, UR42, UR7, UR4 ;  /* 0x000000072a0472a4 */ /* 0x000fc6000f8e0204 */
[----:B------:R-:W-:Y:S02]  /*bb10*/  ULDC.64 UR6, c[0x0][0x318] ;  /* 0x0000c60000067ab9 */ /* 0x000fe40000000a00 */
[----:B------:R-:W-:Y:S02]  /*bb20*/  LEA R16, P0, R4, UR6, 0x1 ;  /* 0x0000000604107c11 */ /* 0x000fe4000f8008ff */
[----:B------:R-:W-:-:S04]  /*bb30*/  IADD3 R3, R5, UR4, RZ ;  /* 0x0000000405037c10 */ /* 0x000fc8000fffe0ff */
[----:B------:R-:W-:Y:S02]  /*bb40*/  LEA.HI.X R2, R4, UR7, R3, 0x1, P0 ;  /* 0x0000000704027c11 */ /* 0x000fe400080f0c03 */
[----:B------:R-:W-:-:S13]  /*bb50*/  ISETP.GT.AND P0, PT, R22, UR48, PT ;  /* 0x0000003016007c0c */ /* 0x000fda000bf04270 */
[----:B-1----:R-:W-:Y:S05]  /*bb60*/  @P0 BRA `(.L_x_68) ;  /* 0xfffffff000240947 */ /* 0x002fea000383ffff */
[----:B------:R-:W-:Y:S05]  /*bb70*/  BSYNC B0 ;  /* 0x0000000000007941 */ /* 0x000fea0003800000 */
.L_x_55:
[----:B------:R-:W-:-:S13]  /*bb80*/  ISETP.NE.AND P0, PT, R19, 0x3, PT ;  /* 0x000000031300780c */ /* 0x000fda0003f05270 */
[----:B------:R-:W-:Y:S05]  /*bb90*/  @!P0 BRA `(.L_x_69) ;  /* 0x0000000000048947 */ /* 0x000fea0003800000 */
[----:B------:R-:W-:Y:S01]  /*bba0*/  BPT.TRAP 0x1 ;  /* 0x000000040000795c */ /* 0x000fe20000300000 */
.L_x_69:
[C---:B0-----:R-:W-:Y:S01]  /*bbb0*/  LEA R0, R9.reuse, UR45, 0x3 ;  /* 0x0000002d09007c11 */ /* 0x041fe2000f8e18ff */
[----:B------:R-:W-:Y:S01]  /*bbc0*/  BSSY B0, `(.L_x_70) ;  /* 0x0000008000007945 */ /* 0x000fe20003800000 */
[----:B------:R-:W-:Y:S02]  /*bbd0*/  SHF.L.U32 R5, R8, 0x1f, RZ ;  /* 0x0000001f08057819 */ /* 0x000fe400000006ff */
[----:B------:R-:W-:Y:S02]  /*bbe0*/  MOV R3, 0xffffff80 ;  /* 0xffffff8000037802 */ /* 0x000fe40000000f00 */
[----:B------:R-:W0:Y:S03]  /*bbf0*/  SYNCS.PHASECHK.TRANS64.TRYWAIT P0, [R0+URZ+0x28860], R5 ;  /* 0x02886005000075a7 */ /* 0x000e26000800017f */
[----:B------:R-:W-:Y:S02]  /*bc00*/  IMAD R22, R22, R3, UR43 ;  /* 0x0000002b16167e24 */ /* 0x000fe4000f8e0203 */
[----:B------:R-:W-:-:S02]  /*bc10*/  IMAD R3, R9, 0x4000, R36 ;  /* 0x0000400009037824 */ /* 0x000fc400078e0224 */
[----:B------:R-:W-:Y:S01]  /*bc20*/  IMAD.IADD R29, R22, 0x1, -R29 ;  /* 0x00000001161d7824 */ /* 0x000fe200078e0a1d */
[----:B0-----:R-:W-:Y:S06]  /*bc30*/  @!P0 BRA `(.L_x_71) ;  /* 0x0000003400448947 */ /* 0x001fec0003800000 */
.L_x_163:
[----:B------:R-:W-:Y:S05]  /*bc40*/  BSYNC B0 ;  /* 0x0000000000007941 */ /* 0x000fea0003800000 */
.L_x_70:
[----:B------:R-:W-:-:S03]  /*bc50*/  UMOV UR4, 0xffffffff ;  /* 0xffffffff00047882 */ /* 0x000fc60000000000 */
[----:B------:R-:W-:Y:S05]  /*bc60*/  BRA.DIV UR4, `(.L_x_72) ;  /* 0x00000036044c7947 */ /* 0x000fea000b800000 */
[----:B------:R-:W1:Y:S01]  /*bc70*/  SHFL.IDX PT, R4, R16, RZ, 0x181f ;  /* 0x00181fff10047589 */ /* 0x000e6200000e0000 */
[----:B------:R-:W-:Y:S01]  /*bc80*/  ULDC UR4, c[0x0][0x2f4] ;  /* 0x0000bd0000047ab9 */ /* 0x000fe20000000800 */
[----:B------:R-:W-:Y:S02]  /*bc90*/  LEA R3, R3, UR45, 0x1 ;  /* 0x0000002d03037c11 */ /* 0x000fe4000f8e08ff */
[----:B0-----:R-:W0:Y:S01]  /*bca0*/  SHFL.IDX PT, R5, R2, RZ, 0x181f ;  /* 0x00181fff02057589 */ /* 0x001e2200000e0000 */
[----:B------:R-:W-:Y:S02]  /*bcb0*/  ISETP.GE.AND P1, PT, R26, UR4, PT ;  /* 0x000000041a007c0c */ /* 0x000fe4000bf26270 */
[----:B------:R-:W-:Y:S01]  /*bcc0*/  ISETP.GE.AND P0, PT, R25, UR4, PT ;  /* 0x0000000419007c0c */ /* 0x000fe2000bf06270 */
[----:B------:R-:W3:Y:S01]  /*bcd0*/  SHFL.IDX PT, R20, R2, 0x1, 0x181f ;  /* 0x00381f0002147f89 */ /* 0x000ee200000e0000 */
[C---:B------:R-:W-:Y:S02]  /*bce0*/  ISETP.LT.OR P4, PT, R29.reuse, 0x1, P1 ;  /* 0x000000011d00780c */ /* 0x040fe40000f81670 */
[C---:B------:R-:W-:Y:S01]  /*bcf0*/  ISETP.LT.OR P5, PT, R29.reuse, 0x1, P0 ;  /* 0x000000011d00780c */ /* 0x040fe200007a1670 */
[----:B------:R-:W4:Y:S01]  /*bd00*/  SHFL.IDX PT, R14, R16, 0x1, 0x181f ;  /* 0x00381f00100e7f89 */ /* 0x000f2200000e0000 */
[----:B------:R-:W-:-:S02]  /*bd10*/  ISETP.LT.OR P2, PT, R29, 0x11, P1 ;  /* 0x000000111d00780c */ /* 0x000fc40000f41670 */
[----:B------:R-:W-:Y:S01]  /*bd20*/  ISETP.LT.OR P3, PT, R29, 0x11, P0 ;  /* 0x000000111d00780c */ /* 0x000fe20000761670 */
[----:B------:R-:W5:Y:S04]  /*bd30*/  SHFL.IDX PT, R22, R16, 0x2, 0x181f ;  /* 0x00581f0010167f89 */ /* 0x000f6800000e0000 */
[----:B------:R-:W2:Y:S01]  /*bd40*/  SHFL.IDX PT, R21, R2, 0x2, 0x181f ;  /* 0x00581f0002157f89 */ /* 0x000ea200000e0000 */
[----:B-1----:R-:W-:-:S03]  /*bd50*/  MOV R6, R4 ;  /* 0x0000000400067202 */ /* 0x002fc60000000f00 */
[----:B------:R-:W1:Y:S01]  /*bd60*/  SHFL.IDX PT, R10, R2, 0x3, 0x181f ;  /* 0x00781f00020a7f89 */ /* 0x000e6200000e0000 */
[----:B0-----:R-:W-:-:S03]  /*bd70*/  IMAD.MOV.U32 R7, RZ, RZ, R5 ;  /* 0x000000ffff077224 */ /* 0x001fc600078e0005 */
[----:B------:R-:W0:Y:S01]  /*bd80*/  SHFL.IDX PT, R23, R16, 0x3, 0x181f ;  /* 0x00781f0010177f89 */ /* 0x000e2200000e0000 */
[----:B------:R-:W-:-:S03]  /*bd90*/  IMAD.WIDE.U32 R6, R26, 0x2, R6 ;  /* 0x000000021a067825 */ /* 0x000fc600078e0006 */
[----:B------:R-:W0:Y:S01]  /*bda0*/  SHFL.IDX PT, R18, R2, 0x4, 0x181f ;  /* 0x00981f0002127f89 */ /* 0x000e2200000e0000 */
[----:B---3--:R-:W-:Y:S01]  /*bdb0*/  MOV R5, R20 ;  /* 0x0000001400057202 */ /* 0x008fe20000000f00 */
[----:B----4-:R-:W-:Y:S02]  /*bdc0*/  IMAD.MOV.U32 R4, RZ, RZ, R14 ;  /* 0x000000ffff047224 */ /* 0x010fe400078e000e */
[----:B------:R-:W3:Y:S01]  /*bdd0*/  SHFL.IDX PT, R25, R16, 0x4, 0x181f ;  /* 0x00981f0010197f89 */ /* 0x000ee200000e0000 */
[----:B-----5:R-:W-:-:S03]  /*bde0*/  IMAD.MOV.U32 R20, RZ, RZ, R22 ;  /* 0x000000ffff147224 */ /* 0x020fc600078e0016 */
[----:B------:R-:W-:Y:S01]  /*bdf0*/  LDGSTS.E.BYPASS.LTC128B.128 [R3+0x400], desc[UR38][R6.64], !P4 ;  /* 0x0040000006037fae */ /* 0x000fe2000e101d66 */
[C---:B------:R-:W-:Y:S01]  /*be00*/  ISETP.LT.OR P4, PT, R29.reuse, 0x21, P1 ;  /* 0x000000211d00780c */ /* 0x040fe20000f81670 */
[C---:B------:R-:W-:Y:S02]  /*be10*/  IMAD.WIDE.U32 R4, R26.reuse, 0x2, R4 ;  /* 0x000000021a047825 */ /* 0x040fe400078e0004 */
[----:B------:R4:W-:Y:S01]  /*be20*/  LDGSTS.E.BYPASS.LTC128B.128 [R3+0x4400], desc[UR38][R6.64+0x80], !P5 ;  /* 0x0440008006037fae */ /* 0x0009e2000e901d66 */
[----:B------:R-:W-:Y:S01]  /*be30*/  ISETP.LT.OR P5, PT, R29, 0x21, P0 ;  /* 0x000000211d00780c */ /* 0x000fe200007a1670 */
[----:B--2---:R-:W-:Y:S02]  /*be40*/  IMAD.WIDE.U32 R20, R26, 0x2, R20 ;  /* 0x000000021a147825 */ /* 0x004fe400078e0014 */
[----:B------:R-:W4:Y:S01]  /*be50*/  SHFL.IDX PT, R14, R16, 0x5, 0x181f ;  /* 0x00b81f00100e7f89 */ /* 0x000f2200000e0000 */
[----:B-1----:R-:W-:-:S03]  /*be60*/  MOV R13, R10 ;  /* 0x0000000a000d7202 */ /* 0x002fc60000000f00 */
[----:B------:R-:W1:Y:S01]  /*be70*/  SHFL.IDX PT, R24, R2, 0x5, 0x181f ;  /* 0x00b81f0002187f89 */ /* 0x000e6200000e0000 */
[----:B0-----:R-:W-:-:S03]  /*be80*/  IMAD.MOV.U32 R12, RZ, RZ, R23 ;  /* 0x000000ffff0c7224 */ /* 0x001fc600078e0017 */
[----:B------:R-:W0:Y:S01]  /*be90*/  SHFL.IDX PT, R22, R2, 0x6, 0x181f ;  /* 0x00d81f0002167f89 */ /* 0x000e2200000e0000 */
[----:B------:R-:W-:Y:S02]  /*bea0*/  IMAD.MOV.U32 R11, RZ, RZ, R18 ;  /* 0x000000ffff0b7224 */ /* 0x000fe400078e0012 */
[C---:B------:R-:W-:Y:S01]  /*beb0*/  IMAD.WIDE.U32 R12, R26.reuse, 0x2, R12 ;  /* 0x000000021a0c7825 */ /* 0x040fe200078e000c */
[----:B------:R-:W2:Y:S03]  /*bec0*/  SHFL.IDX PT, R27, R16, 0x6, 0x181f ;  /* 0x00d81f00101b7f89 */ /* 0x000ea600000e0000 */
[----:B---3--:R-:W-:Y:S01]  /*bed0*/  IMAD.MOV.U32 R10, RZ, RZ, R25 ;  /* 0x000000ffff0a7224 */ /* 0x008fe200078e0019 */
[----:B------:R-:W-:Y:S01]  /*bee0*/  LDGSTS.E.BYPASS.LTC128B.128 [R3+0xc00], desc[UR38][R4.64], !P2 ;  /* 0x00c0000004037fae */ /* 0x000fe2000d101d66 */
[C---:B------:R-:W-:Y:S02]  /*bef0*/  ISETP.LT.OR P2, PT, R29.reuse, 0x31, P1 ;  /* 0x000000311d00780c */ /* 0x040fe40000f41670 */
[----:B------:R-:W-:Y:S01]  /*bf00*/  IMAD.WIDE.U32 R10, R26, 0x2, R10 ;  /* 0x000000021a0a7825 */ /* 0x000fe200078e000a */
[----:B------:R0:W-:Y:S01]  /*bf10*/  LDGSTS.E.BYPASS.LTC128B.128 [R3+0x4c00], desc[UR38][R4.64+0x80], !P3 ;  /* 0x04c0008004037fae */ /* 0x0001e2000d901d66 */
[----:B------:R-:W-:-:S03]  /*bf20*/  ISETP.LT.OR P3, PT, R29, 0x31, P0 ;  /* 0x000000311d00780c */ /* 0x000fc60000761670 */
[----:B------:R-:W-:Y:S01]  /*bf30*/  LDGSTS.E.BYPASS.LTC128B.128 [R3+0x1400], desc[UR38][R20.64], !P4 ;  /* 0x0140000014037fae */ /* 0x000fe2000e101d66 */
[C---:B------:R-:W-:Y:S02]  /*bf40*/  ISETP.LT.OR P4, PT, R29.reuse, 0x41, P1 ;  /* 0x000000411d00780c */ /* 0x040fe40000f81670 */
[----:B----4-:R-:W-:Y:S01]  /*bf50*/  MOV R6, R14 ;  /* 0x0000000e00067202 */ /* 0x010fe20000000f00 */
[----:B------:R-:W-:Y:S01]  /*bf60*/  LDGSTS.E.BYPASS.LTC128B.128 [R3+0x5400], desc[UR38][R20.64+0x80], !P5 ;  /* 0x0540008014037fae */ /* 0x000fe2000e901d66 */
[C---:B------:R-:W-:Y:S01]  /*bf70*/  ISETP.LT.OR P5, PT, R29.reuse, 0x41, P0 ;  /* 0x000000411d00780c */ /* 0x040fe200007a1670 */
[----:B-1----:R-:W-:Y:S02]  /*bf80*/  IMAD.MOV.U32 R7, RZ, RZ, R24 ;  /* 0x000000ffff077224 */ /* 0x002fe400078e0018 */
[----:B------:R-:W-:Y:S01]  /*bf90*/  LDGSTS.E.BYPASS.LTC128B.128 [R3+0x1c00], desc[UR38][R12.64], !P2 ;  /* 0x01c000000c037fae */ /* 0x000fe2000d101d66 */
[C---:B------:R-:W-:Y:S01]  /*bfa0*/  ISETP.LT.OR P2, PT, R29.reuse, 0x51, P1 ;  /* 0x000000511d00780c */ /* 0x040fe20000f41670 */
[----:B------:R-:W-:Y:S01]  /*bfb0*/  IMAD.WIDE.U32 R6, R26, 0x2, R6 ;  /* 0x000000021a067825 */ /* 0x000fe200078e0006 */
[----:B0-----:R-:W-:Y:S01]  /*bfc0*/  MOV R5, R22 ;  /* 0x0000001600057202 */ /* 0x001fe20000000f00 */
[----:B------:R-:W-:Y:S01]  /*bfd0*/  LDGSTS.E.BYPASS.LTC128B.128 [R3+0x5c00], desc[UR38][R12.64+0x80], !P3 ;  /* 0x05c000800c037fae */ /* 0x000fe2000d901d66 */
[----:B------:R-:W-:Y:S01]  /*bfe0*/  ISETP.LT.OR P3, PT, R29, 0x51, P0 ;  /* 0x000000511d00780c */ /* 0x000fe20000761670 */
[----:B--2---:R-:W-:-:S02]  /*bff0*/  IMAD.MOV.U32 R4, RZ, RZ, R27 ;  /* 0x000000ffff047224 */ /* 0x004fc400078e001b */
[----:B------:R-:W-:Y:S01]  /*c000*/  LDGSTS.E.BYPASS.LTC128B.128 [R3+0x2400], desc[UR38][R10.64], !P4 ;  /* 0x024000000a037fae */ /* 0x000fe2000e101d66 */
[C---:B------:R-:W-:Y:S01]  /*c010*/  ISETP.LT.OR P4, PT, R29.reuse, 0x61, P1 ;  /* 0x000000611d00780c */ /* 0x040fe20000f81670 */
[----:B------:R-:W-:Y:S02]  /*c020*/  IMAD.WIDE.U32 R4, R26, 0x2, R4 ;  /* 0x000000021a047825 */ /* 0x000fe400078e0004 */
[----:B------:R0:W-:Y:S01]  /*c030*/  LDGSTS.E.BYPASS.LTC128B.128 [R3+0x6400], desc[UR38][R10.64+0x80], !P5 ;  /* 0x064000800a037fae */ /* 0x0001e2000e901d66 */
[----:B------:R-:W-:-:S03]  /*c040*/  ISETP.LT.OR P5, PT, R29, 0x61, P0 ;  /* 0x000000611d00780c */ /* 0x000fc600007a1670 */
[----:B------:R1:W-:Y:S04]  /*c050*/  LDGSTS.E.BYPASS.LTC128B.128 [R3+0x2c00], desc[UR38][R6.64], !P2 ;  /* 0x02c0000006037fae */ /* 0x0003e8000d101d66 */
[----:B------:R1:W-:Y:S04]  /*c060*/  LDGSTS.E.BYPASS.LTC128B.128 [R3+0x6c00], desc[UR38][R6.64+0x80], !P3 ;  /* 0x06c0008006037fae */ /* 0x0003e8000d901d66 */
[----:B------:R1:W-:Y:S01]  /*c070*/  LDGSTS.E.BYPASS.LTC128B.128 [R3+0x3400], desc[UR38][R4.64], !P4 ;  /* 0x0340000004037fae */ /* 0x0003e2000e101d66 */
[----:B0-----:R-:W-:-:S03]  /*c080*/  IMAD.MOV.U32 R10, RZ, RZ, RZ ;  /* 0x000000ffff0a7224 */ /* 0x001fc600078e00ff */
[----:B------:R-:W0:Y:S04]  /*c090*/  SHFL.IDX PT, R2, R2, 0x7, 0x181f ;  /* 0x00f81f0002027f89 */ /* 0x000e2800000e0000 */
[----:B------:R1:W2:Y:S04]  /*c0a0*/  SHFL.IDX PT, R14, R16, 0x7, 0x181f ;  /* 0x00f81f00100e7f89 */ /* 0x0002a800000e0000 */
[----:B------:R1:W-:Y:S02]  /*c0b0*/  LDGSTS.E.BYPASS.LTC128B.128 [R3+0x7400], desc[UR38][R4.64+0x80], !P5 ;  /* 0x0740008004037fae */ /* 0x0003e4000e901d66 */
.L_x_181:
[C---:B------:R-:W-:Y:S01]  /*c0c0*/  ISETP.LT.OR P1, PT, R29.reuse, 0x71, P1 ;  /* 0x000000711d00780c */ /* 0x040fe20000f21670 */
[----:B-12---:R-:W-:Y:S01]  /*c0d0*/  IMAD.MOV.U32 R4, RZ, RZ, R14 ;  /* 0x000000ffff047224 */ /* 0x006fe200078e000e */
[----:B------:R-:W-:Y:S02]  /*c0e0*/  ISETP.LT.OR P0, PT, R29, 0x71, P0 ;  /* 0x000000711d00780c */ /* 0x000fe40000701670 */
[----:B0-----:R-:W-:-:S03]  /*c0f0*/  MOV R5, R2 ;  /* 0x0000000200057202 */ /* 0x001fc60000000f00 */
[----:B------:R-:W-:-:S06]  /*c100*/  IMAD.WIDE.U32 R4, R26, 0x2, R4 ;  /* 0x000000021a047825 */ /* 0x000fcc00078e0004 */
[----:B------:R-:W-:Y:S01]  /*c110*/  @!PT LDS RZ, [RZ] ;  /* 0x00000000fffff984 */ /* 0x000fe20000000800 */
[----:B------:R-:W-:Y:S01]  /*c120*/  @!PT LDS RZ, [RZ] ;  /* 0x00000000fffff984 */ /* 0x000fe20000000800 */
[----:B------:R-:W-:Y:S01]  /*c130*/  @!PT LDS RZ, [RZ] ;  /* 0x00000000fffff984 */ /* 0x000fe20000000800 */
[----:B------:R0:W-:Y:S04]  /*c140*/  LDGSTS.E.BYPASS.LTC128B.128 [R3+0x3c00], desc[UR38][R4.64], !P1 ;  /* 0x03c0000004037fae */ /* 0x0001e8000c901d66 */
[----:B------:R0:W-:Y:S01]  /*c150*/  LDGSTS.E.BYPASS.LTC128B.128 [R3+0x7c00], desc[UR38][R4.64+0x80], !P0 ;  /* 0x07c0008004037fae */ /* 0x0001e2000c101d66 */
[----:B------:R-:W-:Y:S01]  /*c160*/  PLOP3.LUT P0, PT, PT, PT, PT, 0x80, 0x0 ;  /* 0x000000000000781c */ /* 0x000fe20003f0f070 */
[----:B------:R-:W-:-:S12]  /*c170*/  NOP ;  /* 0x0000000000007918 */ /* 0x000fd80000000000 */
.L_x_73:
        /* <DEDUP_REMOVED lines=10> */
.L_x_74:
[----:B------:R1:W-:Y:S02]  /*c220*/  SYNCS.ARRIVE.TRANS64.A1T0 RZ, [R0+URZ+0x28850], RZ ;  /* 0x028850ff00ff79a7 */ /* 0x0003e4000810003f */
[----:B-1----:R-:W-:-:S05]  /*c230*/  VIADD R0, R9, 0x1 ;  /* 0x0000000109007836 */ /* 0x002fca0000000000 */
[----:B------:R-:W-:-:S04]  /*c240*/  ISETP.NE.AND P0, PT, R0, 0x2, PT ;  /* 0x000000020000780c */ /* 0x000fc80003f05270 */
[----:B0-----:R-:W-:Y:S02]  /*c250*/  SEL R3, RZ, 0x1, P0 ;  /* 0x00000001ff037807 */ /* 0x001fe40000000000 */
[----:B------:R-:W-:Y:S02]  /*c260*/  SEL R0, R0, RZ, P0 ;  /* 0x000000ff00007207 */ /* 0x000fe40000000000 */
[----:B------:R-:W-:-:S07]  /*c270*/  LOP3.LUT R8, R8, R3, RZ, 0x3c, !PT ;  /* 0x0000000308087212 */ /* 0x000fce00078e3cff */
.L_x_40:
[----:B------:R-:W0:Y:S01]  /*c280*/  S2R R3, SR_CgaCtaId ;  /* 0x0000000000037919 */ /* 0x000e220000008800 */
[----:B------:R-:W-:Y:S02]  /*c290*/  MOV R2, 0x400 ;  /* 0x0000040000027802 */ /* 0x000fe40000000f00 */
[----:B------:R-:W-:Y:S02]  /*c2a0*/  SHF.L.U32 R10, R10, 0x1f, RZ ;  /* 0x0000001f0a0a7819 */ /* 0x000fe400000006ff */
[----:B0-----:R-:W-:-:S04]  /*c2b0*/  LEA R7, R3, R2, 0x18 ;  /* 0x0000000203077211 */ /* 0x001fc800078ec0ff */
[----:B------:R-:W0:Y:S02]  /*c2c0*/  SYNCS.PHASECHK.TRANS64.TRYWAIT P0, [R7+URZ+0x28820], R10 ;  /* 0x0288200a070075a7 */ /* 0x000e24000800017f */
[----:B0-----:R-:W-:Y:S05]  /*c2d0*/  @!P0 BRA `(.L_x_75) ;  /* 0x0000003800488947 */ /* 0x001fea0003800000 */
.L_x_182:
[----:B------:R-:W-:-:S03]  /*c2e0*/  UMOV UR4, 0xffffffff ;  /* 0xffffffff00047882 */ /* 0x000fc60000000000 */
[----:B------:R-:W-:Y:S05]  /*c2f0*/  BRA.DIV UR4, `(.L_x_76) ;  /* 0x0000003a04547947 */ /* 0x000fea000b800000 */
[----:B------:R1:W2:Y:S02]  /*c300*/  SHFL.IDX PT, R14, R17, RZ, 0x1f ;  /* 0x00001fff110e7589 */ /* 0x0002a400000e0000 */
.L_x_185:
[----:B--2---:R-:W-:-:S13]  /*c310*/  ISETP.NE.AND P0, PT, R14, RZ, PT ;  /* 0x000000ff0e00720c */ /* 0x004fda0003f05270 */
[----:B------:R-:W-:Y:S05]  /*c320*/  @P0 BRA `(.L_x_8) ;  /* 0x0000000000880947 */ /* 0x000fea0003800000 */
[----:B------:R-:W-:-:S03]  /*c330*/  UMOV UR4, 0xffffffff ;  /* 0xffffffff00047882 */ /* 0x000fc60000000000 */
[----:B------:R-:W-:Y:S05]  /*c340*/  BRA.DIV UR4, `(.L_x_77) ;  /* 0x0000003a04687947 */ /* 0x000fea000b800000 */
[----:B------:R-:W-:-:S13]  /*c350*/  ELECT P6, URZ, PT ;  /* 0x00000000003f782f */ /* 0x000fda00038c0000 */
.L_x_188:
[----:B------:R-:W-:Y:S05]  /*c360*/  @!P6 BRA `(.L_x_8) ;  /* 0x000000000078e947 */ /* 0x000fea0003800000 */
[----:B------:R-:W-:-:S06]  /*c370*/  ULOP3.LUT UR4, UR40, 0x2, URZ, 0xfc, !UPT ;  /* 0x0000000228047892 */ /* 0x000fcc000f8efc3f */
[----:B------:R-:W-:-:S05]  /*c380*/  IMAD.U32 R2, RZ, RZ, UR4 ;  /* 0x00000004ff027e24 */ /* 0x000fca000f8e00ff */
[----:B------:R-:W-:-:S13]  /*c390*/  ISETP.NE.AND P0, PT, R2, 0x3, PT ;  /* 0x000000030200780c */ /* 0x000fda0003f05270 */
[----:B------:R-:W-:Y:S05]  /*c3a0*/  @!P0 BRA `(.L_x_78) ;  /* 0x0000000000048947 */ /* 0x000fea0003800000 */
[----:B------:R-:W-:Y:S01]  /*c3b0*/  BPT.TRAP 0x1 ;  /* 0x000000040000795c */ /* 0x000fe20000300000 */
.L_x_78:
[C---:B------:R-:W-:Y:S01]  /*c3c0*/  LEA R5, R0.reuse, R7, 0x3 ;  /* 0x0000000700057211 */ /* 0x040fe200078e18ff */
[----:B------:R-:W-:Y:S01]  /*c3d0*/  VIADD R0, R0, 0x1 ;  /* 0x0000000100007836 */ /* 0x000fe20000000000 */
[----:B------:R-:W-:-:S04]  /*c3e0*/  SHF.L.U32 R2, R8, 0x1f, RZ ;  /* 0x0000001f08027819 */ /* 0x000fc800000006ff */
[----:B------:R-:W2:Y:S01]  /*c3f0*/  SYNCS.PHASECHK.TRANS64.TRYWAIT P1, [R5+URZ+0x28840], R2 ;  /* 0x02884002050075a7 */ /* 0x000ea2000802017f */
[----:B------:R-:W-:-:S04]  /*c400*/  ISETP.NE.AND P2, PT, R0, 0x2, PT ;  /* 0x000000020000780c */ /* 0x000fc80003f45270 */
[----:B------:R-:W-:Y:S01]  /*c410*/  SEL R3, RZ, 0x1, P2 ;  /* 0x00000001ff037807 */ /* 0x000fe20001000000 */
[----:B--2---:R-:W-:Y:S08]  /*c420*/  @!P1 BRA `(.L_x_79) ;  /* 0x0000003800509947 */ /* 0x004ff00003800000 */
.L_x_189:
[----:B------:R-:W-:Y:S02]  /*c430*/  SEL R0, R0, RZ, P2 ;  /* 0x000000ff00007207 */ /* 0x000fe40001000000 */
[----:B------:R-:W-:Y:S01]  /*c440*/  LOP3.LUT R3, R8, R3, RZ, 0x3c, !PT ;  /* 0x0000000308037212 */ /* 0x000fe200078e3cff */
[----:B------:R-:W-:Y:S06]  /*c450*/  @!P0 BRA `(.L_x_80) ;  /* 0x0000000000048947 */ /* 0x000fec0003800000 */
[----:B------:R-:W-:Y:S01]  /*c460*/  BPT.TRAP 0x1 ;  /* 0x000000040000795c */ /* 0x000fe20000300000 */
.L_x_80:
[----:B0-----:R-:W-:Y:S01]  /*c470*/  IMAD R7, R0, 0x8, R7 ;  /* 0x0000000800077824 */ /* 0x001fe200078e0207 */
[----:B------:R-:W-:-:S04]  /*c480*/  SHF.L.U32 R0, R3, 0x1f, RZ ;  /* 0x0000001f03007819 */ /* 0x000fc800000006ff */
[----:B------:R-:W0:Y:S02]  /*c490*/  SYNCS.PHASECHK.TRANS64.TRYWAIT P1, [R7+URZ+0x28840], R0 ;  /* 0x02884000070075a7 */ /* 0x000e24000802017f */
[----:B0-----:R-:W-:Y:S05]  /*c4a0*/  @!P1 BRA `(.L_x_81) ;  /* 0x0000003800449947 */ /* 0x001fea0003800000 */
.L_x_190:
[----:B------:R-:W-:Y:S05]  /*c4b0*/  @!P0 BRA `(.L_x_82) ;  /* 0x0000000000048947 */ /* 0x000fea0003800000 */
[----:B------:R-:W-:Y:S01]  /*c4c0*/  BPT.TRAP 0x1 ;  /* 0x000000040000795c */ /* 0x000fe20000300000 */
.L_x_82:
[----:B------:R-:W3:Y:S02]  /*c4d0*/  SYNCS.PHASECHK.TRANS64.TRYWAIT P1, [R5+URZ+0x28860], R2 ;  /* 0x02886002050075a7 */ /* 0x000ee4000802017f */
[----:B---3--:R-:W-:Y:S05]  /*c4e0*/  @!P1 BRA `(.L_x_83) ;  /* 0x0000003800489947 */ /* 0x008fea0003800000 */
.L_x_191:
[----:B------:R-:W-:Y:S05]  /*c4f0*/  @!P0 BRA `(.L_x_84) ;  /* 0x0000000000048947 */ /* 0x000fea0003800000 */
[----:B------:R-:W-:Y:S01]  /*c500*/  BPT.TRAP 0x1 ;  /* 0x000000040000795c */ /* 0x000fe20000300000 */
.L_x_84:
[----:B----4-:R4:W0:Y:S02]  /*c510*/  SYNCS.PHASECHK.TRANS64.TRYWAIT P0, [R7+URZ+0x28860], R0 ;  /* 0x02886000070075a7 */ /* 0x010824000800017f */
[----:B0-----:R-:W-:Y:S05]  /*c520*/  @!P0 NANOSLEEP.SYNCS 0x989680 ;  /* 0x009896800000895d */ /* 0x001fea0003900000 */
[----:B------:R-:W0:Y:S02]  /*c530*/  @!P0 SYNCS.PHASECHK.TRANS64 P0, [R7+URZ+0x28860], R0 ;  /* 0x02886000070085a7 */ /* 0x000e24000800007f */
[----:B0-----:R-:W-:Y:S05]  /*c540*/  @!P0 BRA `(.L_x_84) ;  /* 0xfffffffc00f08947 */ /* 0x001fea000383ffff */
.L_x_8:
[----:B------:R-:W-:Y:S05]  /*c550*/  BSYNC B6 ;  /* 0x0000000000067941 */ /* 0x000fea0003800000 */
.L_x_5:
[----:B------:R-:W-:Y:S05]  /*c560*/  EXIT ;  /* 0x000000000000794d */ /* 0x000fea0003800000 */
.L_x_12:
[----:B0-----:R-:W-:-:S04]  /*c570*/  MOV R0, UR36 ;  /* 0x0000002400007c02 */ /* 0x001fc80008000f00 */
[----:B------:R0:W1:Y:S03]  /*c580*/  SYNCS.PHASECHK.TRANS64.TRYWAIT P0, [R0+URZ+0x28800], R3 ;  /* 0x02880003000075a7 */ /* 0x000066000800017f */
[----:B-1----:R-:W-:Y:S05]  /*c590*/  @!P0 NANOSLEEP.SYNCS 0x989680 ;  /* 0x009896800000895d */ /* 0x002fea0003900000 */
[----:B------:R-:W1:Y:S02]  /*c5a0*/  @!P0 SYNCS.PHASECHK.TRANS64 P0, [R0+URZ+0x28800], R3 ;  /* 0x02880003000085a7 */ /* 0x000e64000800007f */
[----:B-1----:R-:W-:Y:S05]  /*c5b0*/  @!P0 BRA `(.L_x_12) ;  /* 0xfffffffc00ec8947 */ /* 0x002fea000383ffff */
[----:B------:R-:W-:Y:S05]  /*c5c0*/  BRA `(.L_x_85) ;  /* 0xffffff4c00007947 */ /* 0x000fea000383ffff */
.L_x_16:
[----:B-1----:R-:W-:-:S04]  /*c5d0*/  IMAD.U32 R4, RZ, RZ, UR36 ;  /* 0x00000024ff047e24 */ /* 0x002fc8000f8e00ff */
[----:B------:R1:W2:Y:S03]  /*c5e0*/  SYNCS.PHASECHK.TRANS64.TRYWAIT P1, [R4+URZ+0x28830], R3 ;  /* 0x02883003040075a7 */ /* 0x0002a6000802017f */
[----:B--2---:R-:W-:Y:S05]  /*c5f0*/  @!P1 NANOSLEEP.SYNCS 0x989680 ;  /* 0x009896800000995d */ /* 0x004fea0003900000 */
[----:B------:R-:W2:Y:S02]  /*c600*/  @!P1 SYNCS.PHASECHK.TRANS64 P1, [R4+URZ+0x28830], R3 ;  /* 0x02883003040095a7 */ /* 0x000ea4000802007f */
[----:B--2---:R-:W-:Y:S05]  /*c610*/  @!P1 BRA `(.L_x_16) ;  /* 0xfffffffc00ec9947 */ /* 0x004fea000383ffff */
[----:B------:R-:W-:Y:S05]  /*c620*/  BRA `(.L_x_15) ;  /* 0xffffff4c001c7947 */ /* 0x000fea000383ffff */
.L_x_22:
[----:B-1----:R-:W-:-:S04]  /*c630*/  IMAD.U32 R9, RZ, RZ, UR10 ;  /* 0x0000000aff097e24 */ /* 0x002fc8000f8e00ff */
[----:B------:R1:W2:Y:S03]  /*c640*/  SYNCS.PHASECHK.TRANS64.TRYWAIT P1, [R9+URZ+0x28830], R0 ;  /* 0x02883000090075a7 */ /* 0x0002a6000802017f */
[----:B--2---:R-:W-:Y:S05]  /*c650*/  @!P1 NANOSLEEP.SYNCS 0x989680 ;  /* 0x009896800000995d */ /* 0x004fea0003900000 */
[----:B------:R-:W2:Y:S02]  /*c660*/  @!P1 SYNCS.PHASECHK.TRANS64 P1, [R9+URZ+0x28830], R0 ;  /* 0x02883000090095a7 */ /* 0x000ea4000802007f */
[----:B--2---:R-:W-:Y:S05]  /*c670*/  @!P1 BRA `(.L_x_22) ;  /* 0xfffffffc00ec9947 */ /* 0x004fea000383ffff */
[----:B------:R-:W-:Y:S05]  /*c680*/  BRA `(.L_x_19) ;  /* 0xffffff7800747947 */ /* 0x000fea000383ffff */
.L_x_26:
[----:B-1----:R-:W-:-:S04]  /*c690*/  MOV R10, UR10 ;  /* 0x0000000a000a7c02 */ /* 0x002fc80008000f00 */
[----:B------:R1:W2:Y:S03]  /*c6a0*/  SYNCS.PHASECHK.TRANS64.TRYWAIT P1, [R10+URZ+0x28850], R9 ;  /* 0x028850090a0075a7 */ /* 0x0002a6000802017f */
[----:B--2---:R-:W-:Y:S05]  /*c6b0*/  @!P1 NANOSLEEP.SYNCS 0x989680 ;  /* 0x009896800000995d */ /* 0x004fea0003900000 */
[----:B------:R-:W2:Y:S02]  /*c6c0*/  @!P1 SYNCS.PHASECHK.TRANS64 P1, [R10+URZ+0x28850], R9 ;  /* 0x028850090a0095a7 */ /* 0x000ea4000802007f */
[----:B--2---:R-:W-:Y:S05]  /*c6d0*/  @!P1 BRA `(.L_x_26) ;  /* 0xfffffffc00ec9947 */ /* 0x004fea000383ffff */
[----:B------:R-:W-:Y:S05]  /*c6e0*/  BRA `(.L_x_23) ;  /* 0xffffff7c004c7947 */ /* 0x000fea000383ffff */
.L_x_33:
[----:B-1----:R-:W-:-:S04]  /*c6f0*/  IMAD.U32 R3, RZ, RZ, UR5 ;  /* 0x00000005ff037e24 */ /* 0x002fc8000f8e00ff */
[----:B------:R1:W2:Y:S03]  /*c700*/  SYNCS.PHASECHK.TRANS64.TRYWAIT P1, [R3+URZ+0x28850], R2 ;  /* 0x02885002030075a7 */ /* 0x0002a6000802017f */
[----:B--2---:R-:W-:Y:S05]  /*c710*/  @!P1 NANOSLEEP.SYNCS 0x989680 ;  /* 0x009896800000995d */ /* 0x004fea0003900000 */
[----:B------:R-:W2:Y:S02]  /*c720*/  @!P1 SYNCS.PHASECHK.TRANS64 P1, [R3+URZ+0x28850], R2 ;  /* 0x02885002030095a7 */ /* 0x000ea4000802007f */
[----:B--2---:R-:W-:Y:S05]  /*c730*/  @!P1 BRA `(.L_x_33) ;  /* 0xfffffffc00ec9947 */ /* 0x004fea000383ffff */
[----:B------:R-:W-:Y:S05]  /*c740*/  BRA `(.L_x_32) ;  /* 0xffffffa000407947 */ /* 0x000fea000383ffff */
.L_x_45:
[----:B------:R-:W-:Y:S01]  /*c750*/  IMAD.MOV.U32 R13, RZ, RZ, R17 ;  /* 0x000000ffff0d7224 */ /* 0x000fe200078e0011 */
[----:B------:R-:W-:Y:S01]  /*c760*/  MOV R12, RZ ;  /* 0x000000ff000c7202 */ /* 0x000fe20000000f00 */
[----:B------:R-:W-:Y:S02]  /*c770*/  IMAD.MOV.U32 R11, RZ, RZ, 0x1f ;  /* 0x0000001fff0b7424 */ /* 0x000fe400078e00ff */
[----:B------:R-:W-:-:S07]  /*c780*/  IMAD.MOV.U32 R15, RZ, RZ, -0x1 ;  /* 0xffffffffff0f7424 */ /* 0x000fce00078e00ff */
[----:B-----5:R-:W-:Y:S05]  /*c790*/  WARPSYNC.COLLECTIVE R15, `(.L_x_86) ;  /* 0x000000000f087348 */ /* 0x020fea0003c00000 */
[----:B------:R0:W1:Y:S02]  /*c7a0*/  SHFL.IDX P6, R14, R13, R12, R11 ;  /* 0x0000000c0d0e7389 */ /* 0x00006400000c000b */
[----:B01---5:R-:W-:Y:S01]  /*c7b0*/  ENDCOLLECTIVE ;  /* 0x000000000000791b */ /* 0x023fe20003800000 */
.L_x_86:
[----:B------:R-:W-:Y:S05]  /*c7c0*/  BRA `(.L_x_87) ;  /* 0xffffffcc00e07947 */ /* 0x000fea000383ffff */
.L_x_47:
[----:B0-----:R-:W-:-:S04]  /*c7d0*/  MOV R3, UR45 ;  /* 0x0000002d00037c02 */ /* 0x001fc80008000f00 */
[----:B------:R0:W1:Y:S03]  /*c7e0*/  SYNCS.PHASECHK.TRANS64.TRYWAIT P0, [R3+URZ+0x28840], R8 ;  /* 0x02884008030075a7 */ /* 0x000066000800017f */
[----:B-1----:R-:W-:Y:S05]  /*c7f0*/  @!P0 NANOSLEEP.SYNCS 0x989680 ;  /* 0x009896800000895d */ /* 0x002fea0003900000 */
[----:B------:R-:W1:Y:S02]  /*c800*/  @!P0 SYNCS.PHASECHK.TRANS64 P0, [R3+URZ+0x28840], R8 ;  /* 0x02884008030085a7 */ /* 0x000e64000800007f */
[----:B-1----:R-:W-:Y:S05]  /*c810*/  @!P0 BRA `(.L_x_47) ;  /* 0xfffffffc00ec8947 */ /* 0x002fea000383ffff */
[----:B------:R-:W-:Y:S05]  /*c820*/  BRA `(.L_x_88) ;  /* 0xffffffd0005c7947 */ /* 0x000fea000383ffff */
.L_x_48:
[----:B------:R-:W-:Y:S01]  /*c830*/  BSSY B0, `(.L_x_89) ;  /* 0x0000008000007945 */ /* 0x000fe20003800000 */
[----:B------:R-:W-:Y:S01]  /*c840*/  IMAD.MOV.U32 R13, RZ, RZ, R3 ;  /* 0x000000ffff0d7224 */ /* 0x000fe200078e0003 */
[----:B------:R-:W-:Y:S01]  /*c850*/  MOV R11, 0x181f ;  /* 0x0000181f000b7802 */ /* 0x000fe20000000f00 */
[----:B------:R-:W-:Y:S02]  /*c860*/  IMAD.MOV.U32 R12, RZ, RZ, RZ ;  /* 0x000000ffff0c7224 */ /* 0x000fe400078e00ff */
[----:B------:R-:W-:-:S07]  /*c870*/  IMAD.MOV.U32 R15, RZ, RZ, -0x1 ;  /* 0xffffffffff0f7424 */ /* 0x000fce00078e00ff */
[----:B------:R-:W-:Y:S05]  /*c880*/  WARPSYNC.COLLECTIVE R15, `(.L_x_90) ;  /* 0x000000000f087348 */ /* 0x000fea0003c00000 */
[----:B------:R0:W1:Y:S02]  /*c890*/  SHFL.IDX P6, R14, R13, R12, R11 ;  /* 0x0000000c0d0e7389 */ /* 0x00006400000c000b */
[----:B01----:R-:W-:Y:S01]  /*c8a0*/  ENDCOLLECTIVE ;  /* 0x000000000000791b */ /* 0x003fe20003800000 */
.L_x_90:
[----:B------:R-:W-:Y:S05]  /*c8b0*/  BSYNC B0 ;  /* 0x0000000000007941 */ /* 0x000fea0003800000 */
.L_x_89:
[----:B------:R-:W-:Y:S01]  /*c8c0*/  MOV R13, R0 ;  /* 0x00000000000d7202 */ /* 0x000fe20000000f00 */
[----:B------:R-:W-:Y:S01]  /*c8d0*/  IMAD.MOV.U32 R12, RZ, RZ, RZ ;  /* 0x000000ffff0c7224 */ /* 0x000fe200078e00ff */
[----:B------:R-:W-:Y:S01]  /*c8e0*/  MOV R15, 0xffffffff ;  /* 0xffffffff000f7802 */ /* 0x000fe20000000f00 */
[----:B------:R-:W-:Y:S01]  /*c8f0*/  IMAD.MOV.U32 R11, RZ, RZ, 0x181f ;  /* 0x0000181fff0b7424 */ /* 0x000fe200078e00ff */
[----:B------:R-:W-:Y:S01]  /*c900*/  @P0 LEA R9, R36, UR45, 0x1 ;  /* 0x0000002d24090c11 */ /* 0x000fe2000f8e08ff */
[----:B------:R-:W-:-:S07]  /*c910*/  IMAD.MOV.U32 R5, RZ, RZ, R14 ;  /* 0x000000ffff057224 */ /* 0x000fce00078e000e */
[----:B------:R-:W-:Y:S05]  /*c920*/  WARPSYNC.COLLECTIVE R15, `(.L_x_91) ;  /* 0x000000000f087348 */ /* 0x000fea0003c00000 */
[----:B------:R0:W1:Y:S02]  /*c930*/  SHFL.IDX P6, R14, R13, R12, R11 ;  /* 0x0000000c0d0e7389 */ /* 0x00006400000c000b */
[----:B01----:R-:W-:Y:S01]  /*c940*/  ENDCOLLECTIVE ;  /* 0x000000000000791b */ /* 0x003fe20003800000 */
.L_x_91:
[----:B------:R-:W-:Y:S01]  /*c950*/  IMAD.MOV.U32 R13, RZ, RZ, R3 ;  /* 0x000000ffff0d7224 */ /* 0x000fe200078e0003 */
[----:B------:R-:W-:Y:S01]  /*c960*/  MOV R12, 0x1 ;  /* 0x00000001000c7802 */ /* 0x000fe20000000f00 */
[----:B------:R-:W-:-:S07]  /*c970*/  IMAD.MOV.U32 R4, RZ, RZ, R14 ;  /* 0x000000ffff047224 */ /* 0x000fce00078e000e */
[----:B------:R-:W-:Y:S05]  /*c980*/  WARPSYNC.COLLECTIVE R15, `(.L_x_92) ;  /* 0x000000000f087348 */ /* 0x000fea0003c00000 */
[----:B------:R0:W1:Y:S02]  /*c990*/  SHFL.IDX P6, R14, R13, R12, R11 ;  /* 0x0000000c0d0e7389 */ /* 0x00006400000c000b */
[----:B01----:R-:W-:Y:S01]  /*c9a0*/  ENDCOLLECTIVE ;  /* 0x000000000000791b */ /* 0x003fe20003800000 */
.L_x_92:
[----:B------:R-:W-:-:S05]  /*c9b0*/  @P0 IMAD.WIDE.U32 R4, R26, 0x2, R4 ;  /* 0x000000021a040825 */ /* 0x000fca00078e0004 */
[----:B------:R-:W-:Y:S01]  /*c9c0*/  @!PT LDS RZ, [RZ] ;  /* 0x00000000fffff984 */ /* 0x000fe20000000800 */
[----:B------:R-:W-:Y:S01]  /*c9d0*/  @!PT LDS RZ, [RZ] ;  /* 0x00000000fffff984 */ /* 0x000fe20000000800 */
[----:B------:R-:W-:Y:S01]  /*c9e0*/  @!PT LDS RZ, [RZ] ;  /* 0x00000000fffff984 */ /* 0x000fe20000000800 */
[----:B------:R0:W-:Y:S04]  /*c9f0*/  @P0 LDGSTS.E.BYPASS.LTC128B.128 [R9+0x18400], desc[UR38][R4.64], !P3 ;  /* 0x1840000004090fae */ /* 0x0001e8000d901d66 */
[----:B------:R0:W-:Y:S01]  /*ca00*/  @P0 LDGSTS.E.BYPASS.LTC128B.128 [R9+0x1c400], desc[UR38][R4.64+0x80], !P2 ;  /* 0x1c40008004090fae */ /* 0x0001e2000d101d66 */
[----:B------:R-:W-:Y:S01]  /*ca10*/  ISETP.GE.AND P0, PT, R6, 0x11, PT ;  /* 0x000000110600780c */ /* 0x000fe20003f06270 */
[----:B------:R-:W-:Y:S02]  /*ca20*/  IMAD.MOV.U32 R13, RZ, RZ, R0 ;  /* 0x000000ffff0d7224 */ /* 0x000fe400078e0000 */
[----:B------:R-:W-:-:S10]  /*ca30*/  IMAD.MOV.U32 R10, RZ, RZ, R14 ;  /* 0x000000ffff0a7224 */ /* 0x000fd400078e000e */
[----:B0-----:R-:W-:-:S07]  /*ca40*/  @P0 LEA R18, R36, UR45, 0x1 ;  /* 0x0000002d24120c11 */ /* 0x001fce000f8e08ff */
[----:B------:R-:W-:Y:S05]  /*ca50*/  WARPSYNC.COLLECTIVE R15, `(.L_x_93) ;  /* 0x000000000f087348 */ /* 0x000fea0003c00000 */
[----:B------:R0:W1:Y:S02]  /*ca60*/  SHFL.IDX P6, R14, R13, R12, R11 ;  /* 0x0000000c0d0e7389 */ /* 0x00006400000c000b */
[----:B01----:R-:W-:Y:S01]  /*ca70*/  ENDCOLLECTIVE ;  /* 0x000000000000791b */ /* 0x003fe20003800000 */
.L_x_93:
[----:B------:R-:W-:Y:S01]  /*ca80*/  IMAD.MOV.U32 R5, RZ, RZ, R10 ;  /* 0x000000ffff057224 */ /* 0x000fe200078e000a */
[----:B------:R-:W-:Y:S01]  /*ca90*/  MOV R13, R3 ;  /* 0x00000003000d7202 */ /* 0x000fe20000000f00 */
[----:B------:R-:W-:Y:S01]  /*caa0*/  IMAD.MOV.U32 R12, RZ, RZ, 0x2 ;  /* 0x00000002ff0c7424 */ /* 0x000fe200078e00ff */
[----:B------:R-:W-:-:S07]  /*cab0*/  MOV R21, R14 ;  /* 0x0000000e00157202 */ /* 0x000fce0000000f00 */
[----:B------:R-:W-:Y:S05]  /*cac0*/  WARPSYNC.COLLECTIVE R15, `(.L_x_94) ;  /* 0x000000000f087348 */ /* 0x000fea0003c00000 */
[----:B------:R0:W1:Y:S02]  /*cad0*/  SHFL.IDX P6, R14, R13, R12, R11 ;  /* 0x0000000c0d0e7389 */ /* 0x00006400000c000b */
[----:B01----:R-:W-:Y:S01]  /*cae0*/  ENDCOLLECTIVE ;  /* 0x000000000000791b */ /* 0x003fe20003800000 */
.L_x_94:
[----:B------:R-:W-:-:S04]  /*caf0*/  IMAD.MOV.U32 R4, RZ, RZ, R21 ;  /* 0x000000ffff047224 */ /* 0x000fc800078e0015 */
[----:B------:R-:W-:-:S05]  /*cb00*/  @P0 IMAD.WIDE.U32 R20, R26, 0x2, R4 ;  /* 0x000000021a140825 */ /* 0x000fca00078e0004 */
[----:B------:R-:W-:Y:S01]  /*cb10*/  @!PT LDS RZ, [RZ] ;  /* 0x00000000fffff984 */ /* 0x000fe20000000800 */
[----:B------:R-:W-:Y:S01]  /*cb20*/  @!PT LDS RZ, [RZ] ;  /* 0x00000000fffff984 */ /* 0x000fe20000000800 */
[----:B------:R-:W-:Y:S01]  /*cb30*/  @!PT LDS RZ, [RZ] ;  /* 0x00000000fffff984 */ /* 0x000fe20000000800 */
[----:B------:R0:W-:Y:S01]  /*cb40*/  @P0 LDGSTS.E.BYPASS.LTC128B.128 [R18+0x18c00], desc[UR38][R20.64], !P3 ;  /* 0x18c0000014120fae */ /* 0x0001e2000d901d66 */
[----:B------:R-:W-:-:S03]  /*cb50*/  MOV R13, R0 ;  /* 0x00000000000d7202 */ /* 0x000fc60000000f00 */
[----:B------:R0:W-:Y:S01]  /*cb60*/  @P0 LDGSTS.E.BYPASS.LTC128B.128 [R18+0x1cc00], desc[UR38][R20.64+0x80], !P2 ;  /* 0x1cc0008014120fae */ /* 0x0001e2000d101d66 */
[----:B------:R-:W-:Y:S01]  /*cb70*/  ISETP.GE.AND P0, PT, R6, 0x21, PT ;  /* 0x000000210600780c */ /* 0x000fe20003f06270 */
[----:B------:R-:W-:-:S12]  /*cb80*/  IMAD.MOV.U32 R8, RZ, RZ, R14 ;  /* 0x000000ffff087224 */ /* 0x000fd800078e000e */
[----:B0-----:R-:W-:Y:S05]  /*cb90*/  WARPSYNC.COLLECTIVE R15, `(.L_x_95) ;  /* 0x000000000f087348 */ /* 0x001fea0003c00000 */
[----:B------:R1:W2:Y:S02]  /*cba0*/  SHFL.IDX P6, R14, R13, R12, R11 ;  /* 0x0000000c0d0e7389 */ /* 0x0002a400000c000b */
[----:B012---:R-:W-:Y:S01]  /*cbb0*/  ENDCOLLECTIVE ;  /* 0x000000000000791b */ /* 0x007fe20003800000 */
.L_x_95:
[----:B------:R-:W-:Y:S01]  /*cbc0*/  MOV R5, R8 ;  /* 0x0000000800057202 */ /* 0x000fe20000000f00 */
[----:B------:R-:W-:Y:S02]  /*cbd0*/  IMAD.MOV.U32 R13, RZ, RZ, R3 ;  /* 0x000000ffff0d7224 */ /* 0x000fe400078e0003 */
[----:B------:R-:W-:Y:S02]  /*cbe0*/  IMAD.MOV.U32 R12, RZ, RZ, 0x3 ;  /* 0x00000003ff0c7424 */ /* 0x000fe400078e00ff */
[----:B------:R-:W-:-:S07]  /*cbf0*/  IMAD.MOV.U32 R37, RZ, RZ, R14 ;  /* 0x000000ffff257224 */ /* 0x000fce00078e000e */
[----:B------:R-:W-:Y:S05]  /*cc00*/  WARPSYNC.COLLECTIVE R15, `(.L_x_96) ;  /* 0x000000000f087348 */ /* 0x000fea0003c00000 */
[----:B------:R0:W1:Y:S02]  /*cc10*/  SHFL.IDX P6, R14, R13, R12, R11 ;  /* 0x0000000c0d0e7389 */ /* 0x00006400000c000b */
[----:B01----:R-:W-:Y:S01]  /*cc20*/  ENDCOLLECTIVE ;  /* 0x000000000000791b */ /* 0x003fe20003800000 */
.L_x_96:
[----:B------:R-:W-:-:S04]  /*cc30*/  IMAD.MOV.U32 R4, RZ, RZ, R37 ;  /* 0x000000ffff047224 */ /* 0x000fc800078e0025 */
[----:B------:R-:W-:Y:S01]  /*cc40*/  @P0 IMAD.WIDE.U32 R8, R26, 0x2, R4 ;  /* 0x000000021a080825 */ /* 0x000fe200078e0004 */
[----:B------:R-:W-:-:S05]  /*cc50*/  @P0 LEA R5, R36, UR45, 0x1 ;  /* 0x0000002d24050c11 */ /* 0x000fca000f8e08ff */
[----:B------:R-:W-:Y:S01]  /*cc60*/  @!PT LDS RZ, [RZ] ;  /* 0x00000000fffff984 */ /* 0x000fe20000000800 */
[----:B------:R-:W-:Y:S01]  /*cc70*/  @!PT LDS RZ, [RZ] ;  /* 0x00000000fffff984 */ /* 0x000fe20000000800 */
[----:B------:R-:W-:Y:S01]  /*cc80*/  @!PT LDS RZ, [RZ] ;  /* 0x00000000fffff984 */ /* 0x000fe20000000800 */
[----:B------:R0:W-:Y:S01]  /*cc90*/  @P0 LDGSTS.E.BYPASS.LTC128B.128 [R5+0x19400], desc[UR38][R8.64], !P3 ;  /* 0x1940000008050fae */ /* 0x0001e2000d901d66 */
[----:B------:R-:W-:-:S03]  /*cca0*/  IMAD.MOV.U32 R13, RZ, RZ, R0 ;  /* 0x000000ffff0d7224 */ /* 0x000fc600078e0000 */
[----:B------:R0:W-:Y:S01]  /*ccb0*/  @P0 LDGSTS.E.BYPASS.LTC128B.128 [R5+0x1d400], desc[UR38][R8.64+0x80], !P2 ;  /* 0x1d40008008050fae */ /* 0x0001e2000d101d66 */
[----:B------:R-:W-:Y:S02]  /*ccc0*/  ISETP.GE.AND P0, PT, R6, 0x31, PT ;  /* 0x000000310600780c */ /* 0x000fe40003f06270 */
[----:B------:R-:W-:-:S11]  /*ccd0*/  MOV R7, R14 ;  /* 0x0000000e00077202 */ /* 0x000fd60000000f00 */
[----:B0-----:R-:W-:Y:S05]  /*cce0*/  WARPSYNC.COLLECTIVE R15, `(.L_x_97) ;  /* 0x000000000f087348 */ /* 0x001fea0003c00000 */
[----:B------:R1:W2:Y:S02]  /*ccf0*/  SHFL.IDX P6, R14, R13, R12, R11 ;  /* 0x0000000c0d0e7389 */ /* 0x0002a400000c000b */
[----:B012---:R-:W-:Y:S01]  /*cd00*/  ENDCOLLECTIVE ;  /* 0x000000000000791b */ /* 0x007fe20003800000 */
.L_x_97:
[----:B------:R-:W-:Y:S02]  /*cd10*/  MOV R5, R7 ;  /* 0x0000000700057202 */ /* 0x000fe40000000f00 */
[----:B------:R-:W-:Y:S01]  /*cd20*/  @P0 LEA R7, R36, UR45, 0x1 ;  /* 0x0000002d24070c11 */ /* 0x000fe2000f8e08ff */
[----:B------:R-:W-:Y:S02]  /*cd30*/  IMAD.MOV.U32 R13, RZ, RZ, R3 ;  /* 0x000000ffff0d7224 */ /* 0x000fe400078e0003 */
[----:B------:R-:W-:Y:S02]  /*cd40*/  IMAD.MOV.U32 R12, RZ, RZ, 0x4 ;  /* 0x00000004ff0c7424 */ /* 0x000fe400078e00ff */
[----:B------:R-:W-:-:S07]  /*cd50*/  IMAD.MOV.U32 R4, RZ, RZ, R14 ;  /* 0x000000ffff047224 */ /* 0x000fce00078e000e */
[----:B------:R-:W-:Y:S05]  /*cd60*/  WARPSYNC.COLLECTIVE R15, `(.L_x_98) ;  /* 0x000000000f087348 */ /* 0x000fea0003c00000 */
[----:B------:R0:W1:Y:S02]  /*cd70*/  SHFL.IDX P6, R14, R13, R12, R11 ;  /* 0x0000000c0d0e7389 */ /* 0x00006400000c000b */
[----:B01----:R-:W-:Y:S01]  /*cd80*/  ENDCOLLECTIVE ;  /* 0x000000000000791b */ /* 0x003fe20003800000 */
.L_x_98:
[----:B------:R-:W-:-:S05]  /*cd90*/  @P0 IMAD.WIDE.U32 R4, R26, 0x2, R4 ;  /* 0x000000021a040825 */ /* 0x000fca00078e0004 */
[----:B------:R-:W-:Y:S01]  /*cda0*/  @!PT LDS RZ, [RZ] ;  /* 0x00000000fffff984 */ /* 0x000fe20000000800 */
[----:B------:R-:W-:Y:S01]  /*cdb0*/  @!PT LDS RZ, [RZ] ;  /* 0x00000000fffff984 */ /* 0x000fe20000000800 */
[----:B------:R-:W-:Y:S01]  /*cdc0*/  @!PT LDS RZ, [RZ] ;  /* 0x00000000fffff984 */ /* 0x000fe20000000800 */
[----:B------:R0:W-:Y:S04]  /*cdd0*/  @P0 LDGSTS.E.BYPASS.LTC128B.128 [R7+0x19c00], desc[UR38][R4.64], !P3 ;  /* 0x19c0000004070fae */ /* 0x0001e8000d901d66 */
[----:B------:R0:W-:Y:S01]  /*cde0*/  @P0 LDGSTS.E.BYPASS.LTC128B.128 [R7+0x1dc00], desc[UR38][R4.64+0x80], !P2 ;  /* 0x1dc0008004070fae */ /* 0x0001e2000d101d66 */
[----:B------:R-:W-:Y:S01]  /*cdf0*/  ISETP.GE.AND P0, PT, R6, 0x41, PT ;  /* 0x000000410600780c */ /* 0x000fe20003f06270 */
[----:B------:R-:W-:Y:S01]  /*ce00*/  IMAD.MOV.U32 R13, RZ, RZ, R0 ;  /* 0x000000ffff0d7224 */ /* 0x000fe200078e0000 */
[----:B------:R-:W-:-:S11]  /*ce10*/  MOV R10, R14 ;  /* 0x0000000e000a7202 */ /* 0x000fd60000000f00 */
[----:B0-----:R-:W-:Y:S05]  /*ce20*/  WARPSYNC.COLLECTIVE R15, `(.L_x_99) ;  /* 0x000000000f087348 */ /* 0x001fea0003c00000 */
[----:B------:R1:W2:Y:S02]  /*ce30*/  SHFL.IDX P6, R14, R13, R12, R11 ;  /* 0x0000000c0d0e7389 */ /* 0x0002a400000c000b */
[----:B012---:R-:W-:Y:S01]  /*ce40*/  ENDCOLLECTIVE ;  /* 0x000000000000791b */ /* 0x007fe20003800000 */
.L_x_99:
[----:B------:R-:W-:Y:S02]  /*ce50*/  IMAD.MOV.U32 R5, RZ, RZ, R10 ;  /* 0x000000ffff057224 */ /* 0x000fe400078e000a */
[----:B------:R-:W-:Y:S01]  /*ce60*/  IMAD.MOV.U32 R13, RZ, RZ, R3 ;  /* 0x000000ffff0d7224 */ /* 0x000fe200078e0003 */
[----:B------:R-:W-:Y:S01]  /*ce70*/  MOV R12, 0x5 ;  /* 0x00000005000c7802 */ /* 0x000fe20000000f00 */
[----:B------:R-:W-:-:S07]  /*ce80*/  IMAD.MOV.U32 R37, RZ, RZ, R14 ;  /* 0x000000ffff257224 */ /* 0x000fce00078e000e */
[----:B------:R-:W-:Y:S05]  /*ce90*/  WARPSYNC.COLLECTIVE R15, `(.L_x_100) ;  /* 0x000000000f087348 */ /* 0x000fea0003c00000 */
[----:B------:R0:W1:Y:S02]  /*cea0*/  SHFL.IDX P6, R14, R13, R12, R11 ;  /* 0x0000000c0d0e7389 */ /* 0x00006400000c000b */
[----:B01----:R-:W-:Y:S01]  /*ceb0*/  ENDCOLLECTIVE ;  /* 0x000000000000791b */ /* 0x003fe20003800000 */
.L_x_100:
[----:B------:R-:W-:Y:S02]  /*cec0*/  MOV R4, R37 ;  /* 0x0000002500047202 */ /* 0x000fe40000000f00 */
[----:B------:R-:W-:-:S03]  /*ced0*/  @P0 LEA R37, R36, UR45, 0x1 ;  /* 0x0000002d24250c11 */ /* 0x000fc6000f8e08ff */
[----:B------:R-:W-:-:S05]  /*cee0*/  @P0 IMAD.WIDE.U32 R20, R26, 0x2, R4 ;  /* 0x000000021a140825 */ /* 0x000fca00078e0004 */
[----:B------:R-:W-:Y:S01]  /*cef0*/  @!PT LDS RZ, [RZ] ;  /* 0x00000000fffff984 */ /* 0x000fe20000000800 */
[----:B------:R-:W-:Y:S01]  /*cf00*/  @!PT LDS RZ, [RZ] ;  /* 0x00000000fffff984 */ /* 0x000fe20000000800 */
[----:B------:R-:W-:Y:S01]  /*cf10*/  @!PT LDS RZ, [RZ] ;  /* 0x00000000fffff984 */ /* 0x000fe20000000800 */
[----:B------:R0:W-:Y:S01]  /*cf20*/  @P0 LDGSTS.E.BYPASS.LTC128B.128 [R37+0x1a400], desc[UR38][R20.64], !P3 ;  /* 0x1a40000014250fae */ /* 0x0001e2000d901d66 */
[----:B------:R-:W-:-:S03]  /*cf30*/  IMAD.MOV.U32 R13, RZ, RZ, R0 ;  /* 0x000000ffff0d7224 */ /* 0x000fc600078e0000 */
[----:B------:R0:W-:Y:S01]  /*cf40*/  @P0 LDGSTS.E.BYPASS.LTC128B.128 [R37+0x1e400], desc[UR38][R20.64+0x80], !P2 ;  /* 0x1e40008014250fae */ /* 0x0001e2000d101d66 */
[----:B------:R-:W-:Y:S01]  /*cf50*/  ISETP.GE.AND P0, PT, R6, 0x51, PT ;  /* 0x000000510600780c */ /* 0x000fe20003f06270 */
[----:B------:R-:W-:-:S12]  /*cf60*/  IMAD.MOV.U32 R18, RZ, RZ, R14 ;  /* 0x000000ffff127224 */ /* 0x000fd800078e000e */
[----:B0-----:R-:W-:Y:S05]  /*cf70*/  WARPSYNC.COLLECTIVE R15, `(.L_x_101) ;  /* 0x000000000f087348 */ /* 0x001fea0003c00000 */
[----:B------:R1:W2:Y:S02]  /*cf80*/  SHFL.IDX P6, R14, R13, R12, R11 ;  /* 0x0000000c0d0e7389 */ /* 0x0002a400000c000b */
[----:B012---:R-:W-:Y:S01]  /*cf90*/  ENDCOLLECTIVE ;  /* 0x000000000000791b */ /* 0x007fe20003800000 */
.L_x_101:
[----:B------:R-:W-:Y:S01]  /*cfa0*/  IMAD.MOV.U32 R5, RZ, RZ, R18 ;  /* 0x000000ffff057224 */ /* 0x000fe200078e0012 */
[----:B------:R-:W-:Y:S02]  /*cfb0*/  @P0 LEA R10, R36, UR45, 0x1 ;  /* 0x0000002d240a0c11 */ /* 0x000fe4000f8e08ff */
[----:B------:R-:W-:Y:S01]  /*cfc0*/  MOV R13, R3 ;  /* 0x00000003000d7202 */ /* 0x000fe20000000f00 */
[----:B------:R-:W-:Y:S01]  /*cfd0*/  IMAD.MOV.U32 R12, RZ, RZ, 0x6 ;  /* 0x00000006ff0c7424 */ /* 0x000fe200078e00ff */
[----:B------:R-:W-:-:S07]  /*cfe0*/  MOV R9, R14 ;  /* 0x0000000e00097202 */ /* 0x000fce0000000f00 */
[----:B------:R-:W-:Y:S05]  /*cff0*/  WARPSYNC.COLLECTIVE R15, `(.L_x_102) ;  /* 0x000000000f087348 */ /* 0x000fea0003c00000 */
[----:B------:R0:W1:Y:S02]  /*d000*/  SHFL.IDX P6, R14, R13, R12, R11 ;  /* 0x0000000c0d0e7389 */ /* 0x00006400000c000b */
[----:B01----:R-:W-:Y:S01]  /*d010*/  ENDCOLLECTIVE ;  /* 0x000000000000791b */ /* 0x003fe20003800000 */
.L_x_102:
        /* <DEDUP_REMOVED lines=13> */
.L_x_103:
[----:B------:R-:W-:Y:S01]  /*d0f0*/  IMAD.MOV.U32 R5, RZ, RZ, R7 ;  /* 0x000000ffff057224 */ /* 0x000fe200078e0007 */
[----:B------:R-:W-:Y:S02]  /*d100*/  @P0 LEA R7, R36, UR45, 0x1 ;  /* 0x0000002d24070c11 */ /* 0x000fe4000f8e08ff */
[----:B------:R-:W-:Y:S01]  /*d110*/  MOV R13, R3 ;  /* 0x00000003000d7202 */ /* 0x000fe20000000f00 */
[----:B------:R-:W-:Y:S02]  /*d120*/  IMAD.MOV.U32 R12, RZ, RZ, 0x7 ;  /* 0x00000007ff0c7424 */ /* 0x000fe400078e00ff */
[----:B------:R-:W-:-:S07]  /*d130*/  IMAD.MOV.U32 R4, RZ, RZ, R14 ;  /* 0x000000ffff047224 */ /* 0x000fce00078e000e */
[----:B------:R-:W-:Y:S05]  /*d140*/  WARPSYNC.COLLECTIVE R15, `(.L_x_104) ;  /* 0x000000000f087348 */ /* 0x000fea0003c00000 */
[----:B------:R0:W1:Y:S02]  /*d150*/  SHFL.IDX P6, R14, R13, R12, R11 ;  /* 0x0000000c0d0e7389 */ /* 0x00006400000c000b */
[----:B01----:R-:W-:Y:S01]  /*d160*/  ENDCOLLECTIVE ;  /* 0x000000000000791b */ /* 0x003fe20003800000 */
.L_x_104:
[----:B------:R-:W-:-:S05]  /*d170*/  @P0 IMAD.WIDE.U32 R4, R26, 0x2, R4 ;  /* 0x000000021a040825 */ /* 0x000fca00078e0004 */
[----:B------:R-:W-:Y:S01]  /*d180*/  @!PT LDS RZ, [RZ] ;  /* 0x00000000fffff984 */ /* 0x000fe20000000800 */
[----:B------:R-:W-:Y:S01]  /*d190*/  @!PT LDS RZ, [RZ] ;  /* 0x00000000fffff984 */ /* 0x000fe20000000800 */
[----:B------:R-:W-:Y:S01]  /*d1a0*/  @!PT LDS RZ, [RZ] ;  /* 0x00000000fffff984 */ /* 0x000fe20000000800 */
[----:B------:R0:W-:Y:S04]  /*d1b0*/  @P0 LDGSTS.E.BYPASS.LTC128B.128 [R7+0x1b400], desc[UR38][R4.64], !P3 ;  /* 0x1b40000004070fae */ /* 0x0001e8000d901d66 */
[----:B------:R0:W-:Y:S01]  /*d1c0*/  @P0 LDGSTS.E.BYPASS.LTC128B.128 [R7+0x1f400], desc[UR38][R4.64+0x80], !P2 ;  /* 0x1f40008004070fae */ /* 0x0001e2000d101d66 */
[----:B------:R-:W-:Y:S01]  /*d1d0*/  MOV R13, R0 ;  /* 0x00000000000d7202 */ /* 0x000fe20000000f00 */
[----:B------:R-:W-:-:S07]  /*d1e0*/  IMAD.MOV.U32 R3, RZ, RZ, R14 ;  /* 0x000000ffff037224 */ /* 0x000fce00078e000e */
[----:B0-----:R-:W-:Y:S05]  /*d1f0*/  WARPSYNC.COLLECTIVE R15, `(.L_x_105) ;  /* 0x000000000f087348 */ /* 0x001fea0003c00000 */
[----:B------:R1:W2:Y:S02]  /*d200*/  SHFL.IDX P6, R14, R13, R12, R11 ;  /* 0x0000000c0d0e7389 */ /* 0x0002a400000c000b */
[----:B012---:R-:W-:Y:S01]  /*d210*/  ENDCOLLECTIVE ;  /* 0x000000000000791b */ /* 0x007fe20003800000 */
.L_x_105:
[----:B------:R-:W-:Y:S05]  /*d220*/  BRA `(.L_x_106) ;  /* 0xffffffcc00587947 */ /* 0x000fea000383ffff */
.L_x_51:
[----:B------:R-:W-:Y:S01]  /*d230*/  IMAD.MOV.U32 R13, RZ, RZ, R7 ;  /* 0x000000ffff0d7224 */ /* 0x000fe200078e0007 */
[----:B------:R-:W-:Y:S01]  /*d240*/  MOV R11, 0x181f ;  /* 0x0000181f000b7802 */ /* 0x000fe20000000f00 */
[----:B------:R-:W-:Y:S02]  /*d250*/  IMAD.MOV.U32 R12, RZ, RZ, RZ ;  /* 0x000000ffff0c7224 */ /* 0x000fe400078e00ff */
[----:B------:R-:W-:Y:S02]  /*d260*/  IMAD.MOV.U32 R15, RZ, RZ, -0x1 ;  /* 0xffffffffff0f7424 */ /* 0x000fe400078e00ff */
[----:B------:R-:W-:-:S07]  /*d270*/  IMAD R3, R34, 0x80, R29 ;  /* 0x0000008022037824 */ /* 0x000fce00078e021d */
[----:B------:R-:W-:Y:S05]  /*d280*/  WARPSYNC.COLLECTIVE R15, `(.L_x_107) ;  /* 0x000000000f087348 */ /* 0x000fea0003c00000 */
[----:B------:R0:W1:Y:S02]  /*d290*/  SHFL.IDX P6, R14, R13, R12, R11 ;  /* 0x0000000c0d0e7389 */ /* 0x00006400000c000b */
[----:B01----:R-:W-:Y:S01]  /*d2a0*/  ENDCOLLECTIVE ;  /* 0x000000000000791b */ /* 0x003fe20003800000 */
.L_x_107:
[----:B------:R-:W-:Y:S02]  /*d2b0*/  IADD3 R9, R3, 0x10, RZ ;  /* 0x0000001003097810 */ /* 0x000fe40007ffe0ff */
[----:B------:R-:W-:Y:S01]  /*d2c0*/  MOV R13, R6 ;  /* 0x00000006000d7202 */ /* 0x000fe20000000f00 */
[----:B------:R-:W-:-:S07]  /*d2d0*/  IMAD.MOV.U32 R5, RZ, RZ, R14 ;  /* 0x000000ffff057224 */ /* 0x000fce00078e000e */
[----:B------:R-:W-:Y:S05]  /*d2e0*/  WARPSYNC.COLLECTIVE R15, `(.L_x_108) ;  /* 0x000000000f087348 */ /* 0x000fea0003c00000 */
[----:B------:R0:W1:Y:S02]  /*d2f0*/  SHFL.IDX P6, R14, R13, R12, R11 ;  /* 0x0000000c0d0e7389 */ /* 0x00006400000c000b */
[----:B01----:R-:W-:Y:S01]  /*d300*/  ENDCOLLECTIVE ;  /* 0x000000000000791b */ /* 0x003fe20003800000 */
.L_x_108:
[----:B------:R-:W-:Y:S02]  /*d310*/  ULDC UR4, c[0x0][0x288] ;  /* 0x0000a20000047ab9 */ /* 0x000fe40000000800 */
[----:B------:R-:W-:-:S05]  /*d320*/  IMAD R0, R0, UR4, RZ ;  /* 0x0000000400007c24 */ /* 0x000fca000f8e02ff */
[----:B------:R-:W-:Y:S01]  /*d330*/  ISETP.GE.AND P2, PT, R3, R0, PT ;  /* 0x000000000300720c */ /* 0x000fe20003f46270 */
[----:B------:R-:W-:Y:S02]  /*d340*/  IMAD.MOV.U32 R13, RZ, RZ, R7 ;  /* 0x000000ffff0d7224 */ /* 0x000fe400078e0007 */
[----:B------:R-:W-:-:S10]  /*d350*/  IMAD.MOV.U32 R12, RZ, RZ, 0x1 ;  /* 0x00000001ff0c7424 */ /* 0x000fd400078e00ff */
[----:B------:R-:W-:Y:S01]  /*d360*/  @!P2 LEA R21, R36, UR45, 0x1 ;  /* 0x0000002d2415ac11 */ /* 0x000fe2000f8e08ff */
[----:B------:R-:W-:-:S07]  /*d370*/  IMAD.MOV.U32 R4, RZ, RZ, R14 ;  /* 0x000000ffff047224 */ /* 0x000fce00078e000e */
[----:B------:R-:W-:Y:S05]  /*d380*/  WARPSYNC.COLLECTIVE R15, `(.L_x_109) ;  /* 0x000000000f087348 */ /* 0x000fea0003c00000 */
[----:B------:R0:W1:Y:S02]  /*d390*/  SHFL.IDX P6, R14, R13, R12, R11 ;  /* 0x0000000c0d0e7389 */ /* 0x00006400000c000b */
[----:B01----:R-:W-:Y:S01]  /*d3a0*/  ENDCOLLECTIVE ;  /* 0x000000000000791b */ /* 0x003fe20003800000 */
.L_x_109:
[----:B------:R-:W-:-:S05]  /*d3b0*/  @!P2 IMAD.WIDE.U32 R4, R26, 0x2, R4 ;  /* 0x000000021a04a825 */ /* 0x000fca00078e0004 */
[----:B------:R-:W-:Y:S01]  /*d3c0*/  @!PT LDS RZ, [RZ] ;  /* 0x00000000fffff984 */ /* 0x000fe20000000800 */
[----:B------:R-:W-:Y:S01]  /*d3d0*/  @!PT LDS RZ, [RZ] ;  /* 0x00000000fffff984 */ /* 0x000fe20000000800 */
[----:B------:R-:W-:Y:S01]  /*d3e0*/  @!PT LDS RZ, [RZ] ;  /* 0x00000000fffff984 */ /* 0x000fe20000000800 */
[----:B------:R0:W-:Y:S04]  /*d3f0*/  @!P2 LDGSTS.E.BYPASS.LTC128B.128 [R21+0x10400], desc[UR38][R4.64], !P0 ;  /* 0x104000000415afae */ /* 0x0001e8000c101d66 */
[----:B------:R0:W-:Y:S01]  /*d400*/  @!P2 LDGSTS.E.BYPASS.LTC128B.128 [R21+0x14400], desc[UR38][R4.64+0x80], !P1 ;  /* 0x144000800415afae */ /* 0x0001e2000c901d66 */
[----:B------:R-:W-:Y:S01]  /*d410*/  ISETP.GE.AND P2, PT, R9, R0, PT ;  /* 0x000000000900720c */ /* 0x000fe20003f46270 */
[----:B------:R-:W-:Y:S01]  /*d420*/  IMAD.MOV.U32 R13, RZ, RZ, R6 ;  /* 0x000000ffff0d7224 */ /* 0x000fe200078e0006 */
[----:B------:R-:W-:-:S11]  /*d430*/  MOV R8, R14 ;  /* 0x0000000e00087202 */ /* 0x000fd60000000f00 */
[----:B0-----:R-:W-:Y:S05]  /*d440*/  WARPSYNC.COLLECTIVE R15, `(.L_x_110) ;  /* 0x000000000f087348 */ /* 0x001fea0003c00000 */
[----:B------:R1:W2:Y:S02]  /*d450*/  SHFL.IDX P6, R14, R13, R12, R11 ;  /* 0x0000000c0d0e7389 */ /* 0x0002a400000c000b */
[----:B012---:R-:W-:Y:S01]  /*d460*/  ENDCOLLECTIVE ;  /* 0x000000000000791b */ /* 0x007fe20003800000 */
.L_x_110:
[----:B------:R-:W-:Y:S02]  /*d470*/  @!P2 LEA R35, R36, UR45, 0x1 ;  /* 0x0000002d2423ac11 */ /* 0x000fe4000f8e08ff */
[----:B------:R-:W-:Y:S01]  /*d480*/  MOV R5, R8 ;  /* 0x0000000800057202 */ /* 0x000fe20000000f00 */
[----:B------:R-:W-:Y:S01]  /*d490*/  IMAD.MOV.U32 R13, RZ, RZ, R7 ;  /* 0x000000ffff0d7224 */ /* 0x000fe200078e0007 */
[----:B------:R-:W-:Y:S01]  /*d4a0*/  MOV R12, 0x2 ;  /* 0x00000002000c7802 */ /* 0x000fe20000000f00 */
[----:B------:R-:W-:-:S07]  /*d4b0*/  IMAD.MOV.U32 R4, RZ, RZ, R14 ;  /* 0x000000ffff047224 */ /* 0x000fce00078e000e */
[----:B------:R-:W-:Y:S05]  /*d4c0*/  WARPSYNC.COLLECTIVE R15, `(.L_x_111) ;  /* 0x000000000f087348 */ /* 0x000fea0003c00000 */
[----:B------:R0:W1:Y:S02]  /*d4d0*/  SHFL.IDX P6, R14, R13, R12, R11 ;  /* 0x0000000c0d0e7389 */ /* 0x00006400000c000b */
[----:B01----:R-:W-:Y:S01]  /*d4e0*/  ENDCOLLECTIVE ;  /* 0x000000000000791b */ /* 0x003fe20003800000 */
.L_x_111:
[----:B------:R-:W-:-:S04]  /*d4f0*/  @!P2 IMAD.WIDE.U32 R8, R26, 0x2, R4 ;  /* 0x000000021a08a825 */ /* 0x000fc800078e0004 */
[----:B------:R-:W-:Y:S01]  /*d500*/  VIADD R5, R3, 0x20 ;  /* 0x0000002003057836 */ /* 0x000fe20000000000 */
[----:B------:R-:W-:Y:S01]  /*d510*/  @!PT LDS RZ, [RZ] ;  /* 0x00000000fffff984 */ /* 0x000fe20000000800 */
[----:B------:R-:W-:Y:S01]  /*d520*/  @!PT LDS RZ, [RZ] ;  /* 0x00000000fffff984 */ /* 0x000fe20000000800 */
[----:B------:R-:W-:Y:S01]  /*d530*/  @!PT LDS RZ, [RZ] ;  /* 0x00000000fffff984 */ /* 0x000fe20000000800 */
[----:B------:R-:W-:Y:S04]  /*d540*/  @!P2 LDGSTS.E.BYPASS.LTC128B.128 [R35+0x10c00], desc[UR38][R8.64], !P0 ;  /* 0x10c000000823afae */ /* 0x000fe8000c101d66 */
[----:B------:R0:W-:Y:S01]  /*d550*/  @!P2 LDGSTS.E.BYPASS.LTC128B.128 [R35+0x14c00], desc[UR38][R8.64+0x80], !P1 ;  /* 0x14c000800823afae */ /* 0x0001e2000c901d66 */
[----:B------:R-:W-:Y:S01]  /*d560*/  ISETP.GE.AND P2, PT, R5, R0, PT ;  /* 0x000000000500720c */ /* 0x000fe20003f46270 */
[----:B------:R-:W-:Y:S02]  /*d570*/  IMAD.MOV.U32 R13, RZ, RZ, R6 ;  /* 0x000000ffff0d7224 */ /* 0x000fe400078e0006 */
[----:B0-----:R-:W-:Y:S02]  /*d580*/  VIADD R9, R3, 0x30 ;  /* 0x0000003003097836 */ /* 0x001fe40000000000 */
[----:B------:R-:W-:-:S08]  /*d590*/  IMAD.MOV.U32 R5, RZ, RZ, R14 ;  /* 0x000000ffff057224 */ /* 0x000fd000078e000e */
[----:B------:R-:W-:-:S07]  /*d5a0*/  @!P2 LEA R21, R36, UR45, 0x1 ;  /* 0x0000002d2415ac11 */ /* 0x000fce000f8e08ff */
[----:B------:R-:W-:Y:S05]  /*d5b0*/  WARPSYNC.COLLECTIVE R15, `(.L_x_112) ;  /* 0x000000000f087348 */ /* 0x000fea0003c00000 */
[----:B------:R0:W1:Y:S02]  /*d5c0*/  SHFL.IDX P6, R14, R13, R12, R11 ;  /* 0x0000000c0d0e7389 */ /* 0x00006400000c000b */
[----:B01----:R-:W-:Y:S01]  /*d5d0*/  ENDCOLLECTIVE ;  /* 0x000000000000791b */ /* 0x003fe20003800000 */
.L_x_112:
[----:B------:R-:W-:Y:S01]  /*d5e0*/  IMAD.MOV.U32 R13, RZ, RZ, R7 ;  /* 0x000000ffff0d7224 */ /* 0x000fe200078e0007 */
[----:B------:R-:W-:Y:S02]  /*d5f0*/  MOV R12, 0x3 ;  /* 0x00000003000c7802 */ /* 0x000fe40000000f00 */
[----:B------:R-:W-:-:S07]  /*d600*/  MOV R4, R14 ;  /* 0x0000000e00047202 */ /* 0x000fce0000000f00 */
[----:B------:R-:W-:Y:S05]  /*d610*/  WARPSYNC.COLLECTIVE R15, `(.L_x_113) ;  /* 0x000000000f087348 */ /* 0x000fea0003c00000 */
[----:B------:R0:W1:Y:S02]  /*d620*/  SHFL.IDX P6, R14, R13, R12, R11 ;  /* 0x0000000c0d0e7389 */ /* 0x00006400000c000b */
[----:B01----:R-:W-:Y:S01]  /*d630*/  ENDCOLLECTIVE ;  /* 0x000000000000791b */ /* 0x003fe20003800000 */
.L_x_113:
[----:B------:R-:W-:-:S05]  /*d640*/  @!P2 IMAD.WIDE.U32 R4, R26, 0x2, R4 ;  /* 0x000000021a04a825 */ /* 0x000fca00078e0004 */
[----:B------:R-:W-:Y:S01]  /*d650*/  @!PT LDS RZ, [RZ] ;  /* 0x00000000fffff984 */ /* 0x000fe20000000800 */
[----:B------:R-:W-:Y:S01]  /*d660*/  @!PT LDS RZ, [RZ] ;  /* 0x00000000fffff984 */ /* 0x000fe20000000800 */
[----:B------:R-:W-:Y:S01]  /*d670*/  @!PT LDS RZ, [RZ] ;  /* 0x00000000fffff984 */ /* 0x000fe20000000800 */
[----:B------:R0:W-:Y:S04]  /*d680*/  @!P2 LDGSTS.E.BYPASS.LTC128B.128 [R21+0x11400], desc[UR38][R4.64], !P0 ;  /* 0x114000000415afae */ /* 0x0001e8000c101d66 */
[----:B------:R0:W-:Y:S01]  /*d690*/  @!P2 LDGSTS.E.BYPASS.LTC128B.128 [R21+0x15400], desc[UR38][R4.64+0x80], !P1 ;  /* 0x154000800415afae */ /* 0x0001e2000c901d66 */
[----:B------:R-:W-:Y:S01]  /*d6a0*/  ISETP.GE.AND P2, PT, R9, R0, PT ;  /* 0x000000000900720c */ /* 0x000fe20003f46270 */
[----:B------:R-:W-:Y:S02]  /*d6b0*/  IMAD.MOV.U32 R13, RZ, RZ, R6 ;  /* 0x000000ffff0d7224 */ /* 0x000fe400078e0006 */
[----:B------:R-:W-:-:S10]  /*d6c0*/  IMAD.MOV.U32 R10, RZ, RZ, R14 ;  /* 0x000000ffff0a7224 */ /* 0x000fd400078e000e */
[----:B0-----:R-:W-:Y:S05]  /*d6d0*/  WARPSYNC.COLLECTIVE R15, `(.L_x_114) ;  /* 0x000000000f087348 */ /* 0x001fea0003c00000 */
[----:B------:R1:W2:Y:S02]  /*d6e0*/  SHFL.IDX P6, R14, R13, R12, R11 ;  /* 0x0000000c0d0e7389 */ /* 0x0002a400000c000b */
[----:B012---:R-:W-:Y:S01]  /*d6f0*/  ENDCOLLECTIVE ;  /* 0x000000000000791b */ /* 0x007fe20003800000 */
.L_x_114:
[----:B------:R-:W-:Y:S01]  /*d700*/  @!P2 LEA R35, R36, UR45, 0x1 ;  /* 0x0000002d2423ac11 */ /* 0x000fe2000f8e08ff */
[----:B------:R-:W-:Y:S01]  /*d710*/  IMAD.MOV.U32 R5, RZ, RZ, R10 ;  /* 0x000000ffff057224 */ /* 0x000fe200078e000a */
[----:B------:R-:W-:Y:S01]  /*d720*/  MOV R13, R7 ;  /* 0x00000007000d7202 */ /* 0x000fe20000000f00 */
[----:B------:R-:W-:Y:S01]  /*d730*/  IMAD.MOV.U32 R12, RZ, RZ, 0x4 ;  /* 0x00000004ff0c7424 */ /* 0x000fe200078e00ff */
[----:B------:R-:W-:-:S07]  /*d740*/  MOV R4, R14 ;  /* 0x0000000e00047202 */ /* 0x000fce0000000f00 */
[----:B------:R-:W-:Y:S05]  /*d750*/  WARPSYNC.COLLECTIVE R15, `(.L_x_115) ;  /* 0x000000000f087348 */ /* 0x000fea0003c00000 */
[----:B------:R0:W1:Y:S02]  /*d760*/  SHFL.IDX P6, R14, R13, R12, R11 ;  /* 0x0000000c0d0e7389 */ /* 0x00006400000c000b */
[----:B01----:R-:W-:Y:S01]  /*d770*/  ENDCOLLECTIVE ;  /* 0x000000000000791b */ /* 0x003fe20003800000 */
.L_x_115:
[----:B------:R-:W-:-:S04]  /*d780*/  @!P2 IMAD.WIDE.U32 R8, R26, 0x2, R4 ;  /* 0x000000021a08a825 */ /* 0x000fc800078e0004 */
[----:B------:R-:W-:Y:S01]  /*d790*/  VIADD R5, R3, 0x40 ;  /* 0x0000004003057836 */ /* 0x000fe20000000000 */
[----:B------:R-:W-:Y:S01]  /*d7a0*/  @!PT LDS RZ, [RZ] ;  /* 0x00000000fffff984 */ /* 0x000fe20000000800 */
[----:B------:R-:W-:Y:S01]  /*d7b0*/  @!PT LDS RZ, [RZ] ;  /* 0x00000000fffff984 */ /* 0x000fe20000000800 */
[----:B------:R-:W-:Y:S01]  /*d7c0*/  @!PT LDS RZ, [RZ] ;  /* 0x00000000fffff984 */ /* 0x000fe20000000800 */
[----:B------:R0:W-:Y:S04]  /*d7d0*/  @!P2 LDGSTS.E.BYPASS.LTC128B.128 [R35+0x11c00], desc[UR38][R8.64], !P0 ;  /* 0x11c000000823afae */ /* 0x0001e8000c101d66 */
[----:B------:R0:W-:Y:S01]  /*d7e0*/  @!P2 LDGSTS.E.BYPASS.LTC128B.128 [R35+0x15c00], desc[UR38][R8.64+0x80], !P1 ;  /* 0x15c000800823afae */ /* 0x0001e2000c901d66 */
[----:B------:R-:W-:Y:S02]  /*d7f0*/  ISETP.GE.AND P2, PT, R5, R0, PT ;  /* 0x000000000500720c */ /* 0x000fe40003f46270 */
[----:B------:R-:W-:Y:S01]  /*d800*/  MOV R13, R6 ;  /* 0x00000006000d7202 */ /* 0x000fe20000000f00 */
[----:B------:R-:W-:-:S10]  /*d810*/  IMAD.MOV.U32 R5, RZ, RZ, R14 ;  /* 0x000000ffff057224 */ /* 0x000fd400078e000e */
[----:B0-----:R-:W-:Y:S05]  /*d820*/  WARPSYNC.COLLECTIVE R15, `(.L_x_116) ;  /* 0x000000000f087348 */ /* 0x001fea0003c00000 */
[----:B------:R1:W2:Y:S02]  /*d830*/  SHFL.IDX P6, R14, R13, R12, R11 ;  /* 0x0000000c0d0e7389 */ /* 0x0002a400000c000b */
[----:B012---:R-:W-:Y:S01]  /*d840*/  ENDCOLLECTIVE ;  /* 0x000000000000791b */ /* 0x007fe20003800000 */
.L_x_116:
[----:B------:R-:W-:Y:S01]  /*d850*/  @!P2 LEA R21, R36, UR45, 0x1 ;  /* 0x0000002d2415ac11 */ /* 0x000fe2000f8e08ff */
[----:B------:R-:W-:Y:S01]  /*d860*/  VIADD R9, R3, 0x50 ;  /* 0x0000005003097836 */ /* 0x000fe20000000000 */
[----:B------:R-:W-:Y:S01]  /*d870*/  MOV R13, R7 ;  /* 0x00000007000d7202 */ /* 0x000fe20000000f00 */
[----:B------:R-:W-:Y:S02]  /*d880*/  IMAD.MOV.U32 R12, RZ, RZ, 0x5 ;  /* 0x00000005ff0c7424 */ /* 0x000fe400078e00ff */
[----:B------:R-:W-:-:S07]  /*d890*/  IMAD.MOV.U32 R4, RZ, RZ, R14 ;  /* 0x000000ffff047224 */ /* 0x000fce00078e000e */
[----:B------:R-:W-:Y:S05]  /*d8a0*/  WARPSYNC.COLLECTIVE R15, `(.L_x_117) ;  /* 0x000000000f087348 */ /* 0x000fea0003c00000 */
[----:B------:R0:W1:Y:S02]  /*d8b0*/  SHFL.IDX P6, R14, R13, R12, R11 ;  /* 0x0000000c0d0e7389 */ /* 0x00006400000c000b */
[----:B01----:R-:W-:Y:S01]  /*d8c0*/  ENDCOLLECTIVE ;  /* 0x000000000000791b */ /* 0x003fe20003800000 */
.L_x_117:
[----:B------:R-:W-:-:S05]  /*d8d0*/  @!P2 IMAD.WIDE.U32 R4, R26, 0x2, R4 ;  /* 0x000000021a04a825 */ /* 0x000fca00078e0004 */
        /* <DEDUP_REMOVED lines=8> */
[----:B0-----:R-:W-:-:S07]  /*d960*/  @!P2 LEA R35, R36, UR45, 0x1 ;  /* 0x0000002d2423ac11 */ /* 0x001fce000f8e08ff */
[----:B------:R-:W-:Y:S05]  /*d970*/  WARPSYNC.COLLECTIVE R15, `(.L_x_118) ;  /* 0x000000000f087348 */ /* 0x000fea0003c00000 */
[----:B------:R0:W1:Y:S02]  /*d980*/  SHFL.IDX P6, R14, R13, R12, R11 ;  /* 0x0000000c0d0e7389 */ /* 0x00006400000c000b */
[----:B01----:R-:W-:Y:S01]  /*d990*/  ENDCOLLECTIVE ;  /* 0x000000000000791b */ /* 0x003fe20003800000 */
.L_x_118:
[----:B------:R-:W-:Y:S02]  /*d9a0*/  IMAD.MOV.U32 R5, RZ, RZ, R10 ;  /* 0x000000ffff057224 */ /* 0x000fe400078e000a */
[----:B------:R-:W-:Y:S02]  /*d9b0*/  IMAD.MOV.U32 R13, RZ, RZ, R7 ;  /* 0x000000ffff0d7224 */ /* 0x000fe400078e0007 */
[----:B------:R-:W-:Y:S02]  /*d9c0*/  IMAD.MOV.U32 R12, RZ, RZ, 0x6 ;  /* 0x00000006ff0c7424 */ /* 0x000fe400078e00ff */
[----:B------:R-:W-:-:S07]  /*d9d0*/  IMAD.MOV.U32 R4, RZ, RZ, R14 ;  /* 0x000000ffff047224 */ /* 0x000fce00078e000e */
[----:B------:R-:W-:Y:S05]  /*d9e0*/  WARPSYNC.COLLECTIVE R15, `(.L_x_119) ;  /* 0x000000000f087348 */ /* 0x000fea0003c00000 */
[----:B------:R0:W1:Y:S02]  /*d9f0*/  SHFL.IDX P6, R14, R13, R12, R11 ;  /* 0x0000000c0d0e7389 */ /* 0x00006400000c000b */
[----:B01----:R-:W-:Y:S01]  /*da00*/  ENDCOLLECTIVE ;  /* 0x000000000000791b */ /* 0x003fe20003800000 */
.L_x_119:
[----:B------:R-:W-:Y:S01]  /*da10*/  @!P2 IMAD.WIDE.U32 R8, R26, 0x2, R4 ;  /* 0x000000021a08a825 */ /* 0x000fe200078e0004 */
[----:B------:R-:W-:-:S04]  /*da20*/  IADD3 R5, R3, 0x60, RZ ;  /* 0x0000006003057810 */ /* 0x000fc80007ffe0ff */
        /* <DEDUP_REMOVED lines=11> */
.L_x_120:
[----:B------:R-:W-:Y:S02]  /*dae0*/  @!P2 LEA R21, R36, UR45, 0x1 ;  /* 0x0000002d2415ac11 */ /* 0x000fe4000f8e08ff */
[----:B------:R-:W-:Y:S01]  /*daf0*/  MOV R13, R7 ;  /* 0x00000007000d7202 */ /* 0x000fe20000000f00 */
[----:B------:R-:W-:Y:S02]  /*db00*/  IMAD.MOV.U32 R12, RZ, RZ, 0x7 ;  /* 0x00000007ff0c7424 */ /* 0x000fe400078e00ff */
[----:B------:R-:W-:-:S07]  /*db10*/  IMAD.MOV.U32 R4, RZ, RZ, R14 ;  /* 0x000000ffff047224 */ /* 0x000fce00078e000e */
[----:B------:R-:W-:Y:S05]  /*db20*/  WARPSYNC.COLLECTIVE R15, `(.L_x_121) ;  /* 0x000000000f087348 */ /* 0x000fea0003c00000 */
[----:B------:R0:W1:Y:S02]  /*db30*/  SHFL.IDX P6, R14, R13, R12, R11 ;  /* 0x0000000c0d0e7389 */ /* 0x00006400000c000b */
[----:B01----:R-:W-:Y:S01]  /*db40*/  ENDCOLLECTIVE ;  /* 0x000000000000791b */ /* 0x003fe20003800000 */
.L_x_121:
[----:B------:R-:W-:-:S05]  /*db50*/  @!P2 IMAD.WIDE.U32 R4, R26, 0x2, R4 ;  /* 0x000000021a04a825 */ /* 0x000fca00078e0004 */
[----:B------:R-:W-:Y:S01]  /*db60*/  @!PT LDS RZ, [RZ] ;  /* 0x00000000fffff984 */ /* 0x000fe20000000800 */
[----:B------:R-:W-:Y:S01]  /*db70*/  @!PT LDS RZ, [RZ] ;  /* 0x00000000fffff984 */ /* 0x000fe20000000800 */
[----:B------:R-:W-:Y:S01]  /*db80*/  @!PT LDS RZ, [RZ] ;  /* 0x00000000fffff984 */ /* 0x000fe20000000800 */
[----:B------:R0:W-:Y:S04]  /*db90*/  @!P2 LDGSTS.E.BYPASS.LTC128B.128 [R21+0x13400], desc[UR38][R4.64], !P0 ;  /* 0x134000000415afae */ /* 0x0001e8000c101d66 */
[----:B------:R0:W-:Y:S01]  /*dba0*/  @!P2 LDGSTS.E.BYPASS.LTC128B.128 [R21+0x17400], desc[UR38][R4.64+0x80], !P1 ;  /* 0x174000800415afae */ /* 0x0001e2000c901d66 */
[----:B------:R-:W-:Y:S01]  /*dbb0*/  MOV R13, R6 ;  /* 0x00000006000d7202 */ /* 0x000fe20000000f00 */
[----:B------:R-:W-:-:S07]  /*dbc0*/  IMAD.MOV.U32 R10, RZ, RZ, R14 ;  /* 0x000000ffff0a7224 */ /* 0x000fce00078e000e */
[----:B0-----:R-:W-:Y:S05]  /*dbd0*/  WARPSYNC.COLLECTIVE R15, `(.L_x_122) ;  /* 0x000000000f087348 */ /* 0x001fea0003c00000 */
[----:B------:R1:W2:Y:S02]  /*dbe0*/  SHFL.IDX P6, R14, R13, R12, R11 ;  /* 0x0000000c0d0e7389 */ /* 0x0002a400000c000b */
[----:B012---:R-:W-:Y:S01]  /*dbf0*/  ENDCOLLECTIVE ;  /* 0x000000000000791b */ /* 0x007fe20003800000 */
.L_x_122:
[----:B------:R-:W-:Y:S05]  /*dc00*/  BRA `(.L_x_123) ;  /* 0xffffffcc00447947 */ /* 0x000fea000383ffff */
.L_x_54:
[----:B0-----:R-:W-:-:S04]  /*dc10*/  IMAD.U32 R3, RZ, RZ, UR45 ;  /* 0x0000002dff037e24 */ /* 0x001fc8000f8e00ff */
[----:B------:R0:W1:Y:S03]  /*dc20*/  SYNCS.PHASECHK.TRANS64.TRYWAIT P0, [R3+URZ+0x28820], R0 ;  /* 0x02882000030075a7 */ /* 0x000066000800017f */
[----:B-1----:R-:W-:Y:S05]  /*dc30*/  @!P0 NANOSLEEP.SYNCS 0x989680 ;  /* 0x009896800000895d */ /* 0x002fea0003900000 */
[----:B------:R-:W1:Y:S02]  /*dc40*/  @!P0 SYNCS.PHASECHK.TRANS64 P0, [R3+URZ+0x28820], R0 ;  /* 0x02882000030085a7 */ /* 0x000e64000800007f */
[----:B-1----:R-:W-:Y:S05]  /*dc50*/  @!P0 BRA `(.L_x_54) ;  /* 0xfffffffc00ec8947 */ /* 0x002fea000383ffff */
[----:B------:R-:W-:Y:S05]  /*dc60*/  BRA `(.L_x_124) ;  /* 0xffffffcc00907947 */ /* 0x000fea000383ffff */
.L_x_58:
[----:B0-----:R0:W1:Y:S02]  /*dc70*/  SYNCS.PHASECHK.TRANS64.TRYWAIT P0, [R33+URZ+0x28840], R0 ;  /* 0x02884000210075a7 */ /* 0x001064000800017f */
[----:B-1----:R-:W-:Y:S05]  /*dc80*/  @!P0 NANOSLEEP.SYNCS 0x989680 ;  /* 0x009896800000895d */ /* 0x002fea0003900000 */
[----:B------:R-:W1:Y:S02]  /*dc90*/  @!P0 SYNCS.PHASECHK.TRANS64 P0, [R33+URZ+0x28840], R0 ;  /* 0x02884000210085a7 */ /* 0x000e64000800007f */
[----:B-1----:R-:W-:Y:S05]  /*dca0*/  @!P0 BRA `(.L_x_58) ;  /* 0xfffffffc00f08947 */ /* 0x002fea000383ffff */
[----:B------:R-:W-:Y:S05]  /*dcb0*/  BRA `(.L_x_125) ;  /* 0xffffffd0004c7947 */ /* 0x000fea000383ffff */
.L_x_59:
[----:B------:R-:W-:Y:S01]  /*dcc0*/  BSSY B1, `(.L_x_126) ;  /* 0x0000008000017945 */ /* 0x000fe20003800000 */
[----:B------:R-:W-:Y:S01]  /*dcd0*/  IMAD.MOV.U32 R13, RZ, RZ, R5 ;  /* 0x000000ffff0d7224 */ /* 0x000fe200078e0005 */
[----:B------:R-:W-:Y:S01]  /*dce0*/  MOV R12, RZ ;  /* 0x000000ff000c7202 */ /* 0x000fe20000000f00 */
[----:B------:R-:W-:Y:S02]  /*dcf0*/  IMAD.MOV.U32 R11, RZ, RZ, 0x181f ;  /* 0x0000181fff0b7424 */ /* 0x000fe400078e00ff */
[----:B------:R-:W-:-:S07]  /*dd00*/  IMAD.MOV.U32 R15, RZ, RZ, -0x1 ;  /* 0xffffffffff0f7424 */ /* 0x000fce00078e00ff */
[----:B0-----:R-:W-:Y:S05]  /*dd10*/  WARPSYNC.COLLECTIVE R15, `(.L_x_127) ;  /* 0x000000000f087348 */ /* 0x001fea0003c00000 */
[----:B------:R1:W2:Y:S02]  /*dd20*/  SHFL.IDX P6, R14, R13, R12, R11 ;  /* 0x0000000c0d0e7389 */ /* 0x0002a400000c000b */
[----:B012---:R-:W-:Y:S01]  /*dd30*/  ENDCOLLECTIVE ;  /* 0x000000000000791b */ /* 0x007fe20003800000 */
.L_x_127:
[----:B------:R-:W-:Y:S05]  /*dd40*/  BSYNC B1 ;  /* 0x0000000000017941 */ /* 0x000fea0003800000 */
.L_x_126:
[----:B------:R-:W-:Y:S01]  /*dd50*/  IMAD.MOV.U32 R13, RZ, RZ, R6 ;  /* 0x000000ffff0d7224 */ /* 0x000fe200078e0006 */
[----:B------:R-:W-:Y:S01]  /*dd60*/  MOV R11, 0x181f ;  /* 0x0000181f000b7802 */ /* 0x000fe20000000f00 */
[----:B------:R-:W-:Y:S01]  /*dd70*/  IMAD.MOV.U32 R12, RZ, RZ, RZ ;  /* 0x000000ffff0c7224 */ /* 0x000fe200078e00ff */
[----:B------:R-:W-:Y:S01]  /*dd80*/  MOV R0, R14 ;  /* 0x0000000e00007202 */ /* 0x000fe20000000f00 */
[----:B------:R-:W-:Y:S01]  /*dd90*/  IMAD.MOV.U32 R15, RZ, RZ, -0x1 ;  /* 0xffffffffff0f7424 */ /* 0x000fe200078e00ff */
[----:B------:R-:W-:Y:S01]  /*dda0*/  LEA R4, R4, UR45, 0x1 ;  /* 0x0000002d04047c11 */ /* 0x000fe2000f8e08ff */
[----:B------:R-:W-:-:S07]  /*ddb0*/  IMAD.SHL.U32 R3, R26, 0x2, RZ ;  /* 0x000000021a037824 */ /* 0x000fce00078e00ff */
[----:B------:R-:W-:Y:S05]  /*ddc0*/  WARPSYNC.COLLECTIVE R15, `(.L_x_128) ;  /* 0x000000000f087348 */ /* 0x000fea0003c00000 */
[----:B------:R0:W1:Y:S02]  /*ddd0*/  SHFL.IDX P6, R14, R13, R12, R11 ;  /* 0x0000000c0d0e7389 */ /* 0x00006400000c000b */
[----:B01----:R-:W-:Y:S01]  /*dde0*/  ENDCOLLECTIVE ;  /* 0x000000000000791b */ /* 0x003fe20003800000 */
.L_x_128:
[----:B------:R-:W-:Y:S01]  /*ddf0*/  IMAD.MOV.U32 R13, RZ, RZ, R5 ;  /* 0x000000ffff0d7224 */ /* 0x000fe200078e0005 */
[----:B------:R-:W-:Y:S02]  /*de00*/  MOV R12, 0x1 ;  /* 0x00000001000c7802 */ /* 0x000fe40000000f00 */
[----:B------:R-:W-:-:S04]  /*de10*/  IADD3 R14, P0, R14, R3, RZ ;  /* 0x000000030e0e7210 */ /* 0x000fc80007f1e0ff */
[----:B------:R-:W-:-:S05]  /*de20*/  IADD3.X R15, RZ, R0, RZ, P0, !PT ;  /* 0x00000000ff0f7210 */ /* 0x000fca00007fe4ff */
[----:B------:R-:W-:Y:S01]  /*de30*/  @!PT LDS RZ, [RZ] ;  /* 0x00000000fffff984 */ /* 0x000fe20000000800 */
[----:B------:R-:W-:Y:S01]  /*de40*/  @!PT LDS RZ, [RZ] ;  /* 0x00000000fffff984 */ /* 0x000fe20000000800 */
[----:B------:R-:W-:Y:S01]  /*de50*/  @!PT LDS RZ, [RZ] ;  /* 0x00000000fffff984 */ /* 0x000fe20000000800 */
[----:B------:R-:W-:Y:S04]  /*de60*/  LDGSTS.E.BYPASS.LTC128B.128 [R4+0x18400], desc[UR38][R14.64], !P4 ;  /* 0x184000000e047fae */ /* 0x000fe8000e101d66 */
[----:B------:R0:W-:Y:S02]  /*de70*/  LDGSTS.E.BYPASS.LTC128B.128 [R4+0x1c400], desc[UR38][R14.64+0x80], !P3 ;  /* 0x1c4000800e047fae */ /* 0x0001e4000d901d66 */
[----:B0-----:R-:W-:-:S07]  /*de80*/  IMAD.MOV.U32 R15, RZ, RZ, -0x1 ;  /* 0xffffffffff0f7424 */ /* 0x001fce00078e00ff */
[----:B------:R-:W-:Y:S05]  /*de90*/  WARPSYNC.COLLECTIVE R15, `(.L_x_129) ;  /* 0x000000000f087348 */ /* 0x000fea0003c00000 */
[----:B------:R0:W1:Y:S02]  /*dea0*/  SHFL.IDX P6, R14, R13, R12, R11 ;  /* 0x0000000c0d0e7389 */ /* 0x00006400000c000b */
[----:B01----:R-:W-:Y:S01]  /*deb0*/  ENDCOLLECTIVE ;  /* 0x000000000000791b */ /* 0x003fe20003800000 */
.L_x_129:
[----:B------:R-:W-:Y:S01]  /*dec0*/  IMAD.MOV.U32 R13, RZ, RZ, R6 ;  /* 0x000000ffff0d7224 */ /* 0x000fe200078e0006 */
[----:B------:R-:W-:-:S07]  /*ded0*/  MOV R0, R14 ;  /* 0x0000000e00007202 */ /* 0x000fce0000000f00 */
[----:B------:R-:W-:Y:S05]  /*dee0*/  WARPSYNC.COLLECTIVE R15, `(.L_x_130) ;  /* 0x000000000f087348 */ /* 0x000fea0003c00000 */
[----:B------:R0:W1:Y:S02]  /*def0*/  SHFL.IDX P6, R14, R13, R12, R11 ;  /* 0x0000000c0d0e7389 */ /* 0x00006400000c000b */
[----:B01----:R-:W-:Y:S01]  /*df00*/  ENDCOLLECTIVE ;  /* 0x000000000000791b */ /* 0x003fe20003800000 */
.L_x_130:
[----:B------:R-:W-:Y:S01]  /*df10*/  MOV R13, R5 ;  /* 0x00000005000d7202 */ /* 0x000fe20000000f00 */
[----:B------:R-:W-:Y:S01]  /*df20*/  IMAD.MOV.U32 R12, RZ, RZ, 0x2 ;  /* 0x00000002ff0c7424 */ /* 0x000fe200078e00ff */
[----:B------:R-:W-:-:S04]  /*df30*/  MOV R37, R14 ;  /* 0x0000000e00257202 */ /* 0x000fc80000000f00 */
[----:B------:R-:W-:-:S05]  /*df40*/  IADD3 R14, P0, R37, R3, RZ ;  /* 0x00000003250e7210 */ /* 0x000fca0007f1e0ff */
[----:B------:R-:W-:-:S05]  /*df50*/  IMAD.X R15, RZ, RZ, R0, P0 ;  /* 0x000000ffff0f7224 */ /* 0x000fca00000e0600 */
[----:B------:R-:W-:Y:S01]  /*df60*/  @!PT LDS RZ, [RZ] ;  /* 0x00000000fffff984 */ /* 0x000fe20000000800 */
[----:B------:R-:W-:Y:S01]  /*df70*/  @!PT LDS RZ, [RZ] ;  /* 0x00000000fffff984 */ /* 0x000fe20000000800 */
[----:B------:R-:W-:Y:S01]  /*df80*/  @!PT LDS RZ, [RZ] ;  /* 0x00000000fffff984 */ /* 0x000fe20000000800 */
[----:B------:R-:W-:Y:S04]  /*df90*/  LDGSTS.E.BYPASS.LTC128B.128 [R4+0x18c00], desc[UR38][R14.64], !P4 ;  /* 0x18c000000e047fae */ /* 0x000fe8000e101d66 */
[----:B------:R0:W-:Y:S02]  /*dfa0*/  LDGSTS.E.BYPASS.LTC128B.128 [R4+0x1cc00], desc[UR38][R14.64+0x80], !P3 ;  /* 0x1cc000800e047fae */ /* 0x0001e4000d901d66 */
[----:B0-----:R-:W-:-:S07]  /*dfb0*/  MOV R15, 0xffffffff ;  /* 0xffffffff000f7802 */ /* 0x001fce0000000f00 */
[----:B------:R-:W-:Y:S05]  /*dfc0*/  WARPSYNC.COLLECTIVE R15, `(.L_x_131) ;  /* 0x000000000f087348 */ /* 0x000fea0003c00000 */
[----:B------:R0:W1:Y:S02]  /*dfd0*/  SHFL.IDX P6, R14, R13, R12, R11 ;  /* 0x0000000c0d0e7389 */ /* 0x00006400000c000b */
[----:B01----:R-:W-:Y:S01]  /*dfe0*/  ENDCOLLECTIVE ;  /* 0x000000000000791b */ /* 0x003fe20003800000 */
.L_x_131:
[----:B------:R-:W-:Y:S01]  /*dff0*/  MOV R13, R6 ;  /* 0x00000006000d7202 */ /* 0x000fe20000000f00 */
[----:B------:R-:W-:-:S07]  /*e000*/  IMAD.MOV.U32 R7, RZ, RZ, R14 ;  /* 0x000000ffff077224 */ /* 0x000fce00078e000e */
[----:B------:R-:W-:Y:S05]  /*e010*/  WARPSYNC.COLLECTIVE R15, `(.L_x_132) ;  /* 0x000000000f087348 */ /* 0x000fea0003c00000 */
[----:B------:R0:W1:Y:S02]  /*e020*/  SHFL.IDX P6, R14, R13, R12, R11 ;  /* 0x0000000c0d0e7389 */ /* 0x00006400000c000b */
[----:B01----:R-:W-:Y:S01]  /*e030*/  ENDCOLLECTIVE ;  /* 0x000000000000791b */ /* 0x003fe20003800000 */
.L_x_132:
[----:B------:R-:W-:Y:S01]  /*e040*/  MOV R13, R5 ;  /* 0x00000005000d7202 */ /* 0x000fe20000000f00 */
[----:B------:R-:W-:Y:S01]  /*e050*/  IMAD.MOV.U32 R12, RZ, RZ, 0x3 ;  /* 0x00000003ff0c7424 */ /* 0x000fe200078e00ff */
        /* <DEDUP_REMOVED lines=11> */
.L_x_133:
[----:B------:R-:W-:Y:S01]  /*e110*/  MOV R13, R6 ;  /* 0x00000006000d7202 */ /* 0x000fe20000000f00 */
[----:B------:R-:W-:-:S07]  /*e120*/  IMAD.MOV.U32 R0, RZ, RZ, R14 ;  /* 0x000000ffff007224 */ /* 0x000fce00078e000e */
[----:B------:R-:W-:Y:S05]  /*e130*/  WARPSYNC.COLLECTIVE R15, `(.L_x_134) ;  /* 0x000000000f087348 */ /* 0x000fea0003c00000 */
[----:B------:R0:W1:Y:S02]  /*e140*/  SHFL.IDX P6, R14, R13, R12, R11 ;  /* 0x0000000c0d0e7389 */ /* 0x00006400000c000b */
[----:B01----:R-:W-:Y:S01]  /*e150*/  ENDCOLLECTIVE ;  /* 0x000000000000791b */ /* 0x003fe20003800000 */
.L_x_134:
[----:B------:R-:W-:Y:S01]  /*e160*/  IMAD.MOV.U32 R13, RZ, RZ, R5 ;  /* 0x000000ffff0d7224 */ /* 0x000fe200078e0005 */
[----:B------:R-:W-:Y:S01]  /*e170*/  MOV R12, 0x4 ;  /* 0x00000004000c7802 */ /* 0x000fe20000000f00 */
[----:B------:R-:W-:-:S05]  /*e180*/  IMAD.MOV.U32 R37, RZ, RZ, R14 ;  /* 0x000000ffff257224 */ /* 0x000fca00078e000e */
        /* <DEDUP_REMOVED lines=11> */
.L_x_135:
[----:B------:R-:W-:Y:S01]  /*e240*/  IMAD.MOV.U32 R13, RZ, RZ, R6 ;  /* 0x000000ffff0d7224 */ /* 0x000fe200078e0006 */
[----:B------:R-:W-:-:S07]  /*e250*/  MOV R0, R14 ;  /* 0x0000000e00007202 */ /* 0x000fce0000000f00 */
[----:B------:R-:W-:Y:S05]  /*e260*/  WARPSYNC.COLLECTIVE R15, `(.L_x_136) ;  /* 0x000000000f087348 */ /* 0x000fea0003c00000 */
[----:B------:R0:W1:Y:S02]  /*e270*/  SHFL.IDX P6, R14, R13, R12, R11 ;  /* 0x0000000c0d0e7389 */ /* 0x00006400000c000b */
[----:B01----:R-:W-:Y:S01]  /*e280*/  ENDCOLLECTIVE ;  /* 0x000000000000791b */ /* 0x003fe20003800000 */
.L_x_136:
        /* <DEDUP_REMOVED lines=14> */
.L_x_137:
[----:B------:R-:W-:Y:S01]  /*e370*/  MOV R13, R6 ;  /* 0x00000006000d7202 */ /* 0x000fe20000000f00 */
[----:B------:R-:W-:-:S07]  /*e380*/  IMAD.MOV.U32 R7, RZ, RZ, R14 ;  /* 0x000000ffff077224 */ /* 0x000fce00078e000e */
[----:B------:R-:W-:Y:S05]  /*e390*/  WARPSYNC.COLLECTIVE R15, `(.L_x_138) ;  /* 0x000000000f087348 */ /* 0x000fea0003c00000 */
[----:B------:R0:W1:Y:S02]  /*e3a0*/  SHFL.IDX P6, R14, R13, R12, R11 ;  /* 0x0000000c0d0e7389 */ /* 0x00006400000c000b */
[----:B01----:R-:W-:Y:S01]  /*e3b0*/  ENDCOLLECTIVE ;  /* 0x000000000000791b */ /* 0x003fe20003800000 */
.L_x_138:
        /* <DEDUP_REMOVED lines=13> */
.L_x_139:
[----:B------:R-:W-:Y:S01]  /*e490*/  MOV R13, R6 ;  /* 0x00000006000d7202 */ /* 0x000fe20000000f00 */
[----:B------:R-:W-:-:S07]  /*e4a0*/  IMAD.MOV.U32 R0, RZ, RZ, R14 ;  /* 0x000000ffff007224 */ /* 0x000fce00078e000e */
[----:B------:R-:W-:Y:S05]  /*e4b0*/  WARPSYNC.COLLECTIVE R15, `(.L_x_140) ;  /* 0x000000000f087348 */ /* 0x000fea0003c00000 */
[----:B------:R0:W1:Y:S02]  /*e4c0*/  SHFL.IDX P6, R14, R13, R12, R11 ;  /* 0x0000000c0d0e7389 */ /* 0x00006400000c000b */
[----:B01----:R-:W-:Y:S01]  /*e4d0*/  ENDCOLLECTIVE ;  /* 0x000000000000791b */ /* 0x003fe20003800000 */
.L_x_140:
        /* <DEDUP_REMOVED lines=14> */
.L_x_141:
[----:B------:R-:W-:Y:S01]  /*e5c0*/  IMAD.MOV.U32 R13, RZ, RZ, R6 ;  /* 0x000000ffff0d7224 */ /* 0x000fe200078e0006 */
[----:B------:R-:W-:-:S07]  /*e5d0*/  MOV R5, R14 ;  /* 0x0000000e00057202 */ /* 0x000fce0000000f00 */
[----:B------:R-:W-:Y:S05]  /*e5e0*/  WARPSYNC.COLLECTIVE R15, `(.L_x_142) ;  /* 0x000000000f087348 */ /* 0x000fea0003c00000 */
[----:B------:R0:W1:Y:S02]  /*e5f0*/  SHFL.IDX P6, R14, R13, R12, R11 ;  /* 0x0000000c0d0e7389 */ /* 0x00006400000c000b */
[----:B01----:R-:W-:Y:S01]  /*e600*/  ENDCOLLECTIVE ;  /* 0x000000000000791b */ /* 0x003fe20003800000 */
.L_x_142:
[----:B------:R-:W-:Y:S01]  /*e610*/  MOV R6, R14 ;  /* 0x0000000e00067202 */ /* 0x000fe20000000f00 */
[----:B------:R-:W-:Y:S06]  /*e620*/  BRA `(.L_x_143) ;  /* 0xffffffcc00207947 */ /* 0x000fec000383ffff */
.L_x_64:
[----:B---3--:R3:W4:Y:S02]  /*e630*/  SYNCS.PHASECHK.TRANS64.TRYWAIT P0, [R0+URZ+0x28860], R5 ;  /* 0x02886005000075a7 */ /* 0x008724000800017f */
[----:B----4-:R-:W-:Y:S05]  /*e640*/  @!P0 NANOSLEEP.SYNCS 0x989680 ;  /* 0x009896800000895d */ /* 0x010fea0003900000 */
[----:B------:R-:W4:Y:S02]  /*e650*/  @!P0 SYNCS.PHASECHK.TRANS64 P0, [R0+URZ+0x28860], R5 ;  /* 0x02886005000085a7 */ /* 0x000f24000800007f */
[----:B----4-:R-:W-:Y:S05]  /*e660*/  @!P0 BRA `(.L_x_64) ;  /* 0xfffffffc00f08947 */ /* 0x010fea000383ffff */
[----:B------:R-:W-:Y:S05]  /*e670*/  BRA `(.L_x_144) ;  /* 0xffffffcc00787947 */ /* 0x000fea000383ffff */
.L_x_65:
[----:B------:R-:W-:Y:S01]  /*e680*/  BSSY B1, `(.L_x_145) ;  /* 0x0000008000017945 */ /* 0x000fe20003800000 */
[----:B0-----:R-:W-:Y:S01]  /*e690*/  IMAD.MOV.U32 R13, RZ, RZ, R2 ;  /* 0x000000ffff0d7224 */ /* 0x001fe200078e0002 */
[----:B------:R-:W-:Y:S01]  /*e6a0*/  MOV R12, RZ ;  /* 0x000000ff000c7202 */ /* 0x000fe20000000f00 */
[----:B------:R-:W-:Y:S01]  /*e6b0*/  IMAD.MOV.U32 R11, RZ, RZ, 0x181f ;  /* 0x0000181fff0b7424 */ /* 0x000fe200078e00ff */
[----:B------:R-:W-:-:S07]  /*e6c0*/  MOV R15, 0xffffffff ;  /* 0xffffffff000f7802 */ /* 0x000fce0000000f00 */
[----:B--23--:R-:W-:Y:S05]  /*e6d0*/  WARPSYNC.COLLECTIVE R15, `(.L_x_146) ;  /* 0x000000000f087348 */ /* 0x00cfea0003c00000 */
[----:B------:R0:W1:Y:S02]  /*e6e0*/  SHFL.IDX P6, R14, R13, R12, R11 ;  /* 0x0000000c0d0e7389 */ /* 0x00006400000c000b */
[----:B0123--:R-:W-:Y:S01]  /*e6f0*/  ENDCOLLECTIVE ;  /* 0x000000000000791b */ /* 0x00ffe20003800000 */
.L_x_146:
[----:B------:R-:W-:Y:S05]  /*e700*/  BSYNC B1 ;  /* 0x0000000000017941 */ /* 0x000fea0003800000 */
.L_x_145:
[----:B------:R-:W-:Y:S01]  /*e710*/  MOV R13, R16 ;  /* 0x00000010000d7202 */ /* 0x000fe20000000f00 */
[----:B------:R-:W-:Y:S01]  /*e720*/  IMAD.MOV.U32 R12, RZ, RZ, RZ ;  /* 0x000000ffff0c7224 */ /* 0x000fe200078e00ff */
[----:B------:R-:W-:Y:S01]  /*e730*/  MOV R11, 0x181f ;  /* 0x0000181f000b7802 */ /* 0x000fe20000000f00 */
[----:B------:R-:W-:Y:S01]  /*e740*/  IMAD.MOV.U32 R15, RZ, RZ, -0x1 ;  /* 0xffffffffff0f7424 */ /* 0x000fe200078e00ff */
[----:B------:R-:W-:Y:S01]  /*e750*/  LEA R7, R7, UR45, 0x1 ;  /* 0x0000002d07077c11 */ /* 0x000fe2000f8e08ff */
[----:B------:R-:W-:-:S07]  /*e760*/  IMAD.MOV.U32 R5, RZ, RZ, R14 ;  /* 0x000000ffff057224 */ /* 0x000fce00078e000e */
[----:B------:R-:W-:Y:S05]  /*e770*/  WARPSYNC.COLLECTIVE R15, `(.L_x_147) ;  /* 0x000000000f087348 */ /* 0x000fea0003c00000 */
[----:B------:R0:W1:Y:S02]  /*e780*/  SHFL.IDX P6, R14, R13, R12, R11 ;  /* 0x0000000c0d0e7389 */ /* 0x00006400000c000b */
[----:B01----:R-:W-:Y:S01]  /*e790*/  ENDCOLLECTIVE ;  /* 0x000000000000791b */ /* 0x003fe20003800000 */
.L_x_147:
[----:B------:R-:W-:Y:S01]  /*e7a0*/  IMAD.MOV.U32 R13, RZ, RZ, R2 ;  /* 0x000000ffff0d7224 */ /* 0x000fe200078e0002 */
[----:B------:R-:W-:Y:S02]  /*e7b0*/  MOV R12, 0x1 ;  /* 0x00000001000c7802 */ /* 0x000fe40000000f00 */
[----:B------:R-:W-:-:S13]  /*e7c0*/  IADD3 R4, P0, R14, R3, RZ ;  /* 0x000000030e047210 */ /* 0x000fda0007f1e0ff */
[----:B------:R-:W-:Y:S05]  /*e7d0*/  WARPSYNC.COLLECTIVE R15, `(.L_x_148) ;  /* 0x000000000f087348 */ /* 0x000fea0003c00000 */
[----:B------:R0:W1:Y:S02]  /*e7e0*/  SHFL.IDX P6, R14, R13, R12, R11 ;  /* 0x0000000c0d0e7389 */ /* 0x00006400000c000b */
[----:B01----:R-:W-:Y:S01]  /*e7f0*/  ENDCOLLECTIVE ;  /* 0x000000000000791b */ /* 0x003fe20003800000 */
.L_x_148:
[----:B------:R-:W-:Y:S02]  /*e800*/  IADD3.X R5, RZ, R5, RZ, P0, !PT ;  /* 0x00000005ff057210 */ /* 0x000fe400007fe4ff */
[----:B------:R-:W-:Y:S02]  /*e810*/  ISETP.LT.OR P0, PT, R20, 0x1, P2 ;  /* 0x000000011400780c */ /* 0x000fe40001701670 */
[----:B------:R-:W-:-:S11]  /*e820*/  MOV R13, R16 ;  /* 0x00000010000d7202 */ /* 0x000fd60000000f00 */
[----:B------:R-:W-:Y:S01]  /*e830*/  @!PT LDS RZ, [RZ] ;  /* 0x00000000fffff984 */ /* 0x000fe20000000800 */
[----:B------:R-:W-:Y:S01]  /*e840*/  @!PT LDS RZ, [RZ] ;  /* 0x00000000fffff984 */ /* 0x000fe20000000800 */
[----:B------:R-:W-:Y:S01]  /*e850*/  @!PT LDS RZ, [RZ] ;  /* 0x00000000fffff984 */ /* 0x000fe20000000800 */
[----:B------:R0:W-:Y:S01]  /*e860*/  LDGSTS.E.BYPASS.LTC128B.128 [R7+0x400], desc[UR38][R4.64], !P0 ;  /* 0x0040000004077fae */ /* 0x0001e2000c101d66 */
[----:B------:R-:W-:Y:S01]  /*e870*/  ISETP.LT.OR P0, PT, R20, 0x1, P1 ;  /* 0x000000011400780c */ /* 0x000fe20000f01670 */
[----:B------:R-:W-:-:S12]  /*e880*/  IMAD.MOV.U32 R6, RZ, RZ, R14 ;  /* 0x000000ffff067224 */ /* 0x000fd800078e000e */
[----:B0-----:R-:W-:Y:S05]  /*e890*/  WARPSYNC.COLLECTIVE R15, `(.L_x_149) ;  /* 0x000000000f087348 */ /* 0x001fea0003c00000 */
[----:B------:R1:W2:Y:S02]  /*e8a0*/  SHFL.IDX P6, R14, R13, R12, R11 ;  /* 0x0000000c0d0e7389 */ /* 0x0002a400000c000b */
[----:B012---:R-:W-:Y:S01]  /*e8b0*/  ENDCOLLECTIVE ;  /* 0x000000000000791b */ /* 0x007fe20003800000 */
.L_x_149:
[----:B------:R-:W-:Y:S01]  /*e8c0*/  @!PT LDS RZ, [RZ] ;  /* 0x00000000fffff984 */ /* 0x000fe20000000800 */
[----:B------:R-:W-:Y:S01]  /*e8d0*/  @!PT LDS RZ, [RZ] ;  /* 0x00000000fffff984 */ /* 0x000fe20000000800 */
[----:B------:R-:W-:Y:S01]  /*e8e0*/  @!PT LDS RZ, [RZ] ;  /* 0x00000000fffff984 */ /* 0x000fe20000000800 */
[----:B------:R0:W-:Y:S01]  /*e8f0*/  LDGSTS.E.BYPASS.LTC128B.128 [R7+0x4400], desc[UR38][R4.64+0x80], !P0 ;  /* 0x0440008004077fae */ /* 0x0001e2000c101d66 */
[----:B------:R-:W-:Y:S01]  /*e900*/  MOV R13, R2 ;  /* 0x00000002000d7202 */ /* 0x000fe20000000f00 */
[----:B------:R-:W-:Y:S01]  /*e910*/  IMAD.MOV.U32 R12, RZ, RZ, 0x2 ;  /* 0x00000002ff0c7424 */ /* 0x000fe200078e00ff */
[----:B0-----:R-:W-:-:S13]  /*e920*/  IADD3 R4, P0, R14, R3, RZ ;  /* 0x000000030e047210 */ /* 0x001fda0007f1e0ff */
[----:B------:R-:W-:Y:S05]  /*e930*/  WARPSYNC.COLLECTIVE R15, `(.L_x_150) ;  /* 0x000000000f087348 */ /* 0x000fea0003c00000 */
[----:B------:R0:W1:Y:S02]  /*e940*/  SHFL.IDX P6, R14, R13, R12, R11 ;  /* 0x0000000c0d0e7389 */ /* 0x00006400000c000b */
[----:B01----:R-:W-:Y:S01]  /*e950*/  ENDCOLLECTIVE ;  /* 0x000000000000791b */ /* 0x003fe20003800000 */
.L_x_150:
[----:B------:R-:W-:Y:S01]  /*e960*/  IMAD.X R5, RZ, RZ, R6, P0 ;  /* 0x000000ffff057224 */ /* 0x000fe200000e0606 */
[----:B------:R-:W-:Y:S01]  /*e970*/  ISETP.LT.OR P0, PT, R20, 0x11, P2 ;  /* 0x000000111400780c */ /* 0x000fe20001701670 */
[----:B------:R-:W-:-:S12]  /*e980*/  IMAD.MOV.U32 R13, RZ, RZ, R16 ;  /* 0x000000ffff0d7224 */ /* 0x000fd800078e0010 */
[----:B------:R-:W-:Y:S01]  /*e990*/  @!PT LDS RZ, [RZ] ;  /* 0x00000000fffff984 */ /* 0x000fe20000000800 */
[----:B------:R-:W-:Y:S01]  /*e9a0*/  @!PT LDS RZ, [RZ] ;  /* 0x00000000fffff984 */ /* 0x000fe20000000800 */
[----:B------:R-:W-:Y:S01]  /*e9b0*/  @!PT LDS RZ, [RZ] ;  /* 0x00000000fffff984 */ /* 0x000fe20000000800 */
[----:B------:R0:W-:Y:S01]  /*e9c0*/  LDGSTS.E.BYPASS.LTC128B.128 [R7+0xc00], desc[UR38][R4.64], !P0 ;  /* 0x00c0000004077fae */ /* 0x0001e2000c101d66 */
[----:B------:R-:W-:Y:S02]  /*e9d0*/  ISETP.LT.OR P0, PT, R20, 0x11, P1 ;  /* 0x000000111400780c */ /* 0x000fe40000f01670 */
[----:B------:R-:W-:-:S11]  /*e9e0*/  MOV R6, R14 ;  /* 0x0000000e00067202 */ /* 0x000fd60000000f00 */
[----:B0-----:R-:W-:Y:S05]  /*e9f0*/  WARPSYNC.COLLECTIVE R15, `(.L_x_151) ;  /* 0x000000000f087348 */ /* 0x001fea0003c00000 */
[----:B------:R1:W2:Y:S02]  /*ea00*/  SHFL.IDX P6, R14, R13, R12, R11 ;  /* 0x0000000c0d0e7389 */ /* 0x0002a400000c000b */
[----:B012---:R-:W-:Y:S01]  /*ea10*/  ENDCOLLECTIVE ;  /* 0x000000000000791b */ /* 0x007fe20003800000 */
.L_x_151:
[----:B------:R-:W-:Y:S01]  /*ea20*/  @!PT LDS RZ, [RZ] ;  /* 0x00000000fffff984 */ /* 0x000fe20000000800 */
[----:B------:R-:W-:Y:S01]  /*ea30*/  @!PT LDS RZ, [RZ] ;  /* 0x00000000fffff984 */ /* 0x000fe20000000800 */
[----:B------:R-:W-:Y:S01]  /*ea40*/  @!PT LDS RZ, [RZ] ;  /* 0x00000000fffff984 */ /* 0x000fe20000000800 */
[----:B------:R0:W-:Y:S01]  /*ea50*/  LDGSTS.E.BYPASS.LTC128B.128 [R7+0x4c00], desc[UR38][R4.64+0x80], !P0 ;  /* 0x04c0008004077fae */ /* 0x0001e2000c101d66 */
[----:B------:R-:W-:Y:S01]  /*ea60*/  IMAD.MOV.U32 R13, RZ, RZ, R2 ;  /* 0x000000ffff0d7224 */ /* 0x000fe200078e0002 */
[----:B------:R-:W-:Y:S02]  /*ea70*/  MOV R12, 0x3 ;  /* 0x00000003000c7802 */ /* 0x000fe40000000f00 */
[----:B0-----:R-:W-:-:S13]  /*ea80*/  IADD3 R4, P0, R14, R3, RZ ;  /* 0x000000030e047210 */ /* 0x001fda0007f1e0ff */
[----:B------:R-:W-:Y:S05]  /*ea90*/  WARPSYNC.COLLECTIVE R15, `(.L_x_152) ;  /* 0x000000000f087348 */ /* 0x000fea0003c00000 */
[----:B------:R0:W1:Y:S02]  /*eaa0*/  SHFL.IDX P6, R14, R13, R12, R11 ;  /* 0x0000000c0d0e7389 */ /* 0x00006400000c000b */
[----:B01----:R-:W-:Y:S01]  /*eab0*/  ENDCOLLECTIVE ;  /* 0x000000000000791b */ /* 0x003fe20003800000 */
.L_x_152:
        /* <DEDUP_REMOVED lines=12> */
.L_x_153:
        /* <DEDUP_REMOVED lines=10> */
.L_x_154:
        /* <DEDUP_REMOVED lines=12> */
.L_x_155:
        /* <DEDUP_REMOVED lines=10> */
.L_x_156:
        /* <DEDUP_REMOVED lines=12> */
.L_x_157:
        /* <DEDUP_REMOVED lines=10> */
.L_x_158:
        /* <DEDUP_REMOVED lines=12> */
.L_x_159:
        /* <DEDUP_REMOVED lines=10> */
.L_x_160:
        /* <DEDUP_REMOVED lines=12> */
.L_x_161:
[----:B------:R-:W-:Y:S01]  /*f100*/  @!PT LDS RZ, [RZ] ;  /* 0x00000000fffff984 */ /* 0x000fe20000000800 */
[----:B------:R-:W-:Y:S01]  /*f110*/  @!PT LDS RZ, [RZ] ;  /* 0x00000000fffff984 */ /* 0x000fe20000000800 */
[----:B------:R-:W-:Y:S01]  /*f120*/  @!PT LDS RZ, [RZ] ;  /* 0x00000000fffff984 */ /* 0x000fe20000000800 */
[----:B------:R0:W-:Y:S01]  /*f130*/  LDGSTS.E.BYPASS.LTC128B.128 [R7+0x7400], desc[UR38][R4.64+0x80], !P0 ;  /* 0x0740008004077fae */ /* 0x0001e2000c101d66 */
[----:B------:R-:W-:Y:S05]  /*f140*/  BRA `(.L_x_162) ;  /* 0xffffffc400c07947 */ /* 0x000fea000383ffff */
.L_x_71:
[----:B0-----:R0:W1:Y:S02]  /*f150*/  SYNCS.PHASECHK.TRANS64.TRYWAIT P0, [R0+URZ+0x28860], R5 ;  /* 0x02886005000075a7 */ /* 0x001064000800017f */
[----:B-1----:R-:W-:Y:S05]  /*f160*/  @!P0 NANOSLEEP.SYNCS 0x989680 ;  /* 0x009896800000895d */ /* 0x002fea0003900000 */
[----:B------:R-:W1:Y:S02]  /*f170*/  @!P0 SYNCS.PHASECHK.TRANS64 P0, [R0+URZ+0x28860], R5 ;  /* 0x02886005000085a7 */ /* 0x000e64000800007f */
[----:B-1----:R-:W-:Y:S05]  /*f180*/  @!P0 BRA `(.L_x_71) ;  /* 0xfffffffc00f08947 */ /* 0x002fea000383ffff */
[----:B------:R-:W-:Y:S05]  /*f190*/  BRA `(.L_x_163) ;  /* 0xffffffc800a87947 */ /* 0x000fea000383ffff */
.L_x_72:
[----:B------:R-:W-:Y:S01]  /*f1a0*/  BSSY B0, `(.L_x_164) ;  /* 0x0000008000007945 */ /* 0x000fe20003800000 */
[----:B------:R-:W-:Y:S01]  /*f1b0*/  IMAD.MOV.U32 R13, RZ, RZ, R2 ;  /* 0x000000ffff0d7224 */ /* 0x000fe200078e0002 */
[----:B------:R-:W-:Y:S01]  /*f1c0*/  MOV R12, RZ ;  /* 0x000000ff000c7202 */ /* 0x000fe20000000f00 */
[----:B------:R-:W-:Y:S01]  /*f1d0*/  IMAD.MOV.U32 R11, RZ, RZ, 0x181f ;  /* 0x0000181fff0b7424 */ /* 0x000fe200078e00ff */
[----:B------:R-:W-:-:S07]  /*f1e0*/  MOV R15, 0xffffffff ;  /* 0xffffffff000f7802 */ /* 0x000fce0000000f00 */
[----:B0-2---:R-:W-:Y:S05]  /*f1f0*/  WARPSYNC.COLLECTIVE R15, `(.L_x_165) ;  /* 0x000000000f087348 */ /* 0x005fea0003c00000 */
[----:B------:R1:W3:Y:S02]  /*f200*/  SHFL.IDX P6, R14, R13, R12, R11 ;  /* 0x0000000c0d0e7389 */ /* 0x0002e400000c000b */
[----:B0123--:R-:W-:Y:S01]  /*f210*/  ENDCOLLECTIVE ;  /* 0x000000000000791b */ /* 0x00ffe20003800000 */
.L_x_165:
[----:B------:R-:W-:Y:S05]  /*f220*/  BSYNC B0 ;  /* 0x0000000000007941 */ /* 0x000fea0003800000 */
.L_x_164:
        /* <DEDUP_REMOVED lines=9> */
.L_x_166:
[----:B------:R-:W-:Y:S02]  /*f2c0*/  ULDC UR4, c[0x0][0x2f4] ;  /* 0x0000bd0000047ab9 */ /* 0x000fe40000000800 */
[----:B------:R-:W-:Y:S02]  /*f2d0*/  ISETP.GE.AND P0, PT, R25, UR4, PT ;  /* 0x0000000419007c0c */ /* 0x000fe4000bf06270 */
[----:B------:R-:W-:Y:S02]  /*f2e0*/  ISETP.GE.AND P1, PT, R26, UR4, PT ;  /* 0x000000041a007c0c */ /* 0x000fe4000bf26270 */
[C---:B------:R-:W-:Y:S02]  /*f2f0*/  ISETP.LT.OR P3, PT, R29.reuse, 0x1, P0 ;  /* 0x000000011d00780c */ /* 0x040fe40000761670 */
[----:B------:R-:W-:Y:S01]  /*f300*/  ISETP.LT.OR P2, PT, R29, 0x1, P1 ;  /* 0x000000011d00780c */ /* 0x000fe20000f41670 */
[----:B------:R-:W-:Y:S01]  /*f310*/  IMAD.MOV.U32 R13, RZ, RZ, R2 ;  /* 0x000000ffff0d7224 */ /* 0x000fe200078e0002 */
[----:B------:R-:W-:-:S02]  /*f320*/  MOV R12, 0x1 ;  /* 0x00000001000c7802 */ /* 0x000fc40000000f00 */
[----:B------:R-:W-:-:S09]  /*f330*/  MOV R4, R14 ;  /* 0x0000000e00047202 */ /* 0x000fd20000000f00 */
[----:B------:R-:W-:Y:S05]  /*f340*/  WARPSYNC.COLLECTIVE R15, `(.L_x_167) ;  /* 0x000000000f087348 */ /* 0x000fea0003c00000 */
[----:B------:R0:W1:Y:S02]  /*f350*/  SHFL.IDX P6, R14, R13, R12, R11 ;  /* 0x0000000c0d0e7389 */ /* 0x00006400000c000b */
[----:B01----:R-:W-:Y:S01]  /*f360*/  ENDCOLLECTIVE ;  /* 0x000000000000791b */ /* 0x003fe20003800000 */
.L_x_167:
[----:B------:R-:W-:-:S05]  /*f370*/  IMAD.WIDE.U32 R4, R26, 0x2, R4 ;  /* 0x000000021a047825 */ /* 0x000fca00078e0004 */
[----:B------:R-:W-:Y:S01]  /*f380*/  @!PT LDS RZ, [RZ] ;  /* 0x00000000fffff984 */ /* 0x000fe20000000800 */
[----:B------:R-:W-:Y:S01]  /*f390*/  @!PT LDS RZ, [RZ] ;  /* 0x00000000fffff984 */ /* 0x000fe20000000800 */
[----:B------:R-:W-:Y:S01]  /*f3a0*/  @!PT LDS RZ, [RZ] ;  /* 0x00000000fffff984 */ /* 0x000fe20000000800 */
[----:B------:R0:W-:Y:S01]  /*f3b0*/  LDGSTS.E.BYPASS.LTC128B.128 [R3+0x400], desc[UR38][R4.64], !P2 ;  /* 0x0040000004037fae */ /* 0x0001e2000d101d66 */
[----:B------:R-:W-:-:S03]  /*f3c0*/  ISETP.LT.OR P2, PT, R29, 0x11, P1 ;  /* 0x000000111d00780c */ /* 0x000fc60000f41670 */
[----:B------:R0:W-:Y:S01]  /*f3d0*/  LDGSTS.E.BYPASS.LTC128B.128 [R3+0x4400], desc[UR38][R4.64+0x80], !P3 ;  /* 0x0440008004037fae */ /* 0x0001e2000d901d66 */
[----:B------:R-:W-:Y:S02]  /*f3e0*/  ISETP.LT.OR P3, PT, R29, 0x11, P0 ;  /* 0x000000111d00780c */ /* 0x000fe40000761670 */
[----:B------:R-:W-:Y:S01]  /*f3f0*/  MOV R13, R16 ;  /* 0x00000010000d7202 */ /* 0x000fe20000000f00 */
[----:B------:R-:W-:-:S10]  /*f400*/  IMAD.MOV.U32 R20, RZ, RZ, R14 ;  /* 0x000000ffff147224 */ /* 0x000fd400078e000e */
[----:B0-----:R-:W-:Y:S05]  /*f410*/  WARPSYNC.COLLECTIVE R15, `(.L_x_168) ;  /* 0x000000000f087348 */ /* 0x001fea0003c00000 */
[----:B------:R1:W2:Y:S02]  /*f420*/  SHFL.IDX P6, R14, R13, R12, R11 ;  /* 0x0000000c0d0e7389 */ /* 0x0002a400000c000b */
[----:B012---:R-:W-:Y:S01]  /*f430*/  ENDCOLLECTIVE ;  /* 0x000000000000791b */ /* 0x007fe20003800000 */
.L_x_168:
[----:B------:R-:W-:Y:S01]  /*f440*/  MOV R5, R20 ;  /* 0x0000001400057202 */ /* 0x000fe20000000f00 */
[----:B------:R-:W-:Y:S01]  /*f450*/  IMAD.MOV.U32 R13, RZ, RZ, R2 ;  /* 0x000000ffff0d7224 */ /* 0x000fe200078e0002 */
[----:B------:R-:W-:Y:S01]  /*f460*/  MOV R12, 0x2 ;  /* 0x00000002000c7802 */ /* 0x000fe20000000f00 */
[----:B------:R-:W-:-:S07]  /*f470*/  IMAD.MOV.U32 R4, RZ, RZ, R14 ;  /* 0x000000ffff047224 */ /* 0x000fce00078e000e */
[----:B------:R-:W-:Y:S05]  /*f480*/  WARPSYNC.COLLECTIVE R15, `(.L_x_169) ;  /* 0x000000000f087348 */ /* 0x000fea0003c00000 */
[----:B------:R0:W1:Y:S02]  /*f490*/  SHFL.IDX P6, R14, R13, R12, R11 ;  /* 0x0000000c0d0e7389 */ /* 0x00006400000c000b */
[----:B01----:R-:W-:Y:S01]  /*f4a0*/  ENDCOLLECTIVE ;  /* 0x000000000000791b */ /* 0x003fe20003800000 */
.L_x_169:
        /* <DEDUP_REMOVED lines=13> */
.L_x_170:
[----:B------:R-:W-:Y:S01]  /*f580*/  IMAD.MOV.U32 R5, RZ, RZ, R21 ;  /* 0x000000ffff057224 */ /* 0x000fe200078e0015 */
[----:B------:R-:W-:Y:S01]  /*f590*/  MOV R13, R2 ;  /* 0x00000002000d7202 */ /* 0x000fe20000000f00 */
[----:B------:R-:W-:Y:S02]  /*f5a0*/  IMAD.MOV.U32 R12, RZ, RZ, 0x3 ;  /* 0x00000003ff0c7424 */ /* 0x000fe400078e00ff */
[----:B------:R-:W-:-:S07]  /*f5b0*/  IMAD.MOV.U32 R22, RZ, RZ, R14 ;  /* 0x000000ffff167224 */ /* 0x000fce00078e000e */
[----:B------:R-:W-:Y:S05]  /*f5c0*/  WARPSYNC.COLLECTIVE R15, `(.L_x_171) ;  /* 0x000000000f087348 */ /* 0x000fea0003c00000 */
[----:B------:R0:W1:Y:S02]  /*f5d0*/  SHFL.IDX P6, R14, R13, R12, R11 ;  /* 0x0000000c0d0e7389 */ /* 0x00006400000c000b */
[----:B01----:R-:W-:Y:S01]  /*f5e0*/  ENDCOLLECTIVE ;  /* 0x000000000000791b */ /* 0x003fe20003800000 */
.L_x_171:
[----:B------:R-:W-:-:S05]  /*f5f0*/  MOV R4, R22 ;  /* 0x0000001600047202 */ /* 0x000fca0000000f00 */
[----:B------:R-:W-:-:S05]  /*f600*/  IMAD.WIDE.U32 R4, R26, 0x2, R4 ;  /* 0x000000021a047825 */ /* 0x000fca00078e0004 */
[----:B------:R-:W-:Y:S01]  /*f610*/  @!PT LDS RZ, [RZ] ;  /* 0x00000000fffff984 */ /* 0x000fe20000000800 */
[----:B------:R-:W-:Y:S01]  /*f620*/  @!PT LDS RZ, [RZ] ;  /* 0x00000000fffff984 */ /* 0x000fe20000000800 */
[----:B------:R-:W-:Y:S01]  /*f630*/  @!PT LDS RZ, [RZ] ;  /* 0x00000000fffff984 */ /* 0x000fe20000000800 */
[----:B------:R0:W-:Y:S01]  /*f640*/  LDGSTS.E.BYPASS.LTC128B.128 [R3+0x1400], desc[UR38][R4.64], !P2 ;  /* 0x0140000004037fae */ /* 0x0001e2000d101d66 */
[----:B------:R-:W-:Y:S01]  /*f650*/  IMAD.MOV.U32 R13, RZ, RZ, R16 ;  /* 0x000000ffff0d7224 */ /* 0x000fe200078e0010 */
[C---:B------:R-:W-:Y:S02]  /*f660*/  ISETP.LT.OR P2, PT, R29.reuse, 0x31, P1 ;  /* 0x000000311d00780c */ /* 0x040fe40000f41670 */
[----:B------:R0:W-:Y:S01]  /*f670*/  LDGSTS.E.BYPASS.LTC128B.128 [R3+0x5400], desc[UR38][R4.64+0x80], !P3 ;  /* 0x0540008004037fae */ /* 0x0001e2000d901d66 */
[----:B------:R-:W-:Y:S02]  /*f680*/  ISETP.LT.OR P3, PT, R29, 0x31, P0 ;  /* 0x000000311d00780c */ /* 0x000fe40000761670 */
[----:B------:R-:W-:-:S11]  /*f690*/  MOV R10, R14 ;  /* 0x0000000e000a7202 */ /* 0x000fd60000000f00 */
[----:B0-----:R-:W-:Y:S05]  /*f6a0*/  WARPSYNC.COLLECTIVE R15, `(.L_x_172) ;  /* 0x000000000f087348 */ /* 0x001fea0003c00000 */
[----:B------:R1:W2:Y:S02]  /*f6b0*/  SHFL.IDX P6, R14, R13, R12, R11 ;  /* 0x0000000c0d0e7389 */ /* 0x0002a400000c000b */
[----:B012---:R-:W-:Y:S01]  /*f6c0*/  ENDCOLLECTIVE ;  /* 0x000000000000791b */ /* 0x007fe20003800000 */
.L_x_172:
[----:B------:R-:W-:Y:S01]  /*f6d0*/  MOV R5, R10 ;  /* 0x0000000a00057202 */ /* 0x000fe20000000f00 */
[----:B------:R-:W-:Y:S02]  /*f6e0*/  IMAD.MOV.U32 R10, RZ, RZ, RZ ;  /* 0x000000ffff0a7224 */ /* 0x000fe400078e00ff */
[----:B------:R-:W-:Y:S01]  /*f6f0*/  IMAD.MOV.U32 R13, RZ, RZ, R2 ;  /* 0x000000ffff0d7224 */ /* 0x000fe200078e0002 */
[----:B------:R-:W-:Y:S02]  /*f700*/  MOV R12, 0x4 ;  /* 0x00000004000c7802 */ /* 0x000fe40000000f00 */
[----:B------:R-:W-:-:S07]  /*f710*/  MOV R23, R14 ;  /* 0x0000000e00177202 */ /* 0x000fce0000000f00 */
[----:B------:R-:W-:Y:S05]  /*f720*/  WARPSYNC.COLLECTIVE R15, `(.L_x_173) ;  /* 0x000000000f087348 */ /* 0x000fea0003c00000 */
[----:B------:R0:W1:Y:S02]  /*f730*/  SHFL.IDX P6, R14, R13, R12, R11 ;  /* 0x0000000c0d0e7389 */ /* 0x00006400000c000b */
[----:B01----:R-:W-:Y:S01]  /*f740*/  ENDCOLLECTIVE ;  /* 0x000000000000791b */ /* 0x003fe20003800000 */
.L_x_173:
[----:B------:R-:W-:-:S04]  /*f750*/  IMAD.MOV.U32 R4, RZ, RZ, R23 ;  /* 0x000000ffff047224 */ /* 0x000fc800078e0017 */
[----:B------:R-:W-:-:S05]  /*f760*/  IMAD.WIDE.U32 R4, R26, 0x2, R4 ;  /* 0x000000021a047825 */ /* 0x000fca00078e0004 */
[----:B------:R-:W-:Y:S01]  /*f770*/  @!PT LDS RZ, [RZ] ;  /* 0x00000000fffff984 */ /* 0x000fe20000000800 */
[----:B------:R-:W-:Y:S01]  /*f780*/  @!PT LDS RZ, [RZ] ;  /* 0x00000000fffff984 */ /* 0x000fe20000000800 */
[----:B------:R-:W-:Y:S01]  /*f790*/  @!PT LDS RZ, [RZ] ;  /* 0x00000000fffff984 */ /* 0x000fe20000000800 */
[----:B------:R0:W-:Y:S01]  /*f7a0*/  LDGSTS.E.BYPASS.LTC128B.128 [R3+0x1c00], desc[UR38][R4.64], !P2 ;  /* 0x01c0000004037fae */ /* 0x0001e2000d101d66 */
[C---:B------:R-:W-:Y:S02]  /*f7b0*/  ISETP.LT.OR P2, PT, R29.reuse, 0x41, P1 ;  /* 0x000000411d00780c */ /* 0x040fe40000f41670 */
[----:B------:R-:W-:Y:S01]  /*f7c0*/  MOV R13, R16 ;  /* 0x00000010000d7202 */ /* 0x000fe20000000f00 */
[----:B------:R0:W-:Y:S01]  /*f7d0*/  LDGSTS.E.BYPASS.LTC128B.128 [R3+0x5c00], desc[UR38][R4.64+0x80], !P3 ;  /* 0x05c0008004037fae */ /* 0x0001e2000d901d66 */
[----:B------:R-:W-:Y:S01]  /*f7e0*/  ISETP.LT.OR P3, PT, R29, 0x41, P0 ;  /* 0x000000411d00780c */ /* 0x000fe20000761670 */
[----:B------:R-:W-:-:S12]  /*f7f0*/  IMAD.MOV.U32 R18, RZ, RZ, R14 ;  /* 0x000000ffff127224 */ /* 0x000fd800078e000e */
[----:B0-----:R-:W-:Y:S05]  /*f800*/  WARPSYNC.COLLECTIVE R15, `(.L_x_174) ;  /* 0x000000000f087348 */ /* 0x001fea0003c00000 */
[----:B------:R1:W2:Y:S02]  /*f810*/  SHFL.IDX P6, R14, R13, R12, R11 ;  /* 0x0000000c0d0e7389 */ /* 0x0002a400000c000b */
[----:B012---:R-:W-:Y:S01]  /*f820*/  ENDCOLLECTIVE ;  /* 0x000000000000791b */ /* 0x007fe20003800000 */
.L_x_174:
[----:B------:R-:W-:Y:S01]  /*f830*/  IMAD.MOV.U32 R5, RZ, RZ, R18 ;  /* 0x000000ffff057224 */ /* 0x000fe200078e0012 */
[----:B------:R-:W-:Y:S01]  /*f840*/  MOV R13, R2 ;  /* 0x00000002000d7202 */ /* 0x000fe20000000f00 */
[----:B------:R-:W-:Y:S02]  /*f850*/  IMAD.MOV.U32 R12, RZ, RZ, 0x5 ;  /* 0x00000005ff0c7424 */ /* 0x000fe400078e00ff */
[----:B------:R-:W-:-:S07]  /*f860*/  IMAD.MOV.U32 R25, RZ, RZ, R14 ;  /* 0x000000ffff197224 */ /* 0x000fce00078e000e */
[----:B------:R-:W-:Y:S05]  /*f870*/  WARPSYNC.COLLECTIVE R15, `(.L_x_175) ;  /* 0x000000000f087348 */ /* 0x000fea0003c00000 */
[----:B------:R0:W1:Y:S02]  /*f880*/  SHFL.IDX P6, R14, R13, R12, R11 ;  /* 0x0000000c0d0e7389 */ /* 0x00006400000c000b */
[----:B01----:R-:W-:Y:S01]  /*f890*/  ENDCOLLECTIVE ;  /* 0x000000000000791b */ /* 0x003fe20003800000 */
.L_x_175:
        /* <DEDUP_REMOVED lines=14> */
.L_x_176:
[----:B------:R-:W-:Y:S01]  /*f980*/  IMAD.MOV.U32 R5, RZ, RZ, R24 ;  /* 0x000000ffff057224 */ /* 0x000fe200078e0018 */
[----:B------:R-:W-:Y:S01]  /*f990*/  MOV R13, R2 ;  /* 0x00000002000d7202 */ /* 0x000fe20000000f00 */
[----:B------:R-:W-:Y:S01]  /*f9a0*/  IMAD.MOV.U32 R12, RZ, RZ, 0x6 ;  /* 0x00000006ff0c7424 */ /* 0x000fe200078e00ff */
[----:B------:R-:W-:-:S07]  /*f9b0*/  MOV R4, R14 ;  /* 0x0000000e00047202 */ /* 0x000fce0000000f00 */
[----:B------:R-:W-:Y:S05]  /*f9c0*/  WARPSYNC.COLLECTIVE R15, `(.L_x_177) ;  /* 0x000000000f087348 */ /* 0x000fea0003c00000 */
[----:B------:R0:W1:Y:S02]  /*f9d0*/  SHFL.IDX P6, R14, R13, R12, R11 ;  /* 0x0000000c0d0e7389 */ /* 0x00006400000c000b */
[----:B01----:R-:W-:Y:S01]  /*f9e0*/  ENDCOLLECTIVE ;  /* 0x000000000000791b */ /* 0x003fe20003800000 */
.L_x_177:
[----:B------:R-:W-:-:S05]  /*f9f0*/  IMAD.WIDE.U32 R4, R26, 0x2, R4 ;  /* 0x000000021a047825 */ /* 0x000fca00078e0004 */
[----:B------:R-:W-:Y:S01]  /*fa00*/  @!PT LDS RZ, [RZ] ;  /* 0x00000000fffff984 */ /* 0x000fe20000000800 */
[----:B------:R-:W-:Y:S01]  /*fa10*/  @!PT LDS RZ, [RZ] ;  /* 0x00000000fffff984 */ /* 0x000fe20000000800 */
[----:B------:R-:W-:Y:S01]  /*fa20*/  @!PT LDS RZ, [RZ] ;  /* 0x00000000fffff984 */ /* 0x000fe20000000800 */
[----:B------:R0:W-:Y:S01]  /*fa30*/  LDGSTS.E.BYPASS.LTC128B.128 [R3+0x2c00], desc[UR38][R4.64], !P2 ;  /* 0x02c0000004037fae */ /* 0x0001e2000d101d66 */
[----:B------:R-:W-:-:S03]  /*fa40*/  ISETP.LT.OR P2, PT, R29, 0x61, P1 ;  /* 0x000000611d00780c */ /* 0x000fc60000f41670 */
[----:B------:R0:W-:Y:S01]  /*fa50*/  LDGSTS.E.BYPASS.LTC128B.128 [R3+0x6c00], desc[UR38][R4.64+0x80], !P3 ;  /* 0x06c0008004037fae */ /* 0x0001e2000d901d66 */
[----:B------:R-:W-:Y:S01]  /*fa60*/  ISETP.LT.OR P3, PT, R29, 0x61, P0 ;  /* 0x000000611d00780c */ /* 0x000fe20000761670 */
[----:B------:R-:W-:Y:S01]  /*fa70*/  IMAD.MOV.U32 R13, RZ, RZ, R16 ;  /* 0x000000ffff0d7224 */ /* 0x000fe200078e0010 */
[----:B------:R-:W-:-:S11]  /*fa80*/  MOV R22, R14 ;  /* 0x0000000e00167202 */ /* 0x000fd60000000f00 */
[----:B0-----:R-:W-:Y:S05]  /*fa90*/  WARPSYNC.COLLECTIVE R15, `(.L_x_178) ;  /* 0x000000000f087348 */ /* 0x001fea0003c00000 */
[----:B------:R1:W2:Y:S02]  /*faa0*/  SHFL.IDX P6, R14, R13, R12, R11 ;  /* 0x0000000c0d0e7389 */ /* 0x0002a400000c000b */
[----:B012---:R-:W-:Y:S01]  /*fab0*/  ENDCOLLECTIVE ;  /* 0x000000000000791b */ /* 0x007fe20003800000 */
.L_x_178:
[----:B------:R-:W-:Y:S01]  /*fac0*/  MOV R5, R22 ;  /* 0x0000001600057202 */ /* 0x000fe20000000f00 */
[----:B------:R-:W-:Y:S01]  /*fad0*/  IMAD.MOV.U32 R13, RZ, RZ, R2 ;  /* 0x000000ffff0d7224 */ /* 0x000fe200078e0002 */
[----:B------:R-:W-:Y:S02]  /*fae0*/  MOV R12, 0x7 ;  /* 0x00000007000c7802 */ /* 0x000fe40000000f00 */
[----:B------:R-:W-:-:S07]  /*faf0*/  MOV R27, R14 ;  /* 0x0000000e001b7202 */ /* 0x000fce0000000f00 */
[----:B------:R-:W-:Y:S05]  /*fb00*/  WARPSYNC.COLLECTIVE R15, `(.L_x_179) ;  /* 0x000000000f087348 */ /* 0x000fea0003c00000 */
[----:B------:R0:W1:Y:S02]  /*fb10*/  SHFL.IDX P6, R14, R13, R12, R11 ;  /* 0x0000000c0d0e7389 */ /* 0x00006400000c000b */
[----:B01----:R-:W-:Y:S01]  /*fb20*/  ENDCOLLECTIVE ;  /* 0x000000000000791b */ /* 0x003fe20003800000 */
.L_x_179:
[----:B------:R-:W-:-:S04]  /*fb30*/  IMAD.MOV.U32 R4, RZ, RZ, R27 ;  /* 0x000000ffff047224 */ /* 0x000fc800078e001b */
[----:B------:R-:W-:-:S05]  /*fb40*/  IMAD.WIDE.U32 R4, R26, 0x2, R4 ;  /* 0x000000021a047825 */ /* 0x000fca00078e0004 */
[----:B------:R-:W-:Y:S01]  /*fb50*/  @!PT LDS RZ, [RZ] ;  /* 0x00000000fffff984 */ /* 0x000fe20000000800 */
[----:B------:R-:W-:Y:S01]  /*fb60*/  @!PT LDS RZ, [RZ] ;  /* 0x00000000fffff984 */ /* 0x000fe20000000800 */
[----:B------:R-:W-:Y:S01]  /*fb70*/  @!PT LDS RZ, [RZ] ;  /* 0x00000000fffff984 */ /* 0x000fe20000000800 */
[----:B------:R0:W-:Y:S01]  /*fb80*/  LDGSTS.E.BYPASS.LTC128B.128 [R3+0x3400], desc[UR38][R4.64], !P2 ;  /* 0x0340000004037fae */ /* 0x0001e2000d101d66 */
[----:B------:R-:W-:-:S03]  /*fb90*/  MOV R13, R16 ;  /* 0x00000010000d7202 */ /* 0x000fc60000000f00 */
[----:B------:R0:W-:Y:S01]  /*fba0*/  LDGSTS.E.BYPASS.LTC128B.128 [R3+0x7400], desc[UR38][R4.64+0x80], !P3 ;  /* 0x0740008004037fae */ /* 0x0001e2000d901d66 */
[----:B------:R-:W-:-:S07]  /*fbb0*/  IMAD.MOV.U32 R2, RZ, RZ, R14 ;  /* 0x000000ffff027224 */ /* 0x000fce00078e000e */
[----:B0-----:R-:W-:Y:S05]  /*fbc0*/  WARPSYNC.COLLECTIVE R15, `(.L_x_180) ;  /* 0x000000000f087348 */ /* 0x001fea0003c00000 */
[----:B------:R1:W2:Y:S02]  /*fbd0*/  SHFL.IDX P6, R14, R13, R12, R11 ;  /* 0x0000000c0d0e7389 */ /* 0x0002a400000c000b */
[----:B012---:R-:W-:Y:S01]  /*fbe0*/  ENDCOLLECTIVE ;  /* 0x000000000000791b */ /* 0x007fe20003800000 */
.L_x_180:
[----:B------:R-:W-:Y:S05]  /*fbf0*/  BRA `(.L_x_181) ;  /* 0xffffffc400307947 */ /* 0x000fea000383ffff */
.L_x_75:
[----:B0-----:R0:W1:Y:S02]  /*fc00*/  SYNCS.PHASECHK.TRANS64.TRYWAIT P0, [R7+URZ+0x28820], R10 ;  /* 0x0288200a070075a7 */ /* 0x001064000800017f */
[----:B-1----:R-:W-:Y:S05]  /*fc10*/  @!P0 NANOSLEEP.SYNCS 0x989680 ;  /* 0x009896800000895d */ /* 0x002fea0003900000 */
[----:B------:R-:W1:Y:S02]  /*fc20*/  @!P0 SYNCS.PHASECHK.TRANS64 P0, [R7+URZ+0x28820], R10 ;  /* 0x0288200a070085a7 */ /* 0x000e64000800007f */
[----:B-1----:R-:W-:Y:S05]  /*fc30*/  @!P0 BRA `(.L_x_75) ;  /* 0xfffffffc00f08947 */ /* 0x002fea000383ffff */
[----:B------:R-:W-:Y:S05]  /*fc40*/  BRA `(.L_x_182) ;  /* 0xffffffc400a47947 */ /* 0x000fea000383ffff */
.L_x_76:
[----:B------:R-:W-:Y:S01]  /*fc50*/  BSSY B0, `(.L_x_183) ;  /* 0x0000008000007945 */ /* 0x000fe20003800000 */
[----:B------:R-:W-:Y:S01]  /*fc60*/  MOV R13, R17 ;  /* 0x00000011000d7202 */ /* 0x000fe20000000f00 */
[----:B------:R-:W-:Y:S01]  /*fc70*/  IMAD.MOV.U32 R12, RZ, RZ, RZ ;  /* 0x000000ffff0c7224 */ /* 0x000fe200078e00ff */
[----:B------:R-:W-:Y:S01]  /*fc80*/  MOV R11, 0x1f ;  /* 0x0000001f000b7802 */ /* 0x000fe20000000f00 */
[----:B------:R-:W-:-:S07]  /*fc90*/  IMAD.MOV.U32 R15, RZ, RZ, -0x1 ;  /* 0xffffffffff0f7424 */ /* 0x000fce00078e00ff */
[----:B0----5:R-:W-:Y:S05]  /*fca0*/  WARPSYNC.COLLECTIVE R15, `(.L_x_184) ;  /* 0x000000000f087348 */ /* 0x021fea0003c00000 */
[----:B------:R1:W2:Y:S02]  /*fcb0*/  SHFL.IDX P6, R14, R13, R12, R11 ;  /* 0x0000000c0d0e7389 */ /* 0x0002a400000c000b */
[----:B012--5:R-:W-:Y:S01]  /*fcc0*/  ENDCOLLECTIVE ;  /* 0x000000000000791b */ /* 0x027fe20003800000 */
.L_x_184:
[----:B------:R-:W-:Y:S05]  /*fcd0*/  BSYNC B0 ;  /* 0x0000000000007941 */ /* 0x000fea0003800000 */
.L_x_183:
[----:B------:R-:W-:Y:S05]  /*fce0*/  BRA `(.L_x_185) ;  /* 0xffffffc400887947 */ /* 0x000fea000383ffff */
.L_x_77:
[----:B------:R-:W-:Y:S01]  /*fcf0*/  BSSY B0, `(.L_x_186) ;  /* 0x0000006000007945 */ /* 0x000fe20003800000 */
[----:B------:R-:W-:-:S07]  /*fd00*/  MOV R15, 0xffffffff ;  /* 0xffffffff000f7802 */ /* 0x000fce0000000f00 */
[----:B01---5:R-:W-:Y:S05]  /*fd10*/  WARPSYNC.COLLECTIVE R15, `(.L_x_187) ;  /* 0x000000000f0c7348 */ /* 0x023fea0003c00000 */
[----:B------:R-:W-:Y:S02]  /*fd20*/  ELECT P6, UR62, PT ;  /* 0x00000000003e782f */ /* 0x000fe400038c0000 */
[----:B------:R-:W-:Y:S01]  /*fd30*/  MOV R14, UR62 ;  /* 0x0000003e000e7c02 */ /* 0x000fe20008000f00 */
[----:B01---5:R-:W-:Y:S10]  /*fd40*/  ENDCOLLECTIVE ;  /* 0x000000000000791b */ /* 0x023ff40003800000 */
.L_x_187:
[----:B------:R-:W-:Y:S05]  /*fd50*/  BSYNC B0 ;  /* 0x0000000000007941 */ /* 0x000fea0003800000 */
.L_x_186:
[----:B------:R-:W-:Y:S05]  /*fd60*/  BRA `(.L_x_188) ;  /* 0xffffffc4007c7947 */ /* 0x000fea000383ffff */
.L_x_79:
[----:B--2---:R2:W3:Y:S02]  /*fd70*/  SYNCS.PHASECHK.TRANS64.TRYWAIT P1, [R5+URZ+0x28840], R2 ;  /* 0x02884002050075a7 */ /* 0x0044e4000802017f */
[----:B---3--:R-:W-:Y:S05]  /*fd80*/  @!P1 NANOSLEEP.SYNCS 0x989680 ;  /* 0x009896800000995d */ /* 0x008fea0003900000 */
[----:B------:R-:W3:Y:S02]  /*fd90*/  @!P1 SYNCS.PHASECHK.TRANS64 P1, [R5+URZ+0x28840], R2 ;  /* 0x02884002050095a7 */ /* 0x000ee4000802007f */
[----:B---3--:R-:W-:Y:S05]  /*fda0*/  @!P1 BRA `(.L_x_79) ;  /* 0xfffffffc00f09947 */ /* 0x008fea000383ffff */
[----:B------:R-:W-:Y:S05]  /*fdb0*/  BRA `(.L_x_189) ;  /* 0xffffffc4009c7947 */ /* 0x000fea000383ffff */
.L_x_81:
[----:B0-----:R0:W3:Y:S02]  /*fdc0*/  SYNCS.PHASECHK.TRANS64.TRYWAIT P1, [R7+URZ+0x28840], R0 ;  /* 0x02884000070075a7 */ /* 0x0010e4000802017f */
[----:B---3--:R-:W-:Y:S05]  /*fdd0*/  @!P1 NANOSLEEP.SYNCS 0x989680 ;  /* 0x009896800000995d */ /* 0x008fea0003900000 */
[----:B------:R-:W3:Y:S02]  /*fde0*/  @!P1 SYNCS.PHASECHK.TRANS64 P1, [R7+URZ+0x28840], R0 ;  /* 0x02884000070095a7 */ /* 0x000ee4000802007f */
[----:B---3--:R-:W-:Y:S05]  /*fdf0*/  @!P1 BRA `(.L_x_81) ;  /* 0xfffffffc00f09947 */ /* 0x008fea000383ffff */
[----:B------:R-:W-:Y:S05]  /*fe00*/  BRA `(.L_x_190) ;  /* 0xffffffc400a87947 */ /* 0x000fea000383ffff */
.L_x_83:
[----:B---3--:R3:W4:Y:S02]  /*fe10*/  SYNCS.PHASECHK.TRANS64.TRYWAIT P1, [R5+URZ+0x28860], R2 ;  /* 0x02886002050075a7 */ /* 0x008724000802017f */
[----:B----4-:R-:W-:Y:S05]  /*fe20*/  @!P1 NANOSLEEP.SYNCS 0x989680 ;  /* 0x009896800000995d */ /* 0x010fea0003900000 */
[----:B------:R-:W4:Y:S02]  /*fe30*/  @!P1 SYNCS.PHASECHK.TRANS64 P1, [R5+URZ+0x28860], R2 ;  /* 0x02886002050095a7 */ /* 0x000f24000802007f */
[----:B----4-:R-:W-:Y:S05]  /*fe40*/  @!P1 BRA `(.L_x_83) ;  /* 0xfffffffc00f09947 */ /* 0x010fea000383ffff */
[----:B------:R-:W-:Y:S05]  /*fe50*/  BRA `(.L_x_191) ;  /* 0xffffffc400a47947 */ /* 0x000fea000383ffff */
.L_x_192:
[----:B------:R-:W-:-:S00]  /*fe60*/  BRA `(.L_x_192) ;  /* 0xfffffffc00fc7947 */ /* 0x000fc0000383ffff */
[----:B------:R-:W-:-:S00]  /*fe70*/  NOP ;  /* 0x0000000000007918 */ /* 0x000fc00000000000 */
        /* <DEDUP_REMOVED lines=8> */
.L_x_3542:


//--------------------- .text._ZN7cutlass13device_kernelIN5flash11enable_sm90INS1_16FlashAttnFwdSm90INS1_25CollectiveMainloopFwdSm90ILi2EN4cute5tupleIJNS5_1CILi1EEES8_S8_EEENS6_IJNS7_ILi128EEESA_SA_EEELi128ENS_10bfloat16_tEfNS_4arch4Sm90ELb0ELb0ELb1ELb1ELb1ELb0ELb0ELb1ELb1ELb1ELb1ELb0EEENS1_21CollectiveEpilogueFwdISB_S9_SC_SE_Li256ELb1ELb1ELb1ELb0EEENS1_36VarlenDynamicPersistentTileSchedulerILi128ELi128ELi256ELi128ELb1ELb1ELb1ELb0ELb1ELb1EEEEEEEEEvNT_6ParamsE --------------------------
	.section	.text._ZN7cutlass13device_kernelIN5flash11enable_sm90INS1_16FlashAttnFwdSm90INS1_25CollectiveMainloopFwdSm90ILi2EN4cute5tupleIJNS5_1CILi1EEES8_S8_EEENS6_IJNS7_ILi128EEESA_SA_EEELi128ENS_10bfloat16_tEfNS_4arch4Sm90ELb0ELb0ELb1ELb1ELb1ELb0ELb0ELb1ELb1ELb1ELb1ELb0EEENS1_21CollectiveEpilogueFwdISB_S9_SC_SE_Li256ELb1ELb1ELb1ELb0EEENS1_36VarlenDynamicPersistentTileSchedulerILi128ELi128ELi256ELi128ELb1ELb1ELb1ELb0ELb1ELb1EEEEEEEEEvNT_6ParamsE,"ax",@progbits
	.align	128
.text._ZN7cutlass13device_kernelIN5flash11enable_sm90INS1_16FlashAttnFwdSm90INS1_25CollectiveMainloopFwdSm90ILi2EN4cute5tupleIJNS5_1CILi1EEES8_S8_EEENS6_IJNS7_ILi128EEESA_SA_EEELi128ENS_10bfloat16_tEfNS_4arch4Sm90ELb0ELb0ELb1ELb1ELb1ELb0ELb0ELb1ELb1ELb1ELb1ELb0EEENS1_21CollectiveEpilogueFwdISB_S9_SC_SE_Li256ELb1ELb1ELb1ELb0EEENS1_36VarlenDynamicPersistentTileSchedulerILi128ELi128ELi256ELi128ELb1ELb1ELb1ELb0ELb1ELb1EEEEEEEEEvNT_6ParamsE:
        .type           _ZN7cutlass13device_kernelIN5flash11enable_sm90INS1_16FlashAttnFwdSm90INS1_25CollectiveMainloopFwdSm90ILi2EN4cute5tupleIJNS5_1CILi1EEES8_S8_EEENS6_IJNS7_ILi128EEESA_SA_EEELi128ENS_10bfloat16_tEfNS_4arch4Sm90ELb0ELb0ELb1ELb1ELb1ELb0ELb0ELb1ELb1ELb1ELb1ELb0EEENS1_21CollectiveEpilogueFwdISB_S9_SC_SE_Li256ELb1ELb1ELb1ELb0EEENS1_36VarlenDynamicPersistentTileSchedulerILi128ELi128ELi256ELi128ELb1ELb1ELb1ELb0ELb1ELb1EEEEEEEEEvNT_6ParamsE,@function
        .size           _ZN7cutlass13device_kernelIN5flash11enable_sm90INS1_16FlashAttnFwdSm90INS1_25CollectiveMainloopFwdSm90ILi2EN4cute5tupleIJNS5_1CILi1EEES8_S8_EEENS6_IJNS7_ILi128EEESA_SA_EEELi128ENS_10bfloat16_tEfNS_4arch4Sm90ELb0ELb0ELb1ELb1ELb1ELb0ELb0ELb1ELb1ELb1ELb1ELb0EEENS1_21CollectiveEpilogueFwdISB_S9_SC_SE_Li256ELb1ELb1ELb1ELb0EEENS1_36VarlenDynamicPersistentTileSchedulerILi128ELi128ELi256ELi128ELb1ELb1ELb1ELb0ELb1ELb1EEEEEEEEEvNT_6ParamsE,(.L_x_3543 - _ZN7cutlass13device_kernelIN5flash11enable_sm90INS1_16FlashAttnFwdSm90INS1_25CollectiveMainloopFwdSm90ILi2EN4cute5tupleIJNS5_1CILi1EEES8_S8_EEENS6_IJNS7_ILi128EEESA_SA_EEELi128ENS_10bfloat16_tEfNS_4arch4Sm90ELb0ELb0ELb1ELb1ELb1ELb0ELb0ELb1ELb1ELb1ELb1ELb0EEENS1_21CollectiveEpilogueFwdISB_S9_SC_SE_Li256ELb1ELb1ELb1ELb0EEENS1_36VarlenDynamicPersistentTileSchedulerILi128ELi128ELi256ELi128ELb1ELb1ELb1ELb0ELb1ELb1EEEEEEEEEvNT_6ParamsE)
        .other          _ZN7cutlass13device_kernelIN5flash11enable_sm90INS1_16FlashAttnFwdSm90INS1_25CollectiveMainloopFwdSm90ILi2EN4cute5tupleIJNS5_1CILi1EEES8_S8_EEENS6_IJNS7_ILi128EEESA_SA_EEELi128ENS_10bfloat16_tEfNS_4arch4Sm90ELb0ELb0ELb1ELb1ELb1ELb0ELb0ELb1ELb1ELb1ELb1ELb0EEENS1_21CollectiveEpilogueFwdISB_S9_SC_SE_Li256ELb1ELb1ELb1ELb0EEENS1_36VarlenDynamicPersistentTileSchedulerILi128ELi128ELi256ELi128ELb1ELb1ELb1ELb0ELb1ELb1EEEEEEEEEvNT_6ParamsE,@"STO_CUDA_ENTRY STV_DEFAULT"
_ZN7cutlass13device_kernelIN5flash11enable_sm90INS1_16FlashAttnFwdSm90INS1_25CollectiveMainloopFwdSm90ILi2EN4cute5tupleIJNS5_1CILi1EEES8_S8_EEENS6_IJNS7_ILi128EEESA_SA_EEELi128ENS_10bfloat16_tEfNS_4arch4Sm90ELb0ELb0ELb1ELb1ELb1ELb0ELb0ELb1ELb1ELb1ELb1ELb0EEENS1_21CollectiveEpilogueFwdISB_S9_SC_SE_Li256ELb1ELb1ELb1ELb0EEENS1_36VarlenDynamicPersistentTileSchedulerILi128ELi128ELi256ELi128ELb1ELb1ELb1ELb0ELb1ELb1EEEEEEEEEvNT_6ParamsE:
[----:B------:R-:W0:Y:S02]  /*0000*/  LDC R1, c[0x0][0x28] ;  /* 0x00000a00ff017b82 */ /* 0x000e240000000800 */
[----:B0-----:R-:W-:Y:S01]  /*0010*/  VIADD R1, R1, 0xffffffd8 ;  /* 0xffffffd801017836 */ /* 0x001fe20000000000 */
[----:B------:R-:W0:Y:S01]  /*0020*/  S2R R3, SR_TID.X ;  /* 0x0000000000037919 */ /* 0x000e220000002100 */
[----:B------:R-:W-:Y:S01]  /*0030*/  ELECT P0, URZ, PT ;  /* 0x00000000003f782f */ /* 0x000fe20003800000 */
[----:B------:R-:W-:Y:S01]  /*0040*/  UMOV UR4, 0x80 ;  /* 0x0000008000047882 */ /* 0x000fe20000000000 */
[----:B------:R-:W-:Y:S01]  /*0050*/  UMOV UR7, 0x100 ;  /* 0x0000010000077882 */ /* 0x000fe20000000000 */
[--C-:B0-----:R-:W-:Y:S02]  /*0060*/  SHF.R.U32.HI R0, RZ, 0x5, R3.reuse ;  /* 0x00000005ff007819 */ /* 0x101fe40000011603 */
[----:B------:R-:W-:-:S03]  /*0070*/  SHF.R.U32.HI R3, RZ, 0x7, R3 ;  /* 0x00000007ff037819 */ /* 0x000fc60000011603 */
[----:B------:R-:W0:Y:S02]  /*0080*/  SHFL.IDX PT, R2, R0, RZ, 0x1f ;  /* 0x00001fff00027589 */ /* 0x000e2400000e0000 */
[C---:B0-----:R-:W-:Y:S02]  /*0090*/  ISETP.NE.OR P0, PT, R2.reuse, RZ, !P0 ;  /* 0x000000ff0200720c */ /* 0x041fe40004705670 */
[----:B------:R-:W-:Y:S02]  /*00a0*/  ISETP.NE.AND P1, PT, R2, RZ, PT ;  /* 0x000000ff0200720c */ /* 0x000fe40003f25270 */
[----:B------:R0:W1:Y:S09]  /*00b0*/  SHFL.IDX PT, R2, R3, RZ, 0x1f ;  /* 0x00001fff03027589 */ /* 0x00007200000e0000 */
[----:B------:R-:W-:Y:S01]  /*00c0*/  VOTEU.ALL UP0, P0 ;  /* 0x00000000003f7886 */ /* 0x000fe20000000000 */
[----:B------:R-:W-:-:S04]  /*00d0*/  VOTEU.ALL UP1, P0 ;  /* 0x00000000003f7886 */ /* 0x000fc80000020000 */
[----:B------:R-:W2:Y:S01]  /*00e0*/  @!UP0 S2UR UR8, SR_CgaCtaId ;  /* 0x00000000000889c3 */ /* 0x000ea20000008800 */
[----:B------:R-:W-:Y:S01]  /*00f0*/  @!UP0 UMOV UR6, 0x400 ;  /* 0x0000040000068882 */ /* 0x000fe20000000000 */
[----:B------:R-:W-:-:S04]  /*0100*/  @!UP0 UIADD3 UR4, -UR4, 0x100000, URZ ;  /* 0x0010000004048890 */ /* 0x000fc8000fffe13f */
[----:B------:R-:W-:Y:S02]  /*0110*/  @!UP0 USHF.L.U32 UR5, UR4, 0xb, URZ ;  /* 0x0000000b04058899 */ /* 0x000fe4000800063f */
[----:B------:R-:W-:Y:S02]  /*0120*/  @!UP0 USHF.L.U32 UR4, UR4, 0x1, URZ ;  /* 0x0000000104048899 */ /* 0x000fe4000800063f */
[----:B--2---:R-:W-:Y:S02]  /*0130*/  @!UP0 ULEA UR8, UR8, UR6, 0x18 ;  /* 0x0000000608088291 */ /* 0x004fe4000f8ec03f */
[----:B------:R-:W-:-:S04]  /*0140*/  @!UP0 UIADD3 UR6, -UR7, 0x100000, URZ ;  /* 0x0010000007068890 */ /* 0x000fc8000fffe13f */
[----:B------:R-:W-:Y:S02]  /*0150*/  @!UP0 USHF.L.U32 UR7, UR6, 0xb, URZ ;  /* 0x0000000b06078899 */ /* 0x000fe4000800063f */
[----:B------:R-:W-:Y:S01]  /*0160*/  @!UP0 USHF.L.U32 UR6, UR6, 0x1, URZ ;  /* 0x0000000106068899 */ /* 0x000fe2000800063f */
[----:B------:R-:W-:-:S05]  /*0170*/  VOTEU.ALL UP0, P0 ;  /* 0x00000000003f7886 */ /* 0x000fca0000000000 */
[----:B------:R0:W2:Y:S06]  /*0180*/  @!UP0 SYNCS.EXCH.64 URZ, [UR8+0x28800], UR4 ;  /* 0x02880004083f85b2 */ /* 0x0000ac0008000100 */
[----:B------:R0:W3:Y:S02]  /*0190*/  @!UP1 SYNCS.EXCH.64 URZ, [UR8+0x28820], UR6 ;  /* 0x02882006083f95b2 */ /* 0x0000e40008000100 */
[----:B01----:R-:W-:Y:S05]  /*01a0*/  @P1 BRA `(.L_x_193) ;  /* 0x0000000000481947 */ /* 0x003fea0003800000 */
        /* <DEDUP_REMOVED lines=13> */
[----:B0-----:R0:W1:Y:S08]  /*0280*/  SYNCS.EXCH.64 URZ, [UR8+0x28830], UR4 ;  /* 0x02883004083f75b2 */ /* 0x0010700008000100 */
[----:B------:R0:W4:Y:S01]  /*0290*/  SYNCS.EXCH.64 URZ, [UR8+0x28840], UR6 ;  /* 0x02884006083f75b2 */ /* 0x0001220008000100 */
[----:B------:R0:W0:Y:S01]  /*02a0*/  SYNCS.EXCH.64 URZ, [UR8+0x28838], UR4 ;  /* 0x02883804083f75b2 */ /* 0x0000220008000100 */
[----:B------:R0:W0:Y:S01]  /*02b0*/  SYNCS.EXCH.64 URZ, [UR8+0x28848], UR6 ;  /* 0x02884806083f75b2 */ /* 0x0000220008000100 */
[----:B------:R-:W-:Y:S01]  /*02c0*/  NOP ;  /* 0x0000000000007918 */ /* 0x000fe20000000000 */
.L_x_193:
        /* <DEDUP_REMOVED lines=22> */
.L_x_194:
        /* <DEDUP_REMOVED lines=18> */
.L_x_195:
        /* <DEDUP_REMOVED lines=22> */
.L_x_196:
        /* <DEDUP_REMOVED lines=22> */
.L_x_197:
[----:B------:R-:W-:Y:S01]  /*0810*/  ISETP.NE.AND P0, PT, R2, RZ, PT ;  /* 0x000000ff0200720c */ /* 0x000fe20003f05270 */
[----:B------:R-:W-:Y:S01]  /*0820*/  IMAD.MOV.U32 R2, RZ, RZ, 0x1 ;  /* 0x00000001ff027424 */ /* 0x000fe200078e00ff */
[----:B------:R-:W-:Y:S01]  /*0830*/  NOP ;  /* 0x0000000000007918 */ /* 0x000fe20000000000 */
[----:B------:R-:W-:-:S03]  /*0840*/  ULDC.64 UR36, c[0x0][0x208] ;  /* 0x0000820000247ab9 */ /* 0x000fc60000000a00 */
[----:B------:R-:W-:-:S05]  /*0850*/  SEL R2, R2, 0x2, !P0 ;  /* 0x0000000202027807 */ /* 0x000fca0004000000 */
[----:B------:R0:W-:Y:S02]  /*0860*/  STL [R1+0x4], R2 ;  /* 0x0000040201007387 */ /* 0x0001e40000100800 */
[----:B01234-:R-:W-:Y:S06]  /*0870*/  BAR.SYNC.DEFER_BLOCKING 0x0 ;  /* 0x0000000000007b1d */ /* 0x01ffec0000010000 */
[----:B------:R-:W-:Y:S05]  /*0880*/  @!P0 BRA `(.L_x_198) ;  /* 0x0000009c00388947 */ /* 0x000fea0003800000 */
.L_x_199:
[----:B------:R-:W-:-:S08]  /*0890*/  NOP ;  /* 0x0000000000007918 */ /* 0x000fd00000000000 */
[----:B------:R-:W0:Y:S02]  /*08a0*/  USETMAXREG.TRY_ALLOC.CTAPOOL UP0, 0xe8 ;  /* 0x000000e8000079c8 */ /* 0x000e240008000600 */
[----:B0-----:R-:W-:-:S13]  /*08b0*/  PLOP3.LUT P0, PT, PT, PT, UP0, 0x80, 0x0 ;  /* 0x000000000000781c */ /* 0x001fda0003f0f008 */
[----:B------:R-:W-:Y:S05]  /*08c0*/  @!P0 BRA `(.L_x_199) ;  /* 0xfffffffc00f08947 */ /* 0x000fea000383ffff */
[----:B------:R-:W0:Y:S01]  /*08d0*/  S2R R2, SR_TID.X ;  /* 0x0000000000027919 */ /* 0x000e220000002100 */
[----:B------:R-:W1:Y:S01]  /*08e0*/  S2UR UR5, SR_CgaCtaId ;  /* 0x00000000000579c3 */ /* 0x000e620000008800 */
[----:B------:R-:W-:-:S07]  /*08f0*/  UMOV UR4, 0x400 ;  /* 0x0000040000047882 */ /* 0x000fce0000000000 */
[----:B------:R-:W-:Y:S06]  /*0900*/  BAR.ARV 0x8, 0x180 ;  /* 0x0206000000007b1d */ /* 0x000fec0000002000 */
[----:B-1----:R-:W-:Y:S01]  /*0910*/  ULEA UR4, UR5, UR4, 0x18 ;  /* 0x0000000405047291 */ /* 0x002fe2000f8ec03f */
[----:B0-----:R-:W-:-:S04]  /*0920*/  LOP3.LUT R0, R2, 0xffffff80, RZ, 0xc0, !PT ;  /* 0xffffff8002007812 */ /* 0x001fc800078ec0ff */
[----:B------:R-:W-:-:S13]  /*0930*/  ISETP.NE.AND P0, PT, R0, 0x80, PT ;  /* 0x000000800000780c */ /* 0x000fda0003f05270 */
[----:B------:R-:W-:Y:S08]  /*0940*/  @!P0 BAR.ARV 0x9, 0x100 ;  /* 0x0244000000008b1d */ /* 0x000ff00000002000 */
[----:B------:R-:W-:Y:S06]  /*0950*/  BAR.SYNC.DEFER_BLOCKING 0x5, 0x180 ;  /* 0x0146000000007b1d */ /* 0x000fec0000010000 */
[----:B------:R-:W0:Y:S01]  /*0960*/  LDS.128 R16, [UR4+0x288d0] ;  /* 0x0288d004ff107984 */ /* 0x000e220008000c00 */
[----:B------:R-:W-:Y:S01]  /*0970*/  ULDC UR4, c[0x0][0xc3c] ;  /* 0x00030f0000047ab9 */ /* 0x000fe20000000800 */
[----:B------:R-:W-:Y:S06]  /*0980*/  BAR.ARV 0x4, 0x180 ;  /* 0x0106000000007b1d */ /* 0x000fec0000002000 */
[----:B0-----:R-:W-:-:S13]  /*0990*/  ISETP.GE.AND P0, PT, R19, UR4, PT ;  /* 0x0000000413007c0c */ /* 0x001fda000bf06270 */
[----:B------:R-:W-:Y:S05]  /*09a0*/  @P0 EXIT ;  /* 0x000000000000094d */ /* 0x000fea0003800000 */
[----:B------:R-:W2:Y:S01]  /*09b0*/  LDL.LU R10, [R1+0x4] ;  /* 0x00000400010a7983 */ /* 0x000ea20000300800 */
[----:B------:R-:W-:-:S05]  /*09c0*/  VIADD R228, R2, 0xffffff80 ;  /* 0xffffff8002e47836 */ /* 0x000fca0000000000 */
[----:B------:R-:W-:-:S04]  /*09d0*/  SHF.R.S32.HI R3, RZ, 0x1f, R228 ;  /* 0x0000001fff037819 */ /* 0x000fc800000114e4 */
[----:B------:R-:W-:-:S04]  /*09e0*/  LEA.HI R5, R3, R228, RZ, 0x7 ;  /* 0x000000e403057211 */ /* 0x000fc800078f38ff */
[----:B------:R-:W-:-:S05]  /*09f0*/  LOP3.LUT R7, R5, 0xffffff80, RZ, 0xc0, !PT ;  /* 0xffffff8005077812 */ /* 0x000fca00078ec0ff */
[----:B------:R-:W-:-:S05]  /*0a00*/  IMAD.IADD R206, R228, 0x1, -R7 ;  /* 0x00000001e4ce7824 */ /* 0x000fca00078e0a07 */
[----:B------:R-:W-:-:S04]  /*0a10*/  SHF.R.S32.HI R11, RZ, 0x1f, R206 ;  /* 0x0000001fff0b7819 */ /* 0x000fc800000114ce */
[----:B------:R-:W-:-:S04]  /*0a20*/  LEA.HI R4, R11, R206, RZ, 0x2 ;  /* 0x000000ce0b047211 */ /* 0x000fc800078f10ff */
[--C-:B------:R-:W-:Y:S02]  /*0a30*/  SHF.R.S32.HI R6, RZ, 0x2, R4.reuse ;  /* 0x00000002ff067819 */ /* 0x100fe40000011404 */
[----:B------:R-:W-:Y:S02]  /*0a40*/  SHF.R.S32.HI R9, RZ, 0x1f, R4 ;  /* 0x0000001fff097819 */ /* 0x000fe40000011404 */
[----:B------:R-:W-:Y:S02]  /*0a50*/  LEA.HI R0, R3, R228, RZ, 0x4 ;  /* 0x000000e403007211 */ /* 0x000fe400078f20ff */
[----:B------:R-:W-:Y:S02]  /*0a60*/  LEA.HI R9, R9, R6, RZ, 0x3 ;  /* 0x0000000609097211 */ /* 0x000fe400078f18ff */
[----:B------:R-:W-:Y:S02]  /*0a70*/  LEA.HI R2, R3, R228, RZ, 0x5 ;  /* 0x000000e403027211 */ /* 0x000fe400078f28ff */
[----:B------:R-:W-:-:S02]  /*0a80*/  LOP3.LUT R13, R9, 0xfffffff8, RZ, 0xc0, !PT ;  /* 0xfffffff8090d7812 */ /* 0x000fc400078ec0ff */
[----:B------:R-:W-:Y:S01]  /*0a90*/  SHF.R.S32.HI R9, RZ, 0x4, R0 ;  /* 0x00000004ff097819 */ /* 0x000fe20000011400 */
[----:B------:R-:W-:Y:S01]  /*0aa0*/  IMAD.SHL.U32 R2, R2, 0x20, RZ ;  /* 0x0000002002027824 */ /* 0x000fe200078e00ff */
[C---:B------:R-:W-:Y:S02]  /*0ab0*/  LOP3.LUT R7, R0.reuse, 0x3fffff0, RZ, 0xc0, !PT ;  /* 0x03fffff000077812 */ /* 0x040fe400078ec0ff */
[----:B------:R-:W-:Y:S02]  /*0ac0*/  LEA.HI R0, R0, R9, RZ, 0x1 ;  /* 0x0000000900007211 */ /* 0x000fe400078f08ff */
[----:B------:R-:W-:Y:S01]  /*0ad0*/  LOP3.LUT R2, R2, 0xfffffc00, RZ, 0xc0, !PT ;  /* 0xfffffc0002027812 */ /* 0x000fe200078ec0ff */
[----:B------:R-:W-:Y:S01]  /*0ae0*/  IMAD.IADD R7, R228, 0x1, -R7 ;  /* 0x00000001e4077824 */ /* 0x000fe200078e0a07 */
[----:B------:R-:W-:Y:S02]  /*0af0*/  LOP3.LUT R0, R0, 0x1ffffffe, RZ, 0xc0, !PT ;  /* 0x1ffffffe00007812 */ /* 0x000fe400078ec0ff */
[----:B------:R-:W-:Y:S01]  /*0b00*/  LEA.HI R8, R3, R228, RZ, 0x2 ;  /* 0x000000e403087211 */ /* 0x000fe200078f10ff */
[----:B------:R-:W-:Y:S01]  /*0b10*/  IMAD.IADD R6, R6, 0x1, -R13 ;  /* 0x0000000106067824 */ /* 0x000fe200078e0a0d */
[----:B------:R-:W-:Y:S01]  /*0b20*/  LEA R7, R7, R2, 0x6 ;  /* 0x0000000207077211 */ /* 0x000fe200078e30ff */
[----:B------:R-:W-:Y:S01]  /*0b30*/  IMAD.IADD R0, R9, 0x1, -R0 ;  /* 0x0000000109007824 */ /* 0x000fe200078e0a00 */
[----:B------:R-:W-:-:S02]  /*0b40*/  LOP3.LUT R13, R8, 0xfffffffc, RZ, 0xc0, !PT ;  /* 0xfffffffc080d7812 */ /* 0x000fc400078ec0ff */
[----:B------:R-:W-:Y:S02]  /*0b50*/  LEA.HI R3, R3, R228, RZ, 0x3 ;  /* 0x000000e403037211 */ /* 0x000fe400078f18ff */
[----:B------:R-:W-:Y:S01]  /*0b60*/  SHF.R.S32.HI R222, RZ, 0x7, R5 ;  /* 0x00000007ffde7819 */ /* 0x000fe20000011405 */
[----:B------:R-:W-:Y:S01]  /*0b70*/  IMAD R225, R0, 0x8, R7 ;  /* 0x0000000800e17824 */ /* 0x000fe200078e0207 */
[----:B------:R-:W-:Y:S01]  /*0b80*/  LOP3.LUT R7, R3, 0xfffffff8, RZ, 0xc0, !PT ;  /* 0xfffffff803077812 */ /* 0x000fe200078ec0ff */
[----:B------:R-:W-:Y:S01]  /*0b90*/  IMAD.IADD R13, R228, 0x1, -R13 ;  /* 0x00000001e40d7824 */ /* 0x000fe200078e0a0d */
[----:B------:R-:W-:Y:S02]  /*0ba0*/  LOP3.LUT R9, R4, 0x7ffffffc, RZ, 0xc0, !PT ;  /* 0x7ffffffc04097812 */ /* 0x000fe400078ec0ff */
[----:B------:R-:W-:Y:S02]  /*0bb0*/  LEA.HI R11, R11, R206, RZ, 0x5 ;  /* 0x000000ce0b0b7211 */ /* 0x000fe400078f28ff */
[----:B------:R-:W-:Y:S01]  /*0bc0*/  LEA.HI R5, R5, R222, RZ, 0x1 ;  /* 0x000000de05057211 */ /* 0x000fe200078f08ff */
[----:B------:R-:W-:Y:S01]  /*0bd0*/  IMAD.IADD R154, R228, 0x1, -R7 ;  /* 0x00000001e49a7824 */ /* 0x000fe200078e0a07 */
[----:B------:R-:W-:-:S02]  /*0be0*/  IADD3 R9, R206, -R9, RZ ;  /* 0x80000009ce097210 */ /* 0x000fc40007ffe0ff */
[----:B------:R-:W-:Y:S02]  /*0bf0*/  SHF.R.S32.HI R11, RZ, 0x5, R11 ;  /* 0x00000005ff0b7819 */ /* 0x000fe4000001140b */
[----:B------:R-:W-:Y:S02]  /*0c00*/  LEA.HI R2, R13, R13, RZ, 0x1 ;  /* 0x0000000d0d027211 */ /* 0x000fe400078f08ff */
[----:B------:R-:W-:Y:S01]  /*0c10*/  LOP3.LUT R5, R5, 0x3fffffe, RZ, 0xc0, !PT ;  /* 0x03fffffe05057812 */ /* 0x000fe200078ec0ff */
[----:B------:R-:W-:Y:S01]  /*0c20*/  IMAD.SHL.U32 R153, R154, 0x8, RZ ;  /* 0x000000089a997824 */ /* 0x000fe200078e00ff */
[----:B------:R-:W-:Y:S01]  /*0c30*/  LOP3.LUT R2, R2, 0x1ffffffe, RZ, 0xc0, !PT ;  /* 0x1ffffffe02027812 */ /* 0x000fe200078ec0ff */
[----:B------:R-:W-:Y:S02]  /*0c40*/  IMAD.SHL.U32 R203, R9, 0x2, RZ ;  /* 0x0000000209cb7824 */ /* 0x000fe400078e00ff */
[----:B------:R-:W-:Y:S02]  /*0c50*/  IMAD R6, R11, 0x10, R6 ;  /* 0x000000100b067824 */ /* 0x000fe400078e0206 */
[----:B------:R-:W-:Y:S01]  /*0c60*/  IMAD.IADD R5, R222, 0x1, -R5 ;  /* 0x00000001de057824 */ /* 0x000fe200078e0a05 */
[----:B------:R-:W-:Y:S01]  /*0c70*/  IADD3 R2, R13, -R2, RZ ;  /* 0x800000020d027210 */ /* 0x000fe20007ffe0ff */
[----:B------:R-:W-:Y:S01]  /*0c80*/  VIADD R23, R153, 0x40 ;  /* 0x0000004099177836 */ /* 0x000fe20000000000 */
[C---:B------:R-:W-:Y:S01]  /*0c90*/  IADD3 R197, R203.reuse, 0x20, RZ ;  /* 0x00000020cbc57810 */ /* 0x040fe20007ffe0ff */
[C---:B------:R-:W-:Y:S01]  /*0ca0*/  VIADD R200, R203.reuse, 0x8 ;  /* 0x00000008cbc87836 */ /* 0x040fe20000000000 */
[C---:B------:R-:W-:Y:S01]  /*0cb0*/  IADD3 R190, R203.reuse, 0x58, RZ ;  /* 0x00000058cbbe7810 */ /* 0x040fe20007ffe0ff */
[----:B------:R-:W-:-:S02]  /*0cc0*/  VIADD R199, R203, 0x10 ;  /* 0x00000010cbc77836 */ /* 0x000fc40000000000 */
[C---:B------:R-:W-:Y:S02]  /*0cd0*/  VIADD R198, R203.reuse, 0x18 ;  /* 0x00000018cbc67836 */ /* 0x040fe40000000000 */
[C---:B------:R-:W-:Y:S02]  /*0ce0*/  VIADD R196, R203.reuse, 0x28 ;  /* 0x00000028cbc47836 */ /* 0x040fe40000000000 */
[C---:B------:R-:W-:Y:S02]  /*0cf0*/  VIADD R195, R203.reuse, 0x30 ;  /* 0x00000030cbc37836 */ /* 0x040fe40000000000 */
[C---:B------:R-:W-:Y:S02]  /*0d00*/  VIADD R194, R203.reuse, 0x38 ;  /* 0x00000038cbc27836 */ /* 0x040fe40000000000 */
[C---:B------:R-:W-:Y:S02]  /*0d10*/  VIADD R193, R203.reuse, 0x40 ;  /* 0x00000040cbc17836 */ /* 0x040fe40000000000 */
[----:B------:R-:W-:-:S02]  /*0d20*/  VIADD R192, R203, 0x48 ;  /* 0x00000048cbc07836 */ /* 0x000fc40000000000 */
[C---:B------:R-:W-:Y:S02]  /*0d30*/  VIADD R191, R203.reuse, 0x50 ;  /* 0x00000050cbbf7836 */ /* 0x040fe40000000000 */
[C---:B------:R-:W-:Y:S02]  /*0d40*/  VIADD R189, R203.reuse, 0x60 ;  /* 0x00000060cbbd7836 */ /* 0x040fe40000000000 */
[C---:B------:R-:W-:Y:S02]  /*0d50*/  VIADD R188, R203.reuse, 0x68 ;  /* 0x00000068cbbc7836 */ /* 0x040fe40000000000 */
[C---:B------:R-:W-:Y:S02]  /*0d60*/  VIADD R155, R203.reuse, 0x70 ;  /* 0x00000070cb9b7836 */ /* 0x040fe40000000000 */
[----:B------:R-:W-:Y:S02]  /*0d70*/  VIADD R22, R203, 0x78 ;  /* 0x00000078cb167836 */ /* 0x000fe40000000000 */
[----:B------:R-:W-:Y:S01]  /*0d80*/  IMAD R223, R5, 0x40, R6 ;  /* 0x0000004005df7824 */ /* 0x000fe200078e0206 */
[----:B------:R-:W-:Y:S01]  /*0d90*/  SHF.R.S32.HI R204, RZ, 0x3, R3 ;  /* 0x00000003ffcc7819 */ /* 0x000fe20000011403 */
[----:B------:R-:W-:Y:S01]  /*0da0*/  IMAD.MOV.U32 R5, RZ, RZ, R17 ;  /* 0x000000ffff057224 */ /* 0x000fe200078e0011 */
[----:B------:R-:W-:Y:S01]  /*0db0*/  SHF.R.S32.HI R227, RZ, 0x1f, R153 ;  /* 0x0000001fffe37819 */ /* 0x000fe20000011499 */
[----:B------:R-:W-:Y:S01]  /*0dc0*/  IMAD.MOV.U32 R6, RZ, RZ, R18 ;  /* 0x000000ffff067224 */ /* 0x000fe200078e0012 */
[----:B------:R-:W-:Y:S01]  /*0dd0*/  SHF.R.S32.HI R226, RZ, 0x1f, R23 ;  /* 0x0000001fffe27819 */ /* 0x000fe20000011417 */
[----:B------:R-:W-:Y:S01]  /*0de0*/  IMAD.MOV.U32 R7, RZ, RZ, R19 ;  /* 0x000000ffff077224 */ /* 0x000fe200078e0013 */
[----:B------:R-:W-:Y:S01]  /*0df0*/  SHF.R.S32.HI R221, RZ, 0x1f, R200 ;  /* 0x0000001fffdd7819 */ /* 0x000fe200000114c8 */
[----:B------:R-:W-:Y:S01]  /*0e00*/  IMAD.MOV.U32 R205, RZ, RZ, RZ ;  /* 0x000000ffffcd7224 */ /* 0x000fe200078e00ff */
[----:B------:R-:W-:Y:S01]  /*0e10*/  SHF.R.S32.HI R220, RZ, 0x1f, R199 ;  /* 0x0000001fffdc7819 */ /* 0x000fe200000114c7 */
[----:B------:R-:W-:Y:S01]  /*0e20*/  IMAD R224, R2, 0x8, R223 ;  /* 0x0000000802e07824 */ /* 0x000fe200078e02df */
[----:B------:R-:W-:-:S02]  /*0e30*/  SHF.R.S32.HI R219, RZ, 0x1f, R198 ;  /* 0x0000001fffdb7819 */ /* 0x000fc400000114c6 */
[----:B------:R-:W-:Y:S02]  /*0e40*/  SHF.R.S32.HI R218, RZ, 0x1f, R197 ;  /* 0x0000001fffda7819 */ /* 0x000fe400000114c5 */
[----:B------:R-:W-:Y:S02]  /*0e50*/  SHF.R.S32.HI R217, RZ, 0x1f, R196 ;  /* 0x0000001fffd97819 */ /* 0x000fe400000114c4 */
[----:B------:R-:W-:Y:S02]  /*0e60*/  SHF.R.S32.HI R216, RZ, 0x1f, R195 ;  /* 0x0000001fffd87819 */ /* 0x000fe400000114c3 */
[----:B------:R-:W-:Y:S02]  /*0e70*/  SHF.R.S32.HI R215, RZ, 0x1f, R194 ;  /* 0x0000001fffd77819 */ /* 0x000fe400000114c2 */
[----:B------:R-:W-:Y:S02]  /*0e80*/  SHF.R.S32.HI R214, RZ, 0x1f, R193 ;  /* 0x0000001fffd67819 */ /* 0x000fe400000114c1 */
[----:B------:R-:W-:-:S02]  /*0e90*/  SHF.R.S32.HI R213, RZ, 0x1f, R192 ;  /* 0x0000001fffd57819 */ /* 0x000fc400000114c0 */
[----:B------:R-:W-:Y:S02]  /*0ea0*/  SHF.R.S32.HI R212, RZ, 0x1f, R191 ;  /* 0x0000001fffd47819 */ /* 0x000fe400000114bf */
[----:B------:R-:W-:Y:S02]  /*0eb0*/  SHF.R.S32.HI R211, RZ, 0x1f, R190 ;  /* 0x0000001fffd37819 */ /* 0x000fe400000114be */
[----:B------:R-:W-:Y:S02]  /*0ec0*/  SHF.R.S32.HI R210, RZ, 0x1f, R189 ;  /* 0x0000001fffd27819 */ /* 0x000fe400000114bd */
[----:B------:R-:W-:Y:S02]  /*0ed0*/  SHF.R.S32.HI R209, RZ, 0x1f, R188 ;  /* 0x0000001fffd17819 */ /* 0x000fe400000114bc */
[----:B------:R-:W-:Y:S02]  /*0ee0*/  SHF.R.S32.HI R208, RZ, 0x1f, R155 ;  /* 0x0000001fffd07819 */ /* 0x000fe4000001149b */
[----:B------:R-:W-:Y:S01]  /*0ef0*/  SHF.R.S32.HI R207, RZ, 0x1f, R22 ;  /* 0x0000001fffcf7819 */ /* 0x000fe20000011416 */
[----:B------:R-:W-:Y:S01]  /*0f00*/  UMOV UR38, URZ ;  /* 0x0000003f00267c82 */ /* 0x000fe20008000000 */
[----:B------:R-:W-:Y:S01]  /*0f10*/  UMOV UR39, URZ ;  /* 0x0000003f00277c82 */ /* 0x000fe20008000000 */
[----:B--2---:R-:W-:-:S07]  /*0f20*/  LOP3.LUT R152, R10, 0x1, RZ, 0xfc, !PT ;  /* 0x000000010a987812 */ /* 0x004fce00078efcff */
.L_x_249:
[----:B0--34-:R-:W0:Y:S01]  /*0f30*/  LDC.64 R2, c[0x0][0xc88] ;  /* 0x00032200ff027b82 */ /* 0x019e220000000a00 */
[----:B------:R-:W-:-:S07]  /*0f40*/  ULDC.64 UR4, c[0x0][0xa28] ;  /* 0x00028a0000047ab9 */ /* 0x000fce0000000a00 */
[----:B--2---:R-:W1:Y:S08]  /*0f50*/  LDC.64 R10, c[0x0][0x418] ;  /* 0x00010600ff0a7b82 */ /* 0x004e700000000a00 */
[----:B------:R-:W2:Y:S01]  /*0f60*/  LDC R0, c[0x0][0x424] ;  /* 0x00010900ff007b82 */ /* 0x000ea20000000800 */
[----:B0-----:R-:W-:-:S07]  /*0f70*/  IMAD.WIDE R2, R7, 0x4, R2 ;  /* 0x0000000407027825 */ /* 0x001fce00078e0202 */
[----:B------:R-:W0:Y:S01]  /*0f80*/  LDC R13, c[0x0][0x2f0] ;  /* 0x0000bc00ff0d7b82 */ /* 0x000e220000000800 */
[----:B------:R-:W3:Y:S01]  /*0f90*/  LDG.E R19, desc[UR36][R2.64] ;  /* 0x0000002402137981 */ /* 0x000ee2000c1e1900 */
[----:B------:R-:W-:Y:S01]  /*0fa0*/  ISETP.NE.U32.AND P0, PT, RZ, UR4, PT ;  /* 0x00000004ff007c0c */ /* 0x000fe2000bf05070 */
[----:B------:R-:W-:-:S03]  /*0fb0*/  IMAD.MOV.U32 R7, RZ, RZ, RZ ;  /* 0x000000ffff077224 */ /* 0x000fc600078e00ff */
[----:B------:R-:W-:Y:S02]  /*0fc0*/  ISETP.NE.AND.EX P0, PT, RZ, UR5, PT, P0 ;  /* 0x00000005ff007c0c */ /* 0x000fe4000bf05300 */
[----:B---3--:R-:W-:-:S11]  /*0fd0*/  SHF.R.S32.HI R202, RZ, 0x1f, R19 ;  /* 0x0000001fffca7819 */ /* 0x008fd60000011413 */
[----:B------:R-:W-:-:S04]  /*0fe0*/  @P0 LEA R8, P1, R19, UR4, 0x2 ;  /* 0x0000000413080c11 */ /* 0x000fc8000f8210ff */
[----:B------:R-:W-:Y:S01]  /*0ff0*/  @P0 LEA.HI.X R9, R19, UR5, R202, 0x2, P1 ;  /* 0x0000000513090c11 */ /* 0x000fe200088f14ca */
[----:B------:R-:W-:Y:S02]  /*1000*/  ULDC.64 UR4, c[0x0][0xa20] ;  /* 0x0002880000047ab9 */ /* 0x000fe40000000a00 */
[----:B------:R-:W-:Y:S02]  /*1010*/  ISETP.NE.U32.AND P1, PT, RZ, UR4, PT ;  /* 0x00000004ff007c0c */ /* 0x000fe4000bf25070 */
[----:B------:R3:W5:Y:S01]  /*1020*/  @P0 LDG.E R7, desc[UR36][R8.64] ;  /* 0x0000002408070981 */ /* 0x000762000c1e1900 */
[----:B-1----:R-:W-:Y:S02]  /*1030*/  ISETP.NE.U32.AND P0, PT, R10, RZ, PT ;  /* 0x000000ff0a00720c */ /* 0x002fe40003f05070 */
[----:B------:R-:W-:Y:S02]  /*1040*/  ISETP.NE.AND.EX P1, PT, RZ, UR5, PT, P1 ;  /* 0x00000005ff007c0c */ /* 0x000fe4000bf25310 */
[----:B------:R-:W-:-:S04]  /*1050*/  ISETP.NE.AND.EX P0, PT, R11, RZ, PT, P0 ;  /* 0x000000ff0b00720c */ /* 0x000fc80003f05300 */
[----:B--2---:R-:W-:-:S05]  /*1060*/  SEL R0, R0, 0x1, P0 ;  /* 0x0000000100007807 */ /* 0x004fca0000000000 */
[----:B0-----:R-:W-:Y:S02]  /*1070*/  IMAD R92, R0, R13, RZ ;  /* 0x0000000d005c7224 */ /* 0x001fe400078e02ff */
[----:B------:R-:W-:-:S04]  /*1080*/  @P1 LEA R2, P2, R19, UR4, 0x2 ;  /* 0x0000000413021c11 */ /* 0x000fc8000f8410ff */
[----:B------:R-:W-:-:S05]  /*1090*/  @P1 LEA.HI.X R3, R19, UR5, R202, 0x2, P2 ;  /* 0x0000000513031c11 */ /* 0x000fca00090f14ca */
[----:B------:R3:W5:Y:S01]  /*10a0*/  @P1 LDG.E R92, desc[UR36][R2.64] ;  /* 0x00000024025c1981 */ /* 0x000762000c1e1900 */
[----:B------:R-:W-:Y:S05]  /*10b0*/  @P1 BRA `(.L_x_200) ;  /* 0x0000000000241947 */ /* 0x000fea0003800000 */
[----:B------:R-:W-:Y:S02]  /*10c0*/  ULDC.64 UR4, c[0x0][0xa08] ;  /* 0x0002820000047ab9 */ /* 0x000fe40000000a00 */
[----:B------:R-:W-:-:S04]  /*10d0*/  ISETP.NE.U32.AND P0, PT, RZ, UR4, PT ;  /* 0x00000004ff007c0c */ /* 0x000fc8000bf05070 */
[----:B------:R-:W-:-:S13]  /*10e0*/  ISETP.NE.AND.EX P0, PT, RZ, UR5, PT, P0 ;  /* 0x00000005ff007c0c */ /* 0x000fda000bf05300 */
[----:B------:R-:W-:Y:S05]  /*10f0*/  @!P0 BRA `(.L_x_200) ;  /* 0x0000000000148947 */ /* 0x000fea0003800000 */
[----:B---3--:R-:W0:Y:S02]  /*1100*/  LDC.64 R2, c[0x0][0xa08] ;  /* 0x00028200ff027b82 */ /* 0x008e240000000a00 */
[----:B0-----:R-:W-:-:S05]  /*1110*/  IMAD.WIDE R2, R19, 0x4, R2 ;  /* 0x0000000413027825 */ /* 0x001fca00078e0202 */
[----:B-----5:R-:W2:Y:S04]  /*1120*/  LDG.E R92, desc[UR36][R2.64] ;  /* 0x00000024025c7981 */ /* 0x020ea8000c1e1900 */
[----:B------:R-:W2:Y:S02]  /*1130*/  LDG.E R9, desc[UR36][R2.64+0x4] ;  /* 0x0000042402097981 */ /* 0x000ea4000c1e1900 */
[----:B--2---:R-:W-:-:S07]  /*1140*/  IADD3 R92, -R92, R9, RZ ;  /* 0x000000095c5c7210 */ /* 0x004fce0007ffe1ff */
.L_x_200:
[----:B-----5:R-:W-:Y:S01]  /*1150*/  IMAD.IADD R92, R92, 0x1, -R7 ;  /* 0x000000015c5c7824 */ /* 0x020fe200078e0a07 */
[C---:B---3--:R-:W-:Y:S01]  /*1160*/  LOP3.LUT R2, R6.reuse, 0xff000000, RZ, 0xc0, !PT ;  /* 0xff00000006027812 */ /* 0x048fe200078ec0ff */
[----:B------:R-:W-:Y:S01]  /*1170*/  IMAD.MOV.U32 R88, RZ, RZ, RZ ;  /* 0x000000ffff587224 */ /* 0x000fe200078e00ff */
[----:B------:R-:W-:Y:S01]  /*1180*/  LOP3.LUT R0, R6, 0xff0000, RZ, 0xc0, !PT ;  /* 0x00ff000006007812 */ /* 0x000fe200078ec0ff */
[C---:B------:R-:W-:Y:S01]  /*1190*/  VIADD R4, R92.reuse, 0x7f ;  /* 0x0000007f5c047836 */ /* 0x040fe20000000000 */
[----:B------:R-:W-:Y:S02]  /*11a0*/  ISETP.GE.AND P0, PT, R92, 0x1, PT ;  /* 0x000000015c00780c */ /* 0x000fe40003f06270 */
[----:B------:R-:W-:Y:S02]  /*11b0*/  SHF.R.U32.HI R3, RZ, 0x8, R2 ;  /* 0x00000008ff037819 */ /* 0x000fe40000011602 */
[----:B------:R-:W-:Y:S02]  /*11c0*/  SHF.R.S32.HI R7, RZ, 0x1f, R4 ;  /* 0x0000001fff077819 */ /* 0x000fe40000011404 */
[----:B------:R-:W-:-:S02]  /*11d0*/  LEA.HI R0, R0, R3, RZ, 0x10 ;  /* 0x0000000300007211 */ /* 0x000fc400078f80ff */
[----:B------:R-:W-:Y:S02]  /*11e0*/  LEA.HI R7, R7, R4, RZ, 0x7 ;  /* 0x0000000407077211 */ /* 0x000fe400078f38ff */
[----:B------:R-:W-:Y:S02]  /*11f0*/  LOP3.LUT R201, R0, 0xff, RZ, 0xc0, !PT ;  /* 0x000000ff00c97812 */ /* 0x000fe400078ec0ff */
[----:B------:R-:W-:Y:S02]  /*1200*/  SHF.R.U32.HI R18, RZ, 0x10, R0 ;  /* 0x00000010ff127819 */ /* 0x000fe40000011600 */
[----:B------:R-:W-:Y:S01]  /*1210*/  SHF.R.S32.HI R8, RZ, 0x7, R7 ;  /* 0x00000007ff087819 */ /* 0x000fe20000011407 */
[----:B------:R-:W-:Y:S06]  /*1220*/  @!P0 BRA `(.L_x_201) ;  /* 0x0000000000788947 */ /* 0x000fec0003800000 */
[----:B------:R-:W0:Y:S01]  /*1230*/  LDC R3, c[0x0][0x9f0] ;  /* 0x00027c00ff037b82 */ /* 0x000e220000000800 */
[----:B------:R-:W-:-:S04]  /*1240*/  ISETP.NE.AND P0, PT, R18, RZ, PT ;  /* 0x000000ff1200720c */ /* 0x000fc80003f05270 */
[----:B0-----:R-:W-:-:S04]  /*1250*/  SEL R11, R18, R3, P0 ;  /* 0x00000003120b7207 */ /* 0x001fc80000000000 */
[-C--:B------:R-:W-:Y:S02]  /*1260*/  IABS R7, R11.reuse ;  /* 0x0000000b00077213 */ /* 0x080fe40000000000 */
[----:B------:R-:W-:Y:S02]  /*1270*/  IADD3 R0, R8, -0x1, R11 ;  /* 0xffffffff08007810 */ /* 0x000fe40007ffe00b */
[----:B------:R-:W0:Y:S01]  /*1280*/  I2F.RP R4, R7 ;  /* 0x0000000700047306 */ /* 0x000e220000209400 */
[----:B------:R-:W-:-:S05]  /*1290*/  IABS R12, R11 ;  /* 0x0000000b000c7213 */ /* 0x000fca0000000000 */
[----:B------:R-:W-:Y:S02]  /*12a0*/  IMAD.MOV R12, RZ, RZ, -R12 ;  /* 0x000000ffff0c7224 */ /* 0x000fe400078e0a0c */
[----:B0-----:R-:W0:Y:S02]  /*12b0*/  MUFU.RCP R4, R4 ;  /* 0x0000000400047308 */ /* 0x001e240000001000 */
[----:B0-----:R-:W-:Y:S01]  /*12c0*/  VIADD R2, R4, 0xffffffe ;  /* 0x0ffffffe04027836 */ /* 0x001fe20000000000 */
[----:B------:R-:W-:Y:S02]  /*12d0*/  IABS R4, R0 ;  /* 0x0000000000047213 */ /* 0x000fe40000000000 */
[----:B------:R-:W-:-:S03]  /*12e0*/  LOP3.LUT R0, R0, R11, RZ, 0x3c, !PT ;  /* 0x0000000b00007212 */ /* 0x000fc600078e3cff */
[----:B------:R0:W1:Y:S01]  /*12f0*/  F2I.FTZ.U32.TRUNC.NTZ R3, R2 ;  /* 0x0000000200037305 */ /* 0x000062000021f000 */
[----:B------:R-:W-:Y:S02]  /*1300*/  ISETP.GE.AND P2, PT, R0, RZ, PT ;  /* 0x000000ff0000720c */ /* 0x000fe40003f46270 */
[----:B0-----:R-:W-:Y:S01]  /*1310*/  MOV R2, RZ ;  /* 0x000000ff00027202 */ /* 0x001fe20000000f00 */
[----:B-1----:R-:W-:-:S04]  /*1320*/  IMAD.MOV R10, RZ, RZ, -R3 ;  /* 0x000000ffff0a7224 */ /* 0x002fc800078e0a03 */
[----:B------:R-:W-:-:S04]  /*1330*/  IMAD R9, R10, R7, RZ ;  /* 0x000000070a097224 */ /* 0x000fc800078e02ff */
[----:B------:R-:W-:-:S04]  /*1340*/  IMAD.HI.U32 R3, R3, R9, R2 ;  /* 0x0000000903037227 */ /* 0x000fc800078e0002 */
[----:B------:R-:W-:Y:S02]  /*1350*/  IMAD.MOV.U32 R2, RZ, RZ, R12 ;  /* 0x000000ffff027224 */ /* 0x000fe400078e000c */
[----:B------:R-:W-:-:S04]  /*1360*/  IMAD.HI.U32 R3, R3, R4, RZ ;  /* 0x0000000403037227 */ /* 0x000fc800078e00ff */
[----:B------:R-:W-:-:S05]  /*1370*/  IMAD R2, R3, R2, R4 ;  /* 0x0000000203027224 */ /* 0x000fca00078e0204 */
[----:B------:R-:W-:-:S13]  /*1380*/  ISETP.GT.U32.AND P1, PT, R7, R2, PT ;  /* 0x000000020700720c */ /* 0x000fda0003f24070 */
[----:B------:R-:W-:Y:S02]  /*1390*/  @!P1 IMAD.IADD R2, R2, 0x1, -R7 ;  /* 0x0000000102029824 */ /* 0x000fe400078e0a07 */
[----:B------:R-:W-:Y:S01]  /*13a0*/  @!P1 VIADD R3, R3, 0x1 ;  /* 0x0000000103039836 */ /* 0x000fe20000000000 */
[----:B------:R-:W-:Y:S02]  /*13b0*/  ISETP.NE.AND P1, PT, R11, RZ, PT ;  /* 0x000000ff0b00720c */ /* 0x000fe40003f25270 */
[----:B------:R-:W-:-:S13]  /*13c0*/  ISETP.GE.U32.AND P0, PT, R2, R7, PT ;  /* 0x000000070200720c */ /* 0x000fda0003f06070 */
[----:B------:R-:W-:-:S04]  /*13d0*/  @P0 VIADD R3, R3, 0x1 ;  /* 0x0000000103030836 */ /* 0x000fc80000000000 */
[----:B------:R-:W-:Y:S01]  /*13e0*/  @!P2 IMAD.MOV R3, RZ, RZ, -R3 ;  /* 0x000000ffff03a224 */ /* 0x000fe200078e0a03 */
[----:B------:R-:W-:-:S05]  /*13f0*/  @!P1 LOP3.LUT R3, RZ, R11, RZ, 0x33, !PT ;  /* 0x0000000bff039212 */ /* 0x000fca00078e33ff */
[----:B------:R-:W-:-:S07]  /*1400*/  IMAD.MOV.U32 R88, RZ, RZ, R3 ;  /* 0x000000ffff587224 */ /* 0x000fce00078e0003 */
.L_x_201:
[-C--:B------:R-:W-:Y:S01]  /*1410*/  IMAD R17, R201, R88.reuse, RZ ;  /* 0x00000058c9117224 */ /* 0x080fe200078e02ff */
[----:B------:R-:W-:Y:S01]  /*1420*/  MOV R16, R5 ;  /* 0x0000000500107202 */ /* 0x000fe20000000f00 */
[----:B------:R-:W-:Y:S01]  /*1430*/  IMAD.MOV.U32 R3, RZ, RZ, RZ ;  /* 0x000000ffff037224 */ /* 0x000fe200078e00ff */
[----:B------:R-:W-:Y:S01]  /*1440*/  LOP3.LUT R2, R6, 0xffff, RZ, 0xc0, !PT ;  /* 0x0000ffff06027812 */ /* 0x000fe200078ec0ff */
[----:B------:R-:W-:Y:S01]  /*1450*/  IMAD.MOV.U32 R0, RZ, RZ, RZ ;  /* 0x000000ffff007224 */ /* 0x000fe200078e00ff */
[----:B------:R-:W-:Y:S02]  /*1460*/  VIADDMNMX R88, R17, R88, R8, PT ;  /* 0x0000005811587246 */ /* 0x000fe40003800108 */
[----:B------:R-:W-:Y:S02]  /*1470*/  CS2R R150, SRZ ;  /* 0x0000000000967805 */ /* 0x000fe4000001ff00 */
[----:B------:R-:W-:Y:S02]  /*1480*/  PLOP3.LUT P0, PT, PT, PT, PT, 0x80, 0x0 ;  /* 0x000000000000781c */ /* 0x000fe40003f0f070 */
[----:B------:R-:W-:-:S02]  /*1490*/  CS2R R64, SRZ ;  /* 0x0000000000407805 */ /* 0x000fc4000001ff00 */
[----:B------:R-:W-:Y:S02]  /*14a0*/  ISETP.GT.AND P1, PT, R88, R17, PT ;  /* 0x000000115800720c */ /* 0x000fe40003f24270 */
        /* <DEDUP_REMOVED lines=31> */
[----:B------:R-:W0:Y:S01]  /*16a0*/  SHFL.IDX PT, R0, R222, RZ, 0x1f ;  /* 0x00001fffde007589 */ /* 0x000e2200000e0000 */
[----:B------:R-:W1:Y:S01]  /*16b0*/  S2UR UR40, SR_CgaCtaId ;  /* 0x00000000002879c3 */ /* 0x000e620000008800 */
[----:B------:R-:W-:Y:S01]  /*16c0*/  UMOV UR5, 0x400 ;  /* 0x0000040000057882 */ /* 0x000fe20000000000 */
[----:B0-----:R-:W-:Y:S01]  /*16d0*/  R2UR UR41, R0 ;  /* 0x00000000002972ca */ /* 0x001fe200000e0000 */
[----:B-1----:R-:W-:-:S04]  /*16e0*/  ULEA UR42, UR40, UR5, 0x18 ;  /* 0x00000005282a7291 */ /* 0x002fc8000f8ec03f */
[----:B------:R-:W-:-:S04]  /*16f0*/  UIADD3 UR5, UR42, 0x10400, URZ ;  /* 0x000104002a057890 */ /* 0x000fc8000fffe03f */
[----:B------:R-:W-:-:S04]  /*1700*/  ULOP3.LUT UP0, URZ, UR5, 0x3ff, URZ, 0xc0, !UPT ;  /* 0x000003ff053f7892 */ /* 0x000fc8000f80c03f */
[----:B------:R-:W-:Y:S02]  /*1710*/  ULEA.HI UR4, UR41, UR41, URZ, 0x1 ;  /* 0x0000002929047291 */ /* 0x000fe4000f8f083f */
[----:B------:R-:W-:Y:S02]  /*1720*/  PLOP3.LUT P0, PT, PT, PT, UP0, 0x80, 0x0 ;  /* 0x000000000000781c */ /* 0x000fe40003f0f008 */
        /* <DEDUP_REMOVED lines=14> */
[----:B------:R-:W-:Y:S02]  /*1810*/  IMAD.U32 R6, RZ, RZ, UR4 ;  /* 0x00000004ff067e24 */ /* 0x000fe4000f8e00ff */
[----:B------:R-:W-:-:S02]  /*1820*/  IMAD.U32 R7, RZ, RZ, UR5 ;  /* 0x00000005ff077e24 */ /* 0x000fc4000f8e00ff */
[----:B------:R-:W-:Y:S02]  /*1830*/  IMAD.U32 R11, RZ, RZ, UR7 ;  /* 0x00000007ff0b7e24 */ /* 0x000fe4000f8e00ff */
[----:B------:R-:W-:Y:S02]  /*1840*/  IMAD.MOV.U32 R8, RZ, RZ, 0x70 ;  /* 0x00000070ff087424 */ /* 0x000fe400078e00ff */
[----:B------:R-:W-:Y:S02]  /*1850*/  IMAD.MOV.U32 R12, RZ, RZ, 0x1 ;  /* 0x00000001ff0c7424 */ /* 0x000fe400078e00ff */
[----:B0-----:R-:W-:-:S07]  /*1860*/  IMAD.MOV.U32 R13, RZ, RZ, RZ ;  /* 0x000000ffff0d7224 */ /* 0x001fce00078e00ff */
[----:B------:R-:W-:-:S07]  /*1870*/  LEPC R20, `(.L_x_203) ;  /* 0x000000001014794e */ /* 0x000fce0000000000 */
[----:B-1----:R-:W-:Y:S05]  /*1880*/  CALL.ABS.NOINC R14 ;  /* 0x000000000e007343 */ /* 0x002fea0003c00000 */
.L_x_203:
[----:B------:R-:W-:Y:S02]  /*1890*/  LEA.HI R0, R205, R205, RZ, 0x1 ;  /* 0x000000cdcd007211 */ /* 0x000fe400078f08ff */
[----:B------:R-:W-:Y:S02]  /*18a0*/  ISETP.NE.AND P0, PT, R152, 0x3, PT ;  /* 0x000000039800780c */ /* 0x000fe40003f05270 */
[----:B------:R-:W-:-:S05]  /*18b0*/  LOP3.LUT R0, R0, 0xfffffffe, RZ, 0xc0, !PT ;  /* 0xfffffffe00007812 */ /* 0x000fca00078ec0ff */
[----:B------:R-:W-:-:S05]  /*18c0*/  IMAD.IADD R0, R205, 0x1, -R0 ;  /* 0x00000001cd007824 */ /* 0x000fca00078e0a00 */
[----:B------:R-:W-:-:S04]  /*18d0*/  SHF.L.U32 R0, R0, 0x1f, RZ ;  /* 0x0000001f00007819 */ /* 0x000fc800000006ff */
[----:B------:R-:W0:Y:S02]  /*18e0*/  SYNCS.PHASECHK.TRANS64.TRYWAIT P1, [UR42+0x28800], R0 ;  /* 0x02880000ff0075a7 */ /* 0x000e24000802016a */
[----:B0-----:R-:W-:Y:S05]  /*18f0*/  @!P1 BRA `(.L_x_204) ;  /* 0x000000e400c09947 */ /* 0x001fea0003800000 */
.L_x_334:
[----:B------:R-:W-:Y:S05]  /*1900*/  @!P0 BRA `(.L_x_205) ;  /* 0x0000000000048947 */ /* 0x000fea0003800000 */
[----:B------:R-:W-:Y:S01]  /*1910*/  BPT.TRAP 0x1 ;  /* 0x000000040000795c */ /* 0x000fe20000300000 */
.L_x_205:
[----:B0-----:R-:W-:Y:S01]  /*1920*/  IMAD.U32 R0, RZ, RZ, UR39 ;  /* 0x00000027ff007e24 */ /* 0x001fe2000f8e00ff */
[----:B------:R-:W-:-:S04]  /*1930*/  MOV R3, UR38 ;  /* 0x0000002600037c02 */ /* 0x000fc80008000f00 */
[----:B------:R-:W-:Y:S02]  /*1940*/  LEA R0, R0, UR42, 0x3 ;  /* 0x0000002a00007c11 */ /* 0x000fe4000f8e18ff */
[----:B------:R-:W-:-:S04]  /*1950*/  SHF.L.U32 R3, R3, 0x1f, RZ ;  /* 0x0000001f03037819 */ /* 0x000fc800000006ff */
[----:B------:R0:W1:Y:S01]  /*1960*/  SYNCS.PHASECHK.TRANS64.TRYWAIT P1, [R0+URZ+0x28830], R3 ;  /* 0x02883003000075a7 */ /* 0x000062000802017f */
[----:B------:R-:W-:Y:S05]  /*1970*/  @!P0 BRA `(.L_x_206) ;  /* 0x0000000000048947 */ /* 0x000fea0003800000 */
[----:B------:R-:W-:Y:S01]  /*1980*/  BPT.TRAP 0x1 ;  /* 0x000000040000795c */ /* 0x000fe20000300000 */
.L_x_206:
[----:B------:R-:W-:Y:S01]  /*1990*/  IMAD.MOV.U32 R151, RZ, RZ, RZ ;  /* 0x000000ffff977224 */ /* 0x000fe200078e00ff */
[----:B-1----:R-:W-:Y:S06]  /*19a0*/  @P1 BRA `(.L_x_207) ;  /* 0x0000000000081947 */ /* 0x002fec0003800000 */
[----:B------:R-:W1:Y:S02]  /*19b0*/  SYNCS.PHASECHK.TRANS64.TRYWAIT P1, [R0+URZ+0x28830], R3 ;  /* 0x02883003000075a7 */ /* 0x000e64000802017f */
[----:B-1----:R-:W-:Y:S05]  /*19c0*/  @!P1 BRA `(.L_x_208) ;  /* 0x000000e400a49947 */ /* 0x002fea0003800000 */
.L_x_207:
[----:B------:R-:W-:Y:S05]  /*19d0*/  WARPSYNC.ALL ;  /* 0x0000000000007948 */ /* 0x000fea0003800000 */
[----:B------:R-:W-:Y:S01]  /*19e0*/  UIADD3 UR4, UR42, 0x18400, URZ ;  /* 0x000184002a047890 */ /* 0x000fe2000fffe03f */
[----:B------:R-:W-:Y:S01]  /*19f0*/  WARPGROUP.ARRIVE ;  /* 0x00000000000079c5 */ /* 0x000fe20000000000 */
[----:B------:R-:W-:Y:S02]  /*1a00*/  ULOP3.LUT UR32, UR43, 0x10000, URZ, 0xfc, !UPT ;  /* 0x000100002b207892 */ /* 0x000fe4000f8efc3f */
[----:B------:R-:W-:Y:S01]  /*1a10*/  USHF.R.U32.HI UR4, URZ, 0x4, UR4 ;  /* 0x000000043f047899 */ /* 0x000fe20008011604 */
[----:B------:R-:W-:Y:S01]  /*1a20*/  UMOV UR33, 0x40000040 ;  /* 0x4000004000217882 */ /* 0x000fe20000000000 */
[----:B------:R-:W-:-:S02]  /*1a30*/  UMOV UR35, 0x40000040 ;  /* 0x4000004000237882 */ /* 0x000fc40000000000 */
[----:B------:R-:W-:Y:S01]  /*1a40*/  ULOP3.LUT UR4, UR4, 0x3fff, URZ, 0xc0, !UPT ;  /* 0x00003fff04047892 */ /* 0x000fe2000f8ec03f */
[----:B------:R-:W-:Y:S01]  /*1a50*/  UMOV UR5, 0x40000040 ;  /* 0x4000004000057882 */ /* 0x000fe20000000000 */
[----:B------:R-:W-:Y:S02]  /*1a60*/  UMOV UR7, 0x40000040 ;  /* 0x4000004000077882 */ /* 0x000fe40000000000 */
[----:B------:R-:W-:Y:S02]  /*1a70*/  ULOP3.LUT UR42, UR4, 0x10000, URZ, 0xfc, !UPT ;  /* 0x00010000042a7892 */ /* 0x000fe4000f8efc3f */
[----:B------:R-:W-:Y:S02]  /*1a80*/  UIADD3 UR4, UR32, 0x2, URZ ;  /* 0x0000000220047890 */ /* 0x000fe4000fffe03f */
[----:B------:R-:W-:Y:S02]  /*1a90*/  ULEA UR34, UR39, UR42, 0xb ;  /* 0x0000002a27227291 */ /* 0x000fe4000f8e583f */
[----:B------:R-:W-:-:S02]  /*1aa0*/  UIADD3 UR8, UR32, 0x4, URZ ;  /* 0x0000000420087890 */ /* 0x000fc4000fffe03f */
[----:B------:R-:W-:Y:S02]  /*1ab0*/  UIADD3 UR6, UR34, 0x2, URZ ;  /* 0x0000000222067890 */ /* 0x000fe4000fffe03f */
[----:B------:R-:W-:Y:S01]  /*1ac0*/  UIADD3 UR10, UR34, 0x4, URZ ;  /* 0x00000004220a7890 */ /* 0x000fe2000fffe03f */
[----:B------:R-:W-:Y:S02]  /*1ad0*/  UMOV UR9, 0x40000040 ;  /* 0x4000004000097882 */ /* 0x000fe40000000000 */
[----:B------:R-:W-:Y:S01]  /*1ae0*/  HGMMA.64x128x16.F32.BF16 R24, gdesc[UR32], RZ, !UPT, gsb0 ;  /* 0x01e00000201879f0 */ /* 0x000fe2000c0018ff */
        /* <DEDUP_REMOVED lines=43> */
[----:B------:R-:W-:Y:S05]  /*1da0*/  @!P0 BRA `(.L_x_209) ;  /* 0x0000000000048947 */ /* 0x000fea0003800000 */
[----:B------:R-:W-:Y:S01]  /*1db0*/  BPT.TRAP 0x1 ;  /* 0x000000040000795c */ /* 0x000fe20000300000 */
.L_x_209:
[----:B------:R-:W-:Y:S01]  /*1dc0*/  ULDC UR6, c[0x0][0x9d8] ;  /* 0x0002760000067ab9 */ /* 0x000fe20000000800 */
[----:B------:R-:W-:Y:S01]  /*1dd0*/  ULDC UR7, c[0x0][0x988] ;  /* 0x0002620000077ab9 */ /* 0x000fe20000000800 */
[----:B------:R-:W-:Y:S01]  /*1de0*/  FMUL.FTZ R5, R24, UR6 ;  /* 0x0000000618057c20 */ /* 0x000fe20008410000 */
[----:B------:R-:W-:Y:S01]  /*1df0*/  FMUL.FTZ R6, R25, UR6 ;  /* 0x0000000619067c20 */ /* 0x000fe20008410000 */
[----:B------:R-:W-:Y:S01]  /*1e00*/  FMUL.FTZ R11, R28, UR6 ;  /* 0x000000061c0b7c20 */ /* 0x000fe20008410000 */
[----:B------:R-:W-:Y:S01]  /*1e10*/  FMUL.FTZ R12, R29, UR6 ;  /* 0x000000061d0c7c20 */ /* 0x000fe20008410000 */
[----:B------:R-:W-:Y:S01]  /*1e20*/  FMUL.FTZ R54, R54, UR6 ;  /* 0x0000000636367c20 */ /* 0x000fe20008410000 */
[----:B------:R-:W-:Y:S01]  /*1e30*/  IADD3 R25, R92, 0x80, -R203 ;  /* 0x000000805c197810 */ /* 0x000fe20007ffe8cb */
[----:B------:R-:W2:Y:S01]  /*1e40*/  MUFU.TANH R5, R5 ;  /* 0x0000000500057308 */ /* 0x000ea20000002400 */
[----:B------:R-:W-:Y:S01]  /*1e50*/  FMUL.FTZ R32, R32, UR6 ;  /* 0x0000000620207c20 */ /* 0x000fe20008410000 */
[----:B------:R-:W-:Y:S01]  /*1e60*/  FMUL.FTZ R10, R35, UR6 ;  /* 0x00000006230a7c20 */ /* 0x000fe20008410000 */
[----:B01----:R-:W-:Y:S01]  /*1e70*/  FMUL.FTZ R3, R26, UR6 ;  /* 0x000000061a037c20 */ /* 0x003fe20008410000 */
[----:B------:R-:W-:Y:S01]  /*1e80*/  FMUL.FTZ R15, R33, UR6 ;  /* 0x00000006210f7c20 */ /* 0x000fe20008410000 */
[----:B------:R-:W-:Y:S01]  /*1e90*/  FMUL.FTZ R71, R71, UR6 ;  /* 0x0000000647477c20 */ /* 0x000fe20008410000 */
[----:B------:R-:W-:Y:S01]  /*1ea0*/  FMUL.FTZ R4, R27, UR6 ;  /* 0x000000061b047c20 */ /* 0x000fe20008410000 */
[----:B------:R-:W-:Y:S01]  /*1eb0*/  FMUL.FTZ R36, R36, UR6 ;  /* 0x0000000624247c20 */ /* 0x000fe20008410000 */
[----:B------:R-:W-:Y:S01]  /*1ec0*/  MUFU.TANH R6, R6 ;  /* 0x0000000600067308 */ /* 0x000fe20000002400 */
[----:B------:R-:W-:Y:S01]  /*1ed0*/  FMUL.FTZ R26, R46, UR6 ;  /* 0x000000062e1a7c20 */ /* 0x000fe20008410000 */
[----:B------:R-:W-:Y:S01]  /*1ee0*/  FMUL.FTZ R7, R30, UR6 ;  /* 0x000000061e077c20 */ /* 0x000fe20008410000 */
[----:B------:R-:W-:Y:S01]  /*1ef0*/  FMUL.FTZ R73, R73, UR6 ;  /* 0x0000000649497c20 */ /* 0x000fe20008410000 */
        /* <DEDUP_REMOVED lines=12> */
[----:B------:R0:W-:Y:S01]  /*1fc0*/  MUFU.TANH R35, R54 ;  /* 0x0000003600237308 */ /* 0x0001e20000002400 */
        /* <DEDUP_REMOVED lines=8> */
[----:B0-----:R-:W-:-:S02]  /*2050*/  IMAD R54, R88, -0x80, R25 ;  /* 0xffffff8058367824 */ /* 0x001fc400078e0219 */
[----:B------:R-:W-:Y:S01]  /*2060*/  FMUL.FTZ R56, R56, UR6 ;  /* 0x0000000638387c20 */ /* 0x000fe20008410000 */
[----:B------:R-:W-:Y:S01]  /*2070*/  FMUL.FTZ R31, R50, UR6 ;  /* 0x00000006321f7c20 */ /* 0x000fe20008410000 */
[----:B------:R-:W-:Y:S01]  /*2080*/  FMUL.FTZ R57, R57, UR6 ;  /* 0x0000000639397c20 */ /* 0x000fe20008410000 */
[----:B------:R-:W-:Y:S01]  /*2090*/  FMUL.FTZ R28, R51, UR6 ;  /* 0x00000006331c7c20 */ /* 0x000fe20008410000 */
[----:B------:R-:W-:Y:S01]  /*20a0*/  ISETP.GT.AND P2, PT, R54, RZ, PT ;  /* 0x000000ff3600720c */ /* 0x000fe20003f44270 */
[----:B------:R-:W-:Y:S01]  /*20b0*/  FMUL.FTZ R60, R60, UR6 ;  /* 0x000000063c3c7c20 */ /* 0x000fe20008410000 */
[----:B------:R-:W0:Y:S01]  /*20c0*/  MUFU.TANH R32, R32 ;  /* 0x0000002000207308 */ /* 0x000e220000002400 */
[C---:B------:R-:W-:Y:S01]  /*20d0*/  ISETP.GT.AND P1, PT, R54.reuse, 0x1, PT ;  /* 0x000000013600780c */ /* 0x040fe20003f24270 */
[----:B------:R-:W-:Y:S01]  /*20e0*/  FMUL.FTZ R61, R61, UR6 ;  /* 0x000000063d3d7c20 */ /* 0x000fe20008410000 */
[C---:B------:R-:W-:Y:S01]  /*20f0*/  ISETP.GT.AND P6, PT, R54.reuse, 0x8, PT ;  /* 0x000000083600780c */ /* 0x040fe20003fc4270 */
[----:B------:R-:W-:Y:S01]  /*2100*/  FMUL.FTZ R75, R75, UR6 ;  /* 0x000000064b4b7c20 */ /* 0x000fe20008410000 */
[----:B--2---:R-:W-:Y:S01]  /*2110*/  FSEL R30, R5, -INF , P2 ;  /* 0xff800000051e7808 */ /* 0x004fe20001000000 */
[----:B------:R-:W-:Y:S01]  /*2120*/  FMUL.FTZ R39, R55, UR6 ;  /* 0x0000000637277c20 */ /* 0x000fe20008410000 */
[C---:B------:R-:W-:Y:S01]  /*2130*/  ISETP.GT.AND P5, PT, R54.reuse, 0x9, PT ;  /* 0x000000093600780c */ /* 0x040fe20003fa4270 */
[----:B------:R-:W1:Y:S01]  /*2140*/  MUFU.TANH R3, R3 ;  /* 0x0000000300037308 */ /* 0x000e620000002400 */
[----:B------:R-:W-:Y:S01]  /*2150*/  ISETP.GT.AND P4, PT, R54, 0x10, PT ;  /* 0x000000103600780c */ /* 0x000fe20003f84270 */
        /* <DEDUP_REMOVED lines=10> */
[----:B------:R-:W-:Y:S01]  /*2200*/  FMUL.FTZ R69, R69, UR6 ;  /* 0x0000000645457c20 */ /* 0x000fe20008410000 */
[----:B------:R-:W-:Y:S01]  /*2210*/  FMUL.FTZ R63, R63, UR6 ;  /* 0x000000063f3f7c20 */ /* 0x000fe20008410000 */
[----:B------:R-:W-:Y:S01]  /*2220*/  FMUL.FTZ R72, R72, UR6 ;  /* 0x0000000648487c20 */ /* 0x000fe20008410000 */
[----:B------:R-:W-:Y:S01]  /*2230*/  FMUL.FTZ R66, R66, UR6 ;  /* 0x0000000642427c20 */ /* 0x000fe20008410000 */
[----:B------:R0:W-:Y:S01]  /*2240*/  MUFU.TANH R46, R71 ;  /* 0x00000047002e7308 */ /* 0x0001e20000002400 */
        /* <DEDUP_REMOVED lines=8> */
[----:B0-----:R-:W-:Y:S01]  /*22d0*/  FSEL R71, R6, -INF , P1 ;  /* 0xff80000006477808 */ /* 0x001fe20000800000 */
[----:B------:R-:W-:Y:S01]  /*22e0*/  FMUL.FTZ R84, R84, UR6 ;  /* 0x0000000654547c20 */ /* 0x000fe20008410000 */
[----:B--2---:R-:W-:Y:S01]  /*22f0*/  FSEL R89, R15, -INF , P3 ;  /* 0xff8000000f597808 */ /* 0x004fe20001800000 */
[----:B------:R-:W-:Y:S01]  /*2300*/  FMUL.FTZ R78, R78, UR6 ;  /* 0x000000064e4e7c20 */ /* 0x000fe20008410000 */
[----:B------:R-:W-:Y:S01]  /*2310*/  FMNMX.FTZ R6, R30, R71, !PT ;  /* 0x000000471e067209 */ /* 0x000fe20007810000 */
[----:B------:R-:W-:Y:S01]  /*2320*/  FMUL.FTZ R79, R79, UR6 ;  /* 0x000000064f4f7c20 */ /* 0x000fe20008410000 */
[----:B------:R-:W-:Y:S01]  /*2330*/  FMUL.FTZ R82, R82, UR6 ;  /* 0x0000000652527c20 */ /* 0x000fe20008410000 */
[----:B------:R-:W0:Y:S01]  /*2340*/  MUFU.TANH R36, R36 ;  /* 0x0000002400247308 */ /* 0x000e220000002400 */
[----:B------:R-:W-:Y:S01]  /*2350*/  P2R R90, PR, RZ, 0x1 ;  /* 0x00000001ff5a7803 */ /* 0x000fe20000000000 */
[----:B------:R-:W-:Y:S01]  /*2360*/  FMUL.FTZ R83, R83, UR6 ;  /* 0x0000000653537c20 */ /* 0x000fe20008410000 */
[----:B------:R-:W-:Y:S01]  /*2370*/  FMUL.FTZ R86, R86, UR6 ;  /* 0x0000000656567c20 */ /* 0x000fe20008410000 */
[----:B------:R-:W-:Y:S01]  /*2380*/  FMUL.FTZ R87, R87, UR6 ;  /* 0x0000000657577c20 */ /* 0x000fe20008410000 */
[----:B------:R-:W-:Y:S01]  /*2390*/  R2UR UR6, R0 ;  /* 0x00000000000672ca */ /* 0x000fe200000e0000 */
[--C-:B------:R-:W-:Y:S01]  /*23a0*/  IMAD.MOV.U32 R150, RZ, RZ, R151.reuse ;  /* 0x000000ffff967224 */ /* 0x100fe200078e0097 */
[-C--:B------:R-:W-:Y:S01]  /*23b0*/  MOV R147, R151.reuse ;  /* 0x0000009700937202 */ /* 0x080fe20000000f00 */
[----:B------:R2:W-:Y:S01]  /*23c0*/  MUFU.TANH R115, R73 ;  /* 0x0000004900737308 */ /* 0x0005e20000002400 */
        /* <DEDUP_REMOVED lines=9> */
[----:B------:R-:W-:Y:S01]  /*2460*/  UIADD3 UR6, UR6, 0x28840, URZ ;  /* 0x0002884006067890 */ /* 0x000fe2000fffe03f */
[----:B0-----:R-:W-:Y:S01]  /*2470*/  FSEL R105, R36, -INF , P2 ;  /* 0xff80000024697808 */ /* 0x001fe20001000000 */
[----:B------:R-:W-:Y:S01]  /*2480*/  IMAD.U32 R36, RZ, RZ, UR7 ;  /* 0x00000007ff247e24 */ /* 0x000fe2000f8e00ff */
[----:B------:R-:W-:Y:S01]  /*2490*/  FMNMX.FTZ R6, R73, R6, !PT ;  /* 0x0000000649067209 */ /* 0x000fe20007810000 */
[----:B------:R-:W-:Y:S01]  /*24a0*/  UPRMT UR6, UR40, 0x654, UR6 ;  /* 0x0000065428067896 */ /* 0x000fe20008000006 */
[--C-:B------:R-:W-:Y:S01]  /*24b0*/  IMAD.MOV.U32 R145, RZ, RZ, R151.reuse ;  /* 0x000000ffff917224 */ /* 0x100fe200078e0097 */
[----:B------:R-:W0:Y:S01]  /*24c0*/  MUFU.TANH R37, R37 ;  /* 0x0000002500257308 */ /* 0x000e220000002400 */
[--C-:B------:R-:W-:Y:S01]  /*24d0*/  IMAD.MOV.U32 R144, RZ, RZ, R151.reuse ;  /* 0x000000ffff907224 */ /* 0x100fe200078e0097 */
[-C--:B------:R-:W-:Y:S01]  /*24e0*/  MOV R126, R151.reuse ;  /* 0x00000097007e7202 */ /* 0x080fe20000000f00 */
[--C-:B------:R-:W-:Y:S01]  /*24f0*/  IMAD.MOV.U32 R143, RZ, RZ, R151.reuse ;  /* 0x000000ffff8f7224 */ /* 0x100fe200078e0097 */
[-C--:B------:R-:W-:Y:S01]  /*2500*/  MOV R112, R151.reuse ;  /* 0x0000009700707202 */ /* 0x080fe20000000f00 */
[--C-:B------:R-:W-:Y:S01]  /*2510*/  IMAD.MOV.U32 R142, RZ, RZ, R151.reuse ;  /* 0x000000ffff8e7224 */ /* 0x100fe200078e0097 */
[----:B------:R-:W-:Y:S01]  /*2520*/  MOV R98, R151 ;  /* 0x0000009700627202 */ /* 0x000fe20000000f00 */
[----:B------:R-:W-:Y:S01]  /*2530*/  SYNCS.ARRIVE.TRANS64.RED.A1T0 RZ, [UR6], RZ ;  /* 0x000000ffffff79a7 */ /* 0x000fe20008100406 */
[----:B------:R2:W-:Y:S01]  /*2540*/  MUFU.TANH R123, R81 ;  /* 0x00000051007b7308 */ /* 0x0005e20000002400 */
[----:B-1----:R-:W-:Y:S01]  /*2550*/  FSEL R7, R7, -INF , P6 ;  /* 0xff80000007077808 */ /* 0x002fe20003000000 */
[--C-:B------:R-:W-:Y:S01]  /*2560*/  IMAD.MOV.U32 R141, RZ, RZ, R151.reuse ;  /* 0x000000ffff8d7224 */ /* 0x100fe200078e0097 */
[----:B------:R-:W-:Y:S01]  /*2570*/  ISETP.GT.AND P6, PT, R54, 0x20, PT ;  /* 0x000000203600780c */ /* 0x000fe20003fc4270 */
[----:B------:R-:W-:-:S02]  /*2580*/  IMAD.MOV.U32 R139, RZ, RZ, R151 ;  /* 0x000000ffff8b7224 */ /* 0x000fc400078e0097 */
[--C-:B------:R-:W-:Y:S02]  /*2590*/  IMAD.MOV.U32 R138, RZ, RZ, R151.reuse ;  /* 0x000000ffff8a7224 */ /* 0x100fe400078e0097 */
[----:B------:R-:W1:Y:S01]  /*25a0*/  MUFU.TANH R8, R8 ;  /* 0x0000000800087308 */ /* 0x000e620000002400 */
[----:B--2---:R-:W-:Y:S01]  /*25b0*/  FSEL R81, R12, -INF , P5 ;  /* 0xff8000000c517808 */ /* 0x004fe20002800000 */
[--C-:B------:R-:W-:Y:S01]  /*25c0*/  IMAD.MOV.U32 R137, RZ, RZ, R151.reuse ;  /* 0x000000ffff897224 */ /* 0x100fe200078e0097 */
[----:B0-----:R-:W-:Y:S01]  /*25d0*/  FSEL R93, R37, -INF , P1 ;  /* 0xff800000255d7808 */ /* 0x001fe20000800000 */
[--C-:B------:R-:W-:Y:S01]  /*25e0*/  IMAD.MOV.U32 R136, RZ, RZ, R151.reuse ;  /* 0x000000ffff887224 */ /* 0x100fe200078e0097 */
[----:B------:R-:W-:Y:S01]  /*25f0*/  FMNMX.FTZ R6, R81, R6, !PT ;  /* 0x0000000651067209 */ /* 0x000fe20007810000 */
[--C-:B------:R-:W-:Y:S02]  /*2600*/  IMAD.MOV.U32 R135, RZ, RZ, R151.reuse ;  /* 0x000000ffff877224 */ /* 0x100fe400078e0097 */
[----:B------:R-:W0:Y:S01]  /*2610*/  MUFU.TANH R40, R40 ;  /* 0x0000002800287308 */ /* 0x000e220000002400 */
[----:B------:R-:W-:Y:S01]  /*2620*/  FMNMX.FTZ R6, R107, R6, !PT ;  /* 0x000000066b067209 */ /* 0x000fe20007810000 */
[----:B------:R-:W-:-:S02]  /*2630*/  IMAD.MOV.U32 R134, RZ, RZ, R151 ;  /* 0x000000ffff867224 */ /* 0x000fc400078e0097 */
[--C-:B------:R-:W-:Y:S01]  /*2640*/  IMAD.MOV.U32 R132, RZ, RZ, R151.reuse ;  /* 0x000000ffff847224 */ /* 0x100fe200078e0097 */
[----:B------:R-:W-:Y:S01]  /*2650*/  FMNMX.FTZ R6, R89, R6, !PT ;  /* 0x0000000659067209 */ /* 0x000fe20007810000 */
[--C-:B------:R-:W-:Y:S02]  /*2660*/  IMAD.MOV.U32 R131, RZ, RZ, R151.reuse ;  /* 0x000000ffff837224 */ /* 0x100fe400078e0097 */
[----:B------:R-:W2:Y:S01]  /*2670*/  MUFU.TANH R9, R9 ;  /* 0x0000000900097308 */ /* 0x000ea20000002400 */
[----:B------:R-:W-:Y:S01]  /*2680*/  FMNMX.FTZ R6, R105, R6, !PT ;  /* 0x0000000669067209 */ /* 0x000fe20007810000 */
[--C-:B------:R-:W-:Y:S01]  /*2690*/  IMAD.MOV.U32 R130, RZ, RZ, R151.reuse ;  /* 0x000000ffff827224 */ /* 0x100fe200078e0097 */
[----:B-1----:R-:W-:Y:S01]  /*26a0*/  FSEL R5, R8, -INF , P5 ;  /* 0xff80000008057808 */ /* 0x002fe20002800000 */
[--C-:B------:R-:W-:Y:S01]  /*26b0*/  IMAD.MOV.U32 R129, RZ, RZ, R151.reuse ;  /* 0x000000ffff817224 */ /* 0x100fe200078e0097 */
[----:B------:R-:W-:Y:S01]  /*26c0*/  ISETP.GT.AND P5, PT, R54, 0x21, PT ;  /* 0x000000213600780c */ /* 0x000fe20003fa4270 */
[--C-:B------:R-:W-:Y:S01]  /*26d0*/  IMAD.MOV.U32 R128, RZ, RZ, R151.reuse ;  /* 0x000000ffff807224 */ /* 0x100fe200078e0097 */
[----:B------:R-:W-:Y:S01]  /*26e0*/  FMNMX.FTZ R6, R93, R6, !PT ;  /* 0x000000065d067209 */ /* 0x000fe20007810000 */
[----:B------:R-:W-:Y:S01]  /*26f0*/  MUFU.TANH R41, R41 ;  /* 0x0000002900297308 */ /* 0x000fe20000002400 */
[----:B0-----:R-:W-:Y:S01]  /*2700*/  FSEL R103, R40, -INF , P6 ;  /* 0xff80000028677808 */ /* 0x001fe20003000000 */
[----:B------:R-:W-:-:S02]  /*2710*/  IMAD.MOV.U32 R124, RZ, RZ, R151 ;  /* 0x000000ffff7c7224 */ /* 0x000fc400078e0097 */
[--C-:B------:R-:W-:Y:S01]  /*2720*/  IMAD.MOV.U32 R122, RZ, RZ, R151.reuse ;  /* 0x000000ffff7a7224 */ /* 0x100fe200078e0097 */
[----:B------:R-:W-:Y:S01]  /*2730*/  FMNMX.FTZ R6, R103, R6, !PT ;  /* 0x0000000667067209 */ /* 0x000fe20007810000 */
[--C-:B------:R-:W-:Y:S02]  /*2740*/  IMAD.MOV.U32 R120, RZ, RZ, R151.reuse ;  /* 0x000000ffff787224 */ /* 0x100fe400078e0097 */
[----:B------:R-:W0:Y:S01]  /*2750*/  MUFU.TANH R10, R10 ;  /* 0x0000000a000a7308 */ /* 0x000e220000002400 */
[----:B--2---:R-:W-:Y:S01]  /*2760*/  FSEL R9, R9, -INF , P4 ;  /* 0xff80000009097808 */ /* 0x004fe20002000000 */
[--C-:B------:R-:W-:Y:S01]  /*2770*/  IMAD.MOV.U32 R118, RZ, RZ, R151.reuse ;  /* 0x000000ffff767224 */ /* 0x100fe200078e0097 */
[----:B------:R-:W-:Y:S01]  /*2780*/  ISETP.GT.AND P4, PT, R54, 0x28, PT ;  /* 0x000000283600780c */ /* 0x000fe20003f84270 */
[--C-:B------:R-:W-:Y:S02]  /*2790*/  IMAD.MOV.U32 R116, RZ, RZ, R151.reuse ;  /* 0x000000ffff747224 */ /* 0x100fe400078e0097 */
[----:B------:R-:W-:-:S02]  /*27a0*/  IMAD.MOV.U32 R114, RZ, RZ, R151 ;  /* 0x000000ffff727224 */ /* 0x000fc400078e0097 */
[----:B------:R-:W1:Y:S01]  /*27b0*/  MUFU.TANH R44, R44 ;  /* 0x0000002c002c7308 */ /* 0x000e620000002400 */
[--C-:B------:R-:W-:Y:S02]  /*27c0*/  IMAD.MOV.U32 R110, RZ, RZ, R151.reuse ;  /* 0x000000ffff6e7224 */ /* 0x100fe400078e0097 */
[--C-:B------:R-:W-:Y:S02]  /*27d0*/  IMAD.MOV.U32 R108, RZ, RZ, R151.reuse ;  /* 0x000000ffff6c7224 */ /* 0x100fe400078e0097 */
[--C-:B------:R-:W-:Y:S02]  /*27e0*/  IMAD.MOV.U32 R106, RZ, RZ, R151.reuse ;  /* 0x000000ffff6a7224 */ /* 0x100fe400078e0097 */
[--C-:B------:R-:W-:Y:S01]  /*27f0*/  IMAD.MOV.U32 R104, RZ, RZ, R151.reuse ;  /* 0x000000ffff687224 */ /* 0x100fe200078e0097 */
[----:B------:R-:W2:Y:S01]  /*2800*/  MUFU.TANH R13, R13 ;  /* 0x0000000d000d7308 */ /* 0x000ea20000002400 */
[----:B0-----:R-:W-:Y:S01]  /*2810*/  FSEL R11, R10, -INF , P3 ;  /* 0xff8000000a0b7808 */ /* 0x001fe20001800000 */
[--C-:B------:R-:W-:Y:S01]  /*2820*/  IMAD.MOV.U32 R102, RZ, RZ, R151.reuse ;  /* 0x000000ffff667224 */ /* 0x100fe200078e0097 */
[----:B------:R-:W-:Y:S01]  /*2830*/  ISETP.GT.AND P3, PT, R54, 0x29, PT ;  /* 0x000000293600780c */ /* 0x000fe20003f64270 */
[----:B------:R-:W-:-:S02]  /*2840*/  IMAD.MOV.U32 R100, RZ, RZ, R151 ;  /* 0x000000ffff647224 */ /* 0x000fc400078e0097 */
[--C-:B------:R-:W-:Y:S02]  /*2850*/  IMAD.MOV.U32 R96, RZ, RZ, R151.reuse ;  /* 0x000000ffff607224 */ /* 0x100fe400078e0097 */
[----:B------:R-:W0:Y:S01]  /*2860*/  MUFU.TANH R45, R45 ;  /* 0x0000002d002d7308 */ /* 0x000e220000002400 */
[----:B-1----:R-:W-:Y:S01]  /*2870*/  FSEL R101, R44, -INF , P4 ;  /* 0xff8000002c657808 */ /* 0x002fe20002000000 */
[--C-:B------:R-:W-:Y:S02]  /*2880*/  IMAD.MOV.U32 R94, RZ, RZ, R151.reuse ;  /* 0x000000ffff5e7224 */ /* 0x100fe400078e0097 */
[----:B------:R-:W-:-:S04]  /*2890*/  IMAD.MOV.U32 R92, RZ, RZ, R151 ;  /* 0x000000ffff5c7224 */ /* 0x000fc800078e0097 */
[----:B------:R-:W1:Y:S01]  /*28a0*/  MUFU.TANH R14, R14 ;  /* 0x0000000e000e7308 */ /* 0x000e620000002400 */
[----:B--2---:R-:W-:Y:S02]  /*28b0*/  FSEL R13, R13, -INF , P2 ;  /* 0xff8000000d0d7808 */ /* 0x004fe40001000000 */
[----:B------:R-:W-:-:S05]  /*28c0*/  ISETP.GT.AND P2, PT, R54, 0x30, PT ;  /* 0x000000303600780c */ /* 0x000fca0003f44270 */
[----:B------:R-:W2:Y:S01]  /*28d0*/  MUFU.TANH R48, R48 ;  /* 0x0000003000307308 */ /* 0x000ea20000002400 */
[----:B0-----:R-:W-:-:S07]  /*28e0*/  FSEL R91, R45, -INF , P3 ;  /* 0xff8000002d5b7808 */ /* 0x001fce0001800000 */
[----:B------:R-:W0:Y:S01]  /*28f0*/  MUFU.TANH R20, R20 ;  /* 0x0000001400147308 */ /* 0x000e220000002400 */
[----:B-1----:R-:W-:Y:S02]  /*2900*/  FSEL R15, R14, -INF , P1 ;  /* 0xff8000000e0f7808 */ /* 0x002fe40000800000 */
[----:B------:R-:W-:Y:S02]  /*2910*/  ISETP.GT.AND P1, PT, R54, 0x31, PT ;  /* 0x000000313600780c */ /* 0x000fe40003f24270 */
[----:B------:R-:W-:-:S03]  /*2920*/  FMNMX.FTZ R14, R3, R4, !PT ;  /* 0x00000004030e7209 */ /* 0x000fc60007810000 */
[----:B------:R-:W1:Y:S01]  /*2930*/  MUFU.TANH R49, R49 ;  /* 0x0000003100317308 */ /* 0x000e620000002400 */
[----:B--2---:R-:W-:Y:S02]  /*2940*/  FSEL R99, R48, -INF , P2 ;  /* 0xff80000030637808 */ /* 0x004fe40001000000 */
[----:B------:R-:W-:-:S04]  /*2950*/  FMNMX.FTZ R14, R7, R14, !PT ;  /* 0x0000000e070e7209 */ /* 0x000fc80007810000 */
[----:B------:R-:W-:Y:S01]  /*2960*/  FMNMX.FTZ R14, R5, R14, !PT ;  /* 0x0000000e050e7209 */ /* 0x000fe20007810000 */
[----:B------:R2:W-:Y:S01]  /*2970*/  MUFU.TANH R127, R85 ;  /* 0x00000055007f7308 */ /* 0x0005e20000002400 */
[----:B0-----:R-:W-:Y:S02]  /*2980*/  FSEL R25, R20, -INF , P6 ;  /* 0xff80000014197808 */ /* 0x001fe40003000000 */
[----:B------:R-:W-:Y:S02]  /*2990*/  ISETP.GT.AND P6, PT, R54, 0x38, PT ;  /* 0x000000383600780c */ /* 0x000fe40003fc4270 */
[----:B------:R-:W-:Y:S02]  /*29a0*/  FMNMX.FTZ R14, R9, R14, !PT ;  /* 0x0000000e090e7209 */ /* 0x000fe40007810000 */
[----:B------:R-:W-:Y:S01]  /*29b0*/  FSEL R35, R35, -INF , P6 ;  /* 0xff80000023237808 */ /* 0x000fe20003000000 */
[----:B------:R-:W0:Y:S01]  /*29c0*/  MUFU.TANH R21, R21 ;  /* 0x0000001500157308 */ /* 0x000e220000002400 */
[----:B--2---:R-:W-:-:S02]  /*29d0*/  FSEL R85, R41, -INF , P5 ;  /* 0xff80000029557808 */ /* 0x004fc40002800000 */
[----:B-1----:R-:W-:Y:S02]  /*29e0*/  FSEL R95, R49, -INF , P1 ;  /* 0xff800000315f7808 */ /* 0x002fe40000800000 */
[----:B------:R-:W-:Y:S02]  /*29f0*/  FMNMX.FTZ R6, R85, R6, !PT ;  /* 0x0000000655067209 */ /* 0x000fe40007810000 */
[----:B------:R-:W-:Y:S01]  /*2a00*/  FMNMX.FTZ R14, R11, R14, !PT ;  /* 0x0000000e0b0e7209 */ /* 0x000fe20007810000 */
[----:B------:R-:W1:Y:S01]  /*2a10*/  MUFU.TANH R52, R52 ;  /* 0x0000003400347308 */ /* 0x000e620000002400 */
[----:B------:R-:W-:Y:S02]  /*2a20*/  FMNMX.FTZ R6, R101, R6, !PT ;  /* 0x0000000665067209 */ /* 0x000fe40007810000 */
[----:B------:R-:W-:Y:S02]  /*2a30*/  FMNMX.FTZ R14, R13, R14, !PT ;  /* 0x0000000e0d0e7209 */ /* 0x000fe40007810000 */
[----:B------:R-:W-:-:S02]  /*2a40*/  FMNMX.FTZ R6, R91, R6, !PT ;  /* 0x000000065b067209 */ /* 0x000fc40007810000 */
[----:B------:R-:W-:Y:S01]  /*2a50*/  FMNMX.FTZ R14, R15, R14, !PT ;  /* 0x0000000e0f0e7209 */ /* 0x000fe20007810000 */
[----:B------:R-:W2:Y:S01]  /*2a60*/  MUFU.TANH R26, R26 ;  /* 0x0000001a001a7308 */ /* 0x000ea20000002400 */
[----:B------:R-:W-:Y:S02]  /*2a70*/  FMNMX.FTZ R6, R99, R6, !PT ;  /* 0x0000000663067209 */ /* 0x000fe40007810000 */
[----:B0-----:R-:W-:Y:S02]  /*2a80*/  FSEL R21, R21, -INF , P5 ;  /* 0xff80000015157808 */ /* 0x001fe40002800000 */
[----:B------:R-:W-:Y:S02]  /*2a90*/  ISETP.GT.AND P5, PT, R54, 0x39, PT ;  /* 0x000000393600780c */ /* 0x000fe40003fa4270 */
[----:B------:R-:W-:Y:S01]  /*2aa0*/  FMNMX.FTZ R6, R95, R6, !PT ;  /* 0x000000065f067209 */ /* 0x000fe20007810000 */
[----:B------:R-:W-:Y:S01]  /*2ab0*/  MUFU.TANH R53, R53 ;  /* 0x0000003500357308 */ /* 0x000fe20000002400 */
[----:B-1----:R-:W-:-:S02]  /*2ac0*/  FSEL R97, R52, -INF , P6 ;  /* 0xff80000034617808 */ /* 0x002fc40003000000 */
[----:B------:R-:W-:Y:S02]  /*2ad0*/  ISETP.GT.AND P6, PT, R54, 0x50, PT ;  /* 0x000000503600780c */ /* 0x000fe40003fc4270 */
[----:B------:R-:W-:Y:S02]  /*2ae0*/  FMNMX.FTZ R6, R97, R6, !PT ;  /* 0x0000000661067209 */ /* 0x000fe40007810000 */
[----:B------:R-:W-:Y:S01]  /*2af0*/  FMNMX.FTZ R14, R25, R14, !PT ;  /* 0x0000000e190e7209 */ /* 0x000fe20007810000 */
[----:B------:R-:W0:Y:S01]  /*2b00*/  MUFU.TANH R24, R24 ;  /* 0x0000001800187308 */ /* 0x000e220000002400 */
[----:B--2---:R-:W-:Y:S02]  /*2b10*/  FSEL R27, R26, -INF , P4 ;  /* 0xff8000001a1b7808 */ /* 0x004fe40002000000 */
[----:B------:R-:W-:Y:S02]  /*2b20*/  ISETP.GT.AND P4, PT, R54, 0x40, PT ;  /* 0x000000403600780c */ /* 0x000fe40003f84270 */
[----:B------:R-:W-:-:S03]  /*2b30*/  FMNMX.FTZ R14, R21, R14, !PT ;  /* 0x0000000e150e7209 */ /* 0x000fc60007810000 */
[----:B------:R-:W-:Y:S01]  /*2b40*/  MUFU.TANH R56, R56 ;  /* 0x0000003800387308 */ /* 0x000fe20000002400 */
[----:B------:R-:W-:-:S07]  /*2b50*/  FMNMX.FTZ R14, R27, R14, !PT ;  /* 0x0000000e1b0e7209 */ /* 0x000fce0007810000 */
[----:B------:R-:W1:Y:S01]  /*2b60*/  MUFU.TANH R31, R31 ;  /* 0x0000001f001f7308 */ /* 0x000e620000002400 */
[----:B0-----:R-:W-:Y:S02]  /*2b70*/  FSEL R29, R24, -INF , P3 ;  /* 0xff800000181d7808 */ /* 0x001fe40001800000 */
[----:B------:R-:W-:Y:S02]  /*2b80*/  ISETP.GT.AND P3, PT, R54, 0x41, PT ;  /* 0x000000413600780c */ /* 0x000fe40003f64270 */
[----:B------:R-:W-:-:S03]  /*2b90*/  FMNMX.FTZ R14, R29, R14, !PT ;  /* 0x0000000e1d0e7209 */ /* 0x000fc60007810000 */
[----:B------:R-:W0:Y:S08]  /*2ba0*/  MUFU.TANH R57, R57 ;  /* 0x0000003900397308 */ /* 0x000e300000002400 */
[----:B------:R-:W2:Y:S01]  /*2bb0*/  MUFU.TANH R28, R28 ;  /* 0x0000001c001c7308 */ /* 0x000ea20000002400 */
[----:B-1----:R-:W-:Y:S02]  /*2bc0*/  FSEL R31, R31, -INF , P2 ;  /* 0xff8000001f1f7808 */ /* 0x002fe40001000000 */
[----:B------:R-:W-:-:S02]  /*2bd0*/  ISETP.GT.AND P2, PT, R54, 0x48, PT ;  /* 0x000000483600780c */ /* 0x000fc40003f44270 */
[----:B------:R-:W-:-:S03]  /*2be0*/  FMNMX.FTZ R14, R31, R14, !PT ;  /* 0x0000000e1f0e7209 */ /* 0x000fc60007810000 */
[----:B------:R-:W1:Y:S01]  /*2bf0*/  MUFU.TANH R60, R60 ;  /* 0x0000003c003c7308 */ /* 0x000e620000002400 */
[----:B0-----:R-:W-:-:S07]  /*2c00*/  FSEL R45, R57, -INF , P3 ;  /* 0xff800000392d7808 */ /* 0x001fce0001800000 */
[----:B------:R1:W-:Y:S01]  /*2c10*/  MUFU.TANH R34, R61 ;  /* 0x0000003d00227308 */ /* 0x0003e20000002400 */
[----:B--2---:R-:W-:Y:S02]  /*2c20*/  FSEL R33, R28, -INF , P1 ;  /* 0xff8000001c217808 */ /* 0x004fe40000800000 */
[----:B------:R-:W-:Y:S02]  /*2c30*/  ISETP.GT.AND P1, PT, R54, 0x49, PT ;  /* 0x000000493600780c */ /* 0x000fe40003f24270 */
[----:B------:R-:W-:-:S03]  /*2c40*/  FMNMX.FTZ R14, R33, R14, !PT ;  /* 0x0000000e210e7209 */ /* 0x000fc60007810000 */
[----:B------:R0:W-:Y:S01]  /*2c50*/  MUFU.TANH R50, R75 ;  /* 0x0000004b00327308 */ /* 0x0001e20000002400 */
[----:B-1----:R-:W-:Y:S02]  /*2c60*/  FSEL R61, R60, -INF , P2 ;  /* 0xff8000003c3d7808 */ /* 0x002fe40001000000 */
[----:B------:R-:W-:-:S05]  /*2c70*/  FMNMX.FTZ R14, R35, R14, !PT ;  /* 0x0000000e230e7209 */ /* 0x000fca0007810000 */
[----:B------:R-:W1:Y:S01]  /*2c80*/  MUFU.TANH R39, R39 ;  /* 0x0000002700277308 */ /* 0x000e620000002400 */
[----:B0-----:R-:W-:-:S04]  /*2c90*/  FSEL R75, R53, -INF , P5 ;  /* 0xff800000354b7808 */ /* 0x001fc80002800000 */
[----:B------:R-:W-:-:S03]  /*2ca0*/  FMNMX.FTZ R6, R75, R6, !PT ;  /* 0x000000064b067209 */ /* 0x000fc60007810000 */
[----:B------:R-:W-:Y:S08]  /*2cb0*/  MUFU.TANH R64, R64 ;  /* 0x0000004000407308 */ /* 0x000ff00000002400 */
[----:B------:R0:W2:Y:S01]  /*2cc0*/  MUFU.TANH R42, R67 ;  /* 0x00000043002a7308 */ /* 0x0000a20000002400 */
[----:B-1----:R-:W-:Y:S02]  /*2cd0*/  FSEL R39, R39, -INF , P5 ;  /* 0xff80000027277808 */ /* 0x002fe40002800000 */
[----:B------:R-:W-:-:S02]  /*2ce0*/  ISETP.GT.AND P5, PT, R54, 0x51, PT ;  /* 0x000000513600780c */ /* 0x000fc40003fa4270 */
[----:B------:R-:W-:-:S03]  /*2cf0*/  FMNMX.FTZ R14, R39, R14, !PT ;  /* 0x0000000e270e7209 */ /* 0x000fc60007810000 */
[----:B------:R-:W1:Y:S01]  /*2d00*/  MUFU.TANH R58, R58 ;  /* 0x0000003a003a7308 */ /* 0x000e620000002400 */
[----:B0-----:R-:W-:-:S04]  /*2d10*/  FSEL R67, R56, -INF , P4 ;  /* 0xff80000038437808 */ /* 0x001fc80002000000 */
[----:B------:R-:W-:-:S03]  /*2d20*/  FMNMX.FTZ R6, R67, R6, !PT ;  /* 0x0000000643067209 */ /* 0x000fc60007810000 */
[----:B------:R0:W-:Y:S01]  /*2d30*/  MUFU.TANH R38, R65 ;  /* 0x0000004100267308 */ /* 0x0001e20000002400 */
[----:B------:R-:W-:Y:S02]  /*2d40*/  FMNMX.FTZ R6, R45, R6, !PT ;  /* 0x000000062d067209 */ /* 0x000fe40007810000 */
[----:B--2---:R-:W-:Y:S02]  /*2d50*/  FSEL R53, R42, -INF , P5 ;  /* 0xff8000002a357808 */ /* 0x004fe40002800000 */
[----:B------:R-:W-:-:S03]  /*2d60*/  FMNMX.FTZ R6, R61, R6, !PT ;  /* 0x000000063d067209 */ /* 0x000fc60007810000 */
[----:B------:R-:W2:Y:S01]  /*2d70*/  MUFU.TANH R43, R59 ;  /* 0x0000003b002b7308 */ /* 0x000ea20000002400 */
[----:B0-----:R-:W-:Y:S02]  /*2d80*/  FSEL R65, R34, -INF , P1 ;  /* 0xff80000022417808 */ /* 0x001fe40000800000 */
[----:B-1----:R-:W-:Y:S02]  /*2d90*/  FSEL R41, R58, -INF , P4 ;  /* 0xff8000003a297808 */ /* 0x002fe40002000000 */
[----:B------:R-:W-:Y:S02]  /*2da0*/  FMNMX.FTZ R6, R65, R6, !PT ;  /* 0x0000000641067209 */ /* 0x000fe40007810000 */
[----:B------:R-:W-:Y:S01]  /*2db0*/  ISETP.GT.AND P4, PT, R54, 0x58, PT ;  /* 0x000000583600780c */ /* 0x000fe20003f84270 */
[----:B------:R-:W0:Y:S01]  /*2dc0*/  MUFU.TANH R68, R68 ;  /* 0x0000004400447308 */ /* 0x000e220000002400 */
[----:B------:R-:W-:-:S07]  /*2dd0*/  FMNMX.FTZ R14, R41, R14, !PT ;  /* 0x0000000e290e7209 */ /* 0x000fce0007810000 */
[----:B------:R-:W1:Y:S01]  /*2de0*/  MUFU.TANH R47, R62 ;  /* 0x0000003e002f7308 */ /* 0x000e620000002400 */
[----:B--2---:R-:W-:Y:S02]  /*2df0*/  FSEL R43, R43, -INF , P3 ;  /* 0xff8000002b2b7808 */ /* 0x004fe40001800000 */
[----:B------:R-:W-:Y:S02]  /*2e00*/  ISETP.GT.AND P3, PT, R54, 0x59, PT ;  /* 0x000000593600780c */ /* 0x000fe40003f64270 */
[----:B------:R-:W-:Y:S02]  /*2e10*/  FMNMX.FTZ R14, R43, R14, !PT ;  /* 0x0000000e2b0e7209 */ /* 0x000fe40007810000 */
[----:B------:R-:W-:Y:S01]  /*2e20*/  FSEL R57, R46, -INF , P3 ;  /* 0xff8000002e397808 */ /* 0x000fe20001800000 */
[----:B------:R2:W3:Y:S01]  /*2e30*/  MUFU.TANH R111, R69 ;  /* 0x00000045006f7308 */ /* 0x0004e20000002400 */
[----:B0-----:R-:W-:-:S07]  /*2e40*/  FSEL R109, R68, -INF , P4 ;  /* 0xff800000446d7808 */ /* 0x001fce0002000000 */
[----:B------:R-:W0:Y:S01]  /*2e50*/  MUFU.TANH R63, R63 ;  /* 0x0000003f003f7308 */ /* 0x000e220000002400 */
[----:B--2---:R-:W-:Y:S02]  /*2e60*/  FSEL R69, R64, -INF , P6 ;  /* 0xff80000040457808 */ /* 0x004fe40003000000 */
[----:B-1----:R-:W-:Y:S02]  /*2e70*/  FSEL R47, R47, -INF , P2 ;  /* 0xff8000002f2f7808 */ /* 0x002fe40001000000 */
[----:B------:R-:W-:Y:S02]  /*2e80*/  FMNMX.FTZ R6, R69, R6, !PT ;  /* 0x0000000645067209 */ /* 0x000fe40007810000 */
[C---:B------:R-:W-:Y:S01]  /*2e90*/  ISETP.GT.AND P2, PT, R54.reuse, 0x60, PT ;  /* 0x000000603600780c */ /* 0x040fe20003f44270 */
[----:B------:R-:W1:Y:S01]  /*2ea0*/  MUFU.TANH R72, R72 ;  /* 0x0000004800487308 */ /* 0x000e620000002400 */
[----:B---3--:R-:W-:Y:S02]  /*2eb0*/  FSEL R111, R111, -INF , P3 ;  /* 0xff8000006f6f7808 */ /* 0x008fe40001800000 */
[----:B------:R-:W-:-:S02]  /*2ec0*/  ISETP.GT.AND P3, PT, R54, 0x71, PT ;  /* 0x000000713600780c */ /* 0x000fc40003f64270 */
[----:B------:R-:W-:Y:S02]  /*2ed0*/  FMNMX.FTZ R14, R47, R14, !PT ;  /* 0x0000000e2f0e7209 */ /* 0x000fe40007810000 */
[----:B------:R-:W-:Y:S01]  /*2ee0*/  FSEL R123, R123, -INF , P3 ;  /* 0xff8000007b7b7808 */ /* 0x000fe20001800000 */
[----:B------:R-:W2:Y:S01]  /*2ef0*/  MUFU.TANH R51, R66 ;  /* 0x0000004200337308 */ /* 0x000ea20000002400 */
[----:B0-----:R-:W-:Y:S02]  /*2f00*/  FSEL R49, R63, -INF , P1 ;  /* 0xff8000003f317808 */ /* 0x001fe40000800000 */
[----:B------:R-:W-:Y:S02]  /*2f10*/  ISETP.GT.AND P1, PT, R54, 0x61, PT ;  /* 0x000000613600780c */ /* 0x000fe40003f24270 */
[----:B------:R-:W-:Y:S02]  /*2f20*/  FMNMX.FTZ R14, R49, R14, !PT ;  /* 0x0000000e310e7209 */ /* 0x000fe40007810000 */
[----:B------:R-:W-:Y:S01]  /*2f30*/  FSEL R115, R115, -INF , P1 ;  /* 0xff80000073737808 */ /* 0x000fe20000800000 */
[----:B------:R0:W3:Y:S01]  /*2f40*/  MUFU.TANH R119, R77 ;  /* 0x0000004d00777308 */ /* 0x0000e20000002400 */
[----:B-1----:R-:W-:-:S02]  /*2f50*/  FSEL R113, R72, -INF , P2 ;  /* 0xff80000048717808 */ /* 0x002fc40001000000 */
[----:B------:R-:W-:Y:S02]  /*2f60*/  FSEL R63, R50, -INF , P1 ;  /* 0xff800000323f7808 */ /* 0x000fe40000800000 */
[----:B------:R-:W-:-:S03]  /*2f70*/  ISETP.GT.AND P1, PT, R54, 0x79, PT ;  /* 0x000000793600780c */ /* 0x000fc60003f24270 */
[----:B------:R-:W1:Y:S01]  /*2f80*/  MUFU.TANH R76, R76 ;  /* 0x0000004c004c7308 */ /* 0x000e620000002400 */
[----:B0-----:R-:W-:Y:S02]  /*2f90*/  FSEL R77, R38, -INF , P5 ;  /* 0xff800000264d7808 */ /* 0x001fe40002800000 */
[----:B--2---:R-:W-:Y:S02]  /*2fa0*/  FSEL R51, R51, -INF , P6 ;  /* 0xff80000033337808 */ /* 0x004fe40003000000 */
[----:B------:R-:W-:Y:S02]  /*2fb0*/  FMNMX.FTZ R6, R77, R6, !PT ;  /* 0x000000064d067209 */ /* 0x000fe40007810000 */
[C---:B------:R-:W-:Y:S01]  /*2fc0*/  ISETP.GT.AND P6, PT, R54.reuse, 0x68, PT ;  /* 0x000000683600780c */ /* 0x040fe20003fc4270 */
[----:B------:R-:W0:Y:S01]  /*2fd0*/  MUFU.TANH R55, R70 ;  /* 0x0000004600377308 */ /* 0x000e220000002400 */
[----:B------:R-:W-:Y:S02]  /*2fe0*/  FMNMX.FTZ R6, R109, R6, !PT ;  /* 0x000000066d067209 */ /* 0x000fe40007810000 */
[----:B------:R-:W-:-:S02]  /*2ff0*/  ISETP.GT.AND P5, PT, R54, 0x69, PT ;  /* 0x000000693600780c */ /* 0x000fc40003fa4270 */
[----:B------:R-:W-:Y:S02]  /*3000*/  FMNMX.FTZ R6, R111, R6, !PT ;  /* 0x000000066f067209 */ /* 0x000fe40007810000 */
[----:B---3--:R-:W-:Y:S01]  /*3010*/  FSEL R119, R119, -INF , P5 ;  /* 0xff80000077777808 */ /* 0x008fe20002800000 */
[----:B------:R-:W2:Y:S01]  /*3020*/  MUFU.TANH R80, R80 ;  /* 0x0000005000507308 */ /* 0x000ea20000002400 */
[----:B------:R-:W-:Y:S02]  /*3030*/  FMNMX.FTZ R6, R113, R6, !PT ;  /* 0x0000000671067209 */ /* 0x000fe40007810000 */
[----:B-1----:R-:W-:Y:S02]  /*3040*/  FSEL R117, R76, -INF , P6 ;  /* 0xff8000004c757808 */ /* 0x002fe40003000000 */
[----:B------:R-:W-:Y:S02]  /*3050*/  FMNMX.FTZ R6, R115, R6, !PT ;  /* 0x0000000673067209 */ /* 0x000fe40007810000 */
[----:B------:R-:W-:Y:S01]  /*3060*/  FSEL R127, R127, -INF , P1 ;  /* 0xff8000007f7f7808 */ /* 0x000fe20000800000 */
[----:B------:R-:W1:Y:S01]  /*3070*/  MUFU.TANH R59, R74 ;  /* 0x0000004a003b7308 */ /* 0x000e620000002400 */
[----:B0-----:R-:W-:-:S02]  /*3080*/  FSEL R55, R55, -INF , P4 ;  /* 0xff80000037377808 */ /* 0x001fc40002000000 */
[----:B------:R-:W-:Y:S02]  /*3090*/  ISETP.GT.AND P4, PT, R54, 0x70, PT ;  /* 0x000000703600780c */ /* 0x000fe40003f84270 */
[----:B------:R-:W-:Y:S02]  /*30a0*/  FMNMX.FTZ R6, R117, R6, !PT ;  /* 0x0000000675067209 */ /* 0x000fe40007810000 */
[----:B------:R-:W-:Y:S01]  /*30b0*/  FMNMX.FTZ R14, R51, R14, !PT ;  /* 0x0000000e330e7209 */ /* 0x000fe20007810000 */
[----:B------:R-:W0:Y:S01]  /*30c0*/  MUFU.TANH R84, R84 ;  /* 0x0000005400547308 */ /* 0x000e220000002400 */
[----:B--2---:R-:W-:Y:S02]  /*30d0*/  FSEL R121, R80, -INF , P4 ;  /* 0xff80000050797808 */ /* 0x004fe40002000000 */
[----:B------:R-:W-:Y:S02]  /*30e0*/  FMNMX.FTZ R6, R119, R6, !PT ;  /* 0x0000000677067209 */ /* 0x000fe40007810000 */
[----:B------:R-:W-:-:S02]  /*30f0*/  FMNMX.FTZ R14, R53, R14, !PT ;  /* 0x0000000e350e7209 */ /* 0x000fc40007810000 */
[----:B------:R-:W-:Y:S01]  /*3100*/  FMNMX.FTZ R6, R121, R6, !PT ;  /* 0x0000000679067209 */ /* 0x000fe20007810000 */
[----:B------:R-:W2:Y:S01]  /*3110*/  MUFU.TANH R78, R78 ;  /* 0x0000004e004e7308 */ /* 0x000ea20000002400 */
[----:B-1----:R-:W-:Y:S02]  /*3120*/  FSEL R59, R59, -INF , P2 ;  /* 0xff8000003b3b7808 */ /* 0x002fe40001000000 */
[----:B------:R-:W-:Y:S02]  /*3130*/  ISETP.GT.AND P2, PT, R54, 0x78, PT ;  /* 0x000000783600780c */ /* 0x000fe40003f44270 */
[----:B------:R-:W-:Y:S02]  /*3140*/  FMNMX.FTZ R6, R123, R6, !PT ;  /* 0x000000067b067209 */ /* 0x000fe40007810000 */
[----:B------:R-:W-:Y:S01]  /*3150*/  FMNMX.FTZ R14, R55, R14, !PT ;  /* 0x0000000e370e7209 */ /* 0x000fe20007810000 */
[----:B------:R-:W-:Y:S01]  /*3160*/  MUFU.TANH R82, R82 ;  /* 0x0000005200527308 */ /* 0x000fe20000002400 */
[----:B0-----:R-:W-:-:S02]  /*3170*/  FSEL R125, R84, -INF , P2 ;  /* 0xff800000547d7808 */ /* 0x001fc40001000000 */
[----:B------:R-:W-:Y:S02]  /*3180*/  FMNMX.FTZ R14, R57, R14, !PT ;  /* 0x0000000e390e7209 */ /* 0x000fe40007810000 */
[----:B------:R-:W-:Y:S02]  /*3190*/  FMNMX.FTZ R6, R125, R6, !PT ;  /* 0x000000067d067209 */ /* 0x000fe40007810000 */
[----:B------:R-:W-:Y:S01]  /*31a0*/  FMNMX.FTZ R14, R59, R14, !PT ;  /* 0x0000000e3b0e7209 */ /* 0x000fe20007810000 */
[----:B------:R-:W-:Y:S01]  /*31b0*/  MUFU.TANH R86, R86 ;  /* 0x0000005600567308 */ /* 0x000fe20000002400 */
[----:B------:R-:W-:Y:S02]  /*31c0*/  FMNMX.FTZ R8, R127, R6, !PT ;  /* 0x000000067f087209 */ /* 0x000fe40007810000 */
[----:B------:R-:W-:-:S03]  /*31d0*/  FMNMX.FTZ R14, R63, R14, !PT ;  /* 0x0000000e3f0e7209 */ /* 0x000fc60007810000 */
[----:B------:R-:W0:Y:S02]  /*31e0*/  SHFL.BFLY PT, R37, R8, 0x2, 0x1f ;  /* 0x0c401f0008257f89 */ /* 0x000e2400000e0000 */
[----:B------:R-:W-:Y:S01]  /*31f0*/  MUFU.TANH R12, R87 ;  /* 0x00000057000c7308 */ /* 0x000fe20000002400 */
[----:B0-----:R-:W-:-:S07]  /*3200*/  FMNMX.FTZ R10, R8, R37, !PT ;  /* 0x00000025080a7209 */ /* 0x001fce0007810000 */
[----:B------:R0:W1:Y:S01]  /*3210*/  MUFU.TANH R8, R79 ;  /* 0x0000004f00087308 */ /* 0x0000620000002400 */
[----:B------:R-:W3:Y:S02]  /*3220*/  SHFL.BFLY PT, R37, R10, 0x1, 0x1f ;  /* 0x0c201f000a257f89 */ /* 0x000ee400000e0000 */
[----:B---3--:R-:W-:-:S05]  /*3230*/  FMNMX.FTZ R37, R10, R37, !PT ;  /* 0x000000250a257209 */ /* 0x008fca0007810000 */
[----:B------:R3:W4:Y:S01]  /*3240*/  MUFU.TANH R10, R83 ;  /* 0x00000053000a7308 */ /* 0x0007220000002400 */
[C---:B------:R-:W-:Y:S01]  /*3250*/  FSETP.NEU.FTZ.AND P0, PT, R37.reuse, -INF , PT ;  /* 0xff8000002500780b */ /* 0x040fe20003f1d000 */
[----:B------:R-:W-:-:S05]  /*3260*/  FMUL.FTZ R6, R37, R36 ;  /* 0x0000002425067220 */ /* 0x000fca0000410000 */
[----:B------:R-:W-:Y:S02]  /*3270*/  FSEL R6, R6, RZ, P0 ;  /* 0x000000ff06067208 */ /* 0x000fe40000000000 */
[----:B------:R-:W-:Y:S01]  /*3280*/  ISETP.NE.AND P0, PT, R90, RZ, PT ;  /* 0x000000ff5a00720c */ /* 0x000fe20003f05270 */
[--C-:B------:R-:W-:Y:S02]  /*3290*/  IMAD.MOV.U32 R90, RZ, RZ, R151.reuse ;  /* 0x000000ffff5a7224 */ /* 0x100fe400078e0097 */
[-CC-:B0-----:R-:W-:Y:S01]  /*32a0*/  FFMA.FTZ R79, R89, R36.reuse, -R6.reuse ;  /* 0x00000024594f7223 */ /* 0x181fe20000010806 */
[----:B--2---:R-:W-:Y:S01]  /*32b0*/  FSEL R89, R78, -INF , P6 ;  /* 0xff8000004e597808 */ /* 0x004fe20003000000 */
[-CC-:B---3--:R-:W-:Y:S01]  /*32c0*/  FFMA.FTZ R83, R85, R36.reuse, -R6.reuse ;  /* 0x0000002455537223 */ /* 0x188fe20000010806 */
[-CC-:B------:R-:W-:Y:S01]  /*32d0*/  FFMA.FTZ R85, R91, R36.reuse, -R6.reuse ;  /* 0x000000245b557223 */ /* 0x180fe20000010806 */
[----:B-1----:R-:W-:Y:S01]  /*32e0*/  FSEL R91, R8, -INF , P5 ;  /* 0xff800000085b7808 */ /* 0x002fe20002800000 */
[--C-:B------:R-:W-:Y:S01]  /*32f0*/  FFMA.FTZ R158, R73, R36, -R6.reuse ;  /* 0x00000024499e7223 */ /* 0x100fe20000010806 */
[----:B------:R-:W-:Y:S01]  /*3300*/  FMNMX.FTZ R14, R89, R14, !PT ;  /* 0x0000000e590e7209 */ /* 0x000fe20007810000 */
[-CC-:B------:R-:W-:Y:S01]  /*3310*/  FFMA.FTZ R73, R81, R36.reuse, -R6.reuse ;  /* 0x0000002451497223 */ /* 0x180fe20000010806 */
[-CC-:B------:R-:W-:Y:S01]  /*3320*/  FFMA.FTZ R81, R93, R36.reuse, -R6.reuse ;  /* 0x000000245d517223 */ /* 0x180fe20000010806 */
[----:B------:R-:W-:Y:S01]  /*3330*/  FSEL R93, R82, -INF , P4 ;  /* 0xff800000525d7808 */ /* 0x000fe20002000000 */
[--C-:B------:R-:W-:Y:S01]  /*3340*/  FFMA.FTZ R87, R95, R36, -R6.reuse ;  /* 0x000000245f577223 */ /* 0x100fe20000010806 */
[----:B------:R-:W-:Y:S01]  /*3350*/  FMNMX.FTZ R14, R91, R14, !PT ;  /* 0x0000000e5b0e7209 */ /* 0x000fe20007810000 */
[-CC-:B------:R-:W-:Y:S01]  /*3360*/  FFMA.FTZ R170, R97, R36.reuse, -R6.reuse ;  /* 0x0000002461aa7223 */ /* 0x180fe20000010806 */
[----:B----4-:R-:W-:Y:S01]  /*3370*/  FSEL R95, R10, -INF , P3 ;  /* 0xff8000000a5f7808 */ /* 0x010fe20001800000 */
[--C-:B------:R-:W-:Y:S01]  /*3380*/  FFMA.FTZ R168, R99, R36, -R6.reuse ;  /* 0x0000002463a87223 */ /* 0x100fe20000010806 */
[----:B------:R-:W-:Y:S01]  /*3390*/  FMNMX.FTZ R14, R93, R14, !PT ;  /* 0x0000000e5d0e7209 */ /* 0x000fe20007810000 */
[-CC-:B------:R-:W-:Y:S01]  /*33a0*/  FFMA.FTZ R172, R67, R36.reuse, -R6.reuse ;  /* 0x0000002443ac7223 */ /* 0x180fe20000010806 */
[----:B------:R-:W-:Y:S01]  /*33b0*/  FSEL R97, R86, -INF , P2 ;  /* 0xff80000056617808 */ /* 0x000fe20001000000 */
[--C-:B------:R-:W-:Y:S01]  /*33c0*/  FFMA.FTZ R67, R45, R36, -R6.reuse ;  /* 0x000000242d437223 */ /* 0x100fe20000010806 */
[----:B------:R-:W-:Y:S01]  /*33d0*/  FMNMX.FTZ R14, R95, R14, !PT ;  /* 0x0000000e5f0e7209 */ /* 0x000fe20007810000 */
[-CC-:B------:R-:W-:Y:S01]  /*33e0*/  FFMA.FTZ R156, R30, R36.reuse, -R6.reuse ;  /* 0x000000241e9c7223 */ /* 0x180fe20000010806 */
[----:B------:R-:W-:Y:S01]  /*33f0*/  FSEL R99, R12, -INF , P1 ;  /* 0xff8000000c637808 */ /* 0x000fe20000800000 */
[--C-:B------:R-:W-:Y:S01]  /*3400*/  FFMA.FTZ R71, R71, R36, -R6.reuse ;  /* 0x0000002447477223 */ /* 0x100fe20000010806 */
[----:B------:R-:W-:Y:S01]  /*3410*/  FMNMX.FTZ R14, R97, R14, !PT ;  /* 0x0000000e610e7209 */ /* 0x000fe20007810000 */
[----:B------:R-:W-:Y:S01]  /*3420*/  MUFU.EX2 R158, R158 ;  /* 0x0000009e009e7308 */ /* 0x000fe20000000800 */
[-CC-:B------:R-:W-:Y:S01]  /*3430*/  FFMA.FTZ R160, R107, R36.reuse, -R6.reuse ;  /* 0x000000246ba07223 */ /* 0x180fe20000010806 */
[--C-:B------:R-:W-:Y:S01]  /*3440*/  FFMA.FTZ R162, R105, R36, -R6.reuse ;  /* 0x0000002469a27223 */ /* 0x100fe20000010806 */
[----:B------:R-:W-:Y:S01]  /*3450*/  FMNMX.FTZ R14, R99, R14, !PT ;  /* 0x0000000e630e7209 */ /* 0x000fe20007810000 */
[-CC-:B------:R-:W-:Y:S01]  /*3460*/  FFMA.FTZ R174, R61, R36.reuse, -R6.reuse ;  /* 0x000000243dae7223 */ /* 0x180fe20000010806 */
[-CC-:B------:R-:W-:Y:S01]  /*3470*/  FFMA.FTZ R61, R65, R36.reuse, -R6.reuse ;  /* 0x00000024413d7223 */ /* 0x180fe20000010806 */
[-CC-:B------:R-:W-:Y:S01]  /*3480*/  FFMA.FTZ R164, R103, R36.reuse, -R6.reuse ;  /* 0x0000002467a47223 */ /* 0x180fe20000010806 */
[-CC-:B------:R-:W-:Y:S01]  /*3490*/  FFMA.FTZ R166, R101, R36.reuse, -R6.reuse ;  /* 0x0000002465a67223 */ /* 0x180fe20000010806 */
[----:B------:R-:W0:Y:S01]  /*34a0*/  SHFL.BFLY PT, R45, R14, 0x2, 0x1f ;  /* 0x0c401f000e2d7f89 */ /* 0x000e2200000e0000 */
        /* <DEDUP_REMOVED lines=8> */
[----:B------:R-:W1:Y:S01]  /*3530*/  MUFU.EX2 R71, R71 ;  /* 0x0000004700477308 */ /* 0x000e620000000800 */
[-CC-:B------:R-:W-:Y:S01]  /*3540*/  FFMA.FTZ R182, R117, R36.reuse, -R6.reuse ;  /* 0x0000002475b67223 */ /* 0x180fe20000010806 */
[-CC-:B------:R-:W-:Y:S01]  /*3550*/  FFMA.FTZ R101, R119, R36.reuse, -R6.reuse ;  /* 0x0000002477657223 */ /* 0x180fe20000010806 */
[-CC-:B------:R-:W-:Y:S01]  /*3560*/  FFMA.FTZ R184, R121, R36.reuse, -R6.reuse ;  /* 0x0000002479b87223 */ /* 0x180fe20000010806 */
[-CC-:B------:R-:W-:Y:S01]  /*3570*/  FFMA.FTZ R103, R123, R36.reuse, -R6.reuse ;  /* 0x000000247b677223 */ /* 0x180fe20000010806 */
[-CC-:B------:R-:W-:Y:S01]  /*3580*/  FFMA.FTZ R186, R125, R36.reuse, -R6.reuse ;  /* 0x000000247dba7223 */ /* 0x180fe20000010806 */
[----:B------:R-:W-:Y:S01]  /*3590*/  FFMA.FTZ R105, R127, R36, -R6 ;  /* 0x000000247f697223 */ /* 0x000fe20000010806 */
[--C-:B------:R-:W-:Y:S01]  /*35a0*/  IMAD.MOV.U32 R127, RZ, RZ, R151.reuse ;  /* 0x000000ffff7f7224 */ /* 0x100fe200078e0097 */
[----:B------:R-:W2:Y:S01]  /*35b0*/  MUFU.EX2 R73, R73 ;  /* 0x0000004900497308 */ /* 0x000ea20000000800 */
[--C-:B------:R-:W-:Y:S01]  /*35c0*/  IMAD.MOV.U32 R125, RZ, RZ, R151.reuse ;  /* 0x000000ffff7d7224 */ /* 0x100fe200078e0097 */
[----:B------:R-:W-:Y:S01]  /*35d0*/  MOV R119, R151 ;  /* 0x0000009700777202 */ /* 0x000fe20000000f00 */
[----:B------:R-:W-:-:S02]  /*35e0*/  IMAD.MOV.U32 R123, RZ, RZ, R151 ;  /* 0x000000ffff7b7224 */ /* 0x000fc400078e0097 */
[--C-:B------:R-:W-:Y:S01]  /*35f0*/  IMAD.MOV.U32 R121, RZ, RZ, R151.reuse ;  /* 0x000000ffff797224 */ /* 0x100fe200078e0097 */
[----:B0-----:R-:W-:Y:S02]  /*3600*/  FMNMX.FTZ R8, R14, R45, !PT ;  /* 0x0000002d0e087209 */ /* 0x001fe40007810000 */
[----:B------:R-:W0:Y:S01]  /*3610*/  MUFU.EX2 R160, R160 ;  /* 0x000000a000a07308 */ /* 0x000e220000000800 */
[--C-:B------:R-:W-:Y:S02]  /*3620*/  IMAD.MOV.U32 R117, RZ, RZ, R151.reuse ;  /* 0x000000ffff757224 */ /* 0x100fe400078e0097 */
[--C-:B------:R-:W-:Y:S01]  /*3630*/  IMAD.MOV.U32 R115, RZ, RZ, R151.reuse ;  /* 0x000000ffff737224 */ /* 0x100fe200078e0097 */
[----:B------:R-:W3:Y:S01]  /*3640*/  SHFL.BFLY PT, R45, R8, 0x1, 0x1f ;  /* 0x0c201f00082d7f89 */ /* 0x000ee200000e0000 */
[--C-:B------:R-:W-:Y:S02]  /*3650*/  IMAD.MOV.U32 R113, RZ, RZ, R151.reuse ;  /* 0x000000ffff717224 */ /* 0x100fe400078e0097 */
[--C-:B------:R-:W-:Y:S01]  /*3660*/  IMAD.MOV.U32 R111, RZ, RZ, R151.reuse ;  /* 0x000000ffff6f7224 */ /* 0x100fe200078e0097 */
[----:B------:R-:W4:Y:S01]  /*3670*/  MUFU.EX2 R79, R79 ;  /* 0x0000004f004f7308 */ /* 0x000f220000000800 */
[----:B------:R-:W-:-:S02]  /*3680*/  IMAD.MOV.U32 R109, RZ, RZ, R151 ;  /* 0x000000ffff6d7224 */ /* 0x000fc400078e0097 */
[----:B------:R-:W-:-:S05]  /*3690*/  IMAD.MOV.U32 R107, RZ, RZ, R151 ;  /* 0x000000ffff6b7224 */ /* 0x000fca00078e0097 */
[----:B------:R-:W5:Y:S08]  /*36a0*/  MUFU.EX2 R162, R162 ;  /* 0x000000a200a27308 */ /* 0x000f700000000800 */
[----:B------:R-:W5:Y:S01]  /*36b0*/  MUFU.EX2 R81, R81 ;  /* 0x0000005100517308 */ /* 0x000f620000000800 */
[----:B---3--:R-:W-:-:S04]  /*36c0*/  FMNMX.FTZ R45, R8, R45, !PT ;  /* 0x0000002d082d7209 */ /* 0x008fc80007810000 */
[C---:B------:R-:W-:Y:S01]  /*36d0*/  FSETP.NEU.FTZ.AND P1, PT, R45.reuse, -INF , PT ;  /* 0xff8000002d00780b */ /* 0x040fe20003f3d000 */
[----:B------:R-:W-:Y:S02]  /*36e0*/  FMUL.FTZ R8, R45, R36 ;  /* 0x000000242d087220 */ /* 0x000fe40000410000 */
[----:B------:R-:W-:Y:S03]  /*36f0*/  MUFU.EX2 R164, R164 ;  /* 0x000000a400a47308 */ /* 0x000fe60000000800 */
[----:B------:R-:W-:-:S05]  /*3700*/  FSEL R28, R8, RZ, P1 ;  /* 0x000000ff081c7208 */ /* 0x000fca0000800000 */
[----:B------:R-:W-:Y:S01]  /*3710*/  MUFU.EX2 R83, R83 ;  /* 0x0000005300537308 */ /* 0x000fe20000000800 */
[-CC-:B------:R-:W-:Y:S01]  /*3720*/  FFMA.FTZ R157, R3, R36.reuse, -R28.reuse ;  /* 0x00000024039d7223 */ /* 0x180fe2000001081c */
[-CC-:B------:R-:W-:Y:S01]  /*3730*/  FFMA.FTZ R4, R4, R36.reuse, -R28.reuse ;  /* 0x0000002404047223 */ /* 0x180fe2000001081c */
[-CC-:B------:R-:W-:Y:S01]  /*3740*/  FFMA.FTZ R159, R7, R36.reuse, -R28.reuse ;  /* 0x00000024079f7223 */ /* 0x180fe2000001081c */
[----:B-1----:R-:W-:Y:S01]  /*3750*/  FADD.FTZ R3, R156, R71 ;  /* 0x000000479c037221 */ /* 0x002fe20000010000 */
[-CC-:B------:R-:W-:Y:S01]  /*3760*/  FFMA.FTZ R6, R5, R36.reuse, -R28.reuse ;  /* 0x0000002405067223 */ /* 0x180fe2000001081c */
[-CC-:B------:R-:W-:Y:S01]  /*3770*/  FFMA.FTZ R161, R9, R36.reuse, -R28.reuse ;  /* 0x0000002409a17223 */ /* 0x180fe2000001081c */
[-CC-:B------:R-:W-:Y:S01]  /*3780*/  FFMA.FTZ R8, R11, R36.reuse, -R28.reuse ;  /* 0x000000240b087223 */ /* 0x180fe2000001081c */
[----:B------:R-:W-:Y:S01]  /*3790*/  MUFU.EX2 R157, R157 ;  /* 0x0000009d009d7308 */ /* 0x000fe20000000800 */
[----:B------:R-:W-:Y:S01]  /*37a0*/  FADD.FTZ R26, R158, R3 ;  /* 0x000000039e1a7221 */ /* 0x000fe20000010000 */
[-CC-:B------:R-:W-:Y:S01]  /*37b0*/  FFMA.FTZ R163, R13, R36.reuse, -R28.reuse ;  /* 0x000000240da37223 */ /* 0x180fe2000001081c */
[-CC-:B------:R-:W-:Y:S01]  /*37c0*/  FFMA.FTZ R10, R15, R36.reuse, -R28.reuse ;  /* 0x000000240f0a7223 */ /* 0x180fe2000001081c */
[-C--:B------:R-:W-:Y:S01]  /*37d0*/  FFMA.FTZ R165, R25, R36.reuse, -R28 ;  /* 0x0000002419a57223 */ /* 0x080fe2000001081c */
[----:B--2---:R-:W-:Y:S01]  /*37e0*/  FADD.FTZ R3, R73, R26 ;  /* 0x0000001a49037221 */ /* 0x004fe20000010000 */
[-CC-:B------:R-:W-:Y:S01]  /*37f0*/  FFMA.FTZ R12, R21, R36.reuse, -R28.reuse ;  /* 0x00000024150c7223 */ /* 0x180fe2000001081c */
[-CC-:B------:R-:W-:Y:S01]  /*3800*/  FFMA.FTZ R167, R27, R36.reuse, -R28.reuse ;  /* 0x000000241ba77223 */ /* 0x180fe2000001081c */
[----:B------:R-:W1:Y:S01]  /*3810*/  MUFU.EX2 R4, R4 ;  /* 0x0000000400047308 */ /* 0x000e620000000800 */
[----:B0-----:R-:W-:Y:S01]  /*3820*/  FADD.FTZ R30, R160, R3 ;  /* 0x00000003a01e7221 */ /* 0x001fe20000010000 */
[-CC-:B------:R-:W-:Y:S01]  /*3830*/  FFMA.FTZ R14, R29, R36.reuse, -R28.reuse ;  /* 0x000000241d0e7223 */ /* 0x180fe2000001081c */
[-CC-:B------:R-:W-:Y:S01]  /*3840*/  FFMA.FTZ R169, R31, R36.reuse, -R28.reuse ;  /* 0x000000241fa97223 */ /* 0x180fe2000001081c */
[-C--:B------:R-:W-:Y:S01]  /*3850*/  FFMA.FTZ R20, R33, R36.reuse, -R28 ;  /* 0x0000002421147223 */ /* 0x080fe2000001081c */
[----:B----4-:R-:W-:Y:S01]  /*3860*/  FADD.FTZ R3, R79, R30 ;  /* 0x0000001e4f037221 */ /* 0x010fe20000010000 */
[-CC-:B------:R-:W-:Y:S01]  /*3870*/  FFMA.FTZ R171, R35, R36.reuse, -R28.reuse ;  /* 0x0000002423ab7223 */ /* 0x180fe2000001081c */
[-CC-:B------:R-:W-:Y:S01]  /*3880*/  FFMA.FTZ R24, R39, R36.reuse, -R28.reuse ;  /* 0x0000002427187223 */ /* 0x180fe2000001081c */
[----:B------:R-:W0:Y:S01]  /*3890*/  MUFU.EX2 R159, R159 ;  /* 0x0000009f009f7308 */ /* 0x000e220000000800 */
[----:B-----5:R-:W-:Y:S01]  /*38a0*/  FADD.FTZ R32, R162, R3 ;  /* 0x00000003a2207221 */ /* 0x020fe20000010000 */
[-CC-:B------:R-:W-:Y:S01]  /*38b0*/  FFMA.FTZ R173, R41, R36.reuse, -R28.reuse ;  /* 0x0000002429ad7223 */ /* 0x180fe2000001081c */
[-CC-:B------:R-:W-:Y:S01]  /*38c0*/  FFMA.FTZ R26, R43, R36.reuse, -R28.reuse ;  /* 0x000000242b1a7223 */ /* 0x180fe2000001081c */
[-C--:B------:R-:W-:Y:S01]  /*38d0*/  FFMA.FTZ R175, R47, R36.reuse, -R28 ;  /* 0x000000242faf7223 */ /* 0x080fe2000001081c */
[----:B------:R-:W-:Y:S01]  /*38e0*/  FADD.FTZ R5, R81, R32 ;  /* 0x0000002051057221 */ /* 0x000fe20000010000 */
[-CC-:B------:R-:W-:Y:S01]  /*38f0*/  FFMA.FTZ R49, R49, R36.reuse, -R28.reuse ;  /* 0x0000002431317223 */ /* 0x180fe2000001081c */
[-C--:B------:R-:W-:Y:S01]  /*3900*/  FFMA.FTZ R51, R51, R36.reuse, -R28 ;  /* 0x0000002433337223 */ /* 0x080fe2000001081c */
[----:B------:R-:W2:Y:S01]  /*3910*/  MUFU.EX2 R6, R6 ;  /* 0x0000000600067308 */ /* 0x000ea20000000800 */
[----:B-1----:R-:W-:Y:S01]  /*3920*/  FADD.FTZ R30, R157, R4 ;  /* 0x000000049d1e7221 */ /* 0x002fe20000010000 */
[----:B------:R-:W-:Y:S01]  /*3930*/  FADD.FTZ R34, R164, R5 ;  /* 0x00000005a4227221 */ /* 0x000fe20000010000 */
[-CC-:B------:R-:W-:Y:S01]  /*3940*/  FFMA.FTZ R53, R53, R36.reuse, -R28.reuse ;  /* 0x0000002435357223 */ /* 0x180fe2000001081c */
[-CC-:B------:R-:W-:Y:S01]  /*3950*/  FFMA.FTZ R55, R55, R36.reuse, -R28.reuse ;  /* 0x0000002437377223 */ /* 0x180fe2000001081c */
[-C--:B------:R-:W-:Y:S01]  /*3960*/  FFMA.FTZ R57, R57, R36.reuse, -R28 ;  /* 0x0000002439397223 */ /* 0x080fe2000001081c */
[----:B------:R-:W-:Y:S01]  /*3970*/  FADD.FTZ R5, R83, R34 ;  /* 0x0000002253057221 */ /* 0x000fe20000010000 */
[-C--:B------:R-:W-:Y:S01]  /*3980*/  FFMA.FTZ R59, R59, R36.reuse, -R28 ;  /* 0x000000243b3b7223 */ /* 0x080fe2000001081c */
[----:B------:R-:W1:Y:S01]  /*3990*/  MUFU.EX2 R161, R161 ;  /* 0x000000a100a17308 */ /* 0x000e620000000800 */
[----:B0-----:R-:W-:Y:S01]  /*39a0*/  FADD.FTZ R3, R159, R30 ;  /* 0x0000001e9f037221 */ /* 0x001fe20000010000 */
[-CC-:B------:R-:W-:Y:S01]  /*39b0*/  FFMA.FTZ R63, R63, R36.reuse, -R28.reuse ;  /* 0x000000243f3f7223 */ /* 0x180fe2000001081c */
[-CC-:B------:R-:W-:Y:S01]  /*39c0*/  FFMA.FTZ R89, R89, R36.reuse, -R28.reuse ;  /* 0x0000002459597223 */ /* 0x180fe2000001081c */
[-CC-:B------:R-:W-:Y:S01]  /*39d0*/  FFMA.FTZ R91, R91, R36.reuse, -R28.reuse ;  /* 0x000000245b5b7223 */ /* 0x180fe2000001081c */
[-CC-:B------:R-:W-:Y:S01]  /*39e0*/  FFMA.FTZ R93, R93, R36.reuse, -R28.reuse ;  /* 0x000000245d5d7223 */ /* 0x180fe2000001081c */
[-CC-:B------:R-:W-:Y:S01]  /*39f0*/  FFMA.FTZ R95, R95, R36.reuse, -R28.reuse ;  /* 0x000000245f5f7223 */ /* 0x180fe2000001081c */
[-CC-:B------:R-:W-:Y:S01]  /*3a00*/  FFMA.FTZ R97, R97, R36.reuse, -R28.reuse ;  /* 0x0000002461617223 */ /* 0x180fe2000001081c */
[----:B------:R-:W0:Y:S01]  /*3a10*/  MUFU.EX2 R8, R8 ;  /* 0x0000000800087308 */ /* 0x000e220000000800 */
[C---:B--2---:R-:W-:Y:S01]  /*3a20*/  FADD.FTZ R32, R6.reuse, R3 ;  /* 0x0000000306207221 */ /* 0x044fe20000010000 */
[----:B------:R-:W-:Y:S01]  /*3a30*/  FFMA.FTZ R99, R99, R36, -R28 ;  /* 0x0000002463637223 */ /* 0x000fe2000001081c */
[----:B------:R-:W-:-:S02]  /*3a40*/  F2FP.BF16.F32.PACK_AB R159, R6, R159 ;  /* 0x0000009f069f723e */ /* 0x000fc400000010ff */
[----:B------:R-:W-:Y:S02]  /*3a50*/  F2FP.BF16.F32.PACK_AB R157, R4, R157 ;  /* 0x0000009d049d723e */ /* 0x000fe400000010ff */
[----:B------:R-:W-:Y:S01]  /*3a60*/  F2FP.BF16.F32.PACK_AB R156, R71, R156 ;  /* 0x0000009c479c723e */ /* 0x000fe200000010ff */
[----:B------:R-:W2:Y:S01]  /*3a70*/  MUFU.EX2 R166, R166 ;  /* 0x000000a600a67308 */ /* 0x000ea20000000800 */
[----:B-1----:R-:W-:Y:S01]  /*3a80*/  FADD.FTZ R3, R161, R32 ;  /* 0x00000020a1037221 */ /* 0x002fe20000010000 */
[----:B------:R-:W-:Y:S02]  /*3a90*/  F2FP.BF16.F32.PACK_AB R158, R73, R158 ;  /* 0x0000009e499e723e */ /* 0x000fe400000010ff */
[----:B------:R-:W-:Y:S02]  /*3aa0*/  F2FP.BF16.F32.PACK_AB R160, R79, R160 ;  /* 0x000000a04fa0723e */ /* 0x000fe400000010ff */
[----:B------:R-:W-:Y:S02]  /*3ab0*/  F2FP.BF16.F32.PACK_AB R162, R81, R162 ;  /* 0x000000a251a2723e */ /* 0x000fe400000010ff */
[----:B------:R-:W1:Y:S01]  /*3ac0*/  MUFU.EX2 R163, R163 ;  /* 0x000000a300a37308 */ /* 0x000e620000000800 */
[----:B0-----:R-:W-:Y:S01]  /*3ad0*/  FADD.FTZ R32, R8, R3 ;  /* 0x0000000308207221 */ /* 0x001fe20000010000 */
[----:B------:R-:W-:-:S02]  /*3ae0*/  F2FP.BF16.F32.PACK_AB R164, R83, R164 ;  /* 0x000000a453a4723e */ /* 0x000fc400000010ff */
[----:B------:R-:W-:-:S04]  /*3af0*/  F2FP.BF16.F32.PACK_AB R161, R8, R161 ;  /* 0x000000a108a1723e */ /* 0x000fc800000010ff */
[----:B------:R-:W0:Y:S01]  /*3b00*/  MUFU.EX2 R85, R85 ;  /* 0x0000005500557308 */ /* 0x000e220000000800 */
[----:B--2---:R-:W-:-:S07]  /*3b10*/  FADD.FTZ R34, R166, R5 ;  /* 0x00000005a6227221 */ /* 0x004fce0000010000 */
[----:B------:R-:W2:Y:S01]  /*3b20*/  MUFU.EX2 R10, R10 ;  /* 0x0000000a000a7308 */ /* 0x000ea20000000800 */
[----:B-1----:R-:W-:-:S07]  /*3b30*/  FADD.FTZ R3, R163, R32 ;  /* 0x00000020a3037221 */ /* 0x002fce0000010000 */
[----:B------:R-:W1:Y:S01]  /*3b40*/  MUFU.EX2 R168, R168 ;  /* 0x000000a800a87308 */ /* 0x000e620000000800 */
[C---:B0-----:R-:W-:Y:S01]  /*3b50*/  FADD.FTZ R5, R85.reuse, R34 ;  /* 0x0000002255057221 */ /* 0x041fe20000010000 */
[----:B------:R-:W-:-:S06]  /*3b60*/  F2FP.BF16.F32.PACK_AB R166, R85, R166 ;  /* 0x000000a655a6723e */ /* 0x000fcc00000010ff */
[----:B------:R-:W0:Y:S01]  /*3b70*/  MUFU.EX2 R165, R165 ;  /* 0x000000a500a57308 */ /* 0x000e220000000800 */
[C---:B--2---:R-:W-:Y:S01]  /*3b80*/  FADD.FTZ R34, R10.reuse, R3 ;  /* 0x000000030a227221 */ /* 0x044fe20000010000 */
[----:B------:R-:W-:-:S06]  /*3b90*/  F2FP.BF16.F32.PACK_AB R163, R10, R163 ;  /* 0x000000a30aa3723e */ /* 0x000fcc00000010ff */
        /* <DEDUP_REMOVED lines=8> */
[C---:B-1----:R-:W-:Y:S01]  /*3c20*/  FADD.FTZ R0, R12.reuse, R3 ;  /* 0x000000030c007221 */ /* 0x042fe20000010000 */
[----:B------:R-:W-:-:S06]  /*3c30*/  F2FP.BF16.F32.PACK_AB R165, R12, R165 ;  /* 0x000000a50ca5723e */ /* 0x000fcc00000010ff */
[----:B------:R-:W1:Y:S01]  /*3c40*/  MUFU.EX2 R75, R75 ;  /* 0x0000004b004b7308 */ /* 0x000e620000000800 */
[----:B0-----:R-:W-:-:S07]  /*3c50*/  FADD.FTZ R34, R170, R5 ;  /* 0x00000005aa227221 */ /* 0x001fce0000010000 */
[----:B------:R-:W0:Y:S01]  /*3c60*/  MUFU.EX2 R14, R14 ;  /* 0x0000000e000e7308 */ /* 0x000e220000000800 */
[----:B--2---:R-:W-:-:S07]  /*3c70*/  FADD.FTZ R3, R167, R0 ;  /* 0x00000000a7037221 */ /* 0x004fce0000010000 */
[----:B------:R-:W2:Y:S01]  /*3c80*/  MUFU.EX2 R172, R172 ;  /* 0x000000ac00ac7308 */ /* 0x000ea20000000800 */
[C---:B-1----:R-:W-:Y:S01]  /*3c90*/  FADD.FTZ R5, R75.reuse, R34 ;  /* 0x000000224b057221 */ /* 0x042fe20000010000 */
[----:B------:R-:W-:-:S06]  /*3ca0*/  F2FP.BF16.F32.PACK_AB R170, R75, R170 ;  /* 0x000000aa4baa723e */ /* 0x000fcc00000010ff */
[----:B------:R-:W1:Y:S01]  /*3cb0*/  MUFU.EX2 R169, R169 ;  /* 0x000000a900a97308 */ /* 0x000e620000000800 */
[C---:B0-----:R-:W-:Y:S01]  /*3cc0*/  FADD.FTZ R0, R14.reuse, R3 ;  /* 0x000000030e007221 */ /* 0x041fe20000010000 */
[----:B------:R-:W-:-:S06]  /*3cd0*/  F2FP.BF16.F32.PACK_AB R167, R14, R167 ;  /* 0x000000a70ea7723e */ /* 0x000fcc00000010ff */
        /* <DEDUP_REMOVED lines=56> */
[----:B------:R-:W-:Y:S01]  /*4060*/  F2FP.BF16.F32.PACK_AB R182, R101, R182 ;  /* 0x000000b665b6723e */ /* 0x000fe200000010ff */
[----:B------:R-:W-:-:S05]  /*4070*/  IMAD.MOV.U32 R101, RZ, RZ, R151 ;  /* 0x000000ffff657224 */ /* 0x000fca00078e0097 */
        /* <DEDUP_REMOVED lines=9> */
[----:B------:R-:W-:Y:S01]  /*4110*/  F2FP.BF16.F32.PACK_AB R184, R103, R184 ;  /* 0x000000b867b8723e */ /* 0x000fe200000010ff */
[----:B------:R-:W-:-:S05]  /*4120*/  IMAD.MOV.U32 R103, RZ, RZ, R151 ;  /* 0x000000ffff677224 */ /* 0x000fca00078e0097 */
[----:B------:R0:W3:Y:S01]  /*4130*/  MUFU.EX2 R38, R91 ;  /* 0x0000005b00267308 */ /* 0x0000e20000000800 */
[C---:B--2---:R-:W-:Y:S01]  /*4140*/  FADD.FTZ R42, R28.reuse, R3 ;  /* 0x000000031c2a7221 */ /* 0x044fe20000010000 */
[----:B------:R-:W-:-:S06]  /*4150*/  F2FP.BF16.F32.PACK_AB R181, R28, R59 ;  /* 0x0000003b1cb5723e */ /* 0x000fcc00000010ff */
[----:B------:R-:W2:Y:S01]  /*4160*/  MUFU.EX2 R93, R93 ;  /* 0x0000005d005d7308 */ /* 0x000ea20000000800 */
[----:B-1----:R-:W-:Y:S01]  /*4170*/  FADD.FTZ R3, R89, R42 ;  /* 0x0000002a59037221 */ /* 0x002fe20000010000 */
[----:B0-----:R-:W-:-:S06]  /*4180*/  MOV R91, R151 ;  /* 0x00000097005b7202 */ /* 0x001fcc0000000f00 */
[----:B------:R0:W1:Y:S01]  /*4190*/  MUFU.EX2 R40, R95 ;  /* 0x0000005f00287308 */ /* 0x0000620000000800 */
[C---:B---3--:R-:W-:Y:S01]  /*41a0*/  FADD.FTZ R6, R38.reuse, R3 ;  /* 0x0000000326067221 */ /* 0x048fe20000010000 */
[----:B------:R-:W-:Y:S01]  /*41b0*/  F2FP.BF16.F32.PACK_AB R183, R38, R89 ;  /* 0x0000005926b7723e */ /* 0x000fe200000010ff */
[----:B------:R-:W-:-:S05]  /*41c0*/  IMAD.MOV.U32 R89, RZ, RZ, R151 ;  /* 0x000000ffff597224 */ /* 0x000fca00078e0097 */
[----:B------:R-:W3:Y:S01]  /*41d0*/  MUFU.EX2 R97, R97 ;  /* 0x0000006100617308 */ /* 0x000ee20000000800 */
[----:B--2---:R-:W-:Y:S01]  /*41e0*/  FADD.FTZ R3, R93, R6 ;  /* 0x000000065d037221 */ /* 0x004fe20000010000 */
[----:B0-----:R-:W-:-:S06]  /*41f0*/  IMAD.MOV.U32 R95, RZ, RZ, R151 ;  /* 0x000000ffff5f7224 */ /* 0x001fcc00078e0097 */
[----:B------:R-:W0:Y:S01]  /*4200*/  MUFU.EX2 R186, R186 ;  /* 0x000000ba00ba7308 */ /* 0x000e220000000800 */
[C---:B-1----:R-:W-:Y:S01]  /*4210*/  FADD.FTZ R6, R40.reuse, R3 ;  /* 0x0000000328067221 */ /* 0x042fe20000010000 */
[----:B------:R-:W-:Y:S01]  /*4220*/  F2FP.BF16.F32.PACK_AB R185, R40, R93 ;  /* 0x0000005d28b9723e */ /* 0x000fe200000010ff */
[----:B------:R-:W-:-:S05]  /*4230*/  IMAD.MOV.U32 R93, RZ, RZ, R151 ;  /* 0x000000ffff5d7224 */ /* 0x000fca00078e0097 */
[----:B------:R-:W1:Y:S01]  /*4240*/  MUFU.EX2 R105, R105 ;  /* 0x0000006900697308 */ /* 0x000e620000000800 */
[----:B---3--:R-:W-:Y:S01]  /*4250*/  FADD.FTZ R3, R97, R6 ;  /* 0x0000000661037221 */ /* 0x008fe20000010000 */
[----:B------:R-:W-:Y:S02]  /*4260*/  VIADD R6, R88, 0xfffffffe ;  /* 0xfffffffe58067836 */ /* 0x000fe40000000000 */
[----:B------:R-:W-:-:S03]  /*4270*/  IMAD.MOV.U32 R88, RZ, RZ, R151 ;  /* 0x000000ffff587224 */ /* 0x000fc600078e0097 */
[----:B------:R-:W-:Y:S01]  /*4280*/  ISETP.GE.AND P1, PT, R6, R17, PT ;  /* 0x000000110600720c */ /* 0x000fe20003f26270 */
[----:B------:R2:W3:Y:S01]  /*4290*/  MUFU.EX2 R4, R99 ;  /* 0x0000006300047308 */ /* 0x0004e20000000800 */
[----:B0-----:R-:W-:-:S04]  /*42a0*/  FADD.FTZ R0, R186, R5 ;  /* 0x00000005ba007221 */ /* 0x001fc80000010000 */
[C---:B-1----:R-:W-:Y:S01]  /*42b0*/  FADD.FTZ R0, R105.reuse, R0 ;  /* 0x0000000069007221 */ /* 0x042fe20000010000 */
[----:B------:R-:W-:Y:S01]  /*42c0*/  F2FP.BF16.F32.PACK_AB R186, R105, R186 ;  /* 0x000000ba69ba723e */ /* 0x000fe200000010ff */
[----:B--2---:R-:W-:Y:S01]  /*42d0*/  IMAD.MOV.U32 R99, RZ, RZ, R151 ;  /* 0x000000ffff637224 */ /* 0x004fe200078e0097 */
[----:B------:R-:W-:Y:S02]  /*42e0*/  MOV R105, R151 ;  /* 0x0000009700697202 */ /* 0x000fe40000000f00 */
[C---:B---3--:R-:W-:Y:S01]  /*42f0*/  F2FP.BF16.F32.PACK_AB R187, R4.reuse, R97 ;  /* 0x0000006104bb723e */ /* 0x048fe200000010ff */
[----:B------:R-:W-:Y:S01]  /*4300*/  FADD.FTZ R3, R4, R3 ;  /* 0x0000000304037221 */ /* 0x000fe20000010000 */
[----:B------:R-:W-:Y:S01]  /*4310*/  IMAD.MOV.U32 R97, RZ, RZ, R151 ;  /* 0x000000ffff617224 */ /* 0x000fe200078e0097 */
        /* <DEDUP_REMOVED lines=35> */
[----:B------:R-:W-:Y:S01]  /*4550*/  UMOV UR43, UR38 ;  /* 0x00000026002b7c82 */ /* 0x000fe20008000000 */
[----:B------:R-:W-:Y:S01]  /*4560*/  UMOV UR40, UR39 ;  /* 0x0000002700287c82 */ /* 0x000fe20008000000 */
[----:B------:R-:W-:-:S05]  /*4570*/  ULDC UR44, c[0x0][0x9d8] ;  /* 0x00027600002c7ab9 */ /* 0x000fca0000000800 */
.L_x_221:
[----:B------:R-:W-:Y:S01]  /*4580*/  ISETP.NE.AND P2, PT, RZ, UR41, PT ;  /* 0x00000029ff007c0c */ /* 0x000fe2000bf45270 */
[----:B------:R-:W-:-:S04]  /*4590*/  UISETP.NE.AND UP0, UPT, UR40, 0x1, UPT ;  /* 0x000000012800788c */ /* 0x000fc8000bf05270 */
[----:B------:R-:W-:-:S04]  /*45a0*/  USEL UR38, URZ, 0x1, UP0 ;  /* 0x000000013f267887 */ /* 0x000fc80008000000 */
[----:B------:R-:W-:-:S04]  /*45b0*/  ULOP3.LUT UR38, UR43, UR38, URZ, 0x3c, !UPT ;  /* 0x000000262b267292 */ /* 0x000fc8000f8e3c3f */
[----:B------:R-:W-:Y:S08]  /*45c0*/  @P2 BRA `(.L_x_211) ;  /* 0x0000000000442947 */ /* 0x000ff00003800000 */
[----:B------:R-:W-:Y:S05]  /*45d0*/  @!P0 BRA `(.L_x_212) ;  /* 0x0000000000048947 */ /* 0x000fea0003800000 */
[----:B------:R-:W-:Y:S01]  /*45e0*/  BPT.TRAP 0x1 ;  /* 0x000000040000795c */ /* 0x000fe20000300000 */
.L_x_212:
[----:B------:R-:W0:Y:S01]  /*45f0*/  S2UR UR10, SR_CgaCtaId ;  /* 0x00000000000a79c3 */ /* 0x000e220000008800 */
[----:B------:R-:W-:Y:S01]  /*4600*/  UIADD3 UR6, UR40, 0x1, URZ ;  /* 0x0000000128067890 */ /* 0x000fe2000fffe03f */
[----:B------:R-:W-:Y:S01]  /*4610*/  IMAD.U32 R7, RZ, RZ, UR38 ;  /* 0x00000026ff077e24 */ /* 0x000fe2000f8e00ff */
[----:B------:R-:W-:Y:S02]  /*4620*/  UMOV UR7, 0x400 ;  /* 0x0000040000077882 */ /* 0x000fe40000000000 */
[----:B------:R-:W-:Y:S02]  /*4630*/  UISETP.NE.AND UP0, UPT, UR6, 0x2, UPT ;  /* 0x000000020600788c */ /* 0x000fe4000bf05270 */
[----:B------:R-:W-:Y:S02]  /*4640*/  SHF.L.U32 R7, R7, 0x1f, RZ ;  /* 0x0000001f07077819 */ /* 0x000fe400000006ff */
[----:B------:R-:W-:Y:S02]  /*4650*/  USEL UR6, UR6, URZ, UP0 ;  /* 0x0000003f06067287 */ /* 0x000fe40008000000 */
[----:B0-----:R-:W-:-:S04]  /*4660*/  ULEA UR7, UR10, UR7, 0x18 ;  /* 0x000000070a077291 */ /* 0x001fc8000f8ec03f */
[----:B------:R-:W-:-:S09]  /*4670*/  ULEA UR6, UR6, UR7, 0x3 ;  /* 0x0000000706067291 */ /* 0x000fd2000f8e183f */
[----:B------:R0:W1:Y:S01]  /*4680*/  SYNCS.PHASECHK.TRANS64.TRYWAIT P1, [UR6+0x28830], R7 ;  /* 0x02883007ff0075a7 */ /* 0x0000620008020146 */
[----:B------:R-:W-:Y:S05]  /*4690*/  @!P0 BRA `(.L_x_213) ;  /* 0x0000000000048947 */ /* 0x000fea0003800000 */
[----:B------:R-:W-:Y:S01]  /*46a0*/  BPT.TRAP 0x1 ;  /* 0x000000040000795c */ /* 0x000fe20000300000 */
.L_x_213:
[----:B-1----:R-:W-:Y:S05]  /*46b0*/  @P1 BRA `(.L_x_211) ;  /* 0x0000000000081947 */ /* 0x002fea0003800000 */
[----:B------:R-:W1:Y:S02]  /*46c0*/  SYNCS.PHASECHK.TRANS64.TRYWAIT P1, [UR6+0x28830], R7 ;  /* 0x02883007ff0075a7 */ /* 0x000e640008020146 */
[----:B-1----:R-:W-:Y:S05]  /*46d0*/  @!P1 BRA `(.L_x_214) ;  /* 0x000000b800749947 */ /* 0x002fea0003800000 */
.L_x_211:
[----:B-1----:R-:W1:Y:S01]  /*46e0*/  S2R R8, SR_TID.X ;  /* 0x0000000000087919 */ /* 0x002e620000002100 */
[----:B------:R-:W-:Y:S01]  /*46f0*/  UIADD3 UR39, UR40, 0x1, URZ ;  /* 0x0000000128277890 */ /* 0x000fe2000fffe03f */
[----:B------:R-:W-:Y:S01]  /*4700*/  UMOV UR35, 0x40000040 ;  /* 0x4000004000237882 */ /* 0x000fe20000000000 */
[----:B------:R-:W-:Y:S02]  /*4710*/  UMOV UR7, 0x40000040 ;  /* 0x4000004000077882 */ /* 0x000fe40000000000 */
[----:B------:R-:W-:Y:S01]  /*4720*/  UISETP.NE.AND UP0, UPT, UR39, 0x2, UPT ;  /* 0x000000022700788c */ /* 0x000fe2000bf05270 */
[----:B------:R-:W-:Y:S01]  /*4730*/  UMOV UR11, 0x40000040 ;  /* 0x40000040000b7882 */ /* 0x000fe20000000000 */
[----:B------:R-:W-:Y:S02]  /*4740*/  UMOV UR15, 0x40000040 ;  /* 0x40000040000f7882 */ /* 0x000fe40000000000 */
[----:B------:R-:W-:Y:S01]  /*4750*/  USEL UR39, UR39, URZ, UP0 ;  /* 0x0000003f27277287 */ /* 0x000fe20008000000 */
[----:B------:R-:W-:Y:S01]  /*4760*/  UMOV UR19, 0x40000040 ;  /* 0x4000004000137882 */ /* 0x000fe20000000000 */
[----:B------:R-:W-:-:S02]  /*4770*/  UMOV UR23, 0x40000040 ;  /* 0x4000004000177882 */ /* 0x000fc40000000000 */
[----:B------:R-:W-:Y:S01]  /*4780*/  ULEA UR34, UR39, UR42, 0xb ;  /* 0x0000002a27227291 */ /* 0x000fe2000f8e583f */
[----:B------:R-:W-:Y:S01]  /*4790*/  UMOV UR27, 0x40000040 ;  /* 0x40000040001b7882 */ /* 0x000fe20000000000 */
[----:B------:R-:W-:Y:S02]  /*47a0*/  UMOV UR31, 0x40000040 ;  /* 0x40000040001f7882 */ /* 0x000fe40000000000 */
[----:B------:R-:W-:Y:S02]  /*47b0*/  UIADD3 UR6, UR34, 0x2, URZ ;  /* 0x0000000222067890 */ /* 0x000fe4000fffe03f */
[----:B------:R-:W-:Y:S02]  /*47c0*/  UIADD3 UR10, UR34, 0x4, URZ ;  /* 0x00000004220a7890 */ /* 0x000fe4000fffe03f */
[----:B------:R-:W-:Y:S02]  /*47d0*/  UIADD3 UR14, UR34, 0x6, URZ ;  /* 0x00000006220e7890 */ /* 0x000fe4000fffe03f */
[----:B------:R-:W-:-:S02]  /*47e0*/  UIADD3 UR18, UR34, 0x400, URZ ;  /* 0x0000040022127890 */ /* 0x000fc4000fffe03f */
[----:B------:R-:W-:Y:S02]  /*47f0*/  UIADD3 UR22, UR34, 0x402, URZ ;  /* 0x0000040222167890 */ /* 0x000fe4000fffe03f */
[----:B------:R-:W-:Y:S02]  /*4800*/  UIADD3 UR26, UR34, 0x404, URZ ;  /* 0x00000404221a7890 */ /* 0x000fe4000fffe03f */
[----:B------:R-:W-:Y:S01]  /*4810*/  UIADD3 UR30, UR34, 0x406, URZ ;  /* 0x00000406221e7890 */ /* 0x000fe2000fffe03f */
[----:B-1----:R-:W-:-:S04]  /*4820*/  SHF.R.U32.HI R8, RZ, 0x7, R8 ;  /* 0x00000007ff087819 */ /* 0x002fc80000011608 */
[----:B0-----:R-:W-:-:S05]  /*4830*/  IADD3 R7, R8, 0x8, RZ ;  /* 0x0000000808077810 */ /* 0x001fca0007ffe0ff */
[----:B------:R0:W-:Y:S06]  /*4840*/  BAR.SYNC.DEFER_BLOCKING R7, 0x100 ;  /* 0x000400070000751d */ /* 0x0001ec0000010000 */
[----:B------:R-:W-:-:S06]  /*4850*/  WARPGROUP.ARRIVE ;  /* 0x00000000000079c5 */ /* 0x000fcc0000000000 */
[----:B------:R-:W-:Y:S03]  /*4860*/  HGMMA.64x128x16.F32.BF16 R24, gdesc[UR32], RZ, !UPT, gsb0 ;  /* 0x01e00000201879f0 */ /* 0x000fe6000c0018ff */
        /* <DEDUP_REMOVED lines=22> */
[----:B0-----:R-:W-:Y:S05]  /*49d0*/  @P2 BRA `(.L_x_215) ;  /* 0x0000000000382947 */ /* 0x001fea0003800000 */
[----:B------:R-:W-:Y:S05]  /*49e0*/  @!P0 BRA `(.L_x_216) ;  /* 0x0000000000048947 */ /* 0x000fea0003800000 */
[----:B------:R-:W-:Y:S01]  /*49f0*/  BPT.TRAP 0x1 ;  /* 0x000000040000795c */ /* 0x000fe20000300000 */
.L_x_216:
[----:B------:R-:W0:Y:S01]  /*4a00*/  S2UR UR7, SR_CgaCtaId ;  /* 0x00000000000779c3 */ /* 0x000e220000008800 */
[----:B------:R-:W-:Y:S01]  /*4a10*/  UMOV UR6, 0x400 ;  /* 0x0000040000067882 */ /* 0x000fe20000000000 */
[----:B------:R-:W-:-:S05]  /*4a20*/  IMAD.U32 R7, RZ, RZ, UR43 ;  /* 0x0000002bff077e24 */ /* 0x000fca000f8e00ff */
[----:B------:R-:W-:Y:S01]  /*4a30*/  SHF.L.U32 R7, R7, 0x1f, RZ ;  /* 0x0000001f07077819 */ /* 0x000fe200000006ff */
[----:B0-----:R-:W-:-:S04]  /*4a40*/  ULEA UR6, UR7, UR6, 0x18 ;  /* 0x0000000607067291 */ /* 0x001fc8000f8ec03f */
[----:B------:R-:W-:-:S09]  /*4a50*/  ULEA UR6, UR40, UR6, 0x3 ;  /* 0x0000000628067291 */ /* 0x000fd2000f8e183f */
[----:B------:R0:W1:Y:S01]  /*4a60*/  SYNCS.PHASECHK.TRANS64.TRYWAIT P1, [UR6+0x28850], R7 ;  /* 0x02885007ff0075a7 */ /* 0x0000620008020146 */
[----:B------:R-:W-:Y:S05]  /*4a70*/  @!P0 BRA `(.L_x_217) ;  /* 0x0000000000048947 */ /* 0x000fea0003800000 */
[----:B------:R-:W-:Y:S01]  /*4a80*/  BPT.TRAP 0x1 ;  /* 0x000000040000795c */ /* 0x000fe20000300000 */
.L_x_217:
[----:B-1----:R-:W-:Y:S05]  /*4a90*/  @P1 BRA `(.L_x_215) ;  /* 0x0000000000081947 */ /* 0x002fea0003800000 */
[----:B------:R-:W1:Y:S02]  /*4aa0*/  SYNCS.PHASECHK.TRANS64.TRYWAIT P1, [UR6+0x28850], R7 ;  /* 0x02885007ff0075a7 */ /* 0x000e640008020146 */
[----:B-1----:R-:W-:Y:S05]  /*4ab0*/  @!P1 BRA `(.L_x_218) ;  /* 0x000000b400949947 */ /* 0x002fea0003800000 */
.L_x_215:
[----:B------:R-:W2:Y:S01]  /*4ac0*/  S2UR UR6, SR_CgaCtaId ;  /* 0x00000000000679c3 */ /* 0x000ea20000008800 */
[----:B------:R-:W-:Y:S01]  /*4ad0*/  UMOV UR7, 0x400 ;  /* 0x0000040000077882 */ /* 0x000fe20000000000 */
[----:B------:R-:W-:Y:S01]  /*4ae0*/  WARPGROUP.ARRIVE ;  /* 0x00000000000079c5 */ /* 0x000fe20000000000 */
[----:B------:R-:W-:-:S05]  /*4af0*/  UMOV UR15, 0x40000040 ;  /* 0x40000040000f7882 */ /* 0x000fca0000000000 */
[----:B-1----:R-:W1:Y:S01]  /*4b00*/  S2R R8, SR_TID.X ;  /* 0x0000000000087919 */ /* 0x002e620000002100 */
[----:B--2---:R-:W-:-:S04]  /*4b10*/  ULEA UR11, UR6, UR7, 0x18 ;  /* 0x00000007060b7291 */ /* 0x004fc8000f8ec03f */
[----:B------:R-:W-:-:S04]  /*4b20*/  UIADD3 UR7, UR11, 0x400, URZ ;  /* 0x000004000b077890 */ /* 0x000fc8000fffe03f */
[----:B------:R-:W-:-:S04]  /*4b30*/  USHF.R.U32.HI UR7, URZ, 0x4, UR7 ;  /* 0x000000043f077899 */ /* 0x000fc80008011607 */
[----:B------:R-:W-:Y:S01]  /*4b40*/  ULOP3.LUT UR7, UR7, 0x3fff, URZ, 0xc0, !UPT ;  /* 0x00003fff07077892 */ /* 0x000fe2000f8ec03f */
[----:B-1----:R-:W-:-:S03]  /*4b50*/  SHF.R.U32.HI R8, RZ, 0x7, R8 ;  /* 0x00000007ff087819 */ /* 0x002fc60000011608 */
[----:B------:R-:W-:Y:S01]  /*4b60*/  ULOP3.LUT UR7, UR7, 0x4000000, URZ, 0xfc, !UPT ;  /* 0x0400000007077892 */ /* 0x000fe2000f8efc3f */
[----:B0-----:R-:W-:-:S03]  /*4b70*/  IADD3 R7, -R8, 0xb, RZ ;  /* 0x0000000b08077810 */ /* 0x001fc60007ffe1ff */
        /* <DEDUP_REMOVED lines=43> */
.L_x_219:
[----:B0-----:R-:W-:Y:S01]  /*4e30*/  FMUL.FTZ R7, R24, UR44 ;  /* 0x0000002c18077c20 */ /* 0x001fe20008410000 */
        /* <DEDUP_REMOVED lines=81> */
[----:B------:R-:W-:-:S04]  /*5350*/  ULEA UR7, UR39, UR11, 0x3 ;  /* 0x0000000b27077291 */ /* 0x000fc8000f8e183f */
[----:B------:R-:W1:Y:S01]  /*5360*/  MUFU.TANH R21, R21 ;  /* 0x0000001500157308 */ /* 0x000e620000002400 */
[----:B--2---:R-:W-:Y:S01]  /*5370*/  FMNMX.FTZ R38, R14, R45, !PT ;  /* 0x0000002d0e267209 */ /* 0x004fe20007810000 */
[----:B------:R-:W-:-:S04]  /*5380*/  UIADD3 UR7, UR7, 0x28840, URZ ;  /* 0x0002884007077890 */ /* 0x000fc8000fffe03f */
[----:B------:R-:W-:Y:S02]  /*5390*/  UPRMT UR7, UR6, 0x654, UR7 ;  /* 0x0000065406077896 */ /* 0x000fe40008000007 */
[----:B------:R-:W2:Y:S01]  /*53a0*/  MUFU.TANH R25, R25 ;  /* 0x0000001900197308 */ /* 0x000ea20000002400 */
[----:B0-----:R-:W-:-:S06]  /*53b0*/  FMNMX.FTZ R36, R20, R37, !PT ;  /* 0x0000002514247209 */ /* 0x001fcc0007810000 */
[----:B------:R-:W-:Y:S01]  /*53c0*/  SYNCS.ARRIVE.TRANS64.RED.A1T0 RZ, [UR7], RZ ;  /* 0x000000ffffff79a7 */ /* 0x000fe20008100407 */
        /* <DEDUP_REMOVED lines=87> */
[----:B--2---:R-:W-:Y:S02]  /*5940*/  FMNMX.FTZ R37, R77, R36, !PT ;  /* 0x000000244d257209 */ /* 0x004fe40007810000 */
[----:B------:R-:W2:Y:S05]  /*5950*/  LDC R36, c[0x0][0x988] ;  /* 0x00026200ff247b82 */ /* 0x000eaa0000000800 */
[----:B------:R-:W3:Y:S01]  /*5960*/  MUFU.TANH R73, R73 ;  /* 0x0000004900497308 */ /* 0x000ee20000002400 */
[----:B0-----:R-:W-:-:S07]  /*5970*/  FMNMX.FTZ R38, R71, R38, !PT ;  /* 0x0000002647267209 */ /* 0x001fce0007810000 */
[----:B------:R-:W0:Y:S01]  /*5980*/  MUFU.TANH R44, R44 ;  /* 0x0000002c002c7308 */ /* 0x000e220000002400 */
[----:B-1----:R-:W-:-:S07]  /*5990*/  FMNMX.FTZ R37, R42, R37, !PT ;  /* 0x000000252a257209 */ /* 0x002fce0007810000 */
[----:B------:R-:W1:Y:S01]  /*59a0*/  MUFU.TANH R79, R79 ;  /* 0x0000004f004f7308 */ /* 0x000e620000002400 */
[----:B---3--:R-:W-:-:S07]  /*59b0*/  FMNMX.FTZ R38, R73, R38, !PT ;  /* 0x0000002649267209 */ /* 0x008fce0007810000 */
        /* <DEDUP_REMOVED lines=9> */
[----:B-1----:R-:W-:-:S05]  /*5a50*/  FMNMX.FTZ R40, R48, R37, !PT ;  /* 0x0000002530287209 */ /* 0x002fca0007810000 */
[----:B------:R-:W1:Y:S01]  /*5a60*/  SHFL.BFLY PT, R37, R40, 0x2, 0x1f ;  /* 0x0c401f0028257f89 */ /* 0x000e6200000e0000 */
[----:B---3--:R-:W-:-:S04]  /*5a70*/  FMNMX.FTZ R38, R83, R38, !PT ;  /* 0x0000002653267209 */ /* 0x008fc80007810000 */
[----:B0-----:R-:W-:-:S05]  /*5a80*/  FMNMX.FTZ R38, R85, R38, !PT ;  /* 0x0000002655267209 */ /* 0x001fca0007810000 */
[----:B------:R-:W0:Y:S01]  /*5a90*/  SHFL.BFLY PT, R45, R38, 0x2, 0x1f ;  /* 0x0c401f00262d7f89 */ /* 0x000e2200000e0000 */
[----:B-1----:R-:W-:-:S05]  /*5aa0*/  FMNMX.FTZ R52, R40, R37, !PT ;  /* 0x0000002528347209 */ /* 0x002fca0007810000 */
[----:B------:R-:W1:Y:S01]  /*5ab0*/  SHFL.BFLY PT, R37, R52, 0x1, 0x1f ;  /* 0x0c201f0034257f89 */ /* 0x000e6200000e0000 */
[----:B0-----:R-:W-:-:S05]  /*5ac0*/  FMNMX.FTZ R54, R38, R45, !PT ;  /* 0x0000002d26367209 */ /* 0x001fca0007810000 */
[----:B------:R-:W0:Y:S01]  /*5ad0*/  SHFL.BFLY PT, R45, R54, 0x1, 0x1f ;  /* 0x0c201f00362d7f89 */ /* 0x000e2200000e0000 */
[----:B-1----:R-:W-:-:S05]  /*5ae0*/  FMNMX.FTZ R37, R52, R37, !PT ;  /* 0x0000002534257209 */ /* 0x002fca0007810000 */
[C---:B--2---:R-:W-:Y:S01]  /*5af0*/  FMUL.FTZ R50, R37.reuse, R36 ;  /* 0x0000002425327220 */ /* 0x044fe20000410000 */
[----:B------:R-:W-:-:S03]  /*5b00*/  FADD.FTZ R87, -R37, R4 ;  /* 0x0000000425577221 */ /* 0x000fc60000010100 */
[-CC-:B------:R-:W-:Y:S01]  /*5b10*/  FFMA.FTZ R38, R12, R36.reuse, -R50.reuse ;  /* 0x000000240c267223 */ /* 0x180fe20000010832 */
[-CC-:B------:R-:W-:Y:S01]  /*5b20*/  FFMA.FTZ R12, R26, R36.reuse, -R50.reuse ;  /* 0x000000241a0c7223 */ /* 0x180fe20000010832 */
[-CC-:B------:R-:W-:Y:S01]  /*5b30*/  FFMA.FTZ R168, R157, R36.reuse, -R50.reuse ;  /* 0x000000249da87223 */ /* 0x180fe20000010832 */
[-CC-:B------:R-:W-:Y:S01]  /*5b40*/  FFMA.FTZ R156, R7, R36.reuse, -R50.reuse ;  /* 0x00000024079c7223 */ /* 0x180fe20000010832 */
[-C--:B------:R-:W-:Y:S01]  /*5b50*/  FMUL.FTZ R87, R87, R36.reuse ;  /* 0x0000002457577220 */ /* 0x080fe20000410000 */
[-CC-:B------:R-:W-:Y:S01]  /*5b60*/  FFMA.FTZ R40, R8, R36.reuse, -R50.reuse ;  /* 0x0000002408287223 */ /* 0x180fe20000010832 */
[-CC-:B------:R-:W-:Y:S01]  /*5b70*/  FFMA.FTZ R187, R159, R36.reuse, -R50.reuse ;  /* 0x000000249fbb7223 */ /* 0x180fe20000010832 */
[----:B0-----:R-:W-:Y:S01]  /*5b80*/  FMNMX.FTZ R45, R54, R45, !PT ;  /* 0x0000002d362d7209 */ /* 0x001fe20007810000 */
[-CC-:B------:R-:W-:Y:S01]  /*5b90*/  FFMA.FTZ R158, R11, R36.reuse, -R50.reuse ;  /* 0x000000240b9e7223 */ /* 0x180fe20000010832 */
[----:B------:R-:W-:Y:S01]  /*5ba0*/  MUFU.EX2 R156, R156 ;  /* 0x0000009c009c7308 */ /* 0x000fe20000000800 */
[-CC-:B------:R-:W-:Y:S01]  /*5bb0*/  FFMA.FTZ R170, R161, R36.reuse, -R50.reuse ;  /* 0x00000024a1aa7223 */ /* 0x180fe20000010832 */
[-CC-:B------:R-:W-:Y:S01]  /*5bc0*/  FFMA.FTZ R160, R15, R36.reuse, -R50.reuse ;  /* 0x000000240fa07223 */ /* 0x180fe20000010832 */
[C---:B------:R-:W-:Y:S01]  /*5bd0*/  FADD.FTZ R185, -R45.reuse, R5 ;  /* 0x000000052db97221 */ /* 0x040fe20000010100 */
[-C--:B------:R-:W-:Y:S01]  /*5be0*/  FMUL.FTZ R26, R45, R36.reuse ;  /* 0x000000242d1a7220 */ /* 0x080fe20000410000 */
[-CC-:B------:R-:W-:Y:S01]  /*5bf0*/  FFMA.FTZ R20, R20, R36.reuse, -R50.reuse ;  /* 0x0000002414147223 */ /* 0x180fe20000010832 */
[-C--:B------:R-:W-:Y:S01]  /*5c00*/  FFMA.FTZ R162, R25, R36.reuse, -R50 ;  /* 0x0000002419a27223 */ /* 0x080fe20000010832 */
[-C--:B------:R-:W-:Y:S01]  /*5c10*/  FMUL.FTZ R4, R185, R36.reuse ;  /* 0x00000024b9047220 */ /* 0x080fe20000410000 */
[-CC-:B------:R-:W-:Y:S01]  /*5c20*/  FFMA.FTZ R157, R10, R36.reuse, -R26.reuse ;  /* 0x000000240a9d7223 */ /* 0x180fe2000001081a */
[-CC-:B------:R-:W-:Y:S01]  /*5c30*/  FFMA.FTZ R10, R9, R36.reuse, -R26.reuse ;  /* 0x00000024090a7223 */ /* 0x180fe2000001081a */
[----:B------:R0:W1:Y:S01]  /*5c40*/  MUFU.EX2 R5, R87 ;  /* 0x0000005700057308 */ /* 0x0000620000000800 */
[-CC-:B------:R-:W-:Y:S01]  /*5c50*/  FFMA.FTZ R159, R13, R36.reuse, -R26.reuse ;  /* 0x000000240d9f7223 */ /* 0x180fe2000001081a */
[-CC-:B------:R-:W-:Y:S01]  /*5c60*/  FFMA.FTZ R14, R14, R36.reuse, -R26.reuse ;  /* 0x000000240e0e7223 */ /* 0x180fe2000001081a */
[-CC-:B------:R-:W-:Y:S01]  /*5c70*/  FFMA.FTZ R161, R21, R36.reuse, -R26.reuse ;  /* 0x0000002415a17223 */ /* 0x180fe2000001081a */
[-C--:B------:R-:W-:Y:S01]  /*5c80*/  FFMA.FTZ R24, R24, R36.reuse, -R26 ;  /* 0x0000002418187223 */ /* 0x080fe2000001081a */
[-C--:B------:R-:W-:Y:S01]  /*5c90*/  FFMA.FTZ R185, R163, R36.reuse, -R50 ;  /* 0x00000024a3b97223 */ /* 0x080fe20000010832 */
[-CC-:B------:R-:W-:Y:S01]  /*5ca0*/  FFMA.FTZ R163, R27, R36.reuse, -R26.reuse ;  /* 0x000000241ba37223 */ /* 0x180fe2000001081a */
[-C--:B------:R-:W-:Y:S01]  /*5cb0*/  FFMA.FTZ R28, R28, R36.reuse, -R26 ;  /* 0x000000241c1c7223 */ /* 0x080fe2000001081a */
[----:B------:R-:W-:Y:S01]  /*5cc0*/  MUFU.EX2 R4, R4 ;  /* 0x0000000400047308 */ /* 0x000fe20000000800 */
[-CC-:B------:R-:W-:Y:S01]  /*5cd0*/  FFMA.FTZ R172, R165, R36.reuse, -R50.reuse ;  /* 0x00000024a5ac7223 */ /* 0x180fe20000010832 */
[-C--:B------:R-:W-:Y:S01]  /*5ce0*/  FFMA.FTZ R164, R29, R36.reuse, -R50 ;  /* 0x000000241da47223 */ /* 0x080fe20000010832 */
[-C--:B------:R-:W-:Y:S01]  /*5cf0*/  FFMA.FTZ R165, R31, R36.reuse, -R26 ;  /* 0x000000241fa57223 */ /* 0x080fe2000001081a */
[-C--:B------:R-:W-:Y:S01]  /*5d00*/  FFMA.FTZ R8, R30, R36.reuse, -R50 ;  /* 0x000000241e087223 */ /* 0x080fe20000010832 */
[-C--:B------:R-:W-:Y:S01]  /*5d10*/  FFMA.FTZ R30, R32, R36.reuse, -R26 ;  /* 0x00000024201e7223 */ /* 0x080fe2000001081a */
[-CC-:B0-----:R-:W-:Y:S01]  /*5d20*/  FFMA.FTZ R87, R167, R36.reuse, -R50.reuse ;  /* 0x00000024a7577223 */ /* 0x181fe20000010832 */
[----:B------:R-:W-:Y:S01]  /*5d30*/  FFMA.FTZ R166, R33, R36, -R50 ;  /* 0x0000002421a67223 */ /* 0x000fe20000010832 */
[----:B------:R-:W0:Y:S01]  /*5d40*/  MUFU.EX2 R157, R157 ;  /* 0x0000009d009d7308 */ /* 0x000e220000000800 */
[----:B-1----:R-:W-:Y:S01]  /*5d50*/  FFMA.FTZ R9, R5, R0, R156 ;  /* 0x0000000005097223 */ /* 0x002fe2000001009c */
[-C--:B------:R-:W-:Y:S01]  /*5d60*/  FFMA.FTZ R167, R35, R36.reuse, -R26 ;  /* 0x0000002423a77223 */ /* 0x080fe2000001081a */
[-C--:B------:R-:W-:Y:S01]  /*5d70*/  FFMA.FTZ R229, R34, R36.reuse, -R50 ;  /* 0x0000002422e57223 */ /* 0x080fe20000010832 */
[-C--:B------:R-:W-:Y:S01]  /*5d80*/  FFMA.FTZ R32, R39, R36.reuse, -R26 ;  /* 0x0000002427207223 */ /* 0x080fe2000001081a */
[-C--:B------:R-:W-:Y:S01]  /*5d90*/  FFMA.FTZ R174, R169, R36.reuse, -R50 ;  /* 0x00000024a9ae7223 */ /* 0x080fe20000010832 */
[-CC-:B------:R-:W-:Y:S01]  /*5da0*/  FFMA.FTZ R169, R41, R36.reuse, -R26.reuse ;  /* 0x0000002429a97223 */ /* 0x180fe2000001081a */
[-C--:B------:R-:W-:Y:S01]  /*5db0*/  FFMA.FTZ R34, R43, R36.reuse, -R26 ;  /* 0x000000242b227223 */ /* 0x080fe2000001081a */
[----:B------:R-:W1:Y:S01]  /*5dc0*/  MUFU.EX2 R40, R40 ;  /* 0x0000002800287308 */ /* 0x000e620000000800 */
        /* <DEDUP_REMOVED lines=16> */
[----:B-1----:R-:W-:Y:S01]  /*5ed0*/  FADD.FTZ R9, R40, R9 ;  /* 0x0000000928097221 */ /* 0x002fe20000010000 */
[-C--:B------:R-:W-:Y:S01]  /*5ee0*/  FFMA.FTZ R177, R59, R36.reuse, -R26 ;  /* 0x000000243bb17223 */ /* 0x080fe2000001081a */
[-CC-:B------:R-:W-:Y:S01]  /*5ef0*/  FFMA.FTZ R182, R75, R36.reuse, -R50.reuse ;  /* 0x000000244bb67223 */ /* 0x180fe20000010832 */
[-C--:B------:R-:W-:Y:S01]  /*5f00*/  FFMA.FTZ R75, R48, R36.reuse, -R50 ;  /* 0x00000024304b7223 */ /* 0x080fe20000010832 */
[-C--:B------:R-:W-:Y:S01]  /*5f10*/  FFMA.FTZ R48, R61, R36.reuse, -R26 ;  /* 0x000000243d307223 */ /* 0x080fe2000001081a */
[-C--:B------:R-:W-:Y:S01]  /*5f20*/  FFMA.FTZ R25, R179, R36.reuse, -R50 ;  /* 0x00000024b3197223 */ /* 0x080fe20000010832 */
[-C--:B------:R-:W-:Y:S01]  /*5f30*/  FFMA.FTZ R179, R63, R36.reuse, -R26 ;  /* 0x000000243fb37223 */ /* 0x080fe2000001081a */
[----:B------:R-:W1:Y:S01]  /*5f40*/  MUFU.EX2 R159, R159 ;  /* 0x0000009f009f7308 */ /* 0x000e620000000800 */
[----:B--2---:R-:W-:Y:S01]  /*5f50*/  FADD.FTZ R0, R10, R3 ;  /* 0x000000030a007221 */ /* 0x004fe20000010000 */
[-CC-:B------:R-:W-:Y:S01]  /*5f60*/  FFMA.FTZ R180, R181, R36.reuse, -R50.reuse ;  /* 0x00000024b5b47223 */ /* 0x180fe20000010832 */
[-CC-:B------:R-:W-:Y:S01]  /*5f70*/  FFMA.FTZ R15, R183, R36.reuse, -R50.reuse ;  /* 0x00000024b70f7223 */ /* 0x180fe20000010832 */
[-C--:B------:R-:W-:Y:S01]  /*5f80*/  FFMA.FTZ R11, R77, R36.reuse, -R50 ;  /* 0x000000244d0b7223 */ /* 0x080fe20000010832 */
[-CC-:B------:R-:W-:Y:S01]  /*5f90*/  FFMA.FTZ R50, R65, R36.reuse, -R26.reuse ;  /* 0x0000002441327223 */ /* 0x180fe2000001081a */
[-CC-:B------:R-:W-:Y:S01]  /*5fa0*/  FFMA.FTZ R181, R67, R36.reuse, -R26.reuse ;  /* 0x0000002443b57223 */ /* 0x180fe2000001081a */
[----:B------:R-:W-:Y:S01]  /*5fb0*/  FFMA.FTZ R183, R71, R36, -R26 ;  /* 0x0000002447b77223 */ /* 0x000fe2000001081a */
[----:B------:R-:W2:Y:S01]  /*5fc0*/  MUFU.EX2 R38, R38 ;  /* 0x0000002600267308 */ /* 0x000ea20000000800 */
[----:B0-----:R-:W-:-:S07]  /*5fd0*/  FADD.FTZ R9, R158, R9 ;  /* 0x000000099e097221 */ /* 0x001fce0000010000 */
[----:B------:R-:W0:Y:S01]  /*5fe0*/  MUFU.EX2 R14, R14 ;  /* 0x0000000e000e7308 */ /* 0x000e220000000800 */
[----:B-1----:R-:W-:-:S07]  /*5ff0*/  FADD.FTZ R3, R159, R0 ;  /* 0x000000009f037221 */ /* 0x002fce0000010000 */
[----:B------:R-:W1:Y:S01]  /*6000*/  MUFU.EX2 R160, R160 ;  /* 0x000000a000a07308 */ /* 0x000e620000000800 */
[----:B--2---:R-:W-:-:S07]  /*6010*/  FADD.FTZ R9, R38, R9 ;  /* 0x0000000926097221 */ /* 0x004fce0000010000 */
        /* <DEDUP_REMOVED lines=39> */
[----:B-1----:R-:W-:Y:S01]  /*6290*/  FADD.FTZ R9, R187, R52 ;  /* 0x00000034bb097221 */ /* 0x002fe20000010000 */
[----:B------:R-:W-:-:S06]  /*62a0*/  FFMA.FTZ R52, R69, R36, -R26 ;  /* 0x0000002445347223 */ /* 0x000fcc000001081a */
        /* <DEDUP_REMOVED lines=15> */
[----:B0-----:R-:W-:Y:S01]  /*63a0*/  FADD.FTZ R9, R87, R54 ;  /* 0x0000003657097221 */ /* 0x001fe20000010000 */
[----:B------:R-:W-:-:S06]  /*63b0*/  FFMA.FTZ R54, R73, R36, -R26 ;  /* 0x0000002449367223 */ /* 0x000fcc000001081a */
[----:B------:R-:W0:Y:S01]  /*63c0*/  MUFU.EX2 R175, R175 ;  /* 0x000000af00af7308 */ /* 0x000e220000000800 */
[----:B-1----:R-:W-:-:S07]  /*63d0*/  FADD.FTZ R0, R44, R3 ;  /* 0x000000032c007221 */ /* 0x002fce0000010000 */
[----:B------:R-:W1:Y:S01]  /*63e0*/  MUFU.EX2 R33, R33 ;  /* 0x0000002100217308 */ /* 0x000e620000000800 */
[----:B--2---:R-:W-:Y:S01]  /*63f0*/  FADD.FTZ R56, R174, R9 ;  /* 0x00000009ae387221 */ /* 0x004fe20000010000 */
[----:B------:R-:W-:-:S06]  /*6400*/  FFMA.FTZ R9, R79, R36, -R26 ;  /* 0x000000244f097223 */ /* 0x000fcc000001081a */
        /* <DEDUP_REMOVED lines=16> */
[----:B-1----:R-:W-:Y:S01]  /*6510*/  FADD.FTZ R58, R178, R13 ;  /* 0x0000000db23a7221 */ /* 0x002fe20000010000 */
[-CC-:B------:R-:W-:Y:S01]  /*6520*/  FFMA.FTZ R13, R83, R36.reuse, -R26.reuse ;  /* 0x00000024530d7223 */ /* 0x180fe2000001081a */
[----:B------:R-:W-:-:S05]  /*6530*/  FFMA.FTZ R26, R85, R36, -R26 ;  /* 0x00000024551a7223 */ /* 0x000fca000001081a */
        /* <DEDUP_REMOVED lines=34> */
[----:B-1----:R-:W-:-:S03]  /*6760*/  FADD.FTZ R0, R75, R58 ;  /* 0x0000003a4b007221 */ /* 0x002fc60000010000 */
[----:B--2---:R-:W-:Y:S01]  /*6770*/  FADD.FTZ R3, R26, R3 ;  /* 0x000000031a037221 */ /* 0x004fe20000010000 */
[----:B------:R-:W-:Y:S06]  /*6780*/  @!P0 BRA `(.L_x_220) ;  /* 0x0000000000048947 */ /* 0x000fec0003800000 */
[----:B------:R-:W-:Y:S01]  /*6790*/  BPT.TRAP 0x1 ;  /* 0x000000040000795c */ /* 0x000fe20000300000 */
.L_x_220:
[----:B------:R-:W-:Y:S01]  /*67a0*/  ULEA UR7, UR40, UR11, 0x3 ;  /* 0x0000000b28077291 */ /* 0x000fe2000f8e183f */
[----:B------:R-:W-:Y:S01]  /*67b0*/  ISETP.GT.AND P1, PT, R6, R17, PT ;  /* 0x000000110600720c */ /* 0x000fe20003f24270 */
[----:B------:R-:W-:Y:S01]  /*67c0*/  UMOV UR43, UR38 ;  /* 0x00000026002b7c82 */ /* 0x000fe20008000000 */
[----:B------:R-:W-:Y:S01]  /*67d0*/  UMOV UR40, UR39 ;  /* 0x0000002700287c82 */ /* 0x000fe20008000000 */
[----:B------:R-:W-:Y:S01]  /*67e0*/  UIADD3 UR7, UR7, 0x28860, URZ ;  /* 0x0002886007077890 */ /* 0x000fe2000fffe03f */
[----:B------:R-:W-:Y:S01]  /*67f0*/  F2FP.BF16.F32.PACK_AB R168, R187, R168 ;  /* 0x000000a8bba8723e */ /* 0x000fe200000010ff */
[-C--:B------:R-:W-:Y:S01]  /*6800*/  FMUL.FTZ R88, R88, R5.reuse ;  /* 0x0000000558587220 */ /* 0x080fe20000410000 */
[----:B------:R-:W-:Y:S01]  /*6810*/  F2FP.BF16.F32.PACK_AB R170, R185, R170 ;  /* 0x000000aab9aa723e */ /* 0x000fe200000010ff */
        /* <DEDUP_REMOVED lines=66> */
[----:B------:R-:W-:Y:S01]  /*6c40*/  VIADD R6, R6, 0xffffffff ;  /* 0xffffffff06067836 */ /* 0x000fe20000000000 */
        /* <DEDUP_REMOVED lines=30> */
[----:B------:R-:W-:Y:S01]  /*6e30*/  F2FP.BF16.F32.PACK_AB R187, R26, R13 ;  /* 0x0000000d1abb723e */ /* 0x000fe200000010ff */
[----:B------:R-:W-:Y:S06]  /*6e40*/  @P1 BRA `(.L_x_221) ;  /* 0xffffffd400cc1947 */ /* 0x000fec000383ffff */
.L_x_210:
[----:B------:R-:W-:Y:S06]  /*6e50*/  BAR.ARV 0x8, 0x180 ;  /* 0x0206000000007b1d */ /* 0x000fec0000002000 */
[----:B------:R-:W-:Y:S05]  /*6e60*/  @!P0 BRA `(.L_x_222) ;  /* 0x0000000000048947 */ /* 0x000fea0003800000 */
[----:B------:R-:W-:Y:S01]  /*6e70*/  BPT.TRAP 0x1 ;  /* 0x000000040000795c */ /* 0x000fe20000300000 */
.L_x_222:
        /* <DEDUP_REMOVED lines=9> */
.L_x_223:
[----:B-1----:R-:W-:Y:S05]  /*6f10*/  @P1 BRA `(.L_x_224) ;  /* 0x0000000000081947 */ /* 0x002fea0003800000 */
[----:B------:R-:W1:Y:S02]  /*6f20*/  SYNCS.PHASECHK.TRANS64.TRYWAIT P1, [UR5+0x28850], R4 ;  /* 0x02885004ff0075a7 */ /* 0x000e640008020145 */
[----:B-1----:R-:W-:Y:S05]  /*6f30*/  @!P1 BRA `(.L_x_225) ;  /* 0x00000090008c9947 */ /* 0x002fea0003800000 */
.L_x_224:
[----:B------:R-:W-:Y:S01]  /*6f40*/  UIADD3 UR4, UR4, 0x400, URZ ;  /* 0x0000040004047890 */ /* 0x000fe2000fffe03f */
[----:B------:R-:W-:Y:S01]  /*6f50*/  WARPGROUP.ARRIVE ;  /* 0x00000000000079c5 */ /* 0x000fe20000000000 */
[----:B------:R-:W-:Y:S01]  /*6f60*/  UMOV UR11, 0x40000040 ;  /* 0x40000040000b7882 */ /* 0x000fe20000000000 */
[----:B-1----:R-:W1:Y:S01]  /*6f70*/  SHFL.BFLY PT, R5, R0, 0x2, 0x1f ;  /* 0x0c401f0000057f89 */ /* 0x002e6200000e0000 */
[----:B------:R-:W-:Y:S01]  /*6f80*/  USHF.R.U32.HI UR4, URZ, 0x4, UR4 ;  /* 0x000000043f047899 */ /* 0x000fe20008011604 */
[----:B------:R-:W-:Y:S01]  /*6f90*/  IMAD.MOV.U32 R65, RZ, RZ, RZ ;  /* 0x000000ffff417224 */ /* 0x000fe200078e00ff */
[----:B------:R-:W-:Y:S01]  /*6fa0*/  MOV R8, RZ ;  /* 0x000000ff00087202 */ /* 0x000fe20000000f00 */
[----:B0-----:R-:W0:Y:S01]  /*6fb0*/  SHFL.BFLY PT, R4, R3, 0x2, 0x1f ;  /* 0x0c401f0003047f89 */ /* 0x001e2200000e0000 */
[----:B------:R-:W-:-:S04]  /*6fc0*/  ULOP3.LUT UR4, UR4, 0x3fff, URZ, 0xc0, !UPT ;  /* 0x00003fff04047892 */ /* 0x000fc8000f8ec03f */
        /* <DEDUP_REMOVED lines=9> */
[----:B------:R-:W-:Y:S02]  /*7060*/  IMAD.MOV.U32 R0, RZ, RZ, -0x800000 ;  /* 0xff800000ff007424 */ /* 0x000fe400078e00ff */
[----:B0-----:R-:W-:Y:S01]  /*7070*/  FADD.FTZ R6, R4, R3 ;  /* 0x0000000304067221 */ /* 0x001fe20000010000 */
[----:B------:R-:W-:Y:S01]  /*7080*/  IMAD.MOV.U32 R3, RZ, RZ, -0x800000 ;  /* 0xff800000ff037424 */ /* 0x000fe200078e00ff */
[----:B------:R-:W0:Y:S04]  /*7090*/  SHFL.BFLY PT, R4, R5, 0x1, 0x1f ;  /* 0x0c201f0005047f89 */ /* 0x000e2800000e0000 */
[----:B------:R-:W1:Y:S01]  /*70a0*/  SHFL.BFLY PT, R7, R6, 0x1, 0x1f ;  /* 0x0c201f0006077f89 */ /* 0x000e6200000e0000 */
[----:B0-----:R-:W-:Y:S01]  /*70b0*/  FADD.FTZ R10, R5, R4 ;  /* 0x00000004050a7221 */ /* 0x001fe20000010000 */
[----:B-1----:R-:W-:-:S04]  /*70c0*/  FADD.FTZ R11, R6, R7 ;  /* 0x00000007060b7221 */ /* 0x002fc80000010000 */
[----:B------:R-:W-:Y:S02]  /*70d0*/  FSETP.NE.FTZ.AND P1, PT, R10, RZ, PT ;  /* 0x000000ff0a00720b */ /* 0x000fe40003f35000 */
[----:B------:R-:W-:-:S11]  /*70e0*/  FSETP.NE.FTZ.AND P2, PT, R11, RZ, PT ;  /* 0x000000ff0b00720b */ /* 0x000fd60003f55000 */
[----:B------:R-:W0:Y:S01]  /*70f0*/  @P1 MUFU.LG2 R7, R10 ;  /* 0x0000000a00071308 */ /* 0x000e220000000c00 */
[C---:B------:R-:W-:Y:S01]  /*7100*/  @P1 FMUL.FTZ R4, R36.reuse, 0.69314718246459960938 ;  /* 0x3f31721824041820 */ /* 0x040fe20000410000 */
[----:B------:R-:W-:-:S06]  /*7110*/  @P2 FMUL.FTZ R5, R36, 0.69314718246459960938 ;  /* 0x3f31721824052820 */ /* 0x000fcc0000410000 */
        /* <DEDUP_REMOVED lines=48> */
.L_x_226:
[----:B------:R-:W-:Y:S01]  /*7420*/  UIADD3 UR4, UR5, 0x28860, URZ ;  /* 0x0002886005047890 */ /* 0x000fe2000fffe03f */
[-C--:B------:R-:W-:Y:S01]  /*7430*/  FMUL.FTZ R20, R88, R65.reuse ;  /* 0x0000004158147220 */ /* 0x080fe20000410000 */
[----:B------:R-:W-:Y:S01]  /*7440*/  UIADD3 UR39, UR39, 0x1, URZ ;  /* 0x0000000127277890 */ /* 0x000fe2000fffe03f */
[-C--:B------:R-:W-:Y:S01]  /*7450*/  FMUL.FTZ R21, R89, R65.reuse ;  /* 0x0000004159157220 */ /* 0x080fe20000410000 */
[----:B------:R-:W-:Y:S01]  /*7460*/  UPRMT UR4, UR7, 0x654, UR4 ;  /* 0x0000065407047896 */ /* 0x000fe20008000004 */
[-C--:B------:R-:W-:Y:S01]  /*7470*/  FMUL.FTZ R36, R92, R65.reuse ;  /* 0x000000415c247220 */ /* 0x080fe20000410000 */
[----:B------:R-:W-:Y:S01]  /*7480*/  UISETP.NE.AND UP0, UPT, UR39, 0x2, UPT ;  /* 0x000000022700788c */ /* 0x000fe2000bf05270 */
        /* <DEDUP_REMOVED lines=35> */
[----:B------:R-:W-:Y:S01]  /*76c0*/  USEL UR4, URZ, 0x1, UP0 ;  /* 0x000000013f047887 */ /* 0x000fe20008000000 */
        /* <DEDUP_REMOVED lines=28> */
[----:B------:R-:W-:Y:S01]  /*7890*/  VIADD R205, R205, 0x1 ;  /* 0x00000001cdcd7836 */ /* 0x000fe20000000000 */
[----:B------:R-:W-:-:S02]  /*78a0*/  USEL UR39, UR39, URZ, UP0 ;  /* 0x0000003f27277287 */ /* 0x000fc40008000000 */
[----:B------:R-:W-:-:S12]  /*78b0*/  ULOP3.LUT UR38, UR38, UR4, URZ, 0x3c, !UPT ;  /* 0x0000000426267292 */ /* 0x000fd8000f8e3c3f */
.L_x_202:
[----:B------:R-:W0:Y:S01]  /*78c0*/  S2R R4, SR_CgaCtaId ;  /* 0x0000000000047919 */ /* 0x000e220000008800 */
[----:B------:R-:W-:Y:S01]  /*78d0*/  MOV R17, 0x400 ;  /* 0x0000040000117802 */ /* 0x000fe20000000f00 */
[----:B------:R-:W-:Y:S01]  /*78e0*/  BSSY B0, `(.L_x_227) ;  /* 0x00002c4000007945 */ /* 0x000fe20003800000 */
[----:B------:R-:W-:Y:S02]  /*78f0*/  BAR.SYNC.DEFER_BLOCKING 0x5, 0x180 ;  /* 0x0146000000007b1d */ /* 0x000fe40000010000 */
[----:B0-----:R-:W-:-:S05]  /*7900*/  LEA R17, R4, R17, 0x18 ;  /* 0x0000001104117211 */ /* 0x001fca00078ec0ff */
[----:B------:R0:W1:Y:S01]  /*7910*/  LDS.128 R4, [R17+0x288d0] ;  /* 0x0288d00011047984 */ /* 0x0000620000000c00 */
[----:B------:R-:W-:Y:S06]  /*7920*/  BAR.ARV 0x4, 0x180 ;  /* 0x0106000000007b1d */ /* 0x000fec0000002000 */
[----:B------:R-:W-:Y:S05]  /*7930*/  @P0 BRA `(.L_x_228) ;  /* 0x00000020001c0947 */ /* 0x000fea0003800000 */
[----:B-1----:R-:W1:Y:S01]  /*7940*/  S2R R4, SR_SWINHI ;  /* 0x0000000000047919 */ /* 0x002e620000002f00 */
[----:B------:R-:W-:Y:S01]  /*7950*/  SHF.L.U64.HI R106, R19, 0x2, R202 ;  /* 0x00000002136a7819 */ /* 0x000fe200000102ca */
[----:B------:R-:W-:Y:S01]  /*7960*/  ULDC.64 UR4, c[0x0][0xc08] ;  /* 0x0003020000047ab9 */ /* 0x000fe20000000a00 */
[----:B------:R-:W-:Y:S02]  /*7970*/  MOV R88, R17 ;  /* 0x0000001100587202 */ /* 0x000fe40000000f00 */
[----:B-1----:R-:W-:-:S03]  /*7980*/  MOV R89, R4 ;  /* 0x0000000400597202 */ /* 0x002fc60000000f00 */
[----:B------:R-:W-:-:S03]  /*7990*/  IMAD.WIDE R12, R225, 0x2, R88 ;  /* 0x00000002e10c7825 */ /* 0x000fc600078e0258 */
[C---:B------:R-:W-:Y:S02]  /*79a0*/  IADD3 R105, P1, R12.reuse, 0x4040, RZ ;  /* 0x000040400c697810 */ /* 0x040fe40007f3e0ff */
[C---:B------:R-:W-:Y:S02]  /*79b0*/  IADD3 R103, P2, R12.reuse, 0x4020, RZ ;  /* 0x000040200c677810 */ /* 0x040fe40007f5e0ff */
[----:B------:R-:W-:Y:S01]  /*79c0*/  IADD3 R15, P3, R12, 0x4000, RZ ;  /* 0x000040000c0f7810 */ /* 0x000fe20007f7e0ff */
[--C-:B------:R-:W-:Y:S01]  /*79d0*/  IMAD.X R27, RZ, RZ, R13.reuse, P1 ;  /* 0x000000ffff1b7224 */ /* 0x100fe200008e060d */
[----:B------:R-:W-:Y:S01]  /*79e0*/  LOP3.LUT R10, R105, 0x380, RZ, 0xc0, !PT ;  /* 0x00000380690a7812 */ /* 0x000fe200078ec0ff */
[----:B------:R-:W-:Y:S01]  /*79f0*/  IMAD.X R33, RZ, RZ, R13, P2 ;  /* 0x000000ffff217224 */ /* 0x000fe200010e060d */
[----:B------:R-:W-:Y:S02]  /*7a00*/  LOP3.LUT R8, R103, 0x380, RZ, 0xc0, !PT ;  /* 0x0000038067087812 */ /* 0x000fe400078ec0ff */
[----:B------:R-:W-:-:S02]  /*7a10*/  LOP3.LUT R4, R15, 0x380, RZ, 0xc0, !PT ;  /* 0x000003800f047812 */ /* 0x000fc400078ec0ff */
[C---:B------:R-:W-:Y:S02]  /*7a20*/  LOP3.LUT R9, R12.reuse, 0x380, RZ, 0xc0, !PT ;  /* 0x000003800c097812 */ /* 0x040fe400078ec0ff */
[----:B------:R-:W-:Y:S02]  /*7a30*/  IADD3 R107, P0, R12, 0x4060, RZ ;  /* 0x000040600c6b7810 */ /* 0x000fe40007f1e0ff */
[----:B------:R-:W-:Y:S02]  /*7a40*/  SHF.R.U64 R10, R10, 0x3, RZ ;  /* 0x000000030a0a7819 */ /* 0x000fe400000012ff */
[----:B------:R-:W-:Y:S01]  /*7a50*/  SHF.R.U64 R8, R8, 0x3, RZ ;  /* 0x0000000308087819 */ /* 0x000fe200000012ff */
[----:B------:R-:W-:Y:S01]  /*7a60*/  IMAD.X R31, RZ, RZ, R13, P0 ;  /* 0x000000ffff1f7224 */ /* 0x000fe200000e060d */
[C---:B------:R-:W-:Y:S02]  /*7a70*/  IADD3 R101, P4, R12.reuse, 0x60, RZ ;  /* 0x000000600c657810 */ /* 0x040fe40007f9e0ff */
[----:B------:R-:W-:-:S02]  /*7a80*/  IADD3 R93, P5, R12, 0x40, RZ ;  /* 0x000000400c5d7810 */ /* 0x000fc40007fbe0ff */
[----:B------:R-:W-:Y:S01]  /*7a90*/  SHF.R.U64 R4, R4, 0x3, RZ ;  /* 0x0000000304047819 */ /* 0x000fe200000012ff */
[--C-:B------:R-:W-:Y:S01]  /*7aa0*/  IMAD.X R11, RZ, RZ, R13.reuse, P4 ;  /* 0x000000ffff0b7224 */ /* 0x100fe200020e060d */
[----:B------:R-:W-:Y:S01]  /*7ab0*/  BAR.SYNC.DEFER_BLOCKING 0x1, 0x100 ;  /* 0x0044000000007b1d */ /* 0x000fe20000010000 */
[----:B------:R-:W-:Y:S02]  /*7ac0*/  IADD3 R35, P6, R12, 0x20, RZ ;  /* 0x000000200c237810 */ /* 0x000fe40007fde0ff */
[----:B------:R-:W-:Y:S02]  /*7ad0*/  SHF.R.U64 R9, R9, 0x3, RZ ;  /* 0x0000000309097819 */ /* 0x000fe400000012ff */
[----:B------:R-:W-:Y:S01]  /*7ae0*/  LOP3.LUT R14, R107, 0x380, RZ, 0xc0, !PT ;  /* 0x000003806b0e7812 */ /* 0x000fe200078ec0ff */
[----:B------:R-:W-:Y:S01]  /*7af0*/  IMAD.X R25, RZ, RZ, R13, P6 ;  /* 0x000000ffff197224 */ /* 0x000fe200030e060d */
[----:B------:R-:W-:Y:S02]  /*7b00*/  LOP3.LUT R26, R10, R105, RZ, 0x3c, !PT ;  /* 0x000000690a1a7212 */ /* 0x000fe400078e3cff */
[----:B------:R-:W-:-:S02]  /*7b10*/  LOP3.LUT R32, R8, R103, RZ, 0x3c, !PT ;  /* 0x0000006708207212 */ /* 0x000fc400078e3cff */
[----:B------:R-:W-:Y:S02]  /*7b20*/  LOP3.LUT R28, R4, R15, RZ, 0x3c, !PT ;  /* 0x0000000f041c7212 */ /* 0x000fe400078e3cff */
[----:B------:R-:W-:Y:S02]  /*7b30*/  LOP3.LUT R10, R101, 0x380, RZ, 0xc0, !PT ;  /* 0x00000380650a7812 */ /* 0x000fe400078ec0ff */
[----:B------:R-:W-:Y:S02]  /*7b40*/  LOP3.LUT R8, R93, 0x380, RZ, 0xc0, !PT ;  /* 0x000003805d087812 */ /* 0x000fe400078ec0ff */
[----:B------:R-:W-:Y:S02]  /*7b50*/  LOP3.LUT R4, R35, 0x380, RZ, 0xc0, !PT ;  /* 0x0000038023047812 */ /* 0x000fe400078ec0ff */
[----:B------:R-:W-:Y:S01]  /*7b60*/  LOP3.LUT R12, R9, R12, RZ, 0x3c, !PT ;  /* 0x0000000c090c7212 */ /* 0x000fe200078e3cff */
[----:B------:R-:W-:Y:S01]  /*7b70*/  IMAD.X R9, RZ, RZ, R13, P5 ;  /* 0x000000ffff097224 */ /* 0x000fe200028e060d */
[----:B------:R-:W-:-:S02]  /*7b80*/  SHF.R.U64 R14, R14, 0x3, RZ ;  /* 0x000000030e0e7819 */ /* 0x000fc400000012ff */
[----:B------:R-:W-:Y:S02]  /*7b90*/  SHF.R.U64 R10, R10, 0x3, RZ ;  /* 0x000000030a0a7819 */ /* 0x000fe400000012ff */
[----:B------:R-:W-:Y:S02]  /*7ba0*/  SHF.R.U64 R8, R8, 0x3, RZ ;  /* 0x0000000308087819 */ /* 0x000fe400000012ff */
[----:B------:R-:W-:Y:S02]  /*7bb0*/  SHF.R.U64 R4, R4, 0x3, RZ ;  /* 0x0000000304047819 */ /* 0x000fe400000012ff */
[----:B------:R-:W-:Y:S02]  /*7bc0*/  IADD3.X R29, RZ, R13, RZ, P3, !PT ;  /* 0x0000000dff1d7210 */ /* 0x000fe40001ffe4ff */
[----:B------:R-:W-:Y:S01]  /*7bd0*/  LOP3.LUT R30, R14, R107, RZ, 0x3c, !PT ;  /* 0x0000006b0e1e7212 */ /* 0x000fe200078e3cff */
[----:B------:R-:W-:Y:S01]  /*7be0*/  IMAD.SHL.U32 R107, R19, 0x4, RZ ;  /* 0x00000004136b7824 */ /* 0x000fe200078e00ff */
[----:B------:R-:W-:-:S02]  /*7bf0*/  MOV R34, R12 ;  /* 0x0000000c00227202 */ /* 0x000fc40000000f00 */
[----:B------:R-:W-:Y:S02]  /*7c00*/  F2FP.BF16.F32.PACK_AB R12, R21, R20 ;  /* 0x00000014150c723e */ /* 0x000fe400000010ff */
[----:B------:R-:W-:Y:S02]  /*7c10*/  F2FP.BF16.F32.PACK_AB R13, R67, R66 ;  /* 0x00000042430d723e */ /* 0x000fe400000010ff */
[----:B------:R-:W-:Y:S02]  /*7c20*/  F2FP.BF16.F32.PACK_AB R14, R37, R36 ;  /* 0x00000024250e723e */ /* 0x000fe400000010ff */
[----:B------:R-:W-:Y:S02]  /*7c30*/  F2FP.BF16.F32.PACK_AB R15, R69, R68 ;  /* 0x00000044450f723e */ /* 0x000fe400000010ff */
[----:B------:R-:W-:Y:S02]  /*7c40*/  LOP3.LUT R10, R10, R101, RZ, 0x3c, !PT ;  /* 0x000000650a0a7212 */ /* 0x000fe400078e3cff */
[----:B------:R-:W-:Y:S01]  /*7c50*/  LOP3.LUT R8, R8, R93, RZ, 0x3c, !PT ;  /* 0x0000005d08087212 */ /* 0x000fe200078e3cff */
[----:B------:R1:W-:Y:S01]  /*7c60*/  STSM.16.M88.4 [R34], R12 ;  /* 0x0000000c22007844 */ /* 0x0003e20000000200 */
[----:B------:R-:W-:Y:S01]  /*7c70*/  LOP3.LUT R24, R4, R35, RZ, 0x3c, !PT ;  /* 0x0000002304187212 */ /* 0x000fe200078e3cff */
[----:B------:R-:W2:Y:S01]  /*7c80*/  LDC.64 R92, c[0x0][0xc00] ;  /* 0x00030000ff5c7b82 */ /* 0x000ea20000000a00 */
[----:B------:R-:W-:-:S02]  /*7c90*/  MOV R103, R10 ;  /* 0x0000000a00677202 */ /* 0x000fc40000000f00 */
[----:B------:R-:W-:Y:S02]  /*7ca0*/  MOV R104, R8 ;  /* 0x0000000800687202 */ /* 0x000fe40000000f00 */
[----:B------:R-:W-:Y:S02]  /*7cb0*/  MOV R105, R24 ;  /* 0x0000001800697202 */ /* 0x000fe40000000f00 */
[----:B------:R-:W-:Y:S02]  /*7cc0*/  F2FP.BF16.F32.PACK_AB R8, R39, R38 ;  /* 0x000000262708723e */ /* 0x000fe400000010ff */
[----:B------:R-:W-:Y:S02]  /*7cd0*/  F2FP.BF16.F32.PACK_AB R9, R71, R70 ;  /* 0x000000464709723e */ /* 0x000fe400000010ff */
[----:B------:R-:W-:Y:S02]  /*7ce0*/  F2FP.BF16.F32.PACK_AB R10, R41, R40 ;  /* 0x00000028290a723e */ /* 0x000fe400000010ff */
[----:B------:R-:W-:-:S02]  /*7cf0*/  F2FP.BF16.F32.PACK_AB R11, R73, R72 ;  /* 0x00000048490b723e */ /* 0x000fc400000010ff */
[----:B-1----:R-:W-:Y:S02]  /*7d00*/  F2FP.BF16.F32.PACK_AB R12, R43, R42 ;  /* 0x0000002a2b0c723e */ /* 0x002fe400000010ff */
[----:B------:R-:W-:Y:S01]  /*7d10*/  F2FP.BF16.F32.PACK_AB R13, R75, R74 ;  /* 0x0000004a4b0d723e */ /* 0x000fe200000010ff */
[----:B------:R1:W-:Y:S01]  /*7d20*/  STSM.16.M88.4 [R105], R8 ;  /* 0x0000000869007844 */ /* 0x0003e20000000200 */
[----:B------:R-:W-:Y:S02]  /*7d30*/  F2FP.BF16.F32.PACK_AB R14, R45, R44 ;  /* 0x0000002c2d0e723e */ /* 0x000fe400000010ff */
[----:B------:R-:W-:Y:S02]  /*7d40*/  F2FP.BF16.F32.PACK_AB R15, R77, R76 ;  /* 0x0000004c4d0f723e */ /* 0x000fe400000010ff */
[----:B------:R-:W-:Y:S02]  /*7d50*/  MOV R101, R26 ;  /* 0x0000001a00657202 */ /* 0x000fe40000000f00 */
[----:B------:R-:W-:Y:S01]  /*7d60*/  MOV R4, R30 ;  /* 0x0000001e00047202 */ /* 0x000fe20000000f00 */
[----:B------:R3:W-:Y:S01]  /*7d70*/  STSM.16.M88.4 [R104], R12 ;  /* 0x0000000c68007844 */ /* 0x0007e20000000200 */
[----:B------:R-:W-:-:S02]  /*7d80*/  MOV R100, R28 ;  /* 0x0000001c00647202 */ /* 0x000fc40000000f00 */
[----:B------:R-:W-:Y:S02]  /*7d90*/  F2FP.BF16.F32.PACK_AB R24, R47, R46 ;  /* 0x0000002e2f18723e */ /* 0x000fe400000010ff */
[----:B------:R-:W-:Y:S02]  /*7da0*/  F2FP.BF16.F32.PACK_AB R25, R79, R78 ;  /* 0x0000004e4f19723e */ /* 0x000fe400000010ff */
[----:B------:R-:W-:Y:S02]  /*7db0*/  F2FP.BF16.F32.PACK_AB R26, R49, R48 ;  /* 0x00000030311a723e */ /* 0x000fe400000010ff */
[----:B------:R-:W-:Y:S02]  /*7dc0*/  F2FP.BF16.F32.PACK_AB R27, R81, R80 ;  /* 0x00000050511b723e */ /* 0x000fe400000010ff */
[----:B------:R-:W-:Y:S02]  /*7dd0*/  F2FP.BF16.F32.PACK_AB R28, R51, R50 ;  /* 0x00000032331c723e */ /* 0x000fe400000010ff */
[----:B------:R-:W-:Y:S01]  /*7de0*/  F2FP.BF16.F32.PACK_AB R29, R83, R82 ;  /* 0x00000052531d723e */ /* 0x000fe200000010ff */
[----:B------:R-:W-:Y:S01]  /*7df0*/  STSM.16.M88.4 [R103], R24 ;  /* 0x0000001867007844 */ /* 0x000fe20000000200 */
[----:B------:R-:W-:-:S02]  /*7e00*/  F2FP.BF16.F32.PACK_AB R30, R53, R52 ;  /* 0x00000034351e723e */ /* 0x000fc400000010ff */
[----:B------:R-:W-:Y:S02]  /*7e10*/  F2FP.BF16.F32.PACK_AB R31, R85, R84 ;  /* 0x00000054551f723e */ /* 0x000fe400000010ff */
[----:B------:R-:W-:Y:S02]  /*7e20*/  MOV R102, R32 ;  /* 0x0000002000667202 */ /* 0x000fe40000000f00 */
[----:B------:R-:W-:Y:S01]  /*7e30*/  F2FP.BF16.F32.PACK_AB R32, R55, R54 ;  /* 0x000000363720723e */ /* 0x000fe200000010ff */
[----:B------:R4:W-:Y:S01]  /*7e40*/  STSM.16.M88.4 [R100], R28 ;  /* 0x0000001c64007844 */ /* 0x0009e20000000200 */
[----:B------:R-:W-:Y:S02]  /*7e50*/  F2FP.BF16.F32.PACK_AB R33, R87, R86 ;  /* 0x000000565721723e */ /* 0x000fe400000010ff */
[----:B------:R-:W-:Y:S02]  /*7e60*/  F2FP.BF16.F32.PACK_AB R34, R57, R56 ;  /* 0x000000383922723e */ /* 0x000fe400000010ff */
[----:B------:R-:W-:-:S02]  /*7e70*/  F2FP.BF16.F32.PACK_AB R35, R91, R90 ;  /* 0x0000005a5b23723e */ /* 0x000fc400000010ff */
[----:B-1----:R-:W-:Y:S02]  /*7e80*/  F2FP.BF16.F32.PACK_AB R8, R59, R58 ;  /* 0x0000003a3b08723e */ /* 0x002fe400000010ff */
[----:B------:R-:W-:Y:S01]  /*7e90*/  F2FP.BF16.F32.PACK_AB R9, R95, R94 ;  /* 0x0000005e5f09723e */ /* 0x000fe200000010ff */
[----:B------:R-:W-:Y:S01]  /*7ea0*/  STSM.16.M88.4 [R102], R32 ;  /* 0x0000002066007844 */ /* 0x000fe20000000200 */
[----:B------:R-:W-:Y:S02]  /*7eb0*/  F2FP.BF16.F32.PACK_AB R10, R61, R60 ;  /* 0x0000003c3d0a723e */ /* 0x000fe400000010ff */
[----:B------:R-:W-:Y:S02]  /*7ec0*/  F2FP.BF16.F32.PACK_AB R11, R97, R96 ;  /* 0x00000060610b723e */ /* 0x000fe400000010ff */
[----:B---3--:R-:W-:Y:S01]  /*7ed0*/  F2FP.BF16.F32.PACK_AB R12, R63, R62 ;  /* 0x0000003e3f0c723e */ /* 0x008fe200000010ff */
[----:B----4-:R-:W-:Y:S01]  /*7ee0*/  IMAD.MOV.U32 R100, RZ, RZ, RZ ;  /* 0x000000ffff647224 */ /* 0x010fe200078e00ff */
[----:B------:R-:W-:Y:S01]  /*7ef0*/  F2FP.BF16.F32.PACK_AB R13, R99, R98 ;  /* 0x00000062630d723e */ /* 0x000fe200000010ff */
[----:B------:R1:W-:Y:S01]  /*7f00*/  STSM.16.M88.4 [R101], R8 ;  /* 0x0000000865007844 */ /* 0x0003e20000000200 */
[----:B------:R-:W-:-:S02]  /*7f10*/  F2FP.BF16.F32.PACK_AB R14, R65, R64 ;  /* 0x00000040410e723e */ /* 0x000fc400000010ff */
[----:B------:R-:W-:Y:S02]  /*7f20*/  F2FP.BF16.F32.PACK_AB R15, R151, R150 ;  /* 0x00000096970f723e */ /* 0x000fe400000010ff */
[----:B--2---:R-:W-:Y:S02]  /*7f30*/  ISETP.NE.U32.AND P0, PT, R92, RZ, PT ;  /* 0x000000ff5c00720c */ /* 0x004fe40003f05070 */
[----:B------:R-:W-:Y:S01]  /*7f40*/  IADD3 R24, P1, R107, R92, RZ ;  /* 0x0000005c6b187210 */ /* 0x000fe20007f3e0ff */
[----:B------:R2:W-:Y:S01]  /*7f50*/  STSM.16.M88.4 [R4], R12 ;  /* 0x0000000c04007844 */ /* 0x0005e20000000200 */
[----:B------:R-:W-:Y:S01]  /*7f60*/  BAR.SYNC.DEFER_BLOCKING 0x1, 0x100 ;  /* 0x0044000000007b1d */ /* 0x000fe20000010000 */
[----:B------:R-:W-:Y:S02]  /*7f70*/  ISETP.NE.AND.EX P0, PT, R93, RZ, PT, P0 ;  /* 0x000000ff5d00720c */ /* 0x000fe40003f05300 */
[----:B------:R-:W-:-:S05]  /*7f80*/  IMAD.X R25, R106, 0x1, R93, P1 ;  /* 0x000000016a197824 */ /* 0x000fca00008e065d */
[----:B-1----:R-:W1:Y:S08]  /*7f90*/  LDC R9, c[0x0][0xad4] ;  /* 0x0002b500ff097b82 */ /* 0x002e700000000800 */
[----:B--2---:R-:W2:Y:S01]  /*7fa0*/  LDC R4, c[0x0][0xbe8] ;  /* 0x0002fa00ff047b82 */ /* 0x004ea20000000800 */
[----:B------:R-:W3:Y:S01]  /*7fb0*/  @P0 LDG.E R100, desc[UR36][R24.64] ;  /* 0x0000002418640981 */ /* 0x000ee2000c1e1900 */
[----:B------:R-:W-:-:S04]  /*7fc0*/  ISETP.NE.U32.AND P1, PT, RZ, UR4, PT ;  /* 0x00000004ff007c0c */ /* 0x000fc8000bf25070 */
[----:B------:R-:W-:-:S13]  /*7fd0*/  ISETP.NE.AND.EX P1, PT, RZ, UR5, PT, P1 ;  /* 0x00000005ff007c0c */ /* 0x000fda000bf25310 */
[----:B------:R-:W-:Y:S01]  /*7fe0*/  @P1 IADD3 R26, P2, R107, UR4, RZ ;  /* 0x000000046b1a1c10 */ /* 0x000fe2000ff5e0ff */
[----:B------:R-:W-:Y:S01]  /*7ff0*/  ULDC UR4, c[0x0][0xa88] ;  /* 0x0002a20000047ab9 */ /* 0x000fe20000000800 */
[----:B--2---:R-:W-:Y:S02]  /*8000*/  ISETP.NE.AND P4, PT, R4, 0x1, PT ;  /* 0x000000010400780c */ /* 0x004fe40003f85270 */
[----:B------:R-:W-:Y:S02]  /*8010*/  @P1 IADD3.X R27, R106, UR5, RZ, P2, !PT ;  /* 0x000000056a1b1c10 */ /* 0x000fe400097fe4ff */
[C---:B------:R-:W-:Y:S02]  /*8020*/  ISETP.NE.AND P2, PT, R18.reuse, RZ, PT ;  /* 0x000000ff1200720c */ /* 0x040fe40003f45270 */
[----:B------:R-:W-:Y:S02]  /*8030*/  MOV R29, UR4 ;  /* 0x00000004001d7c02 */ /* 0x000fe40008000f00 */
[----:B-1----:R-:W-:Y:S01]  /*8040*/  SEL R9, R18, R9, P2 ;  /* 0x0000000912097207 */ /* 0x002fe20001000000 */
[----:B------:R-:W-:-:S03]  /*8050*/  IMAD.MOV.U32 R18, RZ, RZ, 0x9b8 ;  /* 0x000009b8ff127424 */ /* 0x000fc600078e00ff */
[----:B------:R-:W-:Y:S01]  /*8060*/  ISETP.GT.AND P3, PT, R9, 0x1, PT ;  /* 0x000000010900780c */ /* 0x000fe20003f64270 */
[----:B------:R-:W1:Y:S01]  /*8070*/  @P4 LDC R28, c[0x0][0xbec] ;  /* 0x0002fb00ff1c4b82 */ /* 0x000e620000000800 */
[----:B------:R2:W5:Y:S01]  /*8080*/  @P1 LDG.E R29, desc[UR36][R26.64] ;  /* 0x000000241a1d1981 */ /* 0x000562000c1e1900 */
[----:B------:R-:W-:Y:S01]  /*8090*/  ISETP.NE.U32.AND P2, PT, R92, RZ, PT ;  /* 0x000000ff5c00720c */ /* 0x000fe20003f45070 */
[----:B------:R-:W-:Y:S01]  /*80a0*/  IMAD R101, R16, 0x80, R224 ;  /* 0x0000008010657824 */ /* 0x000fe200078e02e0 */
[----:B------:R-:W-:Y:S02]  /*80b0*/  SEL R18, R18, 0x978, P3 ;  /* 0x0000097812127807 */ /* 0x000fe40001800000 */
[----:B------:R-:W-:Y:S02]  /*80c0*/  ISETP.NE.AND.EX P2, PT, R93, RZ, PT, P2 ;  /* 0x000000ff5d00720c */ /* 0x000fe40003f45320 */
[----:B------:R-:W4:Y:S01]  /*80d0*/  LDC.64 R14, c[0x0][R18+0x220] ;  /* 0x00008800120e7b82 */ /* 0x000f220000000a00 */
[----:B------:R-:W-:-:S02]  /*80e0*/  SEL R31, R201, RZ, P3 ;  /* 0x000000ffc91f7207 */ /* 0x000fc40001800000 */
[----:B------:R-:W-:Y:S02]  /*80f0*/  SEL R19, R19, RZ, !P2 ;  /* 0x000000ff13137207 */ /* 0x000fe40005000000 */
[----:B--2---:R-:W-:-:S03]  /*8100*/  SEL R27, R202, RZ, !P2 ;  /* 0x000000ffca1b7207 */ /* 0x004fc60005000000 */
[----:B------:R-:W2:Y:S08]  /*8110*/  LDC.64 R10, c[0x0][R18+0x218] ;  /* 0x00008600120a7b82 */ /* 0x000eb00000000a00 */
[----:B------:R-:W0:Y:S08]  /*8120*/  @P4 LDC R93, c[0x0][0xbf0] ;  /* 0x0002fc00ff5d4b82 */ /* 0x000e300000000800 */
[----:B------:R-:W1:Y:S01]  /*8130*/  LDC.64 R12, c[0x0][R18+0x228] ;  /* 0x00008a00120c7b82 */ /* 0x000e620000000a00 */
[----:B----4-:R-:W-:-:S04]  /*8140*/  IMAD R15, R15, R19, RZ ;  /* 0x000000130f0f7224 */ /* 0x010fc800078e02ff */
[C---:B------:R-:W-:Y:S02]  /*8150*/  IMAD R35, R14.reuse, R27, R15 ;  /* 0x0000001b0e237224 */ /* 0x040fe400078e020f */
[----:B------:R-:W-:Y:S01]  /*8160*/  IMAD.WIDE.U32 R14, R14, R19, RZ ;  /* 0x000000130e0e7225 */ /* 0x000fe200078e00ff */
[----:B------:R-:W4:Y:S03]  /*8170*/  LDC.64 R8, c[0x0][0xba8] ;  /* 0x0002ea00ff087b82 */ /* 0x000f260000000a00 */
[----:B--2---:R-:W-:-:S04]  /*8180*/  IMAD.WIDE.U32 R26, R10, R2, RZ ;  /* 0x000000020a1a7225 */ /* 0x004fc800078e00ff */
[----:B------:R-:W-:Y:S02]  /*8190*/  IMAD R33, R11, R2, RZ ;  /* 0x000000020b217224 */ /* 0x000fe400078e02ff */
[----:B------:R-:W2:Y:S01]  /*81a0*/  LDC.64 R10, c[0x0][R18+0x210] ;  /* 0x00008400120a7b82 */ /* 0x000ea20000000a00 */
[----:B------:R-:W-:Y:S02]  /*81b0*/  IMAD.IADD R35, R15, 0x1, R35 ;  /* 0x000000010f237824 */ /* 0x000fe400078e0223 */
[----:B------:R-:W-:Y:S02]  /*81c0*/  IMAD.MOV.U32 R15, RZ, RZ, R101 ;  /* 0x000000ffff0f7224 */ /* 0x000fe400078e0065 */
[----:B------:R-:W-:Y:S02]  /*81d0*/  IMAD.IADD R33, R27, 0x1, R33 ;  /* 0x000000011b217824 */ /* 0x000fe400078e0221 */
[-C--:B-1----:R-:W-:Y:S02]  /*81e0*/  IMAD R27, R13, R31.reuse, RZ ;  /* 0x0000001f0d1b7224 */ /* 0x082fe400078e02ff */
[----:B------:R-:W-:-:S05]  /*81f0*/  IMAD.WIDE.U32 R12, R12, R31, RZ ;  /* 0x0000001f0c0c7225 */ /* 0x000fca00078e00ff */
[----:B------:R-:W-:Y:S01]  /*8200*/  IADD3 R27, R13, R27, RZ ;  /* 0x0000001b0d1b7210 */ /* 0x000fe20007ffe0ff */
[----:B----4-:R-:W1:Y:S08]  /*8210*/  @!P3 LDC R8, c[0x0][0xb50] ;  /* 0x0002d400ff08bb82 */ /* 0x010e700000000800 */
[----:B------:R-:W4:Y:S01]  /*8220*/  @!P3 LDC R9, c[0x0][0xb54] ;  /* 0x0002d500ff09bb82 */ /* 0x000f220000000800 */
[--C-:B---3--:R-:W-:Y:S01]  /*8230*/  IADD3 R26, P2, P5, R14, R26, R100.reuse ;  /* 0x0000001a0e1a7210 */ /* 0x108fe20007d5e064 */
[----:B------:R-:W-:Y:S01]  /*8240*/  @P4 IMAD.HI.U32 R14, R101, R28, RZ ;  /* 0x0000001c650e4227 */ /* 0x000fe200078e00ff */
[----:B------:R-:W-:-:S04]  /*8250*/  SHF.R.S32.HI R92, RZ, 0x1f, R100 ;  /* 0x0000001fff5c7819 */ /* 0x000fc80000011464 */
[----:B0-----:R-:W-:Y:S02]  /*8260*/  @P4 SHF.R.U32.HI R15, RZ, R93, R14 ;  /* 0x0000005dff0f4219 */ /* 0x001fe4000001160e */
[----:B------:R-:W-:Y:S02]  /*8270*/  IADD3.X R14, R35, R33, R92, P2, P5 ;  /* 0x00000021230e7210 */ /* 0x000fe400017ea45c */
[----:B------:R-:W-:Y:S01]  /*8280*/  IADD3 R12, P2, P5, R15, R26, R12 ;  /* 0x0000001a0f0c7210 */ /* 0x000fe20007d5e00c */
[--C-:B------:R-:W-:Y:S01]  /*8290*/  IMAD.MOV R31, RZ, RZ, -R15.reuse ;  /* 0x000000ffff1f7224 */ /* 0x100fe200078e0a0f */
[----:B------:R-:W-:-:S03]  /*82a0*/  SHF.R.S32.HI R13, RZ, 0x1f, R15 ;  /* 0x0000001fff0d7819 */ /* 0x000fc6000001140f */
[----:B------:R-:W-:Y:S01]  /*82b0*/  IMAD R15, R4, R31, R101 ;  /* 0x0000001f040f7224 */ /* 0x000fe200078e0265 */
[----:B------:R-:W-:-:S03]  /*82c0*/  IADD3.X R13, R13, R14, R27, P2, P5 ;  /* 0x0000000e0d0d7210 */ /* 0x000fc600017ea41b */
[----:B--2---:R-:W-:Y:S01]  /*82d0*/  IMAD R11, R11, R15, RZ ;  /* 0x0000000f0b0b7224 */ /* 0x004fe200078e02ff */
[----:B------:R-:W-:-:S05]  /*82e0*/  SHF.R.S32.HI R27, RZ, 0x1f, R15 ;  /* 0x0000001fff1b7819 */ /* 0x000fca000001140f */
[C---:B------:R-:W-:Y:S02]  /*82f0*/  IMAD R27, R10.reuse, R27, R11 ;  /* 0x0000001b0a1b7224 */ /* 0x040fe400078e020b */
[----:B------:R-:W-:-:S04]  /*8300*/  IMAD.WIDE.U32 R10, R10, R15, R12 ;  /* 0x0000000f0a0a7225 */ /* 0x000fc800078e000c */
[----:B------:R-:W-:Y:S01]  /*8310*/  IMAD.IADD R11, R11, 0x1, R27 ;  /* 0x000000010b0b7824 */ /* 0x000fe200078e021b */
[----:B-1----:R-:W-:-:S04]  /*8320*/  LEA R12, P2, R10, R8, 0x2 ;  /* 0x000000080a0c7211 */ /* 0x002fc800078410ff */
[----:B----4-:R-:W-:Y:S01]  /*8330*/  LEA.HI.X R14, R10, R9, R11, 0x2, P2 ;  /* 0x000000090a0e7211 */ /* 0x010fe200010f140b */
[----:B------:R-:W-:Y:S08]  /*8340*/  @P1 BRA `(.L_x_229) ;  /* 0x0000000000101947 */ /* 0x000ff00003800000 */
[----:B------:R-:W-:Y:S05]  /*8350*/  @!P0 BRA `(.L_x_229) ;  /* 0x00000000000c8947 */ /* 0x000fea0003800000 */
[----:B------:R-:W2:Y:S04]  /*8360*/  LDG.E R8, desc[UR36][R24.64] ;  /* 0x0000002418087981 */ /* 0x000ea8000c1e1900 */
[----:B-----5:R-:W2:Y:S02]  /*8370*/  LDG.E R29, desc[UR36][R24.64+0x4] ;  /* 0x00000424181d7981 */ /* 0x020ea4000c1e1900 */
[----:B--2---:R-:W-:-:S07]  /*8380*/  IMAD.IADD R29, R29, 0x1, -R8 ;  /* 0x000000011d1d7824 */ /* 0x004fce00078e0a08 */
.L_x_229:
[----:B------:R-:W-:Y:S01]  /*8390*/  SHFL.IDX PT, R8, R12, RZ, 0x1c1f ;  /* 0x001c1fff0c087589 */ /* 0x000fe200000e0000 */
[----:B------:R-:W-:Y:S01]  /*83a0*/  IMAD R15, R16, 0x80, R223 ;  /* 0x00000080100f7824 */ /* 0x000fe200078e02df */
[----:B------:R-:W-:Y:S01]  /*83b0*/  LOP3.LUT P0, RZ, R206, 0x3, RZ, 0xc0, !PT ;  /* 0x00000003ceff7812 */ /* 0x000fe2000780c0ff */
[----:B-----5:R-:W-:Y:S01]  /*83c0*/  IMAD R18, R29, R4, RZ ;  /* 0x000000041d127224 */ /* 0x020fe200078e02ff */
[----:B------:R-:W0:Y:S01]  /*83d0*/  SHFL.IDX PT, R9, R14, RZ, 0x1c1f ;  /* 0x001c1fff0e097589 */ /* 0x000e2200000e0000 */
[----:B------:R-:W-:-:S03]  /*83e0*/  VIADD R13, R15, 0x8 ;  /* 0x000000080f0d7836 */ /* 0x000fc60000000000 */
[----:B------:R-:W-:Y:S01]  /*83f0*/  SHFL.IDX PT, R10, R12, 0x1, 0x1c1f ;  /* 0x003c1f000c0a7f89 */ /* 0x000fe200000e0000 */
[-C--:B------:R-:W-:Y:S02]  /*8400*/  ISETP.GE.OR P1, PT, R15, R18.reuse, P0 ;  /* 0x000000120f00720c */ /* 0x080fe40000726670 */
[-C--:B------:R-:W-:Y:S01]  /*8410*/  ISETP.GE.OR P0, PT, R13, R18.reuse, P0 ;  /* 0x000000120d00720c */ /* 0x080fe20000706670 */
[----:B------:R-:W1:Y:S01]  /*8420*/  SHFL.IDX PT, R11, R14, 0x1, 0x1c1f ;  /* 0x003c1f000e0b7f89 */ /* 0x000e6200000e0000 */
[----:B------:R-:W-:-:S09]  /*8430*/  ISETP.GE.AND P2, PT, R15, R18, PT ;  /* 0x000000120f00720c */ /* 0x000fd20003f46270 */
[----:B0-----:R0:W-:Y:S04]  /*8440*/  @!P1 ST.E desc[UR36][R8.64], R0 ;  /* 0x0000000008009985 */ /* 0x0011e8000c101924 */
[----:B-1----:R0:W-:Y:S01]  /*8450*/  @!P0 ST.E desc[UR36][R10.64], R3 ;  /* 0x000000030a008985 */ /* 0x0021e2000c101924 */
[----:B------:R-:W-:Y:S01]  /*8460*/  ISETP.GE.AND P0, PT, R13, R18, PT ;  /* 0x000000120d00720c */ /* 0x000fe20003f06270 */
[----:B------:R-:W-:-:S12]  /*8470*/  @P3 BRA `(.L_x_230) ;  /* 0x00000008007c3947 */ /* 0x000fd80003800000 */
[----:B0-----:R-:W-:Y:S01]  /*8480*/  IMAD R3, R204, 0x40, R153 ;  /* 0x00000040cc037824 */ /* 0x001fe200078e0299 */
[----:B------:R-:W0:Y:S01]  /*8490*/  @P4 LDC R49, c[0x0][0xbec] ;  /* 0x0002fb00ff314b82 */ /* 0x000e220000000800 */
[----:B------:R-:W-:Y:S02]  /*84a0*/  ULDC.64 UR4, c[0x0][0xaa0] ;  /* 0x0002a80000047ab9 */ /* 0x000fe40000000a00 */
[----:B------:R-:W-:-:S03]  /*84b0*/  IMAD.WIDE R88, R3, 0x2, R88 ;  /* 0x0000000203587825 */ /* 0x000fc600078e0258 */
[----:B------:R-:W-:Y:S02]  /*84c0*/  IADD3 R13, P6, R88, 0x1000, RZ ;  /* 0x00001000580d7810 */ /* 0x000fe40007fde0ff */
[----:B------:R-:W1:Y:S01]  /*84d0*/  @P4 LDC R51, c[0x0][0xbf0] ;  /* 0x0002fc00ff334b82 */ /* 0x000e620000000800 */
[----:B------:R-:W-:Y:S01]  /*84e0*/  IMAD.WIDE.U32 R20, R100, UR4, RZ ;  /* 0x0000000464147c25 */ /* 0x000fe2000f8e00ff */
[C---:B------:R-:W-:Y:S02]  /*84f0*/  IADD3 R25, P5, R88.reuse, 0x2000, RZ ;  /* 0x0000200058197810 */ /* 0x040fe40007fbe0ff */
[----:B------:R-:W-:Y:S02]  /*8500*/  LOP3.LUT R12, R13, 0x380, RZ, 0xc0, !PT ;  /* 0x000003800d0c7812 */ /* 0x000fe400078ec0ff */
[----:B------:R-:W-:Y:S02]  /*8510*/  IADD3 R29, P3, R88, 0x3000, RZ ;  /* 0x00003000581d7810 */ /* 0x000fe40007f7e0ff */
[----:B------:R-:W-:-:S02]  /*8520*/  SHF.R.U64 R12, R12, 0x3, RZ ;  /* 0x000000030c0c7819 */ /* 0x000fc400000012ff */
[----:B------:R-:W-:Y:S02]  /*8530*/  IADD3 R33, P2, R88, 0x4000, RZ ;  /* 0x0000400058217810 */ /* 0x000fe40007f5e0ff */
[----:B------:R-:W-:Y:S01]  /*8540*/  LOP3.LUT R12, R12, R13, RZ, 0x3c, !PT ;  /* 0x0000000d0c0c7212 */ /* 0x000fe200078e3cff */
[--C-:B------:R-:W-:Y:S01]  /*8550*/  IMAD.X R13, RZ, RZ, R89.reuse, P6 ;  /* 0x000000ffff0d7224 */ /* 0x100fe200030e0659 */
[C---:B------:R-:W-:Y:S02]  /*8560*/  IADD3 R3, P6, R88.reuse, 0x7000, RZ ;  /* 0x0000700058037810 */ /* 0x040fe40007fde0ff */
[C---:B------:R-:W-:Y:S02]  /*8570*/  IADD3 R37, P1, R88.reuse, 0x5000, RZ ;  /* 0x0000500058257810 */ /* 0x040fe40007f3e0ff */
[----:B------:R-:W-:Y:S01]  /*8580*/  LOP3.LUT R0, R3, 0x380, RZ, 0xc0, !PT ;  /* 0x0000038003007812 */ /* 0x000fe200078ec0ff */
[----:B------:R-:W-:Y:S01]  /*8590*/  IMAD.X R45, RZ, RZ, R89, P6 ;  /* 0x000000ffff2d7224 */ /* 0x000fe200030e0659 */
[----:B------:R-:W-:Y:S01]  /*85a0*/  IADD3 R41, P0, R88, 0x6000, RZ ;  /* 0x0000600058297810 */ /* 0x000fe20007f1e0ff */
[----:B------:R-:W5:Y:S01]  /*85b0*/  LD.E.128 R12, desc[UR36][R12.64] ;  /* 0x000000240c0c7980 */ /* 0x000f62000c101d00 */
[----:B------:R-:W-:-:S02]  /*85c0*/  SHF.R.U64 R0, R0, 0x3, RZ ;  /* 0x0000000300007819 */ /* 0x000fc400000012ff */
[----:B------:R-:W-:Y:S02]  /*85d0*/  LOP3.LUT R24, R25, 0x380, RZ, 0xc0, !PT ;  /* 0x0000038019187812 */ /* 0x000fe400078ec0ff */
[----:B------:R-:W-:Y:S01]  /*85e0*/  LOP3.LUT R44, R0, R3, RZ, 0x3c, !PT ;  /* 0x00000003002c7212 */ /* 0x000fe200078e3cff */
[----:B------:R-:W-:Y:S01]  /*85f0*/  IMAD R3, R92, UR4, RZ ;  /* 0x000000045c037c24 */ /* 0x000fe2000f8e02ff */
[----:B------:R-:W-:Y:S02]  /*8600*/  LOP3.LUT R28, R29, 0x380, RZ, 0xc0, !PT ;  /* 0x000003801d1c7812 */ /* 0x000fe400078ec0ff */
[----:B------:R-:W-:Y:S01]  /*8610*/  LOP3.LUT R32, R33, 0x380, RZ, 0xc0, !PT ;  /* 0x0000038021207812 */ /* 0x000fe200078ec0ff */
[----:B------:R-:W-:Y:S01]  /*8620*/  IMAD R3, R100, UR5, R3 ;  /* 0x0000000564037c24 */ /* 0x000fe2000f8e0203 */
[----:B------:R-:W-:Y:S01]  /*8630*/  ULDC.64 UR4, c[0x0][0xae8] ;  /* 0x0002ba0000047ab9 */ /* 0x000fe20000000a00 */
[----:B------:R-:W-:Y:S01]  /*8640*/  LOP3.LUT R36, R37, 0x380, RZ, 0xc0, !PT ;  /* 0x0000038025247812 */ /* 0x000fe200078ec0ff */
[----:B------:R-:W5:Y:S01]  /*8650*/  LD.E.128 R44, desc[UR36][R44.64] ;  /* 0x000000242c2c7980 */ /* 0x000f62000c101d00 */
[----:B------:R-:W-:Y:S01]  /*8660*/  IMAD.IADD R21, R21, 0x1, R3 ;  /* 0x0000000115157824 */ /* 0x000fe200078e0203 */
[----:B------:R-:W-:-:S02]  /*8670*/  LEA R3, R154, R204, 0x5 ;  /* 0x000000cc9a037211 */ /* 0x000fc400078e28ff */
[----:B------:R-:W-:Y:S01]  /*8680*/  LOP3.LUT R40, R41, 0x380, RZ, 0xc0, !PT ;  /* 0x0000038029287812 */ /* 0x000fe200078ec0ff */
[----:B------:R-:W-:Y:S01]  /*8690*/  IMAD.WIDE.U32 R20, R2, UR4, R20 ;  /* 0x0000000402147c25 */ /* 0x000fe2000f8e0014 */
[----:B------:R-:W-:Y:S02]  /*86a0*/  LOP3.LUT R9, R88, 0x380, RZ, 0xc0, !PT ;  /* 0x0000038058097812 */ /* 0x000fe400078ec0ff */
[----:B------:R-:W-:Y:S01]  /*86b0*/  SHF.R.U64 R24, R24, 0x3, RZ ;  /* 0x0000000318187819 */ /* 0x000fe200000012ff */
[----:B------:R-:W-:Y:S01]  /*86c0*/  IMAD R48, R16, 0x80, R3 ;  /* 0x0000008010307824 */ /* 0x000fe200078e0203 */
[----:B------:R-:W-:Y:S01]  /*86d0*/  SHF.R.S32.HI R3, RZ, 0x1f, R19 ;  /* 0x0000001fff037819 */ /* 0x000fe20000011413 */
[----:B------:R-:W-:Y:S01]  /*86e0*/  IMAD R21, R2, UR5, R21 ;  /* 0x0000000502157c24 */ /* 0x000fe2000f8e0215 */
[----:B------:R-:W-:Y:S01]  /*86f0*/  ULDC.64 UR4, c[0x0][0xaf0] ;  /* 0x0002bc0000047ab9 */ /* 0x000fe20000000a00 */
[----:B0-----:R-:W-:Y:S01]  /*8700*/  @P4 IMAD.HI.U32 R0, R48, R49, RZ ;  /* 0x0000003130004227 */ /* 0x001fe200078e00ff */
[----:B------:R-:W-:-:S02]  /*8710*/  SHF.R.U64 R28, R28, 0x3, RZ ;  /* 0x000000031c1c7819 */ /* 0x000fc400000012ff */
[----:B------:R-:W-:Y:S01]  /*8720*/  SHF.R.U64 R32, R32, 0x3, RZ ;  /* 0x0000000320207819 */ /* 0x000fe200000012ff */
[----:B------:R-:W-:Y:S01]  /*8730*/  IMAD.MOV.U32 R49, RZ, RZ, R48 ;  /* 0x000000ffff317224 */ /* 0x000fe200078e0030 */
[----:B-1----:R-:W-:Y:S01]  /*8740*/  @P4 SHF.R.U32.HI R49, RZ, R51, R0 ;  /* 0x00000033ff314219 */ /* 0x002fe20000011600 */
[----:B------:R-:W-:Y:S01]  /*8750*/  IMAD R2, R3, UR4, RZ ;  /* 0x0000000403027c24 */ /* 0x000fe2000f8e02ff */
[----:B------:R-:W-:Y:S02]  /*8760*/  SHF.R.U64 R36, R36, 0x3, RZ ;  /* 0x0000000324247819 */ /* 0x000fe400000012ff */
[----:B------:R-:W-:Y:S01]  /*8770*/  SHF.R.U64 R40, R40, 0x3, RZ ;  /* 0x0000000328287819 */ /* 0x000fe200000012ff */
[----:B------:R-:W-:Y:S01]  /*8780*/  IMAD R51, R19, UR5, R2 ;  /* 0x0000000513337c24 */ /* 0x000fe2000f8e0202 */
[----:B------:R-:W-:Y:S01]  /*8790*/  SHF.R.U64 R9, R9, 0x3, RZ ;  /* 0x0000000309097819 */ /* 0x000fe200000012ff */
[----:B------:R-:W-:Y:S01]  /*87a0*/  IMAD.WIDE.U32 R2, R19, UR4, R20 ;  /* 0x0000000413027c25 */ /* 0x000fe2000f8e0014 */
[--C-:B------:R-:W-:Y:S01]  /*87b0*/  SHF.R.S32.HI R0, RZ, 0x1f, R49.reuse ;  /* 0x0000001fff007819 */ /* 0x100fe20000011431 */
[----:B------:R-:W-:Y:S01]  /*87c0*/  ULDC.64 UR4, c[0x0][0xae0] ;  /* 0x0002b80000047ab9 */ /* 0x000fe20000000a00 */
[----:B------:R-:W-:Y:S01]  /*87d0*/  LOP3.LUT R24, R24, R25, RZ, 0x3c, !PT ;  /* 0x0000001918187212 */ /* 0x000fe200078e3cff */
[----:B------:R-:W-:Y:S01]  /*87e0*/  IMAD.MOV R19, RZ, RZ, -R49 ;  /* 0x000000ffff137224 */ /* 0x000fe200078e0a31 */
[----:B------:R-:W-:Y:S01]  /*87f0*/  LOP3.LUT R28, R28, R29, RZ, 0x3c, !PT ;  /* 0x0000001d1c1c7212 */ /* 0x000fe200078e3cff */
[--C-:B------:R-:W-:Y:S01]  /*8800*/  IMAD.X R29, RZ, RZ, R89.reuse, P3 ;  /* 0x000000ffff1d7224 */ /* 0x100fe200018e0659 */
[----:B------:R-:W-:Y:S01]  /*8810*/  LOP3.LUT R32, R32, R33, RZ, 0x3c, !PT ;  /* 0x0000002120207212 */ /* 0x000fe200078e3cff */
[--C-:B------:R-:W-:Y:S01]  /*8820*/  IMAD.X R33, RZ, RZ, R89.reuse, P2 ;  /* 0x000000ffff217224 */ /* 0x100fe200010e0659 */
[----:B------:R-:W-:Y:S01]  /*8830*/  LOP3.LUT R36, R36, R37, RZ, 0x3c, !PT ;  /* 0x0000002524247212 */ /* 0x000fe200078e3cff */
[--C-:B------:R-:W-:Y:S01]  /*8840*/  IMAD.X R37, RZ, RZ, R89.reuse, P1 ;  /* 0x000000ffff257224 */ /* 0x100fe200008e0659 */
[----:B------:R-:W-:Y:S01]  /*8850*/  LOP3.LUT R40, R40, R41, RZ, 0x3c, !PT ;  /* 0x0000002928287212 */ /* 0x000fe200078e3cff */
[----:B------:R-:W-:Y:S01]  /*8860*/  IMAD.X R41, RZ, RZ, R89, P0 ;  /* 0x000000ffff297224 */ /* 0x000fe200000e0659 */
[----:B------:R-:W-:-:S02]  /*8870*/  IADD3.X R25, RZ, R89, RZ, P5, !PT ;  /* 0x00000059ff197210 */ /* 0x000fc40002ffe4ff */
[----:B------:R-:W-:Y:S01]  /*8880*/  LOP3.LUT R88, R9, R88, RZ, 0x3c, !PT ;  /* 0x0000005809587212 */ /* 0x000fe200078e3cff */
[----:B------:R-:W-:Y:S01]  /*8890*/  IMAD R0, R0, UR4, RZ ;  /* 0x0000000400007c24 */ /* 0x000fe2000f8e02ff */
[----:B------:R-:W5:Y:S01]  /*88a0*/  LD.E.128 R28, desc[UR36][R28.64] ;  /* 0x000000241c1c7980 */ /* 0x000f62000c101d00 */
[----:B------:R-:W-:Y:S02]  /*88b0*/  IMAD R19, R4, R19, R48 ;  /* 0x0000001304137224 */ /* 0x000fe400078e0230 */
[----:B------:R-:W-:Y:S01]  /*88c0*/  IMAD.IADD R3, R3, 0x1, R51 ;  /* 0x0000000103037824 */ /* 0x000fe200078e0233 */
[----:B------:R0:W5:Y:S01]  /*88d0*/  LD.E.128 R8, desc[UR36][R88.64] ;  /* 0x0000002458087980 */ /* 0x000162000c101d00 */
[C---:B------:R-:W-:Y:S01]  /*88e0*/  IMAD R21, R49.reuse, UR5, R0 ;  /* 0x0000000531157c24 */ /* 0x040fe2000f8e0200 */
[----:B------:R-:W-:Y:S02]  /*88f0*/  SHF.R.S32.HI R0, RZ, 0x1f, R19 ;  /* 0x0000001fff007819 */ /* 0x000fe40000011413 */
[----:B------:R-:W5:Y:S01]  /*8900*/  LD.E.128 R24, desc[UR36][R24.64] ;  /* 0x0000002418187980 */ /* 0x000f62000c101d00 */
[----:B------:R-:W-:Y:S01]  /*8910*/  IMAD.WIDE.U32 R2, R49, UR4, R2 ;  /* 0x0000000431027c25 */ /* 0x000fe2000f8e0002 */
[----:B------:R-:W-:-:S02]  /*8920*/  ULDC.64 UR4, c[0x0][0xad8] ;  /* 0x0002b60000047ab9 */ /* 0x000fc40000000a00 */
[----:B------:R-:W5:Y:S04]  /*8930*/  LD.E.128 R32, desc[UR36][R32.64] ;  /* 0x0000002420207980 */ /* 0x000f68000c101d00 */
[----:B------:R-:W5:Y:S04]  /*8940*/  LD.E.128 R36, desc[UR36][R36.64] ;  /* 0x0000002424247980 */ /* 0x000f68000c101d00 */
[----:B------:R-:W5:Y:S01]  /*8950*/  LD.E.128 R40, desc[UR36][R40.64] ;  /* 0x0000002428287980 */ /* 0x000f62000c101d00 */
[----:B------:R-:W-:Y:S01]  /*8960*/  @!PT LDS RZ, [RZ] ;  /* 0x00000000fffff984 */ /* 0x000fe20000000800 */
[----:B------:R-:W-:Y:S01]  /*8970*/  @!PT LDS RZ, [RZ] ;  /* 0x00000000fffff984 */ /* 0x000fe20000000800 */
[----:B------:R-:W-:Y:S01]  /*8980*/  @!PT LDS RZ, [RZ] ;  /* 0x00000000fffff984 */ /* 0x000fe20000000800 */
[----:B------:R-:W-:Y:S01]  /*8990*/  @!PT LDS RZ, [RZ] ;  /* 0x00000000fffff984 */ /* 0x000fe20000000800 */
[----:B------:R1:W-:Y:S06]  /*89a0*/  MEMBAR.ALL.CTA ;  /* 0x0000000000007992 */ /* 0x0003ec0000008000 */
[----:B-1----:R-:W1:Y:S01]  /*89b0*/  FENCE.VIEW.ASYNC.S ;  /* 0x00000000000073c6 */ /* 0x002e620000000000 */
[----:B------:R-:W-:-:S02]  /*89c0*/  IMAD.IADD R3, R3, 0x1, R21 ;  /* 0x0000000103037824 */ /* 0x000fc400078e0215 */
[----:B------:R-:W-:Y:S02]  /*89d0*/  IMAD R0, R0, UR4, RZ ;  /* 0x0000000400007c24 */ /* 0x000fe4000f8e02ff */
[----:B------:R-:W-:Y:S02]  /*89e0*/  IMAD R51, R16, 0x80, R204 ;  /* 0x0000008010337824 */ /* 0x000fe400078e02cc */
[C---:B------:R-:W-:Y:S02]  /*89f0*/  IMAD R49, R19.reuse, UR5, R0 ;  /* 0x0000000513317c24 */ /* 0x040fe4000f8e0200 */
[----:B------:R-:W-:Y:S01]  /*8a00*/  IMAD.WIDE.U32 R2, R19, UR4, R2 ;  /* 0x0000000413027c25 */ /* 0x000fe2000f8e0002 */
[----:B------:R-:W-:Y:S01]  /*8a10*/  ISETP.GE.AND P2, PT, R51, R18, PT ;  /* 0x000000123300720c */ /* 0x000fe20003f46270 */
[----:B------:R-:W-:Y:S02]  /*8a20*/  ULDC.64 UR4, c[0x0][0xa80] ;  /* 0x0002a00000047ab9 */ /* 0x000fe40000000a00 */
[----:B------:R-:W-:Y:S01]  /*8a30*/  IMAD.IADD R3, R3, 0x1, R49 ;  /* 0x0000000103037824 */ /* 0x000fe200078e0231 */
[----:B------:R-:W-:Y:S01]  /*8a40*/  LEA R0, P3, R2, UR4, 0x1 ;  /* 0x0000000402007c11 */ /* 0x000fe2000f8608ff */
[----:B------:R-:W-:-:S03]  /*8a50*/  VIADD R17, R17, 0x28820 ;  /* 0x0002882011117836 */ /* 0x000fc60000000000 */
[----:B------:R-:W-:Y:S02]  /*8a60*/  LEA.HI.X R4, R2, UR5, R3, 0x1, P3 ;  /* 0x0000000502047c11 */ /* 0x000fe400098f0c03 */
[----:B------:R-:W-:Y:S01]  /*8a70*/  PRMT R17, RZ, 0x654, R17 ;  /* 0x00000654ff117816 */ /* 0x000fe20000000011 */
[C---:B------:R-:W-:Y:S01]  /*8a80*/  VIADD R19, R51.reuse, 0x40 ;  /* 0x0000004033137836 */ /* 0x040fe20000000000 */
[----:B------:R-:W-:Y:S01]  /*8a90*/  IADD3 R21, R51, 0x20, RZ ;  /* 0x0000002033157810 */ /* 0x000fe20007ffe0ff */
[----:B-1----:R0:W1:Y:S01]  /*8aa0*/  SHFL.IDX PT, R16, R0, RZ, 0x181f ;  /* 0x00181fff00107589 */ /* 0x00206200000e0000 */
[----:B------:R0:W-:Y:S01]  /*8ab0*/  SYNCS.ARRIVE.TRANS64.RED.A1T0 RZ, [R17+URZ], RZ ;  /* 0x000000ff11ff79a7 */ /* 0x0001e2000810043f */
[----:B------:R-:W-:Y:S02]  /*8ac0*/  BSSY B1, `(.L_x_231) ;  /* 0x000000e000017945 */ /* 0x000fe40003800000 */
[----:B------:R0:W2:Y:S01]  /*8ad0*/  SHFL.IDX PT, R20, R4, RZ, 0x181f ;  /* 0x00181fff04147589 */ /* 0x0000a200000e0000 */
[----:B------:R-:W-:-:S02]  /*8ae0*/  ISETP.GE.AND P0, PT, R21, R18, PT ;  /* 0x000000121500720c */ /* 0x000fc40003f06270 */
[----:B------:R-:W-:Y:S01]  /*8af0*/  ISETP.GE.AND P1, PT, R19, R18, PT ;  /* 0x000000121300720c */ /* 0x000fe20003f26270 */
[----:B------:R-:W-:-:S12]  /*8b00*/  @P2 BRA `(.L_x_232) ;  /* 0x0000000000242947 */ /* 0x000fd80003800000 */
[----:B------:R-:W-:Y:S02]  /*8b10*/  ULDC UR4, c[0x0][0xac8] ;  /* 0x0002b20000047ab9 */ /* 0x000fe40000000800 */
[----:B------:R-:W-:Y:S02]  /*8b20*/  ISETP.GE.AND P2, PT, R153, UR4, PT ;  /* 0x0000000499007c0c */ /* 0x000fe4000bf46270 */
[----:B------:R-:W-:-:S11]  /*8b30*/  ISETP.GE.AND P3, PT, R23, UR4, PT ;  /* 0x0000000417007c0c */ /* 0x000fd6000bf66270 */
[-C--:B-1----:R-:W-:Y:S02]  /*8b40*/  @!P2 LEA R2, P4, R153, R16.reuse, 0x1 ;  /* 0x000000109902a211 */ /* 0x082fe400078808ff */
[----:B------:R-:W-:Y:S02]  /*8b50*/  @!P3 LEA R16, P5, R23, R16, 0x1 ;  /* 0x000000101710b211 */ /* 0x000fe400078a08ff */
[-C--:B--2---:R-:W-:Y:S02]  /*8b60*/  @!P2 LEA.HI.X R3, R153, R20.reuse, R227, 0x1, P4 ;  /* 0x000000149903a211 */ /* 0x084fe400020f0ce3 */
[----:B0-----:R-:W-:-:S03]  /*8b70*/  @!P3 LEA.HI.X R17, R23, R20, R226, 0x1, P5 ;  /* 0x000000141711b211 */ /* 0x001fc600028f0ce2 */
[----:B-----5:R3:W-:Y:S04]  /*8b80*/  @!P2 ST.E.128 desc[UR36][R2.64], R8 ;  /* 0x000000080200a985 */ /* 0x0207e8000c101d24 */
[----:B------:R3:W-:Y:S02]  /*8b90*/  @!P3 ST.E.128 desc[UR36][R16.64], R32 ;  /* 0x000000201000b985 */ /* 0x0007e4000c101d24 */
.L_x_232:
[----:B------:R-:W-:Y:S05]  /*8ba0*/  BSYNC B1 ;  /* 0x0000000000017941 */ /* 0x000fea0003800000 */
.L_x_231:
[----:B---3-5:R3:W4:Y:S01]  /*8bb0*/  SHFL.IDX PT, R10, R4, 0x1, 0x181f ;  /* 0x00381f00040a7f89 */ /* 0x02872200000e0000 */
[----:B------:R-:W-:Y:S03]  /*8bc0*/  BSSY B1, `(.L_x_233) ;  /* 0x000000c000017945 */ /* 0x000fe60003800000 */
[----:B------:R3:W0:Y:S01]  /*8bd0*/  SHFL.IDX PT, R8, R0, 0x1, 0x181f ;  /* 0x00381f0000087f89 */ /* 0x00062200000e0000 */
[----:B------:R-:W-:Y:S05]  /*8be0*/  @P0 BRA `(.L_x_234) ;  /* 0x0000000000240947 */ /* 0x000fea0003800000 */
[----:B------:R-:W-:Y:S02]  /*8bf0*/  ULDC UR4, c[0x0][0xac8] ;  /* 0x0002b20000047ab9 */ /* 0x000fe40000000800 */
[----:B------:R-:W-:Y:S02]  /*8c00*/  ISETP.GE.AND P3, PT, R153, UR4, PT ;  /* 0x0000000499007c0c */ /* 0x000fe4000bf66270 */
[----:B------:R-:W-:-:S11]  /*8c10*/  ISETP.GE.AND P4, PT, R23, UR4, PT ;  /* 0x0000000417007c0c */ /* 0x000fd6000bf86270 */
[-C--:B0-----:R-:W-:Y:S02]  /*8c20*/  @!P3 LEA R2, P0, R153, R8.reuse, 0x1 ;  /* 0x000000089902b211 */ /* 0x081fe400078008ff */
[----:B------:R-:W-:Y:S02]  /*8c30*/  @!P4 LEA R8, P2, R23, R8, 0x1 ;  /* 0x000000081708c211 */ /* 0x000fe400078408ff */
[-C--:B----4-:R-:W-:Y:S02]  /*8c40*/  @!P3 LEA.HI.X R3, R153, R10.reuse, R227, 0x1, P0 ;  /* 0x0000000a9903b211 */ /* 0x090fe400000f0ce3 */
[----:B------:R-:W-:-:S03]  /*8c50*/  @!P4 LEA.HI.X R9, R23, R10, R226, 0x1, P2 ;  /* 0x0000000a1709c211 */ /* 0x000fc600010f0ce2 */
[----:B------:R0:W-:Y:S04]  /*8c60*/  @!P3 ST.E.128 desc[UR36][R2.64], R12 ;  /* 0x0000000c0200b985 */ /* 0x0001e8000c101d24 */
[----:B------:R0:W-:Y:S02]  /*8c70*/  @!P4 ST.E.128 desc[UR36][R8.64], R36 ;  /* 0x000000240800c985 */ /* 0x0001e4000c101d24 */
.L_x_234:
[----:B------:R-:W-:Y:S05]  /*8c80*/  BSYNC B1 ;  /* 0x0000000000017941 */ /* 0x000fea0003800000 */
.L_x_233:
[----:B----4-:R4:W1:Y:S01]  /*8c90*/  SHFL.IDX PT, R10, R4, 0x2, 0x181f ;  /* 0x00581f00040a7f89 */ /* 0x01086200000e0000 */
[----:B------:R-:W-:Y:S03]  /*8ca0*/  BSSY B1, `(.L_x_235) ;  /* 0x000000c000017945 */ /* 0x000fe60003800000 */
[----:B0-----:R4:W0:Y:S01]  /*8cb0*/  SHFL.IDX PT, R8, R0, 0x2, 0x181f ;  /* 0x00581f0000087f89 */ /* 0x00182200000e0000 */
[----:B------:R-:W-:Y:S05]  /*8cc0*/  @P1 BRA `(.L_x_236) ;  /* 0x0000000000241947 */ /* 0x000fea0003800000 */
[----:B------:R-:W-:Y:S02]  /*8cd0*/  ULDC UR4, c[0x0][0xac8] ;  /* 0x0002b20000047ab9 */ /* 0x000fe40000000800 */
[----:B------:R-:W-:Y:S02]  /*8ce0*/  ISETP.GE.AND P2, PT, R153, UR4, PT ;  /* 0x0000000499007c0c */ /* 0x000fe4000bf46270 */
[----:B------:R-:W-:-:S11]  /*8cf0*/  ISETP.GE.AND P3, PT, R23, UR4, PT ;  /* 0x0000000417007c0c */ /* 0x000fd6000bf66270 */
[-C--:B0-----:R-:W-:Y:S02]  /*8d00*/  @!P2 LEA R2, P0, R153, R8.reuse, 0x1 ;  /* 0x000000089902a211 */ /* 0x081fe400078008ff */
[----:B------:R-:W-:Y:S02]  /*8d10*/  @!P3 LEA R8, P1, R23, R8, 0x1 ;  /* 0x000000081708b211 */ /* 0x000fe400078208ff */
[-C--:B-1----:R-:W-:Y:S02]  /*8d20*/  @!P2 LEA.HI.X R3, R153, R10.reuse, R227, 0x1, P0 ;  /* 0x0000000a9903a211 */ /* 0x082fe400000f0ce3 */
[----:B------:R-:W-:-:S03]  /*8d30*/  @!P3 LEA.HI.X R9, R23, R10, R226, 0x1, P1 ;  /* 0x0000000a1709b211 */ /* 0x000fc600008f0ce2 */
[----:B------:R0:W-:Y:S04]  /*8d40*/  @!P2 ST.E.128 desc[UR36][R2.64], R24 ;  /* 0x000000180200a985 */ /* 0x0001e8000c101d24 */
[----:B------:R0:W-:Y:S02]  /*8d50*/  @!P3 ST.E.128 desc[UR36][R8.64], R40 ;  /* 0x000000280800b985 */ /* 0x0001e4000c101d24 */
.L_x_236:
[----:B------:R-:W-:Y:S05]  /*8d60*/  BSYNC B1 ;  /* 0x0000000000017941 */ /* 0x000fea0003800000 */
.L_x_235:
[----:B0-----:R-:W-:Y:S01]  /*8d70*/  VIADD R3, R51, 0x60 ;  /* 0x0000006033037836 */ /* 0x001fe20000000000 */
[----:B---34-:R-:W0:Y:S04]  /*8d80*/  SHFL.IDX PT, R4, R4, 0x3, 0x181f ;  /* 0x00781f0004047f89 */ /* 0x018e2800000e0000 */
[----:B------:R-:W-:Y:S01]  /*8d90*/  ISETP.GE.AND P0, PT, R3, R18, PT ;  /* 0x000000120300720c */ /* 0x000fe20003f06270 */
[----:B------:R-:W3:-:S12]  /*8da0*/  SHFL.IDX PT, R0, R0, 0x3, 0x181f ;  /* 0x00781f0000007f89 */ /* 0x000ed800000e0000 */
[----:B------:R-:W-:Y:S05]  /*8db0*/  @P0 BRA `(.L_x_237) ;  /* 0x0000001400d80947 */ /* 0x000fea0003800000 */
[----:B------:R-:W-:Y:S02]  /*8dc0*/  ULDC UR4, c[0x0][0xac8] ;  /* 0x0002b20000047ab9 */ /* 0x000fe40000000800 */
[----:B------:R-:W-:-:S13]  /*8dd0*/  ISETP.GE.AND P1, PT, R153, UR4, PT ;  /* 0x0000000499007c0c */ /* 0x000fda000bf26270 */
[----:B---3--:R-:W-:-:S04]  /*8de0*/  @!P1 LEA R2, P0, R153, R0, 0x1 ;  /* 0x0000000099029211 */ /* 0x008fc800078008ff */
[----:B0-----:R-:W-:Y:S02]  /*8df0*/  @!P1 LEA.HI.X R3, R153, R4, R227, 0x1, P0 ;  /* 0x0000000499039211 */ /* 0x001fe400000f0ce3 */
[----:B------:R-:W-:-:S03]  /*8e00*/  ISETP.GE.AND P0, PT, R23, UR4, PT ;  /* 0x0000000417007c0c */ /* 0x000fc6000bf06270 */
[----:B------:R0:W-:Y:S10]  /*8e10*/  @!P1 ST.E.128 desc[UR36][R2.64], R28 ;  /* 0x0000001c02009985 */ /* 0x0001f4000c101d24 */
[----:B------:R-:W-:Y:S05]  /*8e20*/  @P0 BRA `(.L_x_237) ;  /* 0x0000001400bc0947 */ /* 0x000fea0003800000 */
[----:B0-----:R-:W-:-:S04]  /*8e30*/  LEA R2, P0, R23, R0, 0x1 ;  /* 0x0000000017027211 */ /* 0x001fc800078008ff */
[----:B------:R-:W-:-:S05]  /*8e40*/  LEA.HI.X R3, R23, R4, R226, 0x1, P0 ;  /* 0x0000000417037211 */ /* 0x000fca00000f0ce2 */
[----:B------:R0:W-:Y:S01]  /*8e50*/  ST.E.128 desc[UR36][R2.64], R44 ;  /* 0x0000002c02007985 */ /* 0x0001e2000c101d24 */
[----:B------:R-:W-:Y:S05]  /*8e60*/  BRA `(.L_x_237) ;  /* 0x0000001400ac7947 */ /* 0x000fea0003800000 */
.L_x_230:
[----:B0-----:R-:W0:Y:S01]  /*8e70*/  @P4 LDC R10, c[0x0][0xbec] ;  /* 0x0002fb00ff0a4b82 */ /* 0x001e220000000800 */
[----:B------:R-:W-:Y:S01]  /*8e80*/  ULDC.64 UR4, c[0x0][0xb08] ;  /* 0x0002c20000047ab9 */ /* 0x000fe20000000a00 */
[----:B------:R-:W-:Y:S01]  /*8e90*/  SHF.R.S32.HI R0, RZ, 0x1f, R19 ;  /* 0x0000001fff007819 */ /* 0x000fe20000011413 */
[----:B------:R-:W-:Y:S01]  /*8ea0*/  IMAD R3, R92, UR4, RZ ;  /* 0x000000045c037c24 */ /* 0x000fe2000f8e02ff */
[----:B------:R-:W-:Y:S01]  /*8eb0*/  ULDC.64 UR6, c[0x0][0xb30] ;  /* 0x0002cc0000067ab9 */ /* 0x000fe20000000a00 */
[C---:B------:R-:W-:Y:S01]  /*8ec0*/  IMAD.WIDE.U32 R8, R100.reuse, UR4, RZ ;  /* 0x0000000464087c25 */ /* 0x040fe2000f8e00ff */
[----:B------:R-:W-:Y:S02]  /*8ed0*/  BSSY B1, `(.L_x_238) ;  /* 0x0000068000017945 */ /* 0x000fe40003800000 */
[----:B------:R-:W1:Y:S01]  /*8ee0*/  @P4 LDC R13, c[0x0][0xbf0] ;  /* 0x0002fc00ff0d4b82 */ /* 0x000e620000000800 */
[----:B------:R-:W-:Y:S01]  /*8ef0*/  IMAD R3, R100, UR5, R3 ;  /* 0x0000000564037c24 */ /* 0x000fe2000f8e0203 */
[----:B------:R-:W-:Y:S01]  /*8f00*/  ULDC.64 UR4, c[0x0][0xb38] ;  /* 0x0002ce0000047ab9 */ /* 0x000fe20000000a00 */
[----:B------:R-:W-:-:S02]  /*8f10*/  VIADD R17, R17, 0x28820 ;  /* 0x0002882011117836 */ /* 0x000fc40000000000 */
[----:B------:R-:W-:-:S03]  /*8f20*/  IMAD.IADD R9, R9, 0x1, R3 ;  /* 0x0000000109097824 */ /* 0x000fc600078e0203 */
[----:B------:R-:W-:Y:S01]  /*8f30*/  PRMT R17, RZ, 0x654, R17 ;  /* 0x00000654ff117816 */ /* 0x000fe20000000011 */
[----:B------:R-:W-:-:S03]  /*8f40*/  IMAD.WIDE.U32 R8, R2, UR4, R8 ;  /* 0x0000000402087c25 */ /* 0x000fc6000f8e0008 */
[----:B------:R2:W-:Y:S01]  /*8f50*/  SYNCS.ARRIVE.TRANS64.RED.A1T0 RZ, [R17+URZ], RZ ;  /* 0x000000ff11ff79a7 */ /* 0x0005e2000810043f */
[----:B------:R-:W-:Y:S01]  /*8f60*/  IMAD R9, R2, UR5, R9 ;  /* 0x0000000502097c24 */ /* 0x000fe2000f8e0209 */
[----:B------:R-:W-:Y:S02]  /*8f70*/  ULDC.64 UR4, c[0x0][0xb40] ;  /* 0x0002d00000047ab9 */ /* 0x000fe40000000a00 */
[----:B------:R-:W-:Y:S02]  /*8f80*/  IMAD R0, R0, UR4, RZ ;  /* 0x0000000400007c24 */ /* 0x000fe4000f8e02ff */
[----:B0-----:R-:W-:-:S04]  /*8f90*/  @P4 IMAD.HI.U32 R10, R101, R10, RZ ;  /* 0x0000000a650a4227 */ /* 0x001fc800078e00ff */
[C---:B------:R-:W-:Y:S02]  /*8fa0*/  IMAD R11, R19.reuse, UR5, R0 ;  /* 0x00000005130b7c24 */ /* 0x040fe4000f8e0200 */
[----:B------:R-:W-:Y:S01]  /*8fb0*/  IMAD.WIDE.U32 R2, R19, UR4, R8 ;  /* 0x0000000413027c25 */ /* 0x000fe2000f8e0008 */
[----:B------:R-:W-:-:S03]  /*8fc0*/  ULDC.64 UR4, c[0x0][0xb48] ;  /* 0x0002d20000047ab9 */ /* 0x000fc60000000a00 */
[----:B------:R-:W-:Y:S01]  /*8fd0*/  IMAD.MOV.U32 R9, RZ, RZ, R101 ;  /* 0x000000ffff097224 */ /* 0x000fe200078e0065 */
[----:B-1----:R-:W-:Y:S02]  /*8fe0*/  @P4 SHF.R.U32.HI R9, RZ, R13, R10 ;  /* 0x0000000dff094219 */ /* 0x002fe4000001160a */
[----:B------:R-:W-:Y:S02]  /*8ff0*/  IADD3 R3, R3, R11, RZ ;  /* 0x0000000b03037210 */ /* 0x000fe40007ffe0ff */
[--C-:B------:R-:W-:Y:S01]  /*9000*/  SHF.R.S32.HI R0, RZ, 0x1f, R9.reuse ;  /* 0x0000001fff007819 */ /* 0x100fe20000011409 */
[----:B------:R-:W-:Y:S02]  /*9010*/  IMAD.MOV R11, RZ, RZ, -R9 ;  /* 0x000000ffff0b7224 */ /* 0x000fe400078e0a09 */
[----:B------:R-:W-:-:S04]  /*9020*/  IMAD.WIDE.U32 R2, R201, UR4, R2 ;  /* 0x00000004c9027c25 */ /* 0x000fc8000f8e0002 */
[----:B------:R-:W-:Y:S02]  /*9030*/  IMAD R11, R4, R11, R101 ;  /* 0x0000000b040b7224 */ /* 0x000fe400078e0265 */
[----:B------:R-:W-:Y:S02]  /*9040*/  IMAD R0, R0, UR6, RZ ;  /* 0x0000000600007c24 */ /* 0x000fe4000f8e02ff */
[----:B------:R-:W-:Y:S01]  /*9050*/  IMAD R3, R201, UR5, R3 ;  /* 0x00000005c9037c24 */ /* 0x000fe2000f8e0203 */
[----:B------:R-:W-:Y:S01]  /*9060*/  ULDC.64 UR4, c[0x0][0xb28] ;  /* 0x0002ca0000047ab9 */ /* 0x000fe20000000a00 */
[C---:B------:R-:W-:Y:S01]  /*9070*/  IMAD R13, R9.reuse, UR7, R0 ;  /* 0x00000007090d7c24 */ /* 0x040fe2000f8e0200 */
[----:B------:R-:W-:Y:S01]  /*9080*/  SHF.R.S32.HI R0, RZ, 0x1f, R11 ;  /* 0x0000001fff007819 */ /* 0x000fe2000001140b */
[----:B------:R-:W-:-:S04]  /*9090*/  IMAD.WIDE.U32 R2, R9, UR6, R2 ;  /* 0x0000000609027c25 */ /* 0x000fc8000f8e0002 */
[----:B------:R-:W-:Y:S02]  /*90a0*/  IMAD R0, R0, UR4, RZ ;  /* 0x0000000400007c24 */ /* 0x000fe4000f8e02ff */
[----:B------:R-:W-:Y:S02]  /*90b0*/  IMAD.IADD R3, R3, 0x1, R13 ;  /* 0x0000000103037824 */ /* 0x000fe400078e020d */
[C---:B------:R-:W-:Y:S02]  /*90c0*/  IMAD R9, R11.reuse, UR5, R0 ;  /* 0x000000050b097c24 */ /* 0x040fe4000f8e0200 */
[----:B------:R-:W-:Y:S01]  /*90d0*/  IMAD.WIDE.U32 R2, R11, UR4, R2 ;  /* 0x000000040b027c25 */ /* 0x000fe2000f8e0002 */
[----:B------:R-:W-:-:S03]  /*90e0*/  ULDC.64 UR4, c[0x0][0xb00] ;  /* 0x0002c00000047ab9 */ /* 0x000fc60000000a00 */
[----:B------:R-:W-:Y:S01]  /*90f0*/  IMAD.IADD R3, R3, 0x1, R9 ;  /* 0x0000000103037824 */ /* 0x000fe200078e0209 */
[----:B------:R-:W-:-:S04]  /*9100*/  LEA R0, P1, R2, UR4, 0x2 ;  /* 0x0000000402007c11 */ /* 0x000fc8000f8210ff */
[----:B------:R-:W-:Y:S01]  /*9110*/  LEA.HI.X R4, R2, UR5, R3, 0x2, P1 ;  /* 0x0000000502047c11 */ /* 0x000fe200088f1403 */
[----:B------:R2:W0:Y:S04]  /*9120*/  SHFL.IDX PT, R8, R0, RZ, 0x1c1f ;  /* 0x001c1fff00087589 */ /* 0x00042800000e0000 */
[----:B------:R2:W1:Y:S01]  /*9130*/  SHFL.IDX PT, R9, R4, RZ, 0x1c1f ;  /* 0x001c1fff04097589 */ /* 0x00046200000e0000 */
[----:B------:R-:W-:Y:S05]  /*9140*/  @P2 BRA `(.L_x_239) ;  /* 0x0000000400002947 */ /* 0x000fea0003800000 */
[----:B------:R-:W-:Y:S02]  /*9150*/  ULDC UR4, c[0x0][0xac8] ;  /* 0x0002b20000047ab9 */ /* 0x000fe40000000800 */
[----:B------:R-:W-:Y:S02]  /*9160*/  ISETP.GE.AND P3, PT, R200, UR4, PT ;  /* 0x00000004c8007c0c */ /* 0x000fe4000bf66270 */
[----:B------:R-:W-:Y:S02]  /*9170*/  ISETP.GE.AND P1, PT, R203, UR4, PT ;  /* 0x00000004cb007c0c */ /* 0x000fe4000bf26270 */
[----:B------:R-:W-:Y:S02]  /*9180*/  ISETP.GE.AND P4, PT, R199, UR4, PT ;  /* 0x00000004c7007c0c */ /* 0x000fe4000bf86270 */
[----:B------:R-:W-:-:S07]  /*9190*/  ISETP.GE.AND P2, PT, R198, UR4, PT ;  /* 0x00000004c6007c0c */ /* 0x000fce000bf46270 */
[CC--:B0-----:R-:W-:Y:S02]  /*91a0*/  @!P3 LEA R10, P5, R200.reuse, R8.reuse, 0x2 ;  /* 0x00000008c80ab211 */ /* 0x0c1fe400078a10ff */
[----:B-1----:R-:W-:Y:S02]  /*91b0*/  @!P1 IMAD.WIDE R2, R203, 0x4, R8 ;  /* 0x00000004cb029825 */ /* 0x002fe400078e0208 */
[----:B------:R-:W-:Y:S02]  /*91c0*/  @!P3 LEA.HI.X R11, R200, R9, R221, 0x2, P5 ;  /* 0x00000009c80bb211 */ /* 0x000fe400028f14dd */
[-C--:B------:R-:W-:Y:S01]  /*91d0*/  @!P4 LEA R12, P5, R199, R8.reuse, 0x2 ;  /* 0x00000008c70cc211 */ /* 0x080fe200078a10ff */
[----:B------:R0:W-:Y:S01]  /*91e0*/  @!P1 ST.E.64 desc[UR36][R2.64], R20 ;  /* 0x0000001402009985 */ /* 0x0001e2000c101b24 */
[----:B------:R-:W-:Y:S02]  /*91f0*/  ISETP.GE.AND P1, PT, R197, UR4, PT ;  /* 0x00000004c5007c0c */ /* 0x000fe4000bf26270 */
[----:B------:R-:W-:Y:S01]  /*9200*/  @!P2 LEA R14, P6, R198, R8, 0x2 ;  /* 0x00000008c60ea211 */ /* 0x000fe200078c10ff */
[----:B------:R1:W-:Y:S01]  /*9210*/  @!P3 ST.E.64 desc[UR36][R10.64], R36 ;  /* 0x000000240a00b985 */ /* 0x0003e2000c101b24 */
[----:B------:R-:W-:-:S02]  /*9220*/  ISETP.GE.AND P3, PT, R196, UR4, PT ;  /* 0x00000004c4007c0c */ /* 0x000fc4000bf66270 */
[-C--:B------:R-:W-:Y:S02]  /*9230*/  @!P4 LEA.HI.X R13, R199, R9.reuse, R220, 0x2, P5 ;  /* 0x00000009c70dc211 */ /* 0x080fe400028f14dc */
[----:B------:R-:W-:Y:S02]  /*9240*/  @!P2 LEA.HI.X R15, R198, R9, R219, 0x2, P6 ;  /* 0x00000009c60fa211 */ /* 0x000fe400030f14db */
[----:B------:R-:W-:Y:S01]  /*9250*/  ISETP.GE.AND P5, PT, R195, UR4, PT ;  /* 0x00000004c3007c0c */ /* 0x000fe2000bfa6270 */
[----:B------:R3:W-:Y:S02]  /*9260*/  @!P4 ST.E.64 desc[UR36][R12.64], R38 ;  /* 0x000000260c00c985 */ /* 0x0007e4000c101b24 */
[----:B------:R-:W-:Y:S02]  /*9270*/  @!P1 LEA R16, P4, R197, R8, 0x2 ;  /* 0x00000008c5109211 */ /* 0x000fe400078810ff */
[----:B------:R4:W-:Y:S01]  /*9280*/  @!P2 ST.E.64 desc[UR36][R14.64], R40 ;  /* 0x000000280e00a985 */ /* 0x0009e2000c101b24 */
[----:B------:R-:W-:-:S02]  /*9290*/  ISETP.GE.AND P2, PT, R194, UR4, PT ;  /* 0x00000004c2007c0c */ /* 0x000fc4000bf46270 */
[CC--:B0-----:R-:W-:Y:S02]  /*92a0*/  @!P3 LEA R2, P6, R196.reuse, R8.reuse, 0x2 ;  /* 0x00000008c402b211 */ /* 0x0c1fe400078c10ff */
[-C--:B--2---:R-:W-:Y:S02]  /*92b0*/  @!P1 LEA.HI.X R17, R197, R9.reuse, R218, 0x2, P4 ;  /* 0x00000009c5119211 */ /* 0x084fe400020f14da */
[----:B------:R-:W-:Y:S02]  /*92c0*/  @!P3 LEA.HI.X R3, R196, R9, R217, 0x2, P6 ;  /* 0x00000009c403b211 */ /* 0x000fe400030f14d9 */
[----:B------:R-:W-:Y:S01]  /*92d0*/  ISETP.GE.AND P4, PT, R193, UR4, PT ;  /* 0x00000004c1007c0c */ /* 0x000fe2000bf86270 */
[----:B------:R0:W-:Y:S01]  /*92e0*/  @!P1 ST.E.64 desc[UR36][R16.64], R42 ;  /* 0x0000002a10009985 */ /* 0x0001e2000c101b24 */
[----:B-1----:R-:W-:-:S03]  /*92f0*/  @!P5 LEA R10, P1, R195, R8, 0x2 ;  /* 0x00000008c30ad211 */ /* 0x002fc600078210ff */
[----:B------:R1:W-:Y:S01]  /*9300*/  @!P3 ST.E.64 desc[UR36][R2.64], R44 ;  /* 0x0000002c0200b985 */ /* 0x0003e2000c101b24 */
[-C--:B---3--:R-:W-:Y:S02]  /*9310*/  @!P2 LEA R12, P6, R194, R8.reuse, 0x2 ;  /* 0x00000008c20ca211 */ /* 0x088fe400078c10ff */
[----:B------:R-:W-:Y:S02]  /*9320*/  ISETP.GE.AND P3, PT, R192, UR4, PT ;  /* 0x00000004c0007c0c */ /* 0x000fe4000bf66270 */
[-C--:B------:R-:W-:Y:S02]  /*9330*/  @!P5 LEA.HI.X R11, R195, R9.reuse, R216, 0x2, P1 ;  /* 0x00000009c30bd211 */ /* 0x080fe400008f14d8 */
[----:B------:R-:W-:Y:S02]  /*9340*/  ISETP.GE.AND P1, PT, R191, UR4, PT ;  /* 0x00000004bf007c0c */ /* 0x000fe4000bf26270 */
[----:B------:R-:W-:Y:S01]  /*9350*/  @!P2 LEA.HI.X R13, R194, R9, R215, 0x2, P6 ;  /* 0x00000009c20da211 */ /* 0x000fe200030f14d7 */
[----:B------:R2:W-:Y:S01]  /*9360*/  @!P5 ST.E.64 desc[UR36][R10.64], R46 ;  /* 0x0000002e0a00d985 */ /* 0x0005e2000c101b24 */
[----:B----4-:R-:W-:-:S03]  /*9370*/  @!P4 LEA R14, P6, R193, R8, 0x2 ;  /* 0x00000008c10ec211 */ /* 0x010fc600078c10ff */
[----:B------:R3:W-:Y:S01]  /*9380*/  @!P2 ST.E.64 desc[UR36][R12.64], R48 ;  /* 0x000000300c00a985 */ /* 0x0007e2000c101b24 */
[----:B------:R-:W-:Y:S02]  /*9390*/  ISETP.GE.AND P2, PT, R190, UR4, PT ;  /* 0x00000004be007c0c */ /* 0x000fe4000bf46270 */
[-C--:B------:R-:W-:Y:S02]  /*93a0*/  @!P4 LEA.HI.X R15, R193, R9.reuse, R214, 0x2, P6 ;  /* 0x00000009c10fc211 */ /* 0x080fe400030f14d6 */
[CC--:B0-----:R-:W-:Y:S02]  /*93b0*/  @!P3 LEA R16, P5, R192.reuse, R8.reuse, 0x2 ;  /* 0x00000008c010b211 */ /* 0x0c1fe400078a10ff */
[----:B-1----:R-:W-:Y:S01]  /*93c0*/  @!P1 LEA R2, P6, R191, R8, 0x2 ;  /* 0x00000008bf029211 */ /* 0x002fe200078c10ff */
[----:B------:R0:W-:Y:S01]  /*93d0*/  @!P4 ST.E.64 desc[UR36][R14.64], R50 ;  /* 0x000000320e00c985 */ /* 0x0001e2000c101b24 */
[----:B------:R-:W-:Y:S02]  /*93e0*/  @!P3 LEA.HI.X R17, R192, R9, R213, 0x2, P5 ;  /* 0x00000009c011b211 */ /* 0x000fe400028f14d5 */
[----:B------:R-:W-:-:S02]  /*93f0*/  ISETP.GE.AND P4, PT, R189, UR4, PT ;  /* 0x00000004bd007c0c */ /* 0x000fc4000bf86270 */
[-C--:B------:R-:W-:Y:S01]  /*9400*/  @!P1 LEA.HI.X R3, R191, R9.reuse, R212, 0x2, P6 ;  /* 0x00000009bf039211 */ /* 0x080fe200030f14d4 */
[----:B------:R1:W-:Y:S01]  /*9410*/  @!P3 ST.E.64 desc[UR36][R16.64], R52 ;  /* 0x000000341000b985 */ /* 0x0003e2000c101b24 */
[----:B------:R-:W-:Y:S02]  /*9420*/  ISETP.GE.AND P5, PT, R188, UR4, PT ;  /* 0x00000004bc007c0c */ /* 0x000fe4000bfa6270 */
[----:B--2---:R-:W-:Y:S01]  /*9430*/  @!P2 LEA R10, P6, R190, R8, 0x2 ;  /* 0x00000008be0aa211 */ /* 0x004fe200078c10ff */
[----:B------:R4:W-:Y:S01]  /*9440*/  @!P1 ST.E.64 desc[UR36][R2.64], R54 ;  /* 0x0000003602009985 */ /* 0x0009e2000c101b24 */
[----:B------:R-:W-:Y:S02]  /*9450*/  ISETP.GE.AND P3, PT, R155, UR4, PT ;  /* 0x000000049b007c0c */ /* 0x000fe4000bf66270 */
[----:B------:R-:W-:Y:S02]  /*9460*/  ISETP.GE.AND P1, PT, R22, UR4, PT ;  /* 0x0000000416007c0c */ /* 0x000fe4000bf26270 */
[----:B------:R-:W-:-:S02]  /*9470*/  @!P2 LEA.HI.X R11, R190, R9, R211, 0x2, P6 ;  /* 0x00000009be0ba211 */ /* 0x000fc400030f14d3 */
[----:B---3--:R-:W-:-:S03]  /*9480*/  @!P4 LEA R12, P6, R189, R8, 0x2 ;  /* 0x00000008bd0cc211 */ /* 0x008fc600078c10ff */
[----:B------:R4:W-:Y:S01]  /*9490*/  @!P2 ST.E.64 desc[UR36][R10.64], R56 ;  /* 0x000000380a00a985 */ /* 0x0009e2000c101b24 */
[CC--:B0-----:R-:W-:Y:S02]  /*94a0*/  @!P5 LEA R14, P2, R188.reuse, R8.reuse, 0x2 ;  /* 0x00000008bc0ed211 */ /* 0x0c1fe400078410ff */
[-C--:B------:R-:W-:Y:S02]  /*94b0*/  @!P4 LEA.HI.X R13, R189, R9.reuse, R210, 0x2, P6 ;  /* 0x00000009bd0dc211 */ /* 0x080fe400030f14d2 */
[CC--:B-1----:R-:W-:Y:S02]  /*94c0*/  @!P3 LEA R16, P6, R155.reuse, R8.reuse, 0x2 ;  /* 0x000000089b10b211 */ /* 0x0c2fe400078c10ff */
[-C--:B------:R-:W-:Y:S01]  /*94d0*/  @!P5 LEA.HI.X R15, R188, R9.reuse, R209, 0x2, P2 ;  /* 0x00000009bc0fd211 */ /* 0x080fe200010f14d1 */
[----:B------:R4:W-:Y:S01]  /*94e0*/  @!P4 ST.E.64 desc[UR36][R12.64], R58 ;  /* 0x0000003a0c00c985 */ /* 0x0009e2000c101b24 */
[C---:B------:R-:W-:Y:S02]  /*94f0*/  @!P1 LEA R8, P2, R22.reuse, R8, 0x2 ;  /* 0x0000000816089211 */ /* 0x040fe400078410ff */
[-C--:B------:R-:W-:Y:S01]  /*9500*/  @!P3 LEA.HI.X R17, R155, R9.reuse, R208, 0x2, P6 ;  /* 0x000000099b11b211 */ /* 0x080fe200030f14d0 */
[----:B------:R4:W-:Y:S01]  /*9510*/  @!P5 ST.E.64 desc[UR36][R14.64], R60 ;  /* 0x0000003c0e00d985 */ /* 0x0009e2000c101b24 */
[----:B------:R-:W-:-:S03]  /*9520*/  @!P1 LEA.HI.X R9, R22, R9, R207, 0x2, P2 ;  /* 0x0000000916099211 */ /* 0x000fc600010f14cf */
[----:B------:R4:W-:Y:S04]  /*9530*/  @!P3 ST.E.64 desc[UR36][R16.64], R62 ;  /* 0x0000003e1000b985 */ /* 0x0009e8000c101b24 */
[----:B------:R4:W-:Y:S02]  /*9540*/  @!P1 ST.E.64 desc[UR36][R8.64], R64 ;  /* 0x0000004008009985 */ /* 0x0009e4000c101b24 */
.L_x_239:
[----:B------:R-:W-:Y:S05]  /*9550*/  BSYNC B1 ;  /* 0x0000000000017941 */ /* 0x000fea0003800000 */
.L_x_238:
[----:B-1--4-:R1:W3:Y:S04]  /*9560*/  SHFL.IDX PT, R9, R4, 0x1, 0x1c1f ;  /* 0x003c1f0004097f89 */ /* 0x0122e800000e0000 */
[----:B0-----:R1:W0:Y:S01]  /*9570*/  SHFL.IDX PT, R8, R0, 0x1, 0x1c1f ;  /* 0x003c1f0000087f89 */ /* 0x00122200000e0000 */
[----:B------:R-:W-:Y:S05]  /*9580*/  @P0 BRA `(.L_x_237) ;  /* 0x0000000c00e40947 */ /* 0x000fea0003800000 */
[----:B------:R-:W-:Y:S02]  /*9590*/  ULDC UR4, c[0x0][0xac8] ;  /* 0x0002b20000047ab9 */ /* 0x000fe40000000800 */
[----:B------:R-:W-:Y:S02]  /*95a0*/  ISETP.GE.AND P1, PT, R200, UR4, PT ;  /* 0x00000004c8007c0c */ /* 0x000fe4000bf26270 */
[----:B------:R-:W-:Y:S02]  /*95b0*/  ISETP.GE.AND P0, PT, R199, UR4, PT ;  /* 0x00000004c7007c0c */ /* 0x000fe4000bf06270 */
[----:B------:R-:W-:Y:S02]  /*95c0*/  ISETP.GE.AND P2, PT, R203, UR4, PT ;  /* 0x00000004cb007c0c */ /* 0x000fe4000bf46270 */
[----:B------:R-:W-:Y:S02]  /*95d0*/  ISETP.GE.AND P4, PT, R197, UR4, PT ;  /* 0x00000004c5007c0c */ /* 0x000fe4000bf86270 */
[----:B------:R-:W-:-:S05]  /*95e0*/  ISETP.GE.AND P3, PT, R198, UR4, PT ;  /* 0x00000004c6007c0c */ /* 0x000fca000bf66270 */
[CC--:B0-----:R-:W-:Y:S02]  /*95f0*/  @!P1 LEA R10, P5, R200.reuse, R8.reuse, 0x2 ;  /* 0x00000008c80a9211 */ /* 0x0c1fe400078a10ff */
[-C--:B------:R-:W-:Y:S02]  /*9600*/  @!P0 LEA R12, P6, R199, R8.reuse, 0x2 ;  /* 0x00000008c70c8211 */ /* 0x080fe400078c10ff */
[-C--:B---3--:R-:W-:Y:S01]  /*9610*/  @!P1 LEA.HI.X R11, R200, R9.reuse, R221, 0x2, P5 ;  /* 0x00000009c80b9211 */ /* 0x088fe200028f14dd */
[----:B------:R-:W-:Y:S01]  /*9620*/  @!P2 IMAD.WIDE R2, R203, 0x4, R8 ;  /* 0x00000004cb02a825 */ /* 0x000fe200078e0208 */
[----:B------:R-:W-:Y:S02]  /*9630*/  ISETP.GE.AND P5, PT, R196, UR4, PT ;  /* 0x00000004c4007c0c */ /* 0x000fe4000bfa6270 */
[----:B------:R-:W-:Y:S02]  /*9640*/  @!P0 LEA.HI.X R13, R199, R9, R220, 0x2, P6 ;  /* 0x00000009c70d8211 */ /* 0x000fe400030f14dc */
[----:B------:R0:W-:Y:S01]  /*9650*/  @!P2 ST.E.64 desc[UR36][R2.64], R66 ;  /* 0x000000420200a985 */ /* 0x0001e2000c101b24 */
[----:B------:R-:W-:-:S02]  /*9660*/  @!P4 LEA R16, P2, R197, R8, 0x2 ;  /* 0x00000008c510c211 */ /* 0x000fc400078410ff */
[----:B------:R-:W-:Y:S01]  /*9670*/  @!P3 LEA R14, P6, R198, R8, 0x2 ;  /* 0x00000008c60eb211 */ /* 0x000fe200078c10ff */
[----:B------:R-:W-:Y:S01]  /*9680*/  @!P1 ST.E.64 desc[UR36][R10.64], R68 ;  /* 0x000000440a009985 */ /* 0x000fe2000c101b24 */
[----:B------:R-:W-:Y:S02]  /*9690*/  ISETP.GE.AND P1, PT, R194, UR4, PT ;  /* 0x00000004c2007c0c */ /* 0x000fe4000bf26270 */
[-C--:B--2---:R-:W-:Y:S01]  /*96a0*/  @!P4 LEA.HI.X R17, R197, R9.reuse, R218, 0x2, P2 ;  /* 0x00000009c511c211 */ /* 0x084fe200010f14da */
[----:B------:R2:W-:Y:S01]  /*96b0*/  @!P0 ST.E.64 desc[UR36][R12.64], R70 ;  /* 0x000000460c008985 */ /* 0x0005e2000c101b24 */
[----:B------:R-:W-:Y:S02]  /*96c0*/  ISETP.GE.AND P0, PT, R195, UR4, PT ;  /* 0x00000004c3007c0c */ /* 0x000fe4000bf06270 */
[----:B------:R-:W-:Y:S02]  /*96d0*/  ISETP.GE.AND P2, PT, R193, UR4, PT ;  /* 0x00000004c1007c0c */ /* 0x000fe4000bf46270 */
[----:B------:R-:W-:-:S02]  /*96e0*/  @!P3 LEA.HI.X R15, R198, R9, R219, 0x2, P6 ;  /* 0x00000009c60fb211 */ /* 0x000fc400030f14db */
[----:B------:R-:W-:-:S03]  /*96f0*/  @!P5 LEA R18, P6, R196, R8, 0x2 ;  /* 0x00000008c412d211 */ /* 0x000fc600078c10ff */
[----:B------:R3:W-:Y:S01]  /*9700*/  @!P3 ST.E.64 desc[UR36][R14.64], R72 ;  /* 0x000000480e00b985 */ /* 0x0007e2000c101b24 */
[-C--:B------:R-:W-:Y:S02]  /*9710*/  @!P5 LEA.HI.X R19, R196, R9.reuse, R217, 0x2, P6 ;  /* 0x00000009c413d211 */ /* 0x080fe400030f14d9 */
[----:B------:R-:W-:Y:S01]  /*9720*/  ISETP.GE.AND P3, PT, R192, UR4, PT ;  /* 0x00000004c0007c0c */ /* 0x000fe2000bf66270 */
[----:B------:R4:W-:Y:S01]  /*9730*/  @!P4 ST.E.64 desc[UR36][R16.64], R74 ;  /* 0x0000004a1000c985 */ /* 0x0009e2000c101b24 */
[-C--:B0-----:R-:W-:Y:S02]  /*9740*/  @!P0 LEA R2, P4, R195, R8.reuse, 0x2 ;  /* 0x00000008c3028211 */ /* 0x081fe400078810ff */
[-C--:B--2---:R-:W-:Y:S01]  /*9750*/  @!P2 LEA R12, P6, R193, R8.reuse, 0x2 ;  /* 0x00000008c10ca211 */ /* 0x084fe200078c10ff */
[----:B------:R-:W-:Y:S01]  /*9760*/  @!P5 ST.E.64 desc[UR36][R18.64], R76 ;  /* 0x0000004c1200d985 */ /* 0x000fe2000c101b24 */
[----:B------:R-:W-:Y:S02]  /*9770*/  @!P1 LEA R10, P5, R194, R8, 0x2 ;  /* 0x00000008c20a9211 */ /* 0x000fe400078a10ff */
[----:B------:R-:W-:-:S02]  /*9780*/  @!P0 LEA.HI.X R3, R195, R9, R216, 0x2, P4 ;  /* 0x00000009c3038211 */ /* 0x000fc400020f14d8 */
[-C--:B------:R-:W-:Y:S02]  /*9790*/  @!P1 LEA.HI.X R11, R194, R9.reuse, R215, 0x2, P5 ;  /* 0x00000009c20b9211 */ /* 0x080fe400028f14d7 */
[----:B------:R-:W-:Y:S01]  /*97a0*/  ISETP.GE.AND P4, PT, R191, UR4, PT ;  /* 0x00000004bf007c0c */ /* 0x000fe2000bf86270 */
[----:B------:R-:W-:Y:S01]  /*97b0*/  @!P0 ST.E.64 desc[UR36][R2.64], R78 ;  /* 0x0000004e02008985 */ /* 0x000fe2000c101b24 */
[----:B------:R-:W-:Y:S02]  /*97c0*/  @!P2 LEA.HI.X R13, R193, R9, R214, 0x2, P6 ;  /* 0x00000009c10da211 */ /* 0x000fe400030f14d6 */
[----:B---3--:R-:W-:Y:S01]  /*97d0*/  @!P3 LEA R14, P5, R192, R8, 0x2 ;  /* 0x00000008c00eb211 */ /* 0x008fe200078a10ff */
[----:B------:R0:W-:Y:S01]  /*97e0*/  @!P1 ST.E.64 desc[UR36][R10.64], R80 ;  /* 0x000000500a009985 */ /* 0x0001e2000c101b24 */
[----:B------:R-:W-:Y:S02]  /*97f0*/  ISETP.GE.AND P1, PT, R189, UR4, PT ;  /* 0x00000004bd007c0c */ /* 0x000fe4000bf26270 */
[----:B------:R-:W-:Y:S01]  /*9800*/  ISETP.GE.AND P0, PT, R188, UR4, PT ;  /* 0x00000004bc007c0c */ /* 0x000fe2000bf06270 */
[----:B------:R2:W-:Y:S01]  /*9810*/  @!P2 ST.E.64 desc[UR36][R12.64], R82 ;  /* 0x000000520c00a985 */ /* 0x0005e2000c101b24 */
[----:B------:R-:W-:-:S02]  /*9820*/  ISETP.GE.AND P2, PT, R190, UR4, PT ;  /* 0x00000004be007c0c */ /* 0x000fc4000bf46270 */
[-C--:B------:R-:W-:Y:S02]  /*9830*/  @!P3 LEA.HI.X R15, R192, R9.reuse, R213, 0x2, P5 ;  /* 0x00000009c00fb211 */ /* 0x080fe400028f14d5 */
[----:B------:R-:W-:Y:S02]  /*9840*/  ISETP.GE.AND P5, PT, R155, UR4, PT ;  /* 0x000000049b007c0c */ /* 0x000fe4000bfa6270 */
[CC--:B----4-:R-:W-:Y:S01]  /*9850*/  @!P4 LEA R16, P6, R191.reuse, R8.reuse, 0x2 ;  /* 0x00000008bf10c211 */ /* 0x0d0fe200078c10ff */
[----:B------:R4:W-:Y:S03]  /*9860*/  @!P3 ST.E.64 desc[UR36][R14.64], R84 ;  /* 0x000000540e00b985 */ /* 0x0009e6000c101b24 */
[----:B------:R-:W-:Y:S02]  /*9870*/  @!P4 LEA.HI.X R17, R191, R9, R212, 0x2, P6 ;  /* 0x00000009bf11c211 */ /* 0x000fe400030f14d4 */
[----:B0-----:R-:W-:-:S02]  /*9880*/  @!P1 LEA R10, P6, R189, R8, 0x2 ;  /* 0x00000008bd0a9211 */ /* 0x001fc400078c10ff */
[-C--:B------:R-:W-:Y:S01]  /*9890*/  @!P2 LEA R2, P3, R190, R8.reuse, 0x2 ;  /* 0x00000008be02a211 */ /* 0x080fe200078610ff */
[----:B------:R4:W-:Y:S01]  /*98a0*/  @!P4 ST.E.64 desc[UR36][R16.64], R86 ;  /* 0x000000561000c985 */ /* 0x0009e2000c101b24 */
[-C--:B--2---:R-:W-:Y:S02]  /*98b0*/  @!P0 LEA R12, P4, R188, R8.reuse, 0x2 ;  /* 0x00000008bc0c8211 */ /* 0x084fe400078810ff */
[-C--:B------:R-:W-:Y:S02]  /*98c0*/  @!P2 LEA.HI.X R3, R190, R9.reuse, R211, 0x2, P3 ;  /* 0x00000009be03a211 */ /* 0x080fe400018f14d3 */
[----:B------:R-:W-:Y:S02]  /*98d0*/  @!P5 LEA R18, P3, R155, R8, 0x2 ;  /* 0x000000089b12d211 */ /* 0x000fe400078610ff */
[-C--:B------:R-:W-:Y:S01]  /*98e0*/  @!P1 LEA.HI.X R11, R189, R9.reuse, R210, 0x2, P6 ;  /* 0x00000009bd0b9211 */ /* 0x080fe200030f14d2 */
[----:B------:R4:W-:Y:S01]  /*98f0*/  @!P2 ST.E.64 desc[UR36][R2.64], R90 ;  /* 0x0000005a0200a985 */ /* 0x0009e2000c101b24 */
[----:B------:R-:W-:-:S02]  /*9900*/  @!P0 LEA.HI.X R13, R188, R9, R209, 0x2, P4 ;  /* 0x00000009bc0d8211 */ /* 0x000fc400020f14d1 */
[----:B------:R-:W-:Y:S01]  /*9910*/  @!P5 LEA.HI.X R19, R155, R9, R208, 0x2, P3 ;  /* 0x000000099b13d211 */ /* 0x000fe200018f14d0 */
[----:B------:R4:W-:Y:S04]  /*9920*/  @!P1 ST.E.64 desc[UR36][R10.64], R94 ;  /* 0x0000005e0a009985 */ /* 0x0009e8000c101b24 */
[----:B------:R4:W-:Y:S01]  /*9930*/  @!P0 ST.E.64 desc[UR36][R12.64], R96 ;  /* 0x000000600c008985 */ /* 0x0009e2000c101b24 */
[----:B------:R-:W-:-:S03]  /*9940*/  ISETP.GE.AND P0, PT, R22, UR4, PT ;  /* 0x0000000416007c0c */ /* 0x000fc6000bf06270 */
[----:B------:R4:W-:Y:S10]  /*9950*/  @!P5 ST.E.64 desc[UR36][R18.64], R98 ;  /* 0x000000621200d985 */ /* 0x0009f4000c101b24 */
[----:B------:R-:W-:Y:S05]  /*9960*/  @P0 BRA `(.L_x_237) ;  /* 0x0000000800ec0947 */ /* 0x000fea0003800000 */
[----:B----4-:R-:W-:-:S04]  /*9970*/  LEA R2, P0, R22, R8, 0x2 ;  /* 0x0000000816027211 */ /* 0x010fc800078010ff */
[----:B------:R-:W-:-:S05]  /*9980*/  LEA.HI.X R3, R22, R9, R207, 0x2, P0 ;  /* 0x0000000916037211 */ /* 0x000fca00000f14cf */
[----:B------:R0:W-:Y:S01]  /*9990*/  ST.E.64 desc[UR36][R2.64], R150 ;  /* 0x0000009602007985 */ /* 0x0001e2000c101b24 */
[----:B------:R-:W-:Y:S05]  /*99a0*/  BRA `(.L_x_237) ;  /* 0x0000000800dc7947 */ /* 0x000fea0003800000 */
.L_x_228:
[----:B------:R-:W2:Y:S01]  /*99b0*/  LDC.64 R10, c[0x0][0xc00] ;  /* 0x00030000ff0a7b82 */ /* 0x000ea20000000a00 */
[----:B------:R-:W-:Y:S01]  /*99c0*/  ULDC.64 UR4, c[0x0][0xc08] ;  /* 0x0003020000047ab9 */ /* 0x000fe20000000a00 */
[----:B------:R-:W-:Y:S01]  /*99d0*/  IMAD.MOV.U32 R3, RZ, RZ, RZ ;  /* 0x000000ffff037224 */ /* 0x000fe200078e00ff */
[----:B------:R-:W-:-:S04]  /*99e0*/  ISETP.NE.U32.AND P0, PT, RZ, UR4, PT ;  /* 0x00000004ff007c0c */ /* 0x000fc8000bf05070 */
[----:B------:R-:W-:Y:S01]  /*99f0*/  ISETP.NE.AND.EX P1, PT, RZ, UR5, PT, P0 ;  /* 0x00000005ff007c0c */ /* 0x000fe2000bf25300 */
[----:B------:R-:W3:Y:S01]  /*9a00*/  LDC.64 R8, c[0x0][0xc00] ;  /* 0x00030000ff087b82 */ /* 0x000ee20000000a00 */
[----:B--2---:R-:W-:-:S04]  /*9a10*/  ISETP.NE.U32.AND P0, PT, R10, RZ, PT ;  /* 0x000000ff0a00720c */ /* 0x004fc80003f05070 */
[----:B------:R-:W-:-:S07]  /*9a20*/  ISETP.NE.AND.EX P0, PT, R11, RZ, PT, P0 ;  /* 0x000000ff0b00720c */ /* 0x000fce0003f05300 */
[----:B------:R-:W2:Y:S01]  /*9a30*/  @P1 LDC.64 R10, c[0x0][0xc08] ;  /* 0x00030200ff0a1b82 */ /* 0x000ea20000000a00 */
[----:B------:R-:W-:Y:S01]  /*9a40*/  ULDC UR4, c[0x0][0xa88] ;  /* 0x0002a20000047ab9 */ /* 0x000fe20000000800 */
[----:B---3--:R-:W-:-:S04]  /*9a50*/  IMAD.WIDE R12, R19, 0x4, R8 ;  /* 0x00000004130c7825 */ /* 0x008fc800078e0208 */
[----:B------:R-:W-:Y:S01]  /*9a60*/  IMAD.U32 R0, RZ, RZ, UR4 ;  /* 0x00000004ff007e24 */ /* 0x000fe2000f8e00ff */
[----:B------:R3:W5:Y:S01]  /*9a70*/  @P0 LDG.E R3, desc[UR36][R12.64] ;  /* 0x000000240c030981 */ /* 0x000762000c1e1900 */
[----:B--2---:R-:W-:-:S05]  /*9a80*/  @P1 IMAD.WIDE R8, R19, 0x4, R10 ;  /* 0x0000000413081825 */ /* 0x004fca00078e020a */
[----:B------:R3:W5:Y:S01]  /*9a90*/  @P1 LDG.E R0, desc[UR36][R8.64] ;  /* 0x0000002408001981 */ /* 0x000762000c1e1900 */
[----:B------:R-:W-:Y:S02]  /*9aa0*/  ISETP.NE.AND P2, PT, R18, RZ, PT ;  /* 0x000000ff1200720c */ /* 0x000fe40003f45270 */
[----:B------:R-:W-:-:S11]  /*9ab0*/  ISETP.GT.AND P3, PT, R228, 0x7f, PT ;  /* 0x0000007fe400780c */ /* 0x000fd60003f64270 */
[----:B------:R-:W2:Y:S02]  /*9ac0*/  @!P2 LDC R18, c[0x0][0xad4] ;  /* 0x0002b500ff12ab82 */ /* 0x000ea40000000800 */
[----:B--2---:R-:W-:Y:S01]  /*9ad0*/  ISETP.GT.AND P2, PT, R18, 0x1, PT ;  /* 0x000000011200780c */ /* 0x004fe20003f44270 */
[----:B---3--:R-:W-:-:S12]  /*9ae0*/  @P1 BRA `(.L_x_240) ;  /* 0x0000000000101947 */ /* 0x008fd80003800000 */
[----:B------:R-:W-:Y:S05]  /*9af0*/  @!P0 BRA `(.L_x_240) ;  /* 0x00000000000c8947 */ /* 0x000fea0003800000 */
[----:B------:R-:W2:Y:S04]  /*9b00*/  LDG.E R9, desc[UR36][R12.64] ;  /* 0x000000240c097981 */ /* 0x000ea8000c1e1900 */
[----:B-----5:R-:W2:Y:S02]  /*9b10*/  LDG.E R0, desc[UR36][R12.64+0x4] ;  /* 0x000004240c007981 */ /* 0x020ea4000c1e1900 */
[----:B--2---:R-:W-:-:S07]  /*9b20*/  IADD3 R0, -R9, R0, RZ ;  /* 0x0000000009007210 */ /* 0x004fce0007ffe1ff */
.L_x_240:
[----:B------:R-:W-:Y:S01]  /*9b30*/  BSSY B1, `(.L_x_241) ;  /* 0x0000037000017945 */ /* 0x000fe20003800000 */
[----:B------:R-:W-:Y:S02]  /*9b40*/  SEL R25, R19, RZ, !P0 ;  /* 0x000000ff13197207 */ /* 0x000fe40004000000 */
[----:B------:R-:W-:Y:S02]  /*9b50*/  SEL R202, R202, RZ, !P0 ;  /* 0x000000ffcaca7207 */ /* 0x000fe40004000000 */
[----:B-----5:R-:W-:Y:S01]  /*9b60*/  SHF.R.S32.HI R24, RZ, 0x1f, R3 ;  /* 0x0000001fff187819 */ /* 0x020fe20000011403 */
[----:B------:R-:W-:Y:S06]  /*9b70*/  @P3 BRA `(.L_x_242) ;  /* 0x0000000000c83947 */ /* 0x000fec0003800000 */
[----:B-1----:R-:W1:Y:S01]  /*9b80*/  S2R R4, SR_TID.X ;  /* 0x0000000000047919 */ /* 0x002e620000002100 */
[----:B------:R-:W2:Y:S02]  /*9b90*/  LDC R31, c[0x0][0xbe8] ;  /* 0x0002fa00ff1f7b82 */ /* 0x000ea40000000800 */
[----:B--2---:R-:W-:Y:S02]  /*9ba0*/  IMAD R8, R0, R31, RZ ;  /* 0x0000001f00087224 */ /* 0x004fe400078e02ff */
[----:B-1----:R-:W-:-:S04]  /*9bb0*/  IMAD R4, R16, 0x80, R4 ;  /* 0x0000008010047824 */ /* 0x002fc800078e0204 */
[----:B------:R-:W-:-:S05]  /*9bc0*/  VIADD R27, R4, 0xffffff80 ;  /* 0xffffff80041b7836 */ /* 0x000fca0000000000 */
[----:B------:R-:W-:-:S13]  /*9bd0*/  ISETP.GE.AND P0, PT, R27, R8, PT ;  /* 0x000000081b00720c */ /* 0x000fda0003f06270 */
[----:B------:R-:W-:Y:S05]  /*9be0*/  @P0 BRA `(.L_x_242) ;  /* 0x0000000000ac0947 */ /* 0x000fea0003800000 */
[----:B------:R-:W-:Y:S01]  /*9bf0*/  ISETP.NE.AND P1, PT, R31, 0x1, PT ;  /* 0x000000011f00780c */ /* 0x000fe20003f25270 */
[----:B------:R-:W-:Y:S01]  /*9c00*/  IMAD.MOV.U32 R20, RZ, RZ, 0x9b8 ;  /* 0x000009b8ff147424 */ /* 0x000fe200078e00ff */
[----:B------:R-:W-:Y:S01]  /*9c10*/  ISETP.GT.AND P0, PT, R18, 0x1, PT ;  /* 0x000000011200780c */ /* 0x000fe20003f04270 */
[----:B------:R-:W1:Y:S01]  /*9c20*/  LDC.64 R28, c[0x0][0xba8] ;  /* 0x0002ea00ff1c7b82 */ /* 0x000e620000000a00 */
[----:B0-----:R-:W-:Y:S02]  /*9c30*/  IMAD.MOV.U32 R17, RZ, RZ, R27 ;  /* 0x000000ffff117224 */ /* 0x001fe400078e001b */
[----:B------:R-:W-:Y:S02]  /*9c40*/  SEL R20, R20, 0x978, P0 ;  /* 0x0000097814147807 */ /* 0x000fe40000000000 */
[----:B------:R-:W-:-:S03]  /*9c50*/  SEL R201, R201, RZ, P0 ;  /* 0x000000ffc9c97207 */ /* 0x000fc60000000000 */
[----:B------:R-:W0:Y:S08]  /*9c60*/  LDC.64 R10, c[0x0][R20+0x220] ;  /* 0x00008800140a7b82 */ /* 0x000e300000000a00 */
[----:B------:R-:W2:Y:S08]  /*9c70*/  @P1 LDC R4, c[0x0][0xbec] ;  /* 0x0002fb00ff041b82 */ /* 0x000eb00000000800 */
[----:B------:R-:W3:Y:S08]  /*9c80*/  LDC.64 R8, c[0x0][R20+0x218] ;  /* 0x0000860014087b82 */ /* 0x000ef00000000a00 */
[----:B------:R-:W4:Y:S01]  /*9c90*/  @P1 LDC R33, c[0x0][0xbf0] ;  /* 0x0002fc00ff211b82 */ /* 0x000f220000000800 */
[----:B0-----:R-:W-:-:S02]  /*9ca0*/  IMAD R11, R11, R25, RZ ;  /* 0x000000190b0b7224 */ /* 0x001fc400078e02ff */
[----:B------:R-:W-:-:S04]  /*9cb0*/  IMAD.WIDE.U32 R18, R10, R25, RZ ;  /* 0x000000190a127225 */ /* 0x000fc800078e00ff */
[----:B------:R-:W-:Y:S01]  /*9cc0*/  IMAD R11, R10, R202, R11 ;  /* 0x000000ca0a0b7224 */ /* 0x000fe200078e020b */
[----:B------:R-:W0:Y:S01]  /*9cd0*/  LDC.64 R12, c[0x0][R20+0x228] ;  /* 0x00008a00140c7b82 */ /* 0x000e220000000a00 */
[----:B--2---:R-:W-:-:S07]  /*9ce0*/  @P1 IMAD.HI.U32 R4, R27, R4, RZ ;  /* 0x000000041b041227 */ /* 0x004fce00078e00ff */
[----:B------:R-:W2:Y:S01]  /*9cf0*/  LDC.64 R14, c[0x0][R20+0x210] ;  /* 0x00008400140e7b82 */ /* 0x000ea20000000a00 */
[-C--:B---3--:R-:W-:Y:S02]  /*9d00*/  IMAD R21, R9, R2.reuse, RZ ;  /* 0x0000000209157224 */ /* 0x088fe400078e02ff */
[----:B------:R-:W-:-:S04]  /*9d10*/  IMAD.WIDE.U32 R8, R8, R2, RZ ;  /* 0x0000000208087225 */ /* 0x000fc800078e00ff */
[----:B------:R-:W-:Y:S01]  /*9d20*/  IMAD.IADD R21, R9, 0x1, R21 ;  /* 0x0000000109157824 */ /* 0x000fe200078e0215 */
[----:B----4-:R-:W-:Y:S01]  /*9d30*/  @P1 SHF.R.U32.HI R17, RZ, R33, R4 ;  /* 0x00000021ff111219 */ /* 0x010fe20000011604 */
[----:B-1----:R-:W1:Y:S01]  /*9d40*/  @!P0 LDC R28, c[0x0][0xb50] ;  /* 0x0002d400ff1c8b82 */ /* 0x002e620000000800 */
[----:B------:R-:W-:Y:S02]  /*9d50*/  IADD3 R4, P1, P3, R18, R8, R3 ;  /* 0x0000000812047210 */ /* 0x000fe40007b3e003 */
[----:B------:R-:W-:Y:S01]  /*9d60*/  IADD3 R18, R19, R11, RZ ;  /* 0x0000000b13127210 */ /* 0x000fe20007ffe0ff */
[----:B------:R-:W-:Y:S02]  /*9d70*/  IMAD.MOV R10, RZ, RZ, -R17 ;  /* 0x000000ffff0a7224 */ /* 0x000fe400078e0a11 */
[-C--:B0-----:R-:W-:Y:S02]  /*9d80*/  IMAD.WIDE.U32 R8, R12, R201.reuse, RZ ;  /* 0x000000c90c087225 */ /* 0x081fe400078e00ff */
[----:B------:R-:W0:Y:S02]  /*9d90*/  @!P0 LDC R29, c[0x0][0xb54] ;  /* 0x0002d500ff1d8b82 */ /* 0x000e240000000800 */
[----:B------:R-:W-:-:S02]  /*9da0*/  IMAD R13, R13, R201, RZ ;  /* 0x000000c90d0d7224 */ /* 0x000fc400078e02ff */
[----:B------:R-:W-:Y:S01]  /*9db0*/  IMAD R11, R31, R10, R27 ;  /* 0x0000000a1f0b7224 */ /* 0x000fe200078e021b */
[----:B------:R-:W-:Y:S01]  /*9dc0*/  IADD3.X R10, R18, R21, R24, P1, P3 ;  /* 0x00000015120a7210 */ /* 0x000fe20000fe6418 */
[----:B------:R-:W-:Y:S01]  /*9dd0*/  IMAD.IADD R13, R9, 0x1, R13 ;  /* 0x00000001090d7824 */ /* 0x000fe200078e020d */
[----:B------:R-:W-:Y:S01]  /*9de0*/  IADD3 R8, P0, P1, R17, R4, R8 ;  /* 0x0000000411087210 */ /* 0x000fe2000791e008 */
[----:B--2---:R-:W-:Y:S01]  /*9df0*/  IMAD R4, R15, R11, RZ ;  /* 0x0000000b0f047224 */ /* 0x004fe200078e02ff */
[----:B------:R-:W-:-:S04]  /*9e00*/  SHF.R.S32.HI R17, RZ, 0x1f, R17 ;  /* 0x0000001fff117819 */ /* 0x000fc80000011411 */
[----:B------:R-:W-:Y:S02]  /*9e10*/  IADD3.X R9, R17, R10, R13, P0, P1 ;  /* 0x0000000a11097210 */ /* 0x000fe400007e240d */
[----:B------:R-:W-:Y:S01]  /*9e20*/  SHF.R.S32.HI R13, RZ, 0x1f, R11 ;  /* 0x0000001fff0d7819 */ /* 0x000fe2000001140b */
[----:B------:R-:W-:-:S04]  /*9e30*/  IMAD.WIDE.U32 R8, R14, R11, R8 ;  /* 0x0000000b0e087225 */ /* 0x000fc800078e0008 */
[----:B------:R-:W-:Y:S01]  /*9e40*/  IMAD R13, R14, R13, R4 ;  /* 0x0000000d0e0d7224 */ /* 0x000fe200078e0204 */
[----:B-1----:R-:W-:-:S03]  /*9e50*/  LEA R10, P0, R8, R28, 0x2 ;  /* 0x0000001c080a7211 */ /* 0x002fc600078010ff */
[----:B------:R-:W-:Y:S02]  /*9e60*/  IMAD.IADD R4, R9, 0x1, R13 ;  /* 0x0000000109047824 */ /* 0x000fe400078e020d */
[----:B------:R-:W-:-:S03]  /*9e70*/  IMAD.MOV.U32 R9, RZ, RZ, -0x800000 ;  /* 0xff800000ff097424 */ /* 0x000fc600078e00ff */
[----:B0-----:R-:W-:-:S05]  /*9e80*/  LEA.HI.X R11, R8, R29, R4, 0x2, P0 ;  /* 0x0000001d080b7211 */ /* 0x001fca00000f1404 */
[----:B------:R2:W-:Y:S02]  /*9e90*/  STG.E desc[UR36][R10.64], R9 ;  /* 0x000000090a007986 */ /* 0x0005e4000c101924 */
.L_x_242:
[----:B------:R-:W-:Y:S05]  /*9ea0*/  BSYNC B1 ;  /* 0x0000000000017941 */ /* 0x000fea0003800000 */
.L_x_241:
[----:B------:R-:W-:Y:S05]  /*9eb0*/  @P2 BRA `(.L_x_237) ;  /* 0x0000000400982947 */ /* 0x000fea0003800000 */
[----:B------:R-:W3:Y:S01]  /*9ec0*/  LDC R15, c[0x0][0xbe8] ;  /* 0x0002fa00ff0f7b82 */ /* 0x000ee20000000800 */
[----:B------:R-:W-:Y:S01]  /*9ed0*/  ULDC.64 UR4, c[0x0][0xaa0] ;  /* 0x0002a80000047ab9 */ /* 0x000fe20000000a00 */
[----:B------:R-:W-:Y:S01]  /*9ee0*/  ULDC.64 UR6, c[0x0][0xaf0] ;  /* 0x0002bc0000067ab9 */ /* 0x000fe20000000a00 */
[----:B-1----:R-:W-:Y:S01]  /*9ef0*/  IMAD R4, R24, UR4, RZ ;  /* 0x0000000418047c24 */ /* 0x002fe2000f8e02ff */
[----:B------:R-:W-:Y:S01]  /*9f00*/  BSSY B1, `(.L_x_243) ;  /* 0x0000037000017945 */ /* 0x000fe20003800000 */
[----:B--2---:R-:W-:-:S04]  /*9f10*/  IMAD.WIDE.U32 R8, R3, UR4, RZ ;  /* 0x0000000403087c25 */ /* 0x004fc8000f8e00ff */
[----:B------:R-:W-:Y:S01]  /*9f20*/  IMAD R11, R3, UR5, R4 ;  /* 0x00000005030b7c24 */ /* 0x000fe2000f8e0204 */
[----:B------:R-:W-:Y:S01]  /*9f30*/  ULDC.64 UR4, c[0x0][0xae8] ;  /* 0x0002ba0000047ab9 */ /* 0x000fe20000000a00 */
[----:B------:R-:W-:Y:S02]  /*9f40*/  IMAD R3, R154, 0x20, R204 ;  /* 0x000000209a037824 */ /* 0x000fe400078e02cc */
[----:B------:R-:W-:Y:S02]  /*9f50*/  IMAD.IADD R9, R9, 0x1, R11 ;  /* 0x0000000109097824 */ /* 0x000fe400078e020b */
[----:B------:R-:W-:Y:S02]  /*9f60*/  IMAD R10, R16, 0x80, R3 ;  /* 0x00000080100a7824 */ /* 0x000fe400078e0203 */
[----:B------:R-:W-:-:S03]  /*9f70*/  IMAD.WIDE.U32 R8, R2, UR4, R8 ;  /* 0x0000000402087c25 */ /* 0x000fc6000f8e0008 */
[----:B------:R-:W-:Y:S01]  /*9f80*/  MOV R11, R10 ;  /* 0x0000000a000b7202 */ /* 0x000fe20000000f00 */
[----:B------:R-:W-:Y:S02]  /*9f90*/  IMAD R4, R202, UR6, RZ ;  /* 0x00000006ca047c24 */ /* 0x000fe4000f8e02ff */
[----:B------:R-:W-:Y:S01]  /*9fa0*/  IMAD R9, R2, UR5, R9 ;  /* 0x0000000502097c24 */ /* 0x000fe2000f8e0209 */
[----:B---3--:R-:W-:Y:S01]  /*9fb0*/  ISETP.NE.AND P0, PT, R15, 0x1, PT ;  /* 0x000000010f00780c */ /* 0x008fe20003f05270 */
[----:B------:R-:W-:-:S12]  /*9fc0*/  ULDC.64 UR4, c[0x0][0xae0] ;  /* 0x0002b80000047ab9 */ /* 0x000fd80000000a00 */
[----:B------:R-:W1:Y:S08]  /*9fd0*/  @P0 LDC R13, c[0x0][0xbec] ;  /* 0x0002fb00ff0d0b82 */ /* 0x000e700000000800 */
[----:B------:R-:W2:Y:S01]  /*9fe0*/  @P0 LDC R12, c[0x0][0xbf0] ;  /* 0x0002fc00ff0c0b82 */ /* 0x000ea20000000800 */
[----:B-1----:R-:W-:-:S04]  /*9ff0*/  @P0 IMAD.HI.U32 R3, R10, R13, RZ ;  /* 0x0000000d0a030227 */ /* 0x002fc800078e00ff */
[C---:B------:R-:W-:Y:S01]  /*a000*/  IMAD R13, R25.reuse, UR7, R4 ;  /* 0x00000007190d7c24 */ /* 0x040fe2000f8e0204 */
[----:B--2---:R-:W-:Y:S01]  /*a010*/  @P0 SHF.R.U32.HI R11, RZ, R12, R3 ;  /* 0x0000000cff0b0219 */ /* 0x004fe20000011603 */
[----:B------:R-:W-:-:S03]  /*a020*/  IMAD.WIDE.U32 R2, R25, UR6, R8 ;  /* 0x0000000619027c25 */ /* 0x000fc6000f8e0008 */
[--C-:B------:R-:W-:Y:S01]  /*a030*/  SHF.R.S32.HI R4, RZ, 0x1f, R11.reuse ;  /* 0x0000001fff047819 */ /* 0x100fe2000001140b */
[----:B------:R-:W-:Y:S02]  /*a040*/  IMAD.MOV R9, RZ, RZ, -R11 ;  /* 0x000000ffff097224 */ /* 0x000fe400078e0a0b */
[----:B------:R-:W-:Y:S02]  /*a050*/  IMAD.IADD R3, R3, 0x1, R13 ;  /* 0x0000000103037824 */ /* 0x000fe400078e020d */
[----:B------:R-:W-:Y:S02]  /*a060*/  IMAD R4, R4, UR4, RZ ;  /* 0x0000000404047c24 */ /* 0x000fe4000f8e02ff */
[----:B------:R-:W-:Y:S02]  /*a070*/  IMAD R9, R15, R9, R10 ;  /* 0x000000090f097224 */ /* 0x000fe400078e020a */
[C---:B------:R-:W-:Y:S02]  /*a080*/  IMAD R13, R11.reuse, UR5, R4 ;  /* 0x000000050b0d7c24 */ /* 0x040fe4000f8e0204 */
[----:B------:R-:W-:Y:S01]  /*a090*/  IMAD.WIDE.U32 R2, R11, UR4, R2 ;  /* 0x000000040b027c25 */ /* 0x000fe2000f8e0002 */
[----:B------:R-:W-:Y:S01]  /*a0a0*/  SHF.R.S32.HI R4, RZ, 0x1f, R9 ;  /* 0x0000001fff047819 */ /* 0x000fe20000011409 */
[----:B------:R-:W-:-:S02]  /*a0b0*/  ULDC.64 UR4, c[0x0][0xad8] ;  /* 0x0002b60000047ab9 */ /* 0x000fc40000000a00 */
[----:B------:R-:W-:Y:S02]  /*a0c0*/  IMAD.IADD R3, R3, 0x1, R13 ;  /* 0x0000000103037824 */ /* 0x000fe400078e020d */
[----:B------:R-:W-:Y:S02]  /*a0d0*/  IMAD R4, R4, UR4, RZ ;  /* 0x0000000404047c24 */ /* 0x000fe4000f8e02ff */
[----:B------:R-:W-:Y:S02]  /*a0e0*/  IMAD R10, R16, 0x80, R204 ;  /* 0x00000080100a7824 */ /* 0x000fe400078e02cc */
[----:B------:R-:W-:Y:S02]  /*a0f0*/  IMAD R15, R0, R15, RZ ;  /* 0x0000000f000f7224 */ /* 0x000fe400078e02ff */
[C---:B------:R-:W-:Y:S02]  /*a100*/  IMAD R11, R9.reuse, UR5, R4 ;  /* 0x00000005090b7c24 */ /* 0x040fe4000f8e0204 */
[----:B------:R-:W-:Y:S01]  /*a110*/  IMAD.WIDE.U32 R2, R9, UR4, R2 ;  /* 0x0000000409027c25 */ /* 0x000fe2000f8e0002 */
[----:B------:R-:W-:Y:S01]  /*a120*/  ISETP.GE.AND P2, PT, R10, R15, PT ;  /* 0x0000000f0a00720c */ /* 0x000fe20003f46270 */
[----:B------:R-:W-:-:S02]  /*a130*/  ULDC.64 UR4, c[0x0][0xa80] ;  /* 0x0002a00000047ab9 */ /* 0x000fc40000000a00 */
[----:B------:R-:W-:Y:S01]  /*a140*/  VIADD R0, R10, 0x20 ;  /* 0x000000200a007836 */ /* 0x000fe20000000000 */
[----:B------:R-:W-:Y:S02]  /*a150*/  IADD3 R3, R3, R11, RZ ;  /* 0x0000000b03037210 */ /* 0x000fe40007ffe0ff */
[----:B------:R-:W-:Y:S02]  /*a160*/  LEA R4, P3, R2, UR4, 0x1 ;  /* 0x0000000402047c11 */ /* 0x000fe4000f8608ff */
[-C--:B------:R-:W-:Y:S01]  /*a170*/  ISETP.GE.AND P1, PT, R0, R15.reuse, PT ;  /* 0x0000000f0000720c */ /* 0x080fe20003f26270 */
[----:B------:R-:W-:Y:S01]  /*a180*/  VIADD R0, R10, 0x40 ;  /* 0x000000400a007836 */ /* 0x000fe20000000000 */
[----:B------:R-:W-:Y:S02]  /*a190*/  LEA.HI.X R8, R2, UR5, R3, 0x1, P3 ;  /* 0x0000000502087c11 */ /* 0x000fe400098f0c03 */
[----:B------:R1:W2:Y:S02]  /*a1a0*/  SHFL.IDX PT, R2, R4, RZ, 0x181f ;  /* 0x00181fff04027589 */ /* 0x0002a400000e0000 */
[----:B------:R-:W-:-:S02]  /*a1b0*/  ISETP.GE.AND P0, PT, R0, R15, PT ;  /* 0x0000000f0000720c */ /* 0x000fc40003f06270 */
[----:B------:R1:W3:Y:S01]  /*a1c0*/  SHFL.IDX PT, R0, R8, RZ, 0x181f ;  /* 0x00181fff08007589 */ /* 0x0002e200000e0000 */
[----:B------:R-:W-:Y:S10]  /*a1d0*/  @P2 BRA `(.L_x_244) ;  /* 0x0000000000242947 */ /* 0x000ff40003800000 */
[----:B------:R-:W-:Y:S02]  /*a1e0*/  ULDC UR4, c[0x0][0xac8] ;  /* 0x0002b20000047ab9 */ /* 0x000fe40000000800 */
[----:B------:R-:W-:Y:S02]  /*a1f0*/  ISETP.GE.AND P4, PT, R153, UR4, PT ;  /* 0x0000000499007c0c */ /* 0x000fe4000bf86270 */
[----:B------:R-:W-:-:S11]  /*a200*/  ISETP.GE.AND P5, PT, R23, UR4, PT ;  /* 0x0000000417007c0c */ /* 0x000fd6000bfa6270 */
[-C--:B--2---:R-:W-:Y:S02]  /*a210*/  @!P4 LEA R12, P2, R153, R2.reuse, 0x1 ;  /* 0x00000002990cc211 */ /* 0x084fe400078408ff */
[----:B------:R-:W-:Y:S02]  /*a220*/  @!P5 LEA R2, P3, R23, R2, 0x1 ;  /* 0x000000021702d211 */ /* 0x000fe400078608ff */
[-C--:B---3--:R-:W-:Y:S02]  /*a230*/  @!P4 LEA.HI.X R13, R153, R0.reuse, R227, 0x1, P2 ;  /* 0x00000000990dc211 */ /* 0x088fe400010f0ce3 */
[----:B------:R-:W-:-:S03]  /*a240*/  @!P5 LEA.HI.X R3, R23, R0, R226, 0x1, P3 ;  /* 0x000000001703d211 */ /* 0x000fc600018f0ce2 */
[----:B------:R4:W-:Y:S04]  /*a250*/  @!P4 ST.E.128 desc[UR36][R12.64], RZ ;  /* 0x000000ff0c00c985 */ /* 0x0009e8000c101d24 */
[----:B------:R4:W-:Y:S02]  /*a260*/  @!P5 ST.E.128 desc[UR36][R2.64], RZ ;  /* 0x000000ff0200d985 */ /* 0x0009e4000c101d24 */
.L_x_244:
[----:B------:R-:W-:Y:S05]  /*a270*/  BSYNC B1 ;  /* 0x0000000000017941 */ /* 0x000fea0003800000 */
.L_x_243:
[----:B---3--:R3:W0:Y:S01]  /*a280*/  SHFL.IDX PT, R0, R8, 0x1, 0x181f ;  /* 0x00381f0008007f89 */ /* 0x00862200000e0000 */
[----:B------:R-:W-:Y:S03]  /*a290*/  BSSY B1, `(.L_x_245) ;  /* 0x000000c000017945 */ /* 0x000fe60003800000 */
[----:B--2-4-:R3:W2:Y:S01]  /*a2a0*/  SHFL.IDX PT, R2, R4, 0x1, 0x181f ;  /* 0x00381f0004027f89 */ /* 0x0146a200000e0000 */
[----:B------:R-:W-:Y:S05]  /*a2b0*/  @P1 BRA `(.L_x_246) ;  /* 0x0000000000241947 */ /* 0x000fea0003800000 */
[----:B------:R-:W-:Y:S02]  /*a2c0*/  ULDC UR4, c[0x0][0xac8] ;  /* 0x0002b20000047ab9 */ /* 0x000fe40000000800 */
[----:B------:R-:W-:Y:S02]  /*a2d0*/  ISETP.GE.AND P3, PT, R153, UR4, PT ;  /* 0x0000000499007c0c */ /* 0x000fe4000bf66270 */
[----:B------:R-:W-:-:S11]  /*a2e0*/  ISETP.GE.AND P4, PT, R23, UR4, PT ;  /* 0x0000000417007c0c */ /* 0x000fd6000bf86270 */
[-C--:B--2---:R-:W-:Y:S02]  /*a2f0*/  @!P3 LEA R12, P1, R153, R2.reuse, 0x1 ;  /* 0x00000002990cb211 */ /* 0x084fe400078208ff */
[----:B------:R-:W-:Y:S02]  /*a300*/  @!P4 LEA R2, P2, R23, R2, 0x1 ;  /* 0x000000021702c211 */ /* 0x000fe400078408ff */
[-C--:B0-----:R-:W-:Y:S02]  /*a310*/  @!P3 LEA.HI.X R13, R153, R0.reuse, R227, 0x1, P1 ;  /* 0x00000000990db211 */ /* 0x081fe400008f0ce3 */
[----:B------:R-:W-:-:S03]  /*a320*/  @!P4 LEA.HI.X R3, R23, R0, R226, 0x1, P2 ;  /* 0x000000001703c211 */ /* 0x000fc600010f0ce2 */
[----:B------:R4:W-:Y:S04]  /*a330*/  @!P3 ST.E.128 desc[UR36][R12.64], RZ ;  /* 0x000000ff0c00b985 */ /* 0x0009e8000c101d24 */
[----:B------:R4:W-:Y:S02]  /*a340*/  @!P4 ST.E.128 desc[UR36][R2.64], RZ ;  /* 0x000000ff0200c985 */ /* 0x0009e4000c101d24 */
.L_x_246:
[----:B------:R-:W-:Y:S05]  /*a350*/  BSYNC B1 ;  /* 0x0000000000017941 */ /* 0x000fea0003800000 */
.L_x_245:
[----:B0-----:R0:W0:Y:S01]  /*a360*/  SHFL.IDX PT, R0, R8, 0x2, 0x181f ;  /* 0x00581f0008007f89 */ /* 0x00102200000e0000 */
[----:B------:R-:W-:Y:S03]  /*a370*/  BSSY B1, `(.L_x_247) ;  /* 0x000000c000017945 */ /* 0x000fe60003800000 */
[----:B--2-4-:R2:W4:Y:S01]  /*a380*/  SHFL.IDX PT, R2, R4, 0x2, 0x181f ;  /* 0x00581f0004027f89 */ /* 0x01452200000e0000 */
[----:B------:R-:W-:Y:S05]  /*a390*/  @P0 BRA `(.L_x_248) ;  /* 0x0000000000240947 */ /* 0x000fea0003800000 */
[----:B------:R-:W-:Y:S02]  /*a3a0*/  ULDC UR4, c[0x0][0xac8] ;  /* 0x0002b20000047ab9 */ /* 0x000fe40000000800 */
[----:B------:R-:W-:Y:S02]  /*a3b0*/  ISETP.GE.AND P2, PT, R153, UR4, PT ;  /* 0x0000000499007c0c */ /* 0x000fe4000bf46270 */
[----:B------:R-:W-:-:S11]  /*a3c0*/  ISETP.GE.AND P3, PT, R23, UR4, PT ;  /* 0x0000000417007c0c */ /* 0x000fd6000bf66270 */
[-C--:B----4-:R-:W-:Y:S02]  /*a3d0*/  @!P2 LEA R12, P0, R153, R2.reuse, 0x1 ;  /* 0x00000002990ca211 */ /* 0x090fe400078008ff */
[----:B------:R-:W-:Y:S02]  /*a3e0*/  @!P3 LEA R2, P1, R23, R2, 0x1 ;  /* 0x000000021702b211 */ /* 0x000fe400078208ff */
[-C--:B0-----:R-:W-:Y:S02]  /*a3f0*/  @!P2 LEA.HI.X R13, R153, R0.reuse, R227, 0x1, P0 ;  /* 0x00000000990da211 */ /* 0x081fe400000f0ce3 */
[----:B------:R-:W-:-:S03]  /*a400*/  @!P3 LEA.HI.X R3, R23, R0, R226, 0x1, P1 ;  /* 0x000000001703b211 */ /* 0x000fc600008f0ce2 */
[----:B------:R0:W-:Y:S04]  /*a410*/  @!P2 ST.E.128 desc[UR36][R12.64], RZ ;  /* 0x000000ff0c00a985 */ /* 0x0001e8000c101d24 */
[----:B------:R0:W-:Y:S02]  /*a420*/  @!P3 ST.E.128 desc[UR36][R2.64], RZ ;  /* 0x000000ff0200b985 */ /* 0x0001e4000c101d24 */
.L_x_248:
[----:B------:R-:W-:Y:S05]  /*a430*/  BSYNC B1 ;  /* 0x0000000000017941 */ /* 0x000fea0003800000 */
.L_x_247:
[----:B0-----:R-:W-:Y:S01]  /*a440*/  VIADD R0, R10, 0x60 ;  /* 0x000000600a007836 */ /* 0x001fe20000000000 */
[----:B-1-3--:R-:W0:Y:S04]  /*a450*/  SHFL.IDX PT, R8, R8, 0x3, 0x181f ;  /* 0x00781f0008087f89 */ /* 0x00ae2800000e0000 */
[----:B------:R-:W-:Y:S01]  /*a460*/  ISETP.GE.AND P0, PT, R0, R15, PT ;  /* 0x0000000f0000720c */ /* 0x000fe20003f06270 */
[----:B----4-:R1:W3:-:S12]  /*a470*/  SHFL.IDX PT, R2, R4, 0x3, 0x181f ;  /* 0x00781f0004027f89 */ /* 0x0102d800000e0000 */
[----:B-1----:R-:W-:Y:S05]  /*a480*/  @P0 BRA `(.L_x_237) ;  /* 0x0000000000240947 */ /* 0x002fea0003800000 */
[----:B------:R-:W-:Y:S02]  /*a490*/  ULDC UR4, c[0x0][0xac8] ;  /* 0x0002b20000047ab9 */ /* 0x000fe40000000800 */
[----:B------:R-:W-:Y:S02]  /*a4a0*/  ISETP.GE.AND P2, PT, R153, UR4, PT ;  /* 0x0000000499007c0c */ /* 0x000fe4000bf46270 */
[----:B------:R-:W-:-:S11]  /*a4b0*/  ISETP.GE.AND P3, PT, R23, UR4, PT ;  /* 0x0000000417007c0c */ /* 0x000fd6000bf66270 */
[-C--:B---3--:R-:W-:Y:S02]  /*a4c0*/  @!P2 LEA R10, P0, R153, R2.reuse, 0x1 ;  /* 0x00000002990aa211 */ /* 0x088fe400078008ff */
[----:B------:R-:W-:Y:S02]  /*a4d0*/  @!P3 LEA R2, P1, R23, R2, 0x1 ;  /* 0x000000021702b211 */ /* 0x000fe400078208ff */
[-C--:B0-----:R-:W-:Y:S02]  /*a4e0*/  @!P2 LEA.HI.X R11, R153, R8.reuse, R227, 0x1, P0 ;  /* 0x00000008990ba211 */ /* 0x081fe400000f0ce3 */
[----:B------:R-:W-:-:S03]  /*a4f0*/  @!P3 LEA.HI.X R3, R23, R8, R226, 0x1, P1 ;  /* 0x000000081703b211 */ /* 0x000fc600008f0ce2 */
[----:B------:R0:W-:Y:S04]  /*a500*/  @!P2 ST.E.128 desc[UR36][R10.64], RZ ;  /* 0x000000ff0a00a985 */ /* 0x0001e8000c101d24 */
[----:B------:R0:W-:Y:S02]  /*a510*/  @!P3 ST.E.128 desc[UR36][R2.64], RZ ;  /* 0x000000ff0200b985 */ /* 0x0001e4000c101d24 */
.L_x_237:
[----:B------:R-:W-:Y:S05]  /*a520*/  BSYNC B0 ;  /* 0x0000000000007941 */ /* 0x000fea0003800000 */
.L_x_227:
[----:B------:R-:W-:Y:S02]  /*a530*/  ULDC UR4, c[0x0][0xc3c] ;  /* 0x00030f0000047ab9 */ /* 0x000fe40000000800 */
[----:B-1----:R-:W-:-:S13]  /*a540*/  ISETP.GE.AND P0, PT, R7, UR4, PT ;  /* 0x0000000407007c0c */ /* 0x002fda000bf06270 */
[----:B------:R-:W-:Y:S05]  /*a550*/  @!P0 BRA `(.L_x_249) ;  /* 0xffffff6800748947 */ /* 0x000fea000383ffff */
[----:B------:R-:W-:Y:S05]  /*a560*/  EXIT ;  /* 0x000000000000794d */ /* 0x000fea0003800000 */
.L_x_198:
[----:B------:R-:W-:-:S08]  /*a570*/  NOP ;  /* 0x0000000000007918 */ /* 0x000fd00000000000 */
[----:B------:R-:W0:-:S00]  /*a580*/  USETMAXREG.DEALLOC.CTAPOOL 0x28 ;  /* 0x00000028000079c8 */ /* 0x000e0000080e0500 */
[----:B0-----:R-:W-:Y:S02]  /*a590*/  LOP3.LUT R0, R0, 0x3, RZ, 0xc0, !PT ;  /* 0x0000000300007812 */ /* 0x001fe400078ec0ff */
[----:B------:R-:W-:-:S04]  /*a5a0*/  LOP3.LUT R27, R27, 0xffffffdf, RZ, 0xc0, !PT ;  /* 0xffffffdf1b1b7812 */ /* 0x000fc800078ec0ff */
[----:B------:R-:W0:Y:S02]  /*a5b0*/  SHFL.IDX PT, R0, R0, RZ, 0x1f ;  /* 0x00001fff00007589 */ /* 0x000e2400000e0000 */
[----:B0-----:R-:W-:Y:S01]  /*a5c0*/  ISETP.NE.AND P0, PT, R0, RZ, PT ;  /* 0x000000ff0000720c */ /* 0x001fe20003f05270 */
[----:B------:R-:W-:-:S12]  /*a5d0*/  IMAD.MOV.U32 R0, RZ, RZ, RZ ;  /* 0x000000ffff007224 */ /* 0x000fd800078e00ff */
[----:B------:R-:W-:Y:S01]  /*a5e0*/  @P0 LOP3.LUT R27, R27, 0x20, RZ, 0xfc, !PT ;  /* 0x000000201b1b0812 */ /* 0x000fe200078efcff */
[----:B------:R-:W-:Y:S06]  /*a5f0*/  @!P0 BRA `(.L_x_250) ;  /* 0x00000000001c8947 */ /* 0x000fec0003800000 */
[----:B------:R-:W0:Y:S08]  /*a600*/  S2UR UR5, SR_CgaCtaId ;  /* 0x00000000000579c3 */ /* 0x000e300000008800 */
[----:B------:R-:W-:Y:S06]  /*a610*/  BAR.SYNC.DEFER_BLOCKING 0x5, 0x180 ;  /* 0x0146000000007b1d */ /* 0x000fec0000010000 */
[----:B------:R-:W-:-:S02]  /*a620*/  UMOV UR4, 0x400 ;  /* 0x0000040000047882 */ /* 0x000fc40000000000 */
[----:B0-----:R-:W-:-:S09]  /*a630*/  ULEA UR4, UR5, UR4, 0x18 ;  /* 0x0000000405047291 */ /* 0x001fd2000f8ec03f */
[----:B------:R-:W1:Y:S01]  /*a640*/  LDS.128 R16, [UR4+0x288d0] ;  /* 0x0288d004ff107984 */ /* 0x000e620008000c00 */
[----:B------:R-:W-:Y:S06]  /*a650*/  BAR.ARV 0x4, 0x180 ;  /* 0x0106000000007b1d */ /* 0x000fec0000002000 */
[----:B------:R-:W-:Y:S05]  /*a660*/  BRA `(.L_x_251) ;  /* 0x0000000800947947 */ /* 0x000fea0003800000 */
.L_x_250:
[----:B------:R-:W0:Y:S01]  /*a670*/  S2R R2, SR_TID.X ;  /* 0x0000000000027919 */ /* 0x000e220000002100 */
[----:B------:R-:W-:Y:S01]  /*a680*/  ULDC UR4, c[0x0][0xc3c] ;  /* 0x00030f0000047ab9 */ /* 0x000fe20000000800 */
[----:B------:R-:W-:Y:S01]  /*a690*/  IMAD.MOV.U32 R9, RZ, RZ, RZ ;  /* 0x000000ffff097224 */ /* 0x000fe200078e00ff */
[----:B------:R-:W1:Y:S01]  /*a6a0*/  S2UR UR6, SR_CTAID.X ;  /* 0x00000000000679c3 */ /* 0x000e620000002500 */
[----:B------:R-:W-:Y:S01]  /*a6b0*/  ULDC UR5, c[0x0][0xc38] ;  /* 0x00030e0000057ab9 */ /* 0x000fe20000000800 */
[----:B0-----:R-:W-:-:S04]  /*a6c0*/  LOP3.LUT R7, R2, 0x1f, RZ, 0xc0, !PT ;  /* 0x0000001f02077812 */ /* 0x001fc800078ec0ff */
[----:B------:R-:W-:-:S04]  /*a6d0*/  ISETP.NE.AND P0, PT, R7, 0x1f, PT ;  /* 0x0000001f0700780c */ /* 0x000fc80003f05270 */
[----:B------:R-:W-:-:S13]  /*a6e0*/  ISETP.GE.OR P1, PT, R7, UR4, !P0 ;  /* 0x0000000407007c0c */ /* 0x000fda000c726670 */
[----:B------:R-:W0:Y:S08]  /*a6f0*/  @!P1 LDC.64 R4, c[0x0][0xc80] ;  /* 0x00032000ff049b82 */ /* 0x000e300000000a00 */
[----:B------:R-:W2:Y:S01]  /*a700*/  @!P1 LDC.64 R2, c[0x0][0xc78] ;  /* 0x00031e00ff029b82 */ /* 0x000ea20000000a00 */
[----:B0-----:R-:W-:-:S05]  /*a710*/  @!P1 IMAD.WIDE.U32 R4, R7, 0x4, R4 ;  /* 0x0000000407049825 */ /* 0x001fca00078e0004 */
[----:B------:R-:W3:Y:S01]  /*a720*/  @!P1 LDG.E R0, desc[UR36][R4.64] ;  /* 0x0000002404009981 */ /* 0x000ee2000c1e1900 */
[----:B--2---:R-:W-:-:S05]  /*a730*/  @!P1 IMAD.WIDE.U32 R2, R7, 0x4, R2 ;  /* 0x0000000407029825 */ /* 0x004fca00078e0002 */
[----:B------:R-:W3:Y:S01]  /*a740*/  @!P1 LDG.E R9, desc[UR36][R2.64] ;  /* 0x0000002402099981 */ /* 0x000ee2000c1e1900 */
[C---:B------:R-:W-:Y:S02]  /*a750*/  ISETP.NE.AND P1, PT, R7.reuse, RZ, PT ;  /* 0x000000ff0700720c */ /* 0x040fe40003f25270 */
[C---:B------:R-:W-:Y:S02]  /*a760*/  ISETP.GE.U32.AND P2, PT, R7.reuse, 0x2, PT ;  /* 0x000000020700780c */ /* 0x040fe40003f46070 */
[C---:B------:R-:W-:Y:S02]  /*a770*/  ISETP.GE.U32.AND P3, PT, R7.reuse, 0x4, PT ;  /* 0x000000040700780c */ /* 0x040fe40003f66070 */
[C---:B------:R-:W-:Y:S02]  /*a780*/  ISETP.GE.U32.AND P4, PT, R7.reuse, 0x8, PT ;  /* 0x000000080700780c */ /* 0x040fe40003f86070 */
[----:B------:R-:W-:Y:S01]  /*a790*/  ISETP.GE.U32.AND P5, PT, R7, 0x10, PT ;  /* 0x000000100700780c */ /* 0x000fe20003fa6070 */
[----:B------:R-:W-:Y:S01]  /*a7a0*/  UMOV UR4, URZ ;  /* 0x0000003f00047c82 */ /* 0x000fe20008000000 */
[----:B---3--:R-:W-:-:S05]  /*a7b0*/  IMAD R6, R0, R9, RZ ;  /* 0x0000000900067224 */ /* 0x008fca00078e02ff */
[----:B------:R-:W0:Y:S02]  /*a7c0*/  SHFL.UP PT, R8, R6, 0x1, RZ ;  /* 0x0420000006087989 */ /* 0x000e2400000e00ff */
[----:B0-----:R-:W-:-:S05]  /*a7d0*/  SEL R11, R8, RZ, P1 ;  /* 0x000000ff080b7207 */ /* 0x001fca0000800000 */
[----:B------:R-:W-:-:S05]  /*a7e0*/  IMAD.IADD R11, R6, 0x1, R11 ;  /* 0x00000001060b7824 */ /* 0x000fca00078e020b */
[----:B------:R-:W0:Y:S02]  /*a7f0*/  SHFL.UP PT, R8, R11, 0x2, RZ ;  /* 0x044000000b087989 */ /* 0x000e2400000e00ff */
[----:B0-----:R-:W-:-:S05]  /*a800*/  SEL R8, R8, RZ, P2 ;  /* 0x000000ff08087207 */ /* 0x001fca0001000000 */
[----:B------:R-:W-:-:S05]  /*a810*/  IMAD.IADD R8, R11, 0x1, R8 ;  /* 0x000000010b087824 */ /* 0x000fca00078e0208 */
[----:B------:R-:W0:Y:S02]  /*a820*/  SHFL.UP PT, R4, R8, 0x4, RZ ;  /* 0x0480000008047989 */ /* 0x000e2400000e00ff */
[----:B0-----:R-:W-:-:S05]  /*a830*/  SEL R3, R4, RZ, P3 ;  /* 0x000000ff04037207 */ /* 0x001fca0001800000 */
[----:B------:R-:W-:-:S05]  /*a840*/  IMAD.IADD R3, R8, 0x1, R3 ;  /* 0x0000000108037824 */ /* 0x000fca00078e0203 */
[----:B------:R-:W0:Y:S02]  /*a850*/  SHFL.UP PT, R2, R3, 0x8, RZ ;  /* 0x0500000003027989 */ /* 0x000e2400000e00ff */
[----:B0-----:R-:W-:-:S04]  /*a860*/  SEL R2, R2, RZ, P4 ;  /* 0x000000ff02027207 */ /* 0x001fc80002000000 */
[----:B------:R-:W-:-:S05]  /*a870*/  IADD3 R2, R3, R2, RZ ;  /* 0x0000000203027210 */ /* 0x000fca0007ffe0ff */
[----:B------:R-:W0:Y:S02]  /*a880*/  SHFL.UP PT, R4, R2, 0x10, RZ ;  /* 0x0600000002047989 */ /* 0x000e2400000e00ff */
[----:B0-----:R-:W-:-:S05]  /*a890*/  SEL R5, R4, RZ, P5 ;  /* 0x000000ff04057207 */ /* 0x001fca0002800000 */
[----:B------:R-:W-:-:S05]  /*a8a0*/  IMAD.IADD R5, R2, 0x1, R5 ;  /* 0x0000000102057824 */ /* 0x000fca00078e0205 */
[----:B------:R-:W0:Y:S02]  /*a8b0*/  SHFL.IDX PT, R6, R5, 0x1f, 0x1f ;  /* 0x03e01f0005067f89 */ /* 0x000e2400000e0000 */
[----:B0-----:R-:W-:-:S05]  /*a8c0*/  IMAD R6, R6, UR5, RZ ;  /* 0x0000000506067c24 */ /* 0x001fca000f8e02ff */
[----:B-1----:R-:W-:Y:S01]  /*a8d0*/  ISETP.GT.AND P6, PT, R6, UR6, PT ;  /* 0x0000000606007c0c */ /* 0x002fe2000bfc4270 */
[----:B------:R-:W-:-:S12]  /*a8e0*/  IMAD.MOV.U32 R3, RZ, RZ, R6 ;  /* 0x000000ffff037224 */ /* 0x000fd800078e0006 */
[----:B------:R-:W-:Y:S05]  /*a8f0*/  @P6 BRA `(.L_x_252) ;  /* 0x0000000000986947 */ /* 0x000fea0003800000 */
[----:B------:R-:W-:Y:S01]  /*a900*/  IMAD.MOV.U32 R6, RZ, RZ, R3 ;  /* 0x000000ffff067224 */ /* 0x000fe200078e0003 */
[----:B------:R-:W-:Y:S01]  /*a910*/  UMOV UR4, URZ ;  /* 0x0000003f00047c82 */ /* 0x000fe20008000000 */
[----:B------:R-:W-:-:S05]  /*a920*/  ULDC UR5, c[0x0][0xc38] ;  /* 0x00030e0000057ab9 */ /* 0x000fca0000000800 */
.L_x_254:
[----:B------:R-:W0:Y:S01]  /*a930*/  LDC R0, c[0x0][0xc3c] ;  /* 0x00030f00ff007b82 */ /* 0x000e220000000800 */
[----:B------:R-:W-:-:S06]  /*a940*/  UIADD3 UR4, UR4, 0x1f, URZ ;  /* 0x0000001f04047890 */ /* 0x000fcc000fffe03f */
[----:B0-----:R-:W-:-:S13]  /*a950*/  ISETP.LE.AND P6, PT, R0, UR4, PT ;  /* 0x0000000400007c0c */ /* 0x001fda000bfc3270 */
[----:B------:R-:W-:Y:S05]  /*a960*/  @P6 BRA `(.L_x_253) ;  /* 0x0000000400a86947 */ /* 0x000fea0003800000 */
[----:B------:R-:W-:-:S05]  /*a970*/  VIADD R9, R7, UR4 ;  /* 0x0000000407097c36 */ /* 0x000fca0008000000 */
[----:B------:R-:W-:Y:S01]  /*a980*/  ISETP.GE.OR P6, PT, R9, R0, !P0 ;  /* 0x000000000900720c */ /* 0x000fe200047c6670 */
[----:B------:R-:W-:-:S12]  /*a990*/  IMAD.MOV.U32 R0, RZ, RZ, RZ ;  /* 0x000000ffff007224 */ /* 0x000fd800078e00ff */
[----:B------:R-:W0:Y:S08]  /*a9a0*/  @!P6 LDC.64 R4, c[0x0][0xc80] ;  /* 0x00032000ff04eb82 */ /* 0x000e300000000a00 */
[----:B------:R-:W1:Y:S01]  /*a9b0*/  @!P6 LDC.64 R2, c[0x0][0xc78] ;  /* 0x00031e00ff02eb82 */ /* 0x000e620000000a00 */
[----:B0-----:R-:W-:-:S05]  /*a9c0*/  @!P6 IMAD.WIDE R4, R9, 0x4, R4 ;  /* 0x000000040904e825 */ /* 0x001fca00078e0204 */
[----:B------:R-:W2:Y:S01]  /*a9d0*/  @!P6 LDG.E R0, desc[UR36][R4.64] ;  /* 0x000000240400e981 */ /* 0x000ea2000c1e1900 */
[----:B-1----:R-:W-:-:S04]  /*a9e0*/  @!P6 IMAD.WIDE R2, R9, 0x4, R2 ;  /* 0x000000040902e825 */ /* 0x002fc800078e0202 */
[----:B------:R-:W-:-:S06]  /*a9f0*/  IMAD.MOV.U32 R9, RZ, RZ, RZ ;  /* 0x000000ffff097224 */ /* 0x000fcc00078e00ff */
[----:B------:R-:W2:Y:S02]  /*aa00*/  @!P6 LDG.E R9, desc[UR36][R2.64] ;  /* 0x000000240209e981 */ /* 0x000ea4000c1e1900 */
[----:B--2---:R-:W-:-:S05]  /*aa10*/  IMAD R13, R0, R9, RZ ;  /* 0x00000009000d7224 */ /* 0x004fca00078e02ff */
[----:B------:R-:W0:Y:S02]  /*aa20*/  SHFL.UP PT, R8, R13, 0x1, RZ ;  /* 0x042000000d087989 */ /* 0x000e2400000e00ff */
[----:B0-----:R-:W-:-:S04]  /*aa30*/  SEL R8, R8, RZ, P1 ;  /* 0x000000ff08087207 */ /* 0x001fc80000800000 */
[----:B------:R-:W-:-:S05]  /*aa40*/  IADD3 R8, R13, R8, RZ ;  /* 0x000000080d087210 */ /* 0x000fca0007ffe0ff */
        /* <DEDUP_REMOVED lines=12> */
[----:B------:R-:W0:Y:S02]  /*ab10*/  SHFL.IDX PT, R2, R5, 0x1f, 0x1f ;  /* 0x03e01f0005027f89 */ /* 0x000e2400000e0000 */
[----:B0-----:R-:W-:-:S04]  /*ab20*/  IMAD R3, R2, UR5, RZ ;  /* 0x0000000502037c24 */ /* 0x001fc8000f8e02ff */
[----:B------:R-:W-:-:S05]  /*ab30*/  IMAD.IADD R6, R3, 0x1, R6 ;  /* 0x0000000103067824 */ /* 0x000fca00078e0206 */
[----:B------:R-:W-:-:S13]  /*ab40*/  ISETP.GT.AND P6, PT, R6, UR6, PT ;  /* 0x0000000606007c0c */ /* 0x000fda000bfc4270 */
[----:B------:R-:W-:Y:S05]  /*ab50*/  @!P6 BRA `(.L_x_254) ;  /* 0xfffffffc0074e947 */ /* 0x000fea000383ffff */
.L_x_252:
[----:B------:R-:W-:Y:S02]  /*ab60*/  IMAD.IADD R10, R6, 0x1, -R3 ;  /* 0x00000001060a7824 */ /* 0x000fe400078e0a03 */
[----:B------:R-:W-:Y:S02]  /*ab70*/  IMAD.MOV.U32 R16, RZ, RZ, RZ ;  /* 0x000000ffff107224 */ /* 0x000fe400078e00ff */
[----:B------:R-:W-:-:S05]  /*ab80*/  IMAD R2, R5, UR5, R10 ;  /* 0x0000000505027c24 */ /* 0x000fca000f8e020a */
[----:B------:R-:W-:-:S13]  /*ab90*/  ISETP.GT.AND P0, PT, R2, UR6, PT ;  /* 0x0000000602007c0c */ /* 0x000fda000bf04270 */
[----:B------:R-:W-:-:S04]  /*aba0*/  VOTE.ANY R6, PT, !P0 ;  /* 0x0000000000067806 */ /* 0x000fc800040e0100 */
[----:B------:R-:W0:Y:S01]  /*abb0*/  POPC R19, R6 ;  /* 0x0000000600137309 */ /* 0x000e220000000000 */
[----:B------:R-:W-:Y:S01]  /*abc0*/  ISETP.NE.AND P0, PT, R6, RZ, PT ;  /* 0x000000ff0600720c */ /* 0x000fe20003f05270 */
[----:B0-----:R-:W0:Y:S04]  /*abd0*/  SHFL.IDX PT, R0, R0, R19, 0x1f ;  /* 0x00001f1300007589 */ /* 0x001e2800000e0000 */
[----:B------:R1:W2:Y:S01]  /*abe0*/  SHFL.IDX PT, R9, R9, R19, 0x1f ;  /* 0x00001f1309097589 */ /* 0x0002a200000e0000 */
[----:B0-----:R-:W-:-:S04]  /*abf0*/  IABS R4, R0 ;  /* 0x0000000000047213 */ /* 0x001fc80000000000 */
[----:B------:R-:W0:Y:S08]  /*ac00*/  I2F.RP R8, R4 ;  /* 0x0000000400087306 */ /* 0x000e300000209400 */
[----:B0-----:R-:W0:Y:S02]  /*ac10*/  MUFU.RCP R8, R8 ;  /* 0x0000000800087308 */ /* 0x001e240000001000 */
[----:B0-----:R-:W-:-:S06]  /*ac20*/  IADD3 R2, R8, 0xffffffe, RZ ;  /* 0x0ffffffe08027810 */ /* 0x001fcc0007ffe0ff */
[----:B------:R-:W0:Y:S02]  /*ac30*/  F2I.FTZ.U32.TRUNC.NTZ R3, R2 ;  /* 0x0000000200037305 */ /* 0x000e24000021f000 */
[----:B0-----:R-:W-:Y:S01]  /*ac40*/  IMAD.MOV R11, RZ, RZ, -R3 ;  /* 0x000000ffff0b7224 */ /* 0x001fe200078e0a03 */
[----:B-12---:R-:W-:Y:S06]  /*ac50*/  @!P0 BRA `(.L_x_255) ;  /* 0x0000000000088947 */ /* 0x006fec0003800000 */
[----:B------:R-:W-:-:S06]  /*ac60*/  VIADD R16, R19, 0xffffffff ;  /* 0xffffffff13107836 */ /* 0x000fcc0000000000 */
[----:B------:R0:W1:Y:S02]  /*ac70*/  SHFL.IDX PT, R16, R5, R16, 0x1f ;  /* 0x00001f1005107589 */ /* 0x00006400000e0000 */
.L_x_255:
[----:B-1----:R-:W-:Y:S01]  /*ac80*/  IMAD R16, R16, UR5, R10 ;  /* 0x0000000510107c24 */ /* 0x002fe2000f8e020a */
[----:B------:R-:W-:Y:S01]  /*ac90*/  IABS R10, R0 ;  /* 0x00000000000a7213 */ /* 0x000fe20000000000 */
[----:B------:R-:W-:Y:S01]  /*aca0*/  IMAD R11, R11, R4, RZ ;  /* 0x000000040b0b7224 */ /* 0x000fe200078e02ff */
[----:B0-----:R-:W-:Y:S01]  /*acb0*/  IABS R5, R9 ;  /* 0x0000000900057213 */ /* 0x001fe20000000000 */
[----:B------:R-:W-:Y:S01]  /*acc0*/  IMAD.MOV.U32 R2, RZ, RZ, RZ ;  /* 0x000000ffff027224 */ /* 0x000fe200078e00ff */
[----:B------:R-:W-:Y:S01]  /*acd0*/  IADD3 R17, -R16, UR6, RZ ;  /* 0x0000000610117c10 */ /* 0x000fe2000fffe1ff */
[----:B------:R-:W-:Y:S01]  /*ace0*/  IMAD.MOV R10, RZ, RZ, -R10 ;  /* 0x000000ffff0a7224 */ /* 0x000fe200078e0a0a */
[----:B------:R-:W0:Y:S01]  /*acf0*/  I2F.RP R6, R5 ;  /* 0x0000000500067306 */ /* 0x000e220000209400 */
[----:B------:R-:W-:Y:S01]  /*ad00*/  IMAD.HI.U32 R2, R3, R11, R2 ;  /* 0x0000000b03027227 */ /* 0x000fe200078e0002 */
[----:B------:R-:W-:-:S03]  /*ad10*/  IABS R8, R17 ;  /* 0x0000001100087213 */ /* 0x000fc60000000000 */
[----:B------:R-:W-:Y:S02]  /*ad20*/  VIADD R19, R19, UR4 ;  /* 0x0000000413137c36 */ /* 0x000fe40008000000 */
[----:B------:R-:W-:Y:S01]  /*ad30*/  IMAD.MOV.U32 R3, RZ, RZ, R8 ;  /* 0x000000ffff037224 */ /* 0x000fe200078e0008 */
[----:B------:R-:W-:-:S03]  /*ad40*/  MOV R8, R10 ;  /* 0x0000000a00087202 */ /* 0x000fc60000000f00 */
[----:B------:R-:W-:-:S04]  /*ad50*/  IMAD.HI.U32 R2, R2, R3, RZ ;  /* 0x0000000302027227 */ /* 0x000fc800078e00ff */
[----:B------:R-:W-:Y:S01]  /*ad60*/  IMAD R3, R2, R8, R3 ;  /* 0x0000000802037224 */ /* 0x000fe200078e0203 */
[----:B0-----:R-:W0:Y:S04]  /*ad70*/  MUFU.RCP R6, R6 ;  /* 0x0000000600067308 */ /* 0x001e280000001000 */
[----:B------:R-:W-:-:S13]  /*ad80*/  ISETP.GT.U32.AND P1, PT, R4, R3, PT ;  /* 0x000000030400720c */ /* 0x000fda0003f24070 */
[----:B------:R-:W-:Y:S02]  /*ad90*/  @!P1 IMAD.IADD R3, R3, 0x1, -R4 ;  /* 0x0000000103039824 */ /* 0x000fe400078e0a04 */
[----:B0-----:R-:W-:Y:S02]  /*ada0*/  VIADD R8, R6, 0xffffffe ;  /* 0x0ffffffe06087836 */ /* 0x001fe40000000000 */
[----:B------:R-:W-:Y:S01]  /*adb0*/  @!P1 VIADD R2, R2, 0x1 ;  /* 0x0000000102029836 */ /* 0x000fe20000000000 */
[----:B------:R-:W-:Y:S02]  /*adc0*/  ISETP.GE.U32.AND P0, PT, R3, R4, PT ;  /* 0x000000040300720c */ /* 0x000fe40003f06070 */
[----:B------:R-:W-:Y:S01]  /*add0*/  LOP3.LUT R4, R17, R0, RZ, 0x3c, !PT ;  /* 0x0000000011047212 */ /* 0x000fe200078e3cff */
[----:B------:R0:W1:Y:S01]  /*ade0*/  F2I.FTZ.U32.TRUNC.NTZ R3, R8 ;  /* 0x0000000800037305 */ /* 0x000062000021f000 */
[----:B------:R-:W-:Y:S02]  /*adf0*/  ISETP.NE.AND P1, PT, R0, RZ, PT ;  /* 0x000000ff0000720c */ /* 0x000fe40003f25270 */
[----:B------:R-:W-:-:S02]  /*ae00*/  ISETP.GE.AND P2, PT, R4, RZ, PT ;  /* 0x000000ff0400720c */ /* 0x000fc40003f46270 */
[----:B0-----:R-:W-:-:S05]  /*ae10*/  IABS R8, R9 ;  /* 0x0000000900087213 */ /* 0x001fca0000000000 */
[----:B------:R-:W-:-:S04]  /*ae20*/  @P0 VIADD R2, R2, 0x1 ;  /* 0x0000000102020836 */ /* 0x000fc80000000000 */
[----:B------:R-:W-:Y:S02]  /*ae30*/  IMAD.MOV.U32 R6, RZ, RZ, R2 ;  /* 0x000000ffff067224 */ /* 0x000fe400078e0002 */
[----:B-1----:R-:W-:Y:S02]  /*ae40*/  IMAD.MOV R2, RZ, RZ, -R3 ;  /* 0x000000ffff027224 */ /* 0x002fe400078e0a03 */
[----:B------:R-:W-:Y:S01]  /*ae50*/  IMAD.MOV R8, RZ, RZ, -R8 ;  /* 0x000000ffff087224 */ /* 0x000fe200078e0a08 */
[----:B------:R-:W-:Y:S01]  /*ae60*/  @!P2 IADD3 R6, -R6, RZ, RZ ;  /* 0x000000ff0606a210 */ /* 0x000fe20007ffe1ff */
[----:B------:R-:W-:Y:S01]  /*ae70*/  IMAD R11, R2, R5, RZ ;  /* 0x00000005020b7224 */ /* 0x000fe200078e02ff */
[----:B------:R-:W-:Y:S01]  /*ae80*/  @!P1 LOP3.LUT R6, RZ, R0, RZ, 0x33, !PT ;  /* 0x00000000ff069212 */ /* 0x000fe200078e33ff */
[----:B------:R-:W-:-:S03]  /*ae90*/  IMAD.MOV.U32 R2, RZ, RZ, RZ ;  /* 0x000000ffff027224 */ /* 0x000fc600078e00ff */
[----:B------:R-:W-:Y:S01]  /*aea0*/  IABS R4, R6 ;  /* 0x0000000600047213 */ /* 0x000fe20000000000 */
[----:B------:R-:W-:-:S04]  /*aeb0*/  IMAD.HI.U32 R2, R3, R11, R2 ;  /* 0x0000000b03027227 */ /* 0x000fc800078e0002 */
[----:B------:R-:W-:Y:S02]  /*aec0*/  IMAD.MOV.U32 R3, RZ, RZ, R4 ;  /* 0x000000ffff037224 */ /* 0x000fe400078e0004 */
[----:B------:R-:W-:Y:S02]  /*aed0*/  IMAD.MOV.U32 R4, RZ, RZ, R8 ;  /* 0x000000ffff047224 */ /* 0x000fe400078e0008 */
[----:B------:R-:W-:-:S04]  /*aee0*/  IMAD.HI.U32 R2, R2, R3, RZ ;  /* 0x0000000302027227 */ /* 0x000fc800078e00ff */
[----:B------:R-:W-:Y:S01]  /*aef0*/  IMAD R4, R2, R4, R3 ;  /* 0x0000000402047224 */ /* 0x000fe200078e0203 */
[----:B------:R-:W-:Y:S01]  /*af00*/  LOP3.LUT R3, R6, R9, RZ, 0x3c, !PT ;  /* 0x0000000906037212 */ /* 0x000fe200078e3cff */
[----:B------:R-:W-:-:S03]  /*af10*/  IMAD R0, R0, R6, RZ ;  /* 0x0000000600007224 */ /* 0x000fc600078e02ff */
[----:B------:R-:W-:Y:S01]  /*af20*/  ISETP.GT.U32.AND P1, PT, R5, R4, PT ;  /* 0x000000040500720c */ /* 0x000fe20003f24070 */
[----:B------:R-:W-:Y:S01]  /*af30*/  IMAD.IADD R17, R17, 0x1, -R0 ;  /* 0x0000000111117824 */ /* 0x000fe200078e0a00 */
[----:B------:R-:W-:-:S11]  /*af40*/  ISETP.GE.AND P2, PT, R3, RZ, PT ;  /* 0x000000ff0300720c */ /* 0x000fd60003f46270 */
[----:B------:R-:W-:Y:S02]  /*af50*/  @!P1 IMAD.IADD R4, R4, 0x1, -R5 ;  /* 0x0000000104049824 */ /* 0x000fe400078e0a05 */
[----:B------:R-:W-:Y:S01]  /*af60*/  @!P1 VIADD R2, R2, 0x1 ;  /* 0x0000000102029836 */ /* 0x000fe20000000000 */
[----:B------:R-:W-:Y:S02]  /*af70*/  ISETP.NE.AND P1, PT, R9, RZ, PT ;  /* 0x000000ff0900720c */ /* 0x000fe40003f25270 */
[----:B------:R-:W-:-:S13]  /*af80*/  ISETP.GE.U32.AND P0, PT, R4, R5, PT ;  /* 0x000000050400720c */ /* 0x000fda0003f06070 */
[----:B------:R-:W-:-:S05]  /*af90*/  @P0 IADD3 R2, R2, 0x1, RZ ;  /* 0x0000000102020810 */ /* 0x000fca0007ffe0ff */
[----:B------:R-:W-:Y:S01]  /*afa0*/  @!P2 IMAD.MOV R2, RZ, RZ, -R2 ;  /* 0x000000ffff02a224 */ /* 0x000fe200078e0a02 */
[----:B------:R-:W-:-:S05]  /*afb0*/  @!P1 LOP3.LUT R2, RZ, R9, RZ, 0x33, !PT ;  /* 0x00000009ff029212 */ /* 0x000fca00078e33ff */
[----:B------:R-:W-:-:S04]  /*afc0*/  IMAD.MOV R18, RZ, RZ, -R2 ;  /* 0x000000ffff127224 */ /* 0x000fc800078e0a02 */
[C---:B------:R-:W-:Y:S02]  /*afd0*/  IMAD R18, R9.reuse, R18, R6 ;  /* 0x0000001209127224 */ /* 0x040fe400078e0206 */
[----:B------:R-:W-:-:S04]  /*afe0*/  IMAD R9, R9, 0x1000000, R2 ;  /* 0x0100000009097824 */ /* 0x000fc800078e0202 */
[----:B------:R-:W-:Y:S01]  /*aff0*/  IMAD R18, R18, 0x10000, R9 ;  /* 0x0001000012127824 */ /* 0x000fe200078e0209 */
[----:B------:R-:W-:Y:S06]  /*b000*/  BRA `(.L_x_256) ;  /* 0x0000000000147947 */ /* 0x000fec0003800000 */
.L_x_253:
[----:B------:R-:W-:Y:S01]  /*b010*/  ULDC UR4, c[0x0][0xc3c] ;  /* 0x00030f0000047ab9 */ /* 0x000fe20000000800 */
[----:B------:R-:W-:Y:S01]  /*b020*/  MOV R17, RZ ;  /* 0x000000ff00117202 */ /* 0x000fe20000000f00 */
[----:B------:R-:W-:Y:S02]  /*b030*/  IMAD.U32 R16, RZ, RZ, UR6 ;  /* 0x00000006ff107e24 */ /* 0x000fe4000f8e00ff */
[----:B------:R-:W-:Y:S02]  /*b040*/  IMAD.MOV.U32 R18, RZ, RZ, RZ ;  /* 0x000000ffff127224 */ /* 0x000fe400078e00ff */
[----:B------:R-:W-:-:S07]  /*b050*/  IMAD.U32 R19, RZ, RZ, UR4 ;  /* 0x00000004ff137e24 */ /* 0x000fce000f8e00ff */
.L_x_256:
[----:B------:R-:W-:-:S13]  /*b060*/  ISETP.NE.AND P0, PT, R7, RZ, PT ;  /* 0x000000ff0700720c */ /* 0x000fda0003f05270 */
[----:B------:R-:W0:Y:S01]  /*b070*/  @!P0 S2R R3, SR_CgaCtaId ;  /* 0x0000000000038919 */ /* 0x000e220000008800 */
[----:B------:R-:W-:-:S04]  /*b080*/  @!P0 MOV R0, 0x400 ;  /* 0x0000040000008802 */ /* 0x000fc80000000f00 */
[----:B0-----:R-:W-:-:S05]  /*b090*/  @!P0 LEA R0, R3, R0, 0x18 ;  /* 0x0000000003008211 */ /* 0x001fca00078ec0ff */
[----:B------:R0:W-:Y:S01]  /*b0a0*/  @!P0 STS.128 [R0+0x288d0], R16 ;  /* 0x0288d01000008388 */ /* 0x0001e20000000c00 */
[----:B------:R-:W-:Y:S06]  /*b0b0*/  BAR.ARV 0x5, 0x180 ;  /* 0x0146000000007b1d */ /* 0x000fec0000002000 */
.L_x_251:
[----:B------:R2:W-:Y:S01]  /*b0c0*/  STL [R1+0x20], RZ ;  /* 0x000020ff01007387 */ /* 0x0005e20000100800 */
[----:B------:R-:W-:Y:S01]  /*b0d0*/  ULDC UR4, c[0x0][0xc3c] ;  /* 0x00030f0000047ab9 */ /* 0x000fe20000000800 */
[----:B------:R-:W-:Y:S01]  /*b0e0*/  IMAD.MOV.U32 R28, RZ, RZ, 0x1 ;  /* 0x00000001ff1c7424 */ /* 0x000fe200078e00ff */
[----:B-1----:R-:W-:Y:S01]  /*b0f0*/  ISETP.GE.AND P0, PT, R19, UR4, PT ;  /* 0x0000000413007c0c */ /* 0x002fe2000bf06270 */
[----:B------:R-:W-:-:S12]  /*b100*/  IMAD.MOV.U32 R25, RZ, RZ, RZ ;  /* 0x000000ffff197224 */ /* 0x000fd800078e00ff */
[----:B--2---:R-:W-:Y:S05]  /*b110*/  @P0 BRA `(.L_x_257) ;  /* 0x0000004800d00947 */ /* 0x004fea0003800000 */
[----:B------:R-:W2:Y:S01]  /*b120*/  LDL R3, [R1+0x4] ;  /* 0x0000040001037983 */ /* 0x000ea20000100800 */
[----:B------:R-:W1:Y:S01]  /*b130*/  S2R R4, SR_TID.X ;  /* 0x0000000000047919 */ /* 0x000e620000002100 */
[----:B------:R-:W3:Y:S01]  /*b140*/  S2UR UR5, SR_CgaCtaId ;  /* 0x00000000000579c3 */ /* 0x000ee20000008800 */
[----:B------:R-:W-:Y:S01]  /*b150*/  UMOV UR4, 0x400 ;  /* 0x0000040000047882 */ /* 0x000fe20000000000 */
[----:B-1----:R-:W-:Y:S01]  /*b160*/  IMAD.SHL.U32 R30, R4, 0x8, RZ ;  /* 0x00000008041e7824 */ /* 0x002fe200078e00ff */
[----:B---3--:R-:W-:-:S04]  /*b170*/  ULEA UR4, UR5, UR4, 0x18 ;  /* 0x0000000405047291 */ /* 0x008fc8000f8ec03f */
[----:B0-----:R-:W-:-:S04]  /*b180*/  LOP3.LUT R0, R30, 0x1f8, RZ, 0xc0, !PT ;  /* 0x000001f81e007812 */ /* 0x001fc800078ec0ff */
[----:B------:R-:W-:Y:S01]  /*b190*/  LOP3.LUT R33, R0, 0x38, R4, 0x78, !PT ;  /* 0x0000003800217812 */ /* 0x000fe200078e7804 */
[----:B------:R-:W-:-:S03]  /*b1a0*/  IMAD.U32 R22, RZ, RZ, UR4 ;  /* 0x00000004ff167e24 */ /* 0x000fc6000f8e00ff */
[----:B------:R-:W-:Y:S02]  /*b1b0*/  LOP3.LUT R33, R33, 0x200, R30, 0xf8, !PT ;  /* 0x0000020021217812 */ /* 0x000fe400078ef81e */
[----:B------:R-:W-:Y:S01]  /*b1c0*/  LOP3.LUT R30, R30, 0x38, RZ, 0xc0, !PT ;  /* 0x000000381e1e7812 */ /* 0x000fe200078ec0ff */
[----:B------:R-:W-:Y:S01]  /*b1d0*/  BSSY B8, `(.L_x_257) ;  /* 0x00004a8000087945 */ /* 0x000fe20003800000 */
[----:B------:R-:W-:Y:S01]  /*b1e0*/  MOV R28, 0x1 ;  /* 0x00000001001c7802 */ /* 0x000fe20000000f00 */
[----:B------:R-:W-:Y:S01]  /*b1f0*/  IMAD.MOV.U32 R25, RZ, RZ, RZ ;  /* 0x000000ffff197224 */ /* 0x000fe200078e00ff */
[----:B------:R-:W-:Y:S01]  /*b200*/  LOP3.LUT R29, R30, 0x40, RZ, 0xfc, !PT ;  /* 0x000000401e1d7812 */ /* 0x000fe200078efcff */
[----:B------:R-:W-:Y:S01]  /*b210*/  ULDC UR38, c[0x0][0xc] ;  /* 0x0000030000267ab9 */ /* 0x000fe20000000800 */
[----:B--2---:R-:W-:-:S05]  /*b220*/  LOP3.LUT R0, R3, 0x2, RZ, 0xfc, !PT ;  /* 0x0000000203007812 */ /* 0x004fca00078efcff */
[----:B------:R0:W-:Y:S04]  /*b230*/  STL [R1+0x24], R0 ;  /* 0x0000240001007387 */ /* 0x0001e80000100800 */
[----:B------:R1:W-:Y:S01]  /*b240*/  STL [R1+0x20], RZ ;  /* 0x000020ff01007387 */ /* 0x0003e20000100800 */
[----:B0-----:R-:W-:-:S05]  /*b250*/  IMAD R0, R33, 0x2, R22 ;  /* 0x0000000221007824 */ /* 0x001fca00078e0216 */
[----:B------:R1:W-:Y:S02]  /*b260*/  STL [R1], R0 ;  /* 0x0000000001007387 */ /* 0x0003e40000100800 */
.L_x_320:
[----:B0-----:R-:W0:Y:S02]  /*b270*/  LDC.64 R2, c[0x0][0xc88] ;  /* 0x00032200ff027b82 */ /* 0x001e240000000a00 */
[----:B0-----:R-:W-:-:S05]  /*b280*/  IMAD.WIDE R2, R19, 0x4, R2 ;  /* 0x0000000413027825 */ /* 0x001fca00078e0202 */
[----:B-1----:R-:W1:Y:S01]  /*b290*/  LDG.E R31, desc[UR36][R2.64] ;  /* 0x00000024021f7981 */ /* 0x002e62000c1e1900 */
[----:B------:R-:W-:Y:S05]  /*b2a0*/  YIELD ;  /* 0x0000000000007946 */ /* 0x000fea0003800000 */
[----:B------:R-:W-:Y:S01]  /*b2b0*/  ULDC.64 UR4, c[0x0][0xa28] ;  /* 0x00028a0000047ab9 */ /* 0x000fe20000000a00 */
[----:B------:R-:W-:Y:S01]  /*b2c0*/  IMAD.MOV.U32 R36, RZ, RZ, RZ ;  /* 0x000000ffff247224 */ /* 0x000fe200078e00ff */
[----:B------:R-:W-:Y:S01]  /*b2d0*/  ISETP.NE.U32.AND P0, PT, RZ, UR4, PT ;  /* 0x00000004ff007c0c */ /* 0x000fe2000bf05070 */
[----:B------:R-:W-:-:S03]  /*b2e0*/  ULDC.64 UR6, c[0x0][0xa18] ;  /* 0x0002860000067ab9 */ /* 0x000fc60000000a00 */
[----:B------:R-:W-:Y:S02]  /*b2f0*/  ISETP.NE.AND.EX P0, PT, RZ, UR5, PT, P0 ;  /* 0x00000005ff007c0c */ /* 0x000fe4000bf05300 */
[----:B-1----:R-:W-:-:S11]  /*b300*/  SHF.R.S32.HI R0, RZ, 0x1f, R31 ;  /* 0x0000001fff007819 */ /* 0x002fd6000001141f */
[C---:B------:R-:W-:Y:S01]  /*b310*/  @P0 LEA R2, P1, R31.reuse, UR4, 0x2 ;  /* 0x000000041f020c11 */ /* 0x040fe2000f8210ff */
[C---:B------:R-:W-:Y:S01]  /*b320*/  IMAD.SHL.U32 R23, R31.reuse, 0x4, RZ ;  /* 0x000000041f177824 */ /* 0x040fe200078e00ff */
[C-C-:B------:R-:W-:Y:S01]  /*b330*/  SHF.L.U64.HI R24, R31.reuse, 0x2, R0.reuse ;  /* 0x000000021f187819 */ /* 0x140fe20000010200 */
[----:B------:R0:W-:Y:S01]  /*b340*/  STL [R1+0x10], R0 ;  /* 0x0000100001007387 */ /* 0x0001e20000100800 */
[----:B------:R-:W-:Y:S01]  /*b350*/  @P0 LEA.HI.X R3, R31, UR5, R0, 0x2, P1 ;  /* 0x000000051f030c11 */ /* 0x000fe200088f1400 */
[----:B------:R-:W-:-:S04]  /*b360*/  ULDC.64 UR4, c[0x0][0xa00] ;  /* 0x0002800000047ab9 */ /* 0x000fc80000000a00 */
[----:B------:R1:W5:Y:S01]  /*b370*/  @P0 LDG.E R36, desc[UR36][R2.64] ;  /* 0x0000002402240981 */ /* 0x000362000c1e1900 */
[----:B------:R-:W-:Y:S02]  /*b380*/  ISETP.NE.U32.AND P0, PT, RZ, UR4, PT ;  /* 0x00000004ff007c0c */ /* 0x000fe4000bf05070 */
[----:B------:R-:W-:Y:S01]  /*b390*/  LOP3.LUT R27, R27, 0xffffffef, RZ, 0xc0, !PT ;  /* 0xffffffef1b1b7812 */ /* 0x000fe200078ec0ff */
[----:B0-----:R-:W-:Y:S01]  /*b3a0*/  IMAD.MOV.U32 R0, RZ, RZ, RZ ;  /* 0x000000ffff007224 */ /* 0x001fe200078e00ff */
[----:B------:R-:W-:Y:S02]  /*b3b0*/  ISETP.NE.AND.EX P2, PT, RZ, UR5, PT, P0 ;  /* 0x00000005ff007c0c */ /* 0x000fe4000bf45300 */
[----:B------:R-:W-:Y:S02]  /*b3c0*/  ISETP.NE.U32.AND P0, PT, RZ, UR6, PT ;  /* 0x00000006ff007c0c */ /* 0x000fe4000bf05070 */
[----:B-1----:R-:W-:Y:S02]  /*b3d0*/  IADD3 R2, P1, R23, UR4, RZ ;  /* 0x0000000417027c10 */ /* 0x002fe4000ff3e0ff */
[----:B------:R-:W-:-:S02]  /*b3e0*/  ISETP.NE.AND.EX P0, PT, RZ, UR7, PT, P0 ;  /* 0x00000007ff007c0c */ /* 0x000fc4000bf05300 */
[----:B------:R-:W-:Y:S01]  /*b3f0*/  IADD3.X R3, R24, UR5, RZ, P1, !PT ;  /* 0x0000000518037c10 */ /* 0x000fe20008ffe4ff */
[----:B------:R-:W-:-:S04]  /*b400*/  ULDC.64 UR4, c[0x0][0x418] ;  /* 0x0001060000047ab9 */ /* 0x000fc80000000a00 */
[----:B------:R-:W-:Y:S01]  /*b410*/  @P2 LOP3.LUT R27, R27, 0x10, RZ, 0xfc, !PT ;  /* 0x000000101b1b2812 */ /* 0x000fe200078efcff */
[----:B--2---:R-:W2:Y:S05]  /*b420*/  @P2 LDG.E R0, desc[UR36][R2.64] ;  /* 0x0000002402002981 */ /* 0x004eaa000c1e1900 */
[----:B------:R-:W-:-:S04]  /*b430*/  @P0 IADD3 R4, P1, R23, UR6, RZ ;  /* 0x0000000617040c10 */ /* 0x000fc8000ff3e0ff */
[----:B------:R-:W-:Y:S01]  /*b440*/  @P0 IADD3.X R5, R24, UR7, RZ, P1, !PT ;  /* 0x0000000718050c10 */ /* 0x000fe20008ffe4ff */
[----:B--2---:R0:W-:Y:S04]  /*b450*/  STL [R1+0x8], R0 ;  /* 0x0000080001007387 */ /* 0x0041e80000100800 */
[----:B0-----:R-:W2:Y:S01]  /*b460*/  @P0 LDG.E R0, desc[UR36][R4.64] ;  /* 0x0000002404000981 */ /* 0x001ea2000c1e1900 */
[----:B------:R-:W-:-:S03]  /*b470*/  UISETP.NE.U32.AND UP0, UPT, UR4, URZ, UPT ;  /* 0x0000003f0400728c */ /* 0x000fc6000bf05070 */
[----:B------:R-:W-:Y:S01]  /*b480*/  ULDC UR4, c[0x0][0x424] ;  /* 0x0001090000047ab9 */ /* 0x000fe20000000800 */
[----:B------:R-:W-:-:S03]  /*b490*/  UISETP.NE.AND.EX UP0, UPT, UR5, URZ, UPT, UP0 ;  /* 0x0000003f0500728c */ /* 0x000fc6000bf05300 */
[----:B------:R-:W-:Y:S01]  /*b4a0*/  ULDC UR5, c[0x0][0x2f0] ;  /* 0x0000bc0000057ab9 */ /* 0x000fe20000000800 */
[----:B------:R-:W-:-:S04]  /*b4b0*/  USEL UR4, UR4, 0x1, UP0 ;  /* 0x0000000104047887 */ /* 0x000fc80008000000 */
[----:B------:R-:W-:-:S06]  /*b4c0*/  UIMAD UR4, UR4, UR5, URZ ;  /* 0x00000005040472a4 */ /* 0x000fcc000f8e023f */
[----:B------:R-:W-:Y:S01]  /*b4d0*/  MOV R7, UR4 ;  /* 0x0000000400077c02 */ /* 0x000fe20008000f00 */
[----:B--2---:R0:W-:Y:S01]  /*b4e0*/  @P0 STL [R1+0x14], R0 ;  /* 0x0000140001000387 */ /* 0x0041e20000100800 */
[----:B------:R-:W-:Y:S05]  /*b4f0*/  @P0 BRA `(.L_x_258) ;  /* 0x0000000000200947 */ /* 0x000fea0003800000 */
[----:B------:R-:W-:Y:S02]  /*b500*/  ULDC UR4, c[0x0][0x288] ;  /* 0x0000a20000047ab9 */ /* 0x000fe40000000800 */
[----:B0-----:R-:W-:-:S05]  /*b510*/  IMAD.U32 R0, RZ, RZ, UR4 ;  /* 0x00000004ff007e24 */ /* 0x001fca000f8e00ff */
[----:B------:R1:W-:Y:S01]  /*b520*/  STL [R1+0x14], R0 ;  /* 0x0000140001007387 */ /* 0x0003e20000100800 */
[----:B------:R-:W-:Y:S05]  /*b530*/  @!P2 BRA `(.L_x_258) ;  /* 0x000000000010a947 */ /* 0x000fea0003800000 */
[----:B------:R-:W2:Y:S04]  /*b540*/  LDG.E R5, desc[UR36][R2.64] ;  /* 0x0000002402057981 */ /* 0x000ea8000c1e1900 */
[----:B-1----:R-:W2:Y:S02]  /*b550*/  LDG.E R0, desc[UR36][R2.64+0x4] ;  /* 0x0000042402007981 */ /* 0x002ea4000c1e1900 */
[----:B--2---:R-:W-:-:S05]  /*b560*/  IMAD.IADD R0, R0, 0x1, -R5 ;  /* 0x0000000100007824 */ /* 0x004fca00078e0a05 */
[----:B------:R2:W-:Y:S02]  /*b570*/  STL [R1+0x14], R0 ;  /* 0x0000140001007387 */ /* 0x0005e40000100800 */
.L_x_258:
[----:B------:R-:W-:Y:S01]  /*b580*/  ULDC.64 UR4, c[0x0][0xa20] ;  /* 0x0002880000047ab9 */ /* 0x000fe20000000a00 */
[----:B------:R-:W-:Y:S01]  /*b590*/  IMAD.MOV.U32 R32, RZ, RZ, R31 ;  /* 0x000000ffff207224 */ /* 0x000fe200078e001f */
[----:B------:R-:W-:-:S04]  /*b5a0*/  ISETP.NE.U32.AND P0, PT, RZ, UR4, PT ;  /* 0x00000004ff007c0c */ /* 0x000fc8000bf05070 */
[----:B------:R-:W-:-:S13]  /*b5b0*/  ISETP.NE.AND.EX P0, PT, RZ, UR5, PT, P0 ;  /* 0x00000005ff007c0c */ /* 0x000fda000bf05300 */
[----:B------:R-:W-:Y:S05]  /*b5c0*/  @!P0 BRA `(.L_x_259) ;  /* 0x0000000000108947 */ /* 0x000fea0003800000 */
[----:B------:R-:W-:-:S04]  /*b5d0*/  IADD3 R2, P0, R23, UR4, RZ ;  /* 0x0000000417027c10 */ /* 0x000fc8000ff1e0ff */
[----:B------:R-:W-:-:S05]  /*b5e0*/  IADD3.X R3, R24, UR5, RZ, P0, !PT ;  /* 0x0000000518037c10 */ /* 0x000fca00087fe4ff */
[----:B------:R3:W5:Y:S01]  /*b5f0*/  LDG.E R7, desc[UR36][R2.64] ;  /* 0x0000002402077981 */ /* 0x000762000c1e1900 */
[----:B------:R-:W-:Y:S05]  /*b600*/  BRA `(.L_x_260) ;  /* 0x0000000000247947 */ /* 0x000fea0003800000 */
.L_x_259:
[----:B------:R-:W-:Y:S02]  /*b610*/  ULDC.64 UR4, c[0x0][0xa08] ;  /* 0x0002820000047ab9 */ /* 0x000fe40000000a00 */
[----:B------:R-:W-:-:S04]  /*b620*/  ISETP.NE.U32.AND P0, PT, RZ, UR4, PT ;  /* 0x00000004ff007c0c */ /* 0x000fc8000bf05070 */
[----:B------:R-:W-:-:S13]  /*b630*/  ISETP.NE.AND.EX P0, PT, RZ, UR5, PT, P0 ;  /* 0x00000005ff007c0c */ /* 0x000fda000bf05300 */
[----:B------:R-:W-:Y:S05]  /*b640*/  @!P0 BRA `(.L_x_260) ;  /* 0x0000000000148947 */ /* 0x000fea0003800000 */
[----:B------:R-:W3:Y:S02]  /*b650*/  LDC.64 R2, c[0x0][0xa08] ;  /* 0x00028200ff027b82 */ /* 0x000ee40000000a00 */
[----:B---3--:R-:W-:-:S05]  /*b660*/  IMAD.WIDE R2, R32, 0x4, R2 ;  /* 0x0000000420027825 */ /* 0x008fca00078e0202 */
[----:B------:R-:W3:Y:S04]  /*b670*/  LDG.E R7, desc[UR36][R2.64] ;  /* 0x0000002402077981 */ /* 0x000ee8000c1e1900 */
[----:B012---:R-:W3:Y:S02]  /*b680*/  LDG.E R0, desc[UR36][R2.64+0x4] ;  /* 0x0000042402007981 */ /* 0x007ee4000c1e1900 */
[----:B---3--:R-:W-:-:S07]  /*b690*/  IMAD.IADD R7, R0, 0x1, -R7 ;  /* 0x0000000100077824 */ /* 0x008fce00078e0a07 */
.L_x_260:
[----:B-----5:R-:W-:Y:S01]  /*b6a0*/  IMAD.IADD R34, R7, 0x1, -R36 ;  /* 0x0000000107227824 */ /* 0x020fe200078e0a24 */
[----:B------:R-:W-:Y:S03]  /*b6b0*/  BSSY B0, `(.L_x_261) ;  /* 0x0000029000007945 */ /* 0x000fe60003800000 */
[C---:B012---:R-:W-:Y:S01]  /*b6c0*/  VIADD R0, R34.reuse, 0x7f ;  /* 0x0000007f22007836 */ /* 0x047fe20000000000 */
[----:B------:R-:W-:-:S04]  /*b6d0*/  ISETP.GE.AND P0, PT, R34, 0x1, PT ;  /* 0x000000012200780c */ /* 0x000fc80003f06270 */
[----:B---3--:R-:W-:-:S04]  /*b6e0*/  SHF.R.S32.HI R3, RZ, 0x1f, R0 ;  /* 0x0000001fff037819 */ /* 0x008fc80000011400 */
[----:B------:R-:W-:Y:S02]  /*b6f0*/  LEA.HI R2, R3, R0, RZ, 0x7 ;  /* 0x0000000003027211 */ /* 0x000fe400078f38ff */
[----:B------:R-:W-:-:S04]  /*b700*/  LOP3.LUT R0, R18, 0xff000000, RZ, 0xc0, !PT ;  /* 0xff00000012007812 */ /* 0x000fc800078ec0ff */
[----:B------:R-:W-:Y:S02]  /*b710*/  SHF.R.U32.HI R3, RZ, 0x8, R0 ;  /* 0x00000008ff037819 */ /* 0x000fe40000011600 */
[----:B------:R-:W-:-:S04]  /*b720*/  LOP3.LUT R0, R18, 0xff0000, RZ, 0xc0, !PT ;  /* 0x00ff000012007812 */ /* 0x000fc800078ec0ff */
[----:B------:R-:W-:Y:S02]  /*b730*/  LEA.HI R3, R0, R3, RZ, 0x10 ;  /* 0x0000000300037211 */ /* 0x000fe400078f80ff */
[----:B------:R-:W-:Y:S02]  /*b740*/  SHF.R.S32.HI R0, RZ, 0x7, R2 ;  /* 0x00000007ff007819 */ /* 0x000fe40000011402 */
[----:B------:R-:W-:Y:S02]  /*b750*/  LOP3.LUT R35, R3, 0xff, RZ, 0xc0, !PT ;  /* 0x000000ff03237812 */ /* 0x000fe400078ec0ff */
[----:B------:R-:W-:Y:S01]  /*b760*/  MOV R2, RZ ;  /* 0x000000ff00027202 */ /* 0x000fe20000000f00 */
[----:B------:R-:W-:Y:S06]  /*b770*/  @!P0 BRA `(.L_x_262) ;  /* 0x0000000000708947 */ /* 0x000fec0003800000 */
[----:B------:R-:W-:-:S04]  /*b780*/  SHF.R.U32.HI R5, RZ, 0x10, R3 ;  /* 0x00000010ff057819 */ /* 0x000fc80000011603 */
[----:B------:R-:W-:-:S13]  /*b790*/  ISETP.NE.AND P0, PT, R5, RZ, PT ;  /* 0x000000ff0500720c */ /* 0x000fda0003f05270 */
[----:B------:R-:W0:Y:S02]  /*b7a0*/  @!P0 LDC R5, c[0x0][0x9f0] ;  /* 0x00027c00ff058b82 */ /* 0x000e240000000800 */
[-C--:B0-----:R-:W-:Y:S02]  /*b7b0*/  IABS R4, R5.reuse ;  /* 0x0000000500047213 */ /* 0x081fe40000000000 */
[----:B------:R-:W-:Y:S02]  /*b7c0*/  IADD3 R6, R5, -0x1, R0 ;  /* 0xffffffff05067810 */ /* 0x000fe40007ffe000 */
[----:B------:R-:W0:Y:S02]  /*b7d0*/  I2F.RP R7, R4 ;  /* 0x0000000400077306 */ /* 0x000e240000209400 */
[----:B------:R-:W-:-:S04]  /*b7e0*/  LOP3.LUT R2, R6, R5, RZ, 0x3c, !PT ;  /* 0x0000000506027212 */ /* 0x000fc800078e3cff */
[----:B------:R-:W-:Y:S01]  /*b7f0*/  ISETP.GE.AND P2, PT, R2, RZ, PT ;  /* 0x000000ff0200720c */ /* 0x000fe20003f46270 */
[----:B------:R-:W-:Y:S01]  /*b800*/  IMAD.MOV.U32 R2, RZ, RZ, RZ ;  /* 0x000000ffff027224 */ /* 0x000fe200078e00ff */
[----:B0-----:R-:W0:Y:S02]  /*b810*/  MUFU.RCP R7, R7 ;  /* 0x0000000700077308 */ /* 0x001e240000001000 */
[----:B0-----:R-:W-:-:S06]  /*b820*/  VIADD R3, R7, 0xffffffe ;  /* 0x0ffffffe07037836 */ /* 0x001fcc0000000000 */
[----:B------:R-:W0:Y:S02]  /*b830*/  F2I.FTZ.U32.TRUNC.NTZ R3, R3 ;  /* 0x0000000300037305 */ /* 0x000e24000021f000 */
[----:B0-----:R-:W-:-:S04]  /*b840*/  IMAD.MOV R9, RZ, RZ, -R3 ;  /* 0x000000ffff097224 */ /* 0x001fc800078e0a03 */
[----:B------:R-:W-:-:S04]  /*b850*/  IMAD R9, R9, R4, RZ ;  /* 0x0000000409097224 */ /* 0x000fc800078e02ff */
[----:B------:R-:W-:Y:S01]  /*b860*/  IMAD.HI.U32 R2, R3, R9, R2 ;  /* 0x0000000903027227 */ /* 0x000fe200078e0002 */
[----:B------:R-:W-:Y:S02]  /*b870*/  IABS R3, R6 ;  /* 0x0000000600037213 */ /* 0x000fe40000000000 */
[----:B------:R-:W-:-:S03]  /*b880*/  IABS R6, R5 ;  /* 0x0000000500067213 */ /* 0x000fc60000000000 */
[----:B------:R-:W-:-:S04]  /*b890*/  IMAD.HI.U32 R2, R2, R3, RZ ;  /* 0x0000000302027227 */ /* 0x000fc800078e00ff */
[----:B------:R-:W-:-:S04]  /*b8a0*/  IMAD.MOV R6, RZ, RZ, -R6 ;  /* 0x000000ffff067224 */ /* 0x000fc800078e0a06 */
[----:B------:R-:W-:-:S05]  /*b8b0*/  IMAD R3, R2, R6, R3 ;  /* 0x0000000602037224 */ /* 0x000fca00078e0203 */
[----:B------:R-:W-:-:S13]  /*b8c0*/  ISETP.GT.U32.AND P1, PT, R4, R3, PT ;  /* 0x000000030400720c */ /* 0x000fda0003f24070 */
[----:B------:R-:W-:Y:S02]  /*b8d0*/  @!P1 IMAD.IADD R3, R3, 0x1, -R4 ;  /* 0x0000000103039824 */ /* 0x000fe400078e0a04 */
[----:B------:R-:W-:Y:S01]  /*b8e0*/  @!P1 VIADD R2, R2, 0x1 ;  /* 0x0000000102029836 */ /* 0x000fe20000000000 */
[----:B------:R-:W-:Y:S02]  /*b8f0*/  ISETP.NE.AND P1, PT, R5, RZ, PT ;  /* 0x000000ff0500720c */ /* 0x000fe40003f25270 */
[----:B------:R-:W-:-:S13]  /*b900*/  ISETP.GE.U32.AND P0, PT, R3, R4, PT ;  /* 0x000000040300720c */ /* 0x000fda0003f06070 */
[----:B------:R-:W-:-:S05]  /*b910*/  @P0 IADD3 R2, R2, 0x1, RZ ;  /* 0x0000000102020810 */ /* 0x000fca0007ffe0ff */
[----:B------:R-:W-:Y:S01]  /*b920*/  @!P2 IMAD.MOV R2, RZ, RZ, -R2 ;  /* 0x000000ffff02a224 */ /* 0x000fe200078e0a02 */
[----:B------:R-:W-:-:S07]  /*b930*/  @!P1 LOP3.LUT R2, RZ, R5, RZ, 0x33, !PT ;  /* 0x00000005ff029212 */ /* 0x000fce00078e33ff */
.L_x_262:
[----:B------:R-:W-:Y:S05]  /*b940*/  BSYNC B0 ;  /* 0x0000000000007941 */ /* 0x000fea0003800000 */
.L_x_261:
[-C--:B------:R-:W-:Y:S01]  /*b950*/  IMAD R35, R35, R2.reuse, RZ ;  /* 0x0000000223237224 */ /* 0x080fe200078e02ff */
[----:B------:R-:W-:Y:S04]  /*b960*/  BSSY B7, `(.L_x_263) ;  /* 0x000036c000077945 */ /* 0x000fe80003800000 */
[----:B------:R-:W-:-:S04]  /*b970*/  VIADDMNMX R0, R35, R2, R0, PT ;  /* 0x0000000223007246 */ /* 0x000fc80003800100 */
[----:B------:R-:W-:Y:S01]  /*b980*/  ISETP.GT.AND P0, PT, R0, R35, PT ;  /* 0x000000230000720c */ /* 0x000fe20003f04270 */
[----:B------:R0:W-:-:S12]  /*b990*/  STL [R1+0x18], R0 ;  /* 0x0000180001007387 */ /* 0x0001d80000100800 */
[----:B0-----:R-:W-:Y:S05]  /*b9a0*/  @P0 BRA `(.L_x_264) ;  /* 0x0000000000440947 */ /* 0x001fea0003800000 */
[----:B------:R-:W0:Y:S02]  /*b9b0*/  S2R R3, SR_TID.X ;  /* 0x0000000000037919 */ /* 0x000e240000002100 */
[----:B0-----:R-:W-:-:S04]  /*b9c0*/  LOP3.LUT R3, R3, 0x7f, RZ, 0xc0, !PT ;  /* 0x0000007f03037812 */ /* 0x001fc800078ec0ff */
[----:B------:R-:W-:-:S13]  /*b9d0*/  ISETP.NE.AND P0, PT, R3, RZ, PT ;  /* 0x000000ff0300720c */ /* 0x000fda0003f05270 */
[----:B------:R-:W-:Y:S05]  /*b9e0*/  @P0 BRA `(.L_x_265) ;  /* 0x00000034008c0947 */ /* 0x000fea0003800000 */
[----:B------:R-:W0:Y:S01]  /*b9f0*/  S2R R5, SR_LANEID ;  /* 0x0000000000057919 */ /* 0x000e220000000000 */
[----:B------:R-:W-:Y:S01]  /*ba00*/  VOTEU.ANY UR4, UPT, PT ;  /* 0x0000000000047886 */ /* 0x000fe200038e0100 */
[----:B------:R-:W1:Y:S01]  /*ba10*/  LDC.64 R2, c[0x0][0xc60] ;  /* 0x00031800ff027b82 */ /* 0x000e620000000a00 */
[----:B------:R-:W0:Y:S02]  /*ba20*/  FLO.U32 R0, UR4 ;  /* 0x0000000400007d00 */ /* 0x000e2400080e0000 */
[----:B0-----:R-:W-:-:S06]  /*ba30*/  ISETP.EQ.U32.AND P0, PT, R0, R5, PT ;  /* 0x000000050000720c */ /* 0x001fcc0003f02070 */
[----:B------:R-:W1:Y:S07]  /*ba40*/  POPC R5, UR4 ;  /* 0x0000000400057d09 */ /* 0x000e6e0008000000 */
[----:B-1----:R-:W2:Y:S01]  /*ba50*/  @P0 ATOMG.E.ADD.STRONG.GPU PT, R3, desc[UR36][R2.64], R5 ;  /* 0x00000005020309a8 */ /* 0x002ea200081ee1e4 */
[----:B------:R-:W0:Y:S02]  /*ba60*/  S2R R4, SR_LTMASK ;  /* 0x0000000000047919 */ /* 0x000e240000003900 */
[----:B0-----:R-:W-:-:S04]  /*ba70*/  LOP3.LUT R4, R4, UR4, RZ, 0xc0, !PT ;  /* 0x0000000404047c12 */ /* 0x001fc8000f8ec0ff */
[----:B------:R-:W0:Y:S01]  /*ba80*/  POPC R7, R4 ;  /* 0x0000000400077309 */ /* 0x000e220000000000 */
[----:B--2---:R-:W0:Y:S02]  /*ba90*/  SHFL.IDX PT, R0, R3, R0, 0x1f ;  /* 0x00001f0003007589 */ /* 0x004e2400000e0000 */
[----:B0-----:R-:W-:Y:S01]  /*baa0*/  IADD3 R16, R0, UR38, R7 ;  /* 0x0000002600107c10 */ /* 0x001fe2000fffe007 */
[----:B------:R-:W-:Y:S06]  /*bab0*/  BRA `(.L_x_265) ;  /* 0x0000003400587947 */ /* 0x000fec0003800000 */
.L_x_264:
[----:B------:R-:W-:Y:S01]  /*bac0*/  VIADD R0, R22, 0x18400 ;  /* 0x0001840016007836 */ /* 0x000fe20000000000 */
[----:B------:R-:W-:Y:S04]  /*bad0*/  BSSY B6, `(.L_x_266) ;  /* 0x0000013000067945 */ /* 0x000fe80003800000 */
[----:B------:R-:W-:-:S13]  /*bae0*/  LOP3.LUT P0, RZ, R0, 0x3ff, RZ, 0xc0, !PT ;  /* 0x000003ff00ff7812 */ /* 0x000fda000780c0ff */
[----:B------:R-:W-:Y:S05]  /*baf0*/  @!P0 BRA `(.L_x_267) ;  /* 0x0000000000408947 */ /* 0x000fea0003800000 */
[----:B------:R-:W-:Y:S01]  /*bb00*/  MOV R2, 0x0 ;  /* 0x0000000000027802 */ /* 0x000fe20000000f00 */
[----:B------:R-:W-:Y:S01]  /*bb10*/  ULDC.64 UR6, c[0x4][0x80] ;  /* 0x0100200000067ab9 */ /* 0x000fe20000000a00 */
[----:B------:R-:W-:Y:S01]  /*bb20*/  ULDC.64 UR8, c[0x4][0x88] ;  /* 0x0100220000087ab9 */ /* 0x000fe20000000a00 */
[----:B------:R-:W-:Y:S01]  /*bb30*/  ULDC.64 UR4, c[0x4][0x8] ;  /* 0x0100020000047ab9 */ /* 0x000fe20000000a00 */
[----:B------:R-:W-:Y:S01]  /*bb40*/  IMAD.U32 R4, RZ, RZ, UR6 ;  /* 0x00000006ff047e24 */ /* 0x000fe2000f8e00ff */
[----:B------:R-:W-:Y:S01]  /*bb50*/  MOV R10, UR4 ;  /* 0x00000004000a7c02 */ /* 0x000fe20008000f00 */
[----:B------:R-:W0:Y:S01]  /*bb60*/  LDC.64 R2, c[0x4][R2] ;  /* 0x0100000002027b82 */ /* 0x000e220000000a00 */
[----:B------:R-:W-:Y:S02]  /*bb70*/  IMAD.U32 R5, RZ, RZ, UR7 ;  /* 0x00000007ff057e24 */ /* 0x000fe4000f8e00ff */
[----:B------:R-:W-:Y:S02]  /*bb80*/  IMAD.U32 R6, RZ, RZ, UR8 ;  /* 0x00000008ff067e24 */ /* 0x000fe4000f8e00ff */
[----:B------:R-:W-:-:S02]  /*bb90*/  IMAD.U32 R7, RZ, RZ, UR9 ;  /* 0x00000009ff077e24 */ /* 0x000fc4000f8e00ff */
[----:B------:R-:W-:Y:S02]  /*bba0*/  IMAD.U32 R11, RZ, RZ, UR5 ;  /* 0x00000005ff0b7e24 */ /* 0x000fe4000f8e00ff */
[----:B------:R-:W-:Y:S02]  /*bbb0*/  IMAD.MOV.U32 R8, RZ, RZ, 0x70 ;  /* 0x00000070ff087424 */ /* 0x000fe400078e00ff */
[----:B------:R-:W-:Y:S02]  /*bbc0*/  IMAD.MOV.U32 R12, RZ, RZ, 0x1 ;  /* 0x00000001ff0c7424 */ /* 0x000fe400078e00ff */
[----:B------:R-:W-:-:S07]  /*bbd0*/  IMAD.MOV.U32 R13, RZ, RZ, RZ ;  /* 0x000000ffff0d7224 */ /* 0x000fce00078e00ff */
[----:B------:R-:W-:-:S07]  /*bbe0*/  LEPC R20, `(.L_x_267) ;  /* 0x000000001014794e */ /* 0x000fce0000000000 */
[----:B0-----:R-:W-:Y:S05]  /*bbf0*/  CALL.ABS.NOINC R2 ;  /* 0x0000000002007343 */ /* 0x001fea0003c00000 */
.L_x_267:
[----:B------:R-:W-:Y:S05]  /*bc00*/  BSYNC B6 ;  /* 0x0000000000067941 */ /* 0x000fea0003800000 */
.L_x_266:
        /* <DEDUP_REMOVED lines=8> */
[----:B------:R0:W1:Y:S01]  /*bc90*/  LDC.64 R2, c[0x4][R26] ;  /* 0x010000001a027b82 */ /* 0x0000620000000a00 */
[----:B------:R-:W-:Y:S01]  /*bca0*/  IMAD.U32 R4, RZ, RZ, UR6 ;  /* 0x00000006ff047e24 */ /* 0x000fe2000f8e00ff */
[----:B------:R-:W-:Y:S01]  /*bcb0*/  MOV R5, UR7 ;  /* 0x0000000700057c02 */ /* 0x000fe20008000f00 */
[----:B------:R-:W-:Y:S01]  /*bcc0*/  IMAD.U32 R6, RZ, RZ, UR8 ;  /* 0x00000008ff067e24 */ /* 0x000fe2000f8e00ff */
[----:B------:R-:W-:Y:S01]  /*bcd0*/  MOV R13, RZ ;  /* 0x000000ff000d7202 */ /* 0x000fe20000000f00 */
[----:B------:R-:W-:Y:S02]  /*bce0*/  IMAD.U32 R7, RZ, RZ, UR9 ;  /* 0x00000009ff077e24 */ /* 0x000fe4000f8e00ff */
[----:B------:R-:W-:-:S02]  /*bcf0*/  IMAD.U32 R10, RZ, RZ, UR4 ;  /* 0x00000004ff0a7e24 */ /* 0x000fc4000f8e00ff */
[----:B------:R-:W-:Y:S02]  /*bd00*/  IMAD.U32 R11, RZ, RZ, UR5 ;  /* 0x00000005ff0b7e24 */ /* 0x000fe4000f8e00ff */
[----:B------:R-:W-:Y:S02]  /*bd10*/  IMAD.MOV.U32 R8, RZ, RZ, 0x70 ;  /* 0x00000070ff087424 */ /* 0x000fe400078e00ff */
[----:B0-----:R-:W-:-:S07]  /*bd20*/  IMAD.MOV.U32 R12, RZ, RZ, 0x1 ;  /* 0x00000001ff0c7424 */ /* 0x001fce00078e00ff */
[----:B------:R-:W-:-:S07]  /*bd30*/  LEPC R20, `(.L_x_270) ;  /* 0x000000001014794e */ /* 0x000fce0000000000 */
[----:B-1----:R-:W-:Y:S05]  /*bd40*/  CALL.ABS.NOINC R2 ;  /* 0x0000000002007343 */ /* 0x002fea0003c00000 */
.L_x_270:
[----:B------:R0:W1:Y:S01]  /*bd50*/  LDC.64 R2, c[0x4][R26] ;  /* 0x010000001a027b82 */ /* 0x0000620000000a00 */
[----:B------:R-:W-:Y:S01]  /*bd60*/  ULDC.64 UR6, c[0x4][0x80] ;  /* 0x0100200000067ab9 */ /* 0x000fe20000000a00 */
[----:B------:R-:W-:Y:S01]  /*bd70*/  ULDC.64 UR8, c[0x4][0x88] ;  /* 0x0100220000087ab9 */ /* 0x000fe20000000a00 */
[----:B------:R-:W-:Y:S01]  /*bd80*/  ULDC.64 UR4, c[0x4][0x18] ;  /* 0x0100060000047ab9 */ /* 0x000fe20000000a00 */
[----:B------:R-:W-:Y:S01]  /*bd90*/  IMAD.U32 R4, RZ, RZ, UR6 ;  /* 0x00000006ff047e24 */ /* 0x000fe2000f8e00ff */
[----:B------:R-:W-:Y:S01]  /*bda0*/  MOV R8, 0x70 ;  /* 0x0000007000087802 */ /* 0x000fe20000000f00 */
[----:B------:R-:W-:Y:S02]  /*bdb0*/  IMAD.U32 R5, RZ, RZ, UR7 ;  /* 0x00000007ff057e24 */ /* 0x000fe4000f8e00ff */
[----:B------:R-:W-:Y:S02]  /*bdc0*/  IMAD.U32 R6, RZ, RZ, UR8 ;  /* 0x00000008ff067e24 */ /* 0x000fe4000f8e00ff */
[----:B------:R-:W-:-:S02]  /*bdd0*/  IMAD.U32 R7, RZ, RZ, UR9 ;  /* 0x00000009ff077e24 */ /* 0x000fc4000f8e00ff */
[----:B------:R-:W-:Y:S02]  /*bde0*/  IMAD.U32 R10, RZ, RZ, UR4 ;  /* 0x00000004ff0a7e24 */ /* 0x000fe4000f8e00ff */
[----:B------:R-:W-:Y:S02]  /*bdf0*/  IMAD.U32 R11, RZ, RZ, UR5 ;  /* 0x00000005ff0b7e24 */ /* 0x000fe4000f8e00ff */
[----:B------:R-:W-:Y:S02]  /*be00*/  IMAD.MOV.U32 R12, RZ, RZ, 0x1 ;  /* 0x00000001ff0c7424 */ /* 0x000fe400078e00ff */
[----:B0-----:R-:W-:-:S07]  /*be10*/  IMAD.MOV.U32 R13, RZ, RZ, RZ ;  /* 0x000000ffff0d7224 */ /* 0x001fce00078e00ff */
[----:B------:R-:W-:-:S07]  /*be20*/  LEPC R20, `(.L_x_269) ;  /* 0x000000001014794e */ /* 0x000fce0000000000 */
[----:B-1----:R-:W-:Y:S05]  /*be30*/  CALL.ABS.NOINC R2 ;  /* 0x0000000002007343 */ /* 0x002fea0003c00000 */
.L_x_269:
[----:B------:R-:W-:Y:S05]  /*be40*/  BSYNC B6 ;  /* 0x0000000000067941 */ /* 0x000fea0003800000 */
.L_x_268:
[----:B------:R-:W2:Y:S01]  /*be50*/  LDL R26, [R1+0x18] ;  /* 0x00001800011a7983 */ /* 0x000ea20000100800 */
[----:B------:R-:W-:Y:S01]  /*be60*/  ULDC.64 UR4, c[0x0][0x9f8] ;  /* 0x00027e0000047ab9 */ /* 0x000fe20000000a00 */
[----:B------:R-:W0:Y:S01]  /*be70*/  LDC R10, c[0x0][0x430] ;  /* 0x00010c00ff0a7b82 */ /* 0x000e220000000800 */
[----:B------:R-:W-:Y:S01]  /*be80*/  ISETP.NE.U32.AND P0, PT, RZ, UR4, PT ;  /* 0x00000004ff007c0c */ /* 0x000fe2000bf05070 */
[----:B------:R-:W3:Y:S03]  /*be90*/  LDL R20, [R1+0x24] ;  /* 0x0000240001147983 */ /* 0x000ee60000100800 */
[----:B------:R-:W-:-:S13]  /*bea0*/  ISETP.NE.AND.EX P0, PT, RZ, UR5, PT, P0 ;  /* 0x00000005ff007c0c */ /* 0x000fda000bf05300 */
[----:B------:R-:W-:Y:S01]  /*beb0*/  @P0 IADD3 R2, P1, R23, UR4, RZ ;  /* 0x0000000417020c10 */ /* 0x000fe2000ff3e0ff */
[----:B------:R-:W1:Y:S01]  /*bec0*/  S2R R0, SR_TID.X ;  /* 0x0000000000007919 */ /* 0x000e620000002100 */
[----:B------:R-:W4:Y:S02]  /*bed0*/  S2R R21, SR_TID.X ;  /* 0x0000000000157919 */ /* 0x000f240000002100 */
[----:B------:R-:W-:Y:S01]  /*bee0*/  @P0 IADD3.X R3, R24, UR5, RZ, P1, !PT ;  /* 0x0000000518030c10 */ /* 0x000fe20008ffe4ff */
[----:B------:R-:W-:-:S04]  /*bef0*/  ULDC UR4, c[0x0][0x2f4] ;  /* 0x0000bd0000047ab9 */ /* 0x000fc80000000800 */
[----:B------:R2:W3:Y:S01]  /*bf00*/  @P0 LDG.E R32, desc[UR36][R2.64] ;  /* 0x0000002402200981 */ /* 0x0004e2000c1e1900 */
[----:B0-----:R-:W-:Y:S02]  /*bf10*/  ISETP.NE.AND P2, PT, R10, 0x1, PT ;  /* 0x000000010a00780c */ /* 0x001fe40003f45270 */
[----:B------:R-:W-:-:S11]  /*bf20*/  LOP3.LUT R27, R27, 0xfffffff7, RZ, 0xc0, !PT ;  /* 0xfffffff71b1b7812 */ /* 0x000fd600078ec0ff */
[----:B------:R-:W0:Y:S01]  /*bf30*/  @P2 LDC R7, c[0x0][0x434] ;  /* 0x00010d00ff072b82 */ /* 0x000e220000000800 */
[----:B------:R-:W-:Y:S01]  /*bf40*/  @P2 LOP3.LUT R27, R27, 0x8, RZ, 0xfc, !PT ;  /* 0x000000081b1b2812 */ /* 0x000fe200078efcff */
[----:B-1----:R-:W-:-:S06]  /*bf50*/  IMAD.SHL.U32 R0, R0, 0x10, RZ ;  /* 0x0000001000007824 */ /* 0x002fcc00078e00ff */
[----:B------:R-:W1:Y:S01]  /*bf60*/  @P2 LDC R5, c[0x0][0x438] ;  /* 0x00010e00ff052b82 */ /* 0x000e620000000800 */
[----:B----4-:R-:W-:Y:S02]  /*bf70*/  LOP3.LUT R21, R21, 0x7f, RZ, 0xc0, !PT ;  /* 0x0000007f15157812 */ /* 0x010fe400078ec0ff */
[----:B------:R-:W-:Y:S02]  /*bf80*/  LOP3.LUT R0, R0, 0x70, RZ, 0xc0, !PT ;  /* 0x0000007000007812 */ /* 0x000fe400078ec0ff */
[----:B------:R-:W-:Y:S02]  /*bf90*/  SHF.R.U32.HI R21, RZ, 0x3, R21 ;  /* 0x00000003ff157819 */ /* 0x000fe40000011615 */
[----:B------:R-:W-:Y:S01]  /*bfa0*/  LOP3.LUT R27, R27, 0xfffffffb, RZ, 0xc0, !PT ;  /* 0xfffffffb1b1b7812 */ /* 0x000fe200078ec0ff */
[----:B------:R-:W-:Y:S01]  /*bfb0*/  UMOV UR5, 0xffffffff ;  /* 0xffffffff00057882 */ /* 0x000fe20000000000 */
[----:B--2---:R-:W-:-:S04]  /*bfc0*/  VIADD R26, R26, 0xffffffff ;  /* 0xffffffff1a1a7836 */ /* 0x004fc80000000000 */
[----:B------:R-:W-:-:S05]  /*bfd0*/  IMAD.SHL.U32 R8, R26, 0x80, RZ ;  /* 0x000000801a087824 */ /* 0x000fca00078e00ff */
[----:B------:R-:W-:-:S04]  /*bfe0*/  LOP3.LUT R9, R8, R21, R0, 0xfe, !PT ;  /* 0x0000001508097212 */ /* 0x000fc800078efe00 */
[C---:B------:R-:W-:Y:S01]  /*bff0*/  ISETP.GE.AND P0, PT, R9.reuse, R34, PT ;  /* 0x000000220900720c */ /* 0x040fe20003f06270 */
[----:B------:R-:W-:-:S04]  /*c000*/  IMAD.IADD R0, R9, 0x1, R36 ;  /* 0x0000000109007824 */ /* 0x000fc800078e0224 */
[----:B0-----:R-:W-:Y:S01]  /*c010*/  @P2 IMAD.HI.U32 R6, R0, R7, RZ ;  /* 0x0000000700062227 */ /* 0x001fe200078e00ff */
[----:B------:R-:W-:-:S04]  /*c020*/  MOV R4, R0 ;  /* 0x0000000000047202 */ /* 0x000fc80000000f00 */
[----:B-1----:R-:W-:-:S03]  /*c030*/  @P2 SHF.R.U32.HI R4, RZ, R5, R6 ;  /* 0x00000005ff042219 */ /* 0x002fc60000011606 */
[----:B------:R-:W0:Y:S02]  /*c040*/  @!P0 LDC.64 R2, c[0x0][0x428] ;  /* 0x00010a00ff028b82 */ /* 0x000e240000000a00 */
[----:B------:R-:W-:Y:S01]  /*c050*/  IMAD.MOV R5, RZ, RZ, -R4 ;  /* 0x000000ffff057224 */ /* 0x000fe200078e0a04 */
[----:B---3--:R-:W-:-:S03]  /*c060*/  SHF.R.S32.HI R37, RZ, 0x1f, R32 ;  /* 0x0000001fff257819 */ /* 0x008fc60000011420 */
[----:B------:R-:W-:Y:S01]  /*c070*/  IMAD R0, R10, R5, R0 ;  /* 0x000000050a007224 */ /* 0x000fe200078e0200 */
[--C-:B------:R-:W-:Y:S01]  /*c080*/  @!P0 SHF.R.S32.HI R5, RZ, 0x1f, R4.reuse ;  /* 0x0000001fff058819 */ /* 0x100fe20000011404 */
[-C--:B0-----:R-:W-:Y:S02]  /*c090*/  @!P0 IMAD R6, R37, R2.reuse, RZ ;  /* 0x0000000225068224 */ /* 0x081fe400078e02ff */
[----:B------:R-:W-:-:S04]  /*c0a0*/  @!P0 IMAD.WIDE.U32 R4, R32, R2, R4 ;  /* 0x0000000220048225 */ /* 0x000fc800078e0004 */
[----:B------:R-:W-:Y:S02]  /*c0b0*/  @!P0 IMAD R6, R32, R3, R6 ;  /* 0x0000000320068224 */ /* 0x000fe400078e0206 */
[----:B------:R-:W0:Y:S02]  /*c0c0*/  @!P0 LDC.64 R2, c[0x0][0x418] ;  /* 0x00010600ff028b82 */ /* 0x000e240000000a00 */
[----:B------:R-:W-:Y:S01]  /*c0d0*/  @!P0 IMAD.IADD R6, R5, 0x1, R6 ;  /* 0x0000000105068824 */ /* 0x000fe200078e0206 */
[----:B------:R-:W-:Y:S02]  /*c0e0*/  ISETP.NE.AND P2, PT, R20, 0x3, PT ;  /* 0x000000031400780c */ /* 0x000fe40003f45270 */
[----:B0-----:R-:W-:-:S04]  /*c0f0*/  @!P0 LEA R2, P1, R4, R2, 0x2 ;  /* 0x0000000204028211 */ /* 0x001fc800078210ff */
[----:B------:R-:W-:Y:S01]  /*c100*/  @!P0 LEA.HI.X R3, R4, R3, R6, 0x2, P1 ;  /* 0x0000000304038211 */ /* 0x000fe200008f1406 */
[----:B------:R-:W-:-:S06]  /*c110*/  IMAD.MOV.U32 R4, RZ, RZ, RZ ;  /* 0x000000ffff047224 */ /* 0x000fcc00078e00ff */
[----:B------:R0:W5:Y:S01]  /*c120*/  @!P0 LDG.E R4, desc[UR36][R2.64] ;  /* 0x0000002402048981 */ /* 0x000162000c1e1900 */
[----:B------:R-:W-:Y:S02]  /*c130*/  ISETP.GE.AND P0, PT, R30, UR4, PT ;  /* 0x000000041e007c0c */ /* 0x000fe4000bf06270 */
[----:B------:R-:W-:-:S04]  /*c140*/  @P2 LOP3.LUT R27, R27, 0x4, RZ, 0xfc, !PT ;  /* 0x000000041b1b2812 */ /* 0x000fc800078efcff */
[----:B------:R-:W-:-:S07]  /*c150*/  LOP3.LUT R27, R27, 0xfffffffd, RZ, 0xc0, !PT ;  /* 0xfffffffd1b1b7812 */ /* 0x000fce00078ec0ff */
[----:B------:R-:W-:Y:S02]  /*c160*/  @P0 LOP3.LUT R27, R27, 0x2, RZ, 0xfc, !PT ;  /* 0x000000021b1b0812 */ /* 0x000fe400078efcff */
[----:B------:R-:W-:Y:S02]  /*c170*/  ISETP.GE.AND P0, PT, R29, UR4, PT ;  /* 0x000000041d007c0c */ /* 0x000fe4000bf06270 */
[----:B------:R-:W-:-:S11]  /*c180*/  LOP3.LUT R27, R27, 0xfffffffe, RZ, 0xc0, !PT ;  /* 0xfffffffe1b1b7812 */ /* 0x000fd600078ec0ff */
[----:B------:R-:W-:Y:S01]  /*c190*/  @P0 LOP3.LUT R27, R27, 0x1, RZ, 0xfc, !PT ;  /* 0x000000011b1b0812 */ /* 0x000fe200078efcff */
[----:B0-----:R-:W-:Y:S06]  /*c1a0*/  BRA.DIV UR5, `(.L_x_271) ;  /* 0x0000004205087947 */ /* 0x001fec000b800000 */
.L_x_337:
[----:B------:R-:W-:Y:S01]  /*c1b0*/  LOP3.LUT R24, R18, 0xffff, RZ, 0xc0, !PT ;  /* 0x0000ffff12187812 */ /* 0x000fe200078ec0ff */
[----:B------:R-:W-:Y:S06]  /*c1c0*/  @!P2 BRA `(.L_x_272) ;  /* 0x000000000004a947 */ /* 0x000fec0003800000 */
[----:B------:R-:W-:Y:S01]  /*c1d0*/  BPT.TRAP 0x1 ;  /* 0x000000040000795c */ /* 0x000fe20000300000 */
.L_x_272:
[----:B------:R-:W-:Y:S01]  /*c1e0*/  SHF.R.S32.HI R5, RZ, 0x1f, R0 ;  /* 0x0000001fff057819 */ /* 0x000fe20000011400 */
[----:B------:R-:W-:Y:S01]  /*c1f0*/  ULDC.64 UR4, c[0x0][0x328] ;  /* 0x0000ca0000047ab9 */ /* 0x000fe20000000a00 */
[----:B------:R-:W-:Y:S01]  /*c200*/  ULDC.64 UR6, c[0x0][0x318] ;  /* 0x0000c60000067ab9 */ /* 0x000fe20000000a00 */
[----:B------:R-:W-:Y:S02]  /*c210*/  BSSY B0, `(.L_x_273) ;  /* 0x0000014000007945 */ /* 0x000fe40003800000 */
[----:B------:R-:W-:-:S04]  /*c220*/  IMAD R3, R5, UR4, RZ ;  /* 0x0000000405037c24 */ /* 0x000fc8000f8e02ff */
[C---:B------:R-:W-:Y:S02]  /*c230*/  IMAD R6, R0.reuse, UR5, R3 ;  /* 0x0000000500067c24 */ /* 0x040fe4000f8e0203 */
[----:B------:R-:W-:Y:S01]  /*c240*/  IMAD.WIDE.U32 R2, R0, UR4, RZ ;  /* 0x0000000400027c25 */ /* 0x000fe2000f8e00ff */
[----:B------:R-:W-:-:S03]  /*c250*/  ULDC.64 UR4, c[0x0][0x338] ;  /* 0x0000ce0000047ab9 */ /* 0x000fc60000000a00 */
[----:B------:R-:W-:Y:S01]  /*c260*/  IMAD.IADD R3, R3, 0x1, R6 ;  /* 0x0000000103037824 */ /* 0x000fe200078e0206 */
[----:B-----5:R-:W-:Y:S01]  /*c270*/  SHF.R.S32.HI R6, RZ, 0x1f, R4 ;  /* 0x0000001fff067819 */ /* 0x020fe20000011404 */
[----:B------:R-:W-:-:S04]  /*c280*/  IMAD.WIDE.U32 R2, R4, UR4, R2 ;  /* 0x0000000404027c25 */ /* 0x000fc8000f8e0002 */
[----:B------:R-:W-:-:S04]  /*c290*/  IMAD R7, R6, UR4, RZ ;  /* 0x0000000406077c24 */ /* 0x000fc8000f8e02ff */
[----:B------:R-:W-:Y:S01]  /*c2a0*/  IMAD R7, R4, UR5, R7 ;  /* 0x0000000504077c24 */ /* 0x000fe2000f8e0207 */
[----:B------:R-:W-:-:S03]  /*c2b0*/  ULDC.64 UR4, c[0x0][0x330] ;  /* 0x0000cc0000047ab9 */ /* 0x000fc60000000a00 */
[----:B------:R-:W-:Y:S02]  /*c2c0*/  IMAD.IADD R3, R3, 0x1, R7 ;  /* 0x0000000103037824 */ /* 0x000fe400078e0207 */
[----:B------:R-:W-:Y:S02]  /*c2d0*/  IMAD R7, R25, 0x8, R22 ;  /* 0x0000000819077824 */ /* 0x000fe400078e0216 */
[----:B------:R-:W-:-:S04]  /*c2e0*/  IMAD.WIDE.U32 R2, R24, UR4, R2 ;  /* 0x0000000418027c25 */ /* 0x000fc8000f8e0002 */
[----:B------:R-:W-:Y:S01]  /*c2f0*/  IMAD R23, R24, UR5, R3 ;  /* 0x0000000518177c24 */ /* 0x000fe2000f8e0203 */
[----:B------:R-:W-:-:S04]  /*c300*/  LEA R18, P0, R2, UR6, 0x1 ;  /* 0x0000000602127c11 */ /* 0x000fc8000f8008ff */
[----:B------:R-:W-:Y:S02]  /*c310*/  LEA.HI.X R23, R2, UR7, R23, 0x1, P0 ;  /* 0x0000000702177c11 */ /* 0x000fe400080f0c17 */
[----:B------:R-:W-:-:S06]  /*c320*/  SHF.L.U32 R2, R28, 0x1f, RZ ;  /* 0x0000001f1c027819 */ /* 0x000fcc00000006ff */
[----:B------:R-:W0:Y:S02]  /*c330*/  SYNCS.PHASECHK.TRANS64.TRYWAIT P0, [R7+URZ+0x28840], R2 ;  /* 0x02884002070075a7 */ /* 0x000e24000800017f */
[----:B0-----:R-:W-:Y:S05]  /*c340*/  @!P0 BRA `(.L_x_274) ;  /* 0x0000003c00d48947 */ /* 0x001fea0003800000 */
.L_x_338:
[----:B------:R-:W-:Y:S05]  /*c350*/  BSYNC B0 ;  /* 0x0000000000007941 */ /* 0x000fea0003800000 */
.L_x_273:
[----:B------:R-:W1:Y:S01]  /*c360*/  S2R R9, SR_TID.X ;  /* 0x0000000000097919 */ /* 0x000e620000002100 */
[----:B------:R-:W-:Y:S01]  /*c370*/  ULDC.64 UR4, c[0x0][0x300] ;  /* 0x0000c00000047ab9 */ /* 0x000fe20000000a00 */
[----:B------:R-:W-:Y:S01]  /*c380*/  ULDC.64 UR6, c[0x0][0x2e8] ;  /* 0x0000ba0000067ab9 */ /* 0x000fe20000000a00 */
[----:B------:R-:W-:Y:S01]  /*c390*/  IMAD R5, R5, UR4, RZ ;  /* 0x0000000405057c24 */ /* 0x000fe2000f8e02ff */
[C---:B------:R-:W-:Y:S01]  /*c3a0*/  LOP3.LUT P3, RZ, R27.reuse, 0x2, RZ, 0xc0, !PT ;  /* 0x000000021bff7812 */ /* 0x040fe2000786c0ff */
[----:B0-----:R-:W-:Y:S01]  /*c3b0*/  IMAD.WIDE.U32 R2, R0, UR4, RZ ;  /* 0x0000000400027c25 */ /* 0x001fe2000f8e00ff */
[----:B------:R-:W-:-:S03]  /*c3c0*/  LOP3.LUT P2, RZ, R27, 0x1, RZ, 0xc0, !PT ;  /* 0x000000011bff7812 */ /* 0x000fc6000784c0ff */
[----:B------:R-:W-:Y:S01]  /*c3d0*/  IMAD R5, R0, UR5, R5 ;  /* 0x0000000500057c24 */ /* 0x000fe2000f8e0205 */
[----:B------:R-:W-:Y:S02]  /*c3e0*/  ULDC.64 UR4, c[0x0][0x310] ;  /* 0x0000c40000047ab9 */ /* 0x000fe40000000a00 */
[----:B------:R-:W-:Y:S02]  /*c3f0*/  IMAD R6, R6, UR4, RZ ;  /* 0x0000000406067c24 */ /* 0x000fe4000f8e02ff */
[----:B------:R-:W-:Y:S01]  /*c400*/  IADD3 R3, R3, R5, RZ ;  /* 0x0000000503037210 */ /* 0x000fe20007ffe0ff */
[----:B------:R-:W-:Y:S02]  /*c410*/  IMAD R5, R25, 0x4000, R33 ;  /* 0x0000400019057824 */ /* 0x000fe400078e0221 */
[C---:B------:R-:W-:Y:S02]  /*c420*/  IMAD R6, R4.reuse, UR5, R6 ;  /* 0x0000000504067c24 */ /* 0x040fe4000f8e0206 */
[----:B------:R-:W-:Y:S01]  /*c430*/  IMAD.WIDE.U32 R2, R4, UR4, R2 ;  /* 0x0000000404027c25 */ /* 0x000fe2000f8e0002 */
[----:B------:R-:W-:-:S03]  /*c440*/  ULDC.64 UR4, c[0x0][0x308] ;  /* 0x0000c20000047ab9 */ /* 0x000fc60000000a00 */
[----:B------:R-:W-:Y:S02]  /*c450*/  IMAD.IADD R3, R3, 0x1, R6 ;  /* 0x0000000103037824 */ /* 0x000fe400078e0206 */
[----:B------:R-:W-:Y:S01]  /*c460*/  IMAD.WIDE.U32 R2, R24, UR4, R2 ;  /* 0x0000000418027c25 */ /* 0x000fe2000f8e0002 */
[----:B------:R-:W-:-:S03]  /*c470*/  UMOV UR4, 0xffffffff ;  /* 0xffffffff00047882 */ /* 0x000fc60000000000 */
[----:B------:R-:W-:Y:S01]  /*c480*/  IMAD R0, R24, UR5, R3 ;  /* 0x0000000518007c24 */ /* 0x000fe2000f8e0203 */
[----:B-1----:R-:W-:Y:S02]  /*c490*/  LOP3.LUT R9, R9, 0x7f, RZ, 0xc0, !PT ;  /* 0x0000007f09097812 */ /* 0x002fe400078ec0ff */
[C---:B------:R-:W-:Y:S02]  /*c4a0*/  LEA R4, P0, R2.reuse, UR6, 0x1 ;  /* 0x0000000602047c11 */ /* 0x040fe4000f8008ff */
[----:B------:R-:W-:Y:S02]  /*c4b0*/  SHF.R.U32.HI R9, RZ, 0x3, R9 ;  /* 0x00000003ff097819 */ /* 0x000fe40000011609 */
[----:B------:R-:W-:Y:S02]  /*c4c0*/  LEA.HI.X R0, R2, UR7, R0, 0x1, P0 ;  /* 0x0000000702007c11 */ /* 0x000fe400080f0c00 */
[----:B------:R-:W-:-:S04]  /*c4d0*/  IADD3 R6, -R9, R34, -R8 ;  /* 0x0000002209067210 */ /* 0x000fc80007ffe908 */
[----:B------:R-:W-:Y:S01]  /*c4e0*/  ISETP.GE.AND P0, PT, R6, 0x1, PT ;  /* 0x000000010600780c */ /* 0x000fe20003f06270 */
[----:B------:R-:W-:-:S12]  /*c4f0*/  BRA.DIV UR4, `(.L_x_275) ;  /* 0x0000003e047c7947 */ /* 0x000fd8000b800000 */
[----:B------:R-:W0:Y:S01]  /*c500*/  SHFL.IDX PT, R3, R4, RZ, 0x181f ;  /* 0x00181fff04037589 */ /* 0x000e2200000e0000 */
[----:B------:R-:W-:-:S03]  /*c510*/  @P0 IMAD R8, R5, 0x2, R22 ;  /* 0x0000000205080824 */ /* 0x000fc600078e0216 */
[----:B------:R-:W1:Y:S01]  /*c520*/  SHFL.IDX PT, R2, R0, RZ, 0x181f ;  /* 0x00181fff00027589 */ /* 0x000e6200000e0000 */
[----:B0-----:R-:W-:-:S05]  /*c530*/  @P0 LEA R3, P1, R30, R3, 0x1 ;  /* 0x000000031e030211 */ /* 0x001fca00078208ff */
[----:B-1----:R-:W-:Y:S01]  /*c540*/  @P0 IMAD.X R2, RZ, RZ, R2, P1 ;  /* 0x000000ffff020224 */ /* 0x002fe200008e0602 */
[----:B------:R-:W-:-:S04]  /*c550*/  ISETP.GE.AND P1, PT, R6, 0x11, PT ;  /* 0x000000110600780c */ /* 0x000fc80003f26270 */
[----:B------:R-:W-:-:S04]  /*c560*/  @P0 LOP3.LUT R3, R3, R2, RZ, 0x3c, !PT ;  /* 0x0000000203030212 */ /* 0x000fc800078e3cff */
[----:B------:R-:W-:-:S04]  /*c570*/  @P0 LOP3.LUT R2, R3, R2, RZ, 0x3c, !PT ;  /* 0x0000000203020212 */ /* 0x000fc800078e3cff */
[----:B------:R-:W-:-:S05]  /*c580*/  @P0 LOP3.LUT R3, R3, R2, RZ, 0x3c, !PT ;  /* 0x0000000203030212 */ /* 0x000fca00078e3cff */
[----:B------:R-:W-:Y:S01]  /*c590*/  @!PT LDS RZ, [RZ] ;  /* 0x00000000fffff984 */ /* 0x000fe20000000800 */
[----:B------:R-:W-:Y:S04]  /*c5a0*/  @P0 LDGSTS.E.BYPASS.LTC128B.128 [R8+0x18400], desc[UR36][R2.64], !P3 ;  /* 0x1840000002080fae */ /* 0x000fe8000d901d64 */
[----:B------:R0:W-:Y:S04]  /*c5b0*/  @P0 LDGSTS.E.BYPASS.LTC128B.128 [R8+0x1c400], desc[UR36][R2.64+0x80], !P2 ;  /* 0x1c40008002080fae */ /* 0x0001e8000d101d64 */
[----:B0-----:R-:W0:Y:S01]  /*c5c0*/  SHFL.IDX PT, R3, R4, 0x1, 0x181f ;  /* 0x00381f0004037f89 */ /* 0x001e2200000e0000 */
[----:B------:R-:W-:-:S03]  /*c5d0*/  @P1 IMAD R8, R5, 0x2, R22 ;  /* 0x0000000205081824 */ /* 0x000fc600078e0216 */
[----:B------:R-:W1:Y:S01]  /*c5e0*/  SHFL.IDX PT, R2, R0, 0x1, 0x181f ;  /* 0x00381f0000027f89 */ /* 0x000e6200000e0000 */
[----:B0-----:R-:W-:-:S05]  /*c5f0*/  @P1 LEA R3, P0, R30, R3, 0x1 ;  /* 0x000000031e031211 */ /* 0x001fca00078008ff */
[----:B-1----:R-:W-:-:S05]  /*c600*/  @P1 IMAD.X R2, RZ, RZ, R2, P0 ;  /* 0x000000ffff021224 */ /* 0x002fca00000e0602 */
[----:B------:R-:W-:-:S04]  /*c610*/  @P1 LOP3.LUT R3, R3, R2, RZ, 0x3c, !PT ;  /* 0x0000000203031212 */ /* 0x000fc800078e3cff */
[----:B------:R-:W-:-:S04]  /*c620*/  @P1 LOP3.LUT R2, R3, R2, RZ, 0x3c, !PT ;  /* 0x0000000203021212 */ /* 0x000fc800078e3cff */
[----:B------:R-:W-:-:S05]  /*c630*/  @P1 LOP3.LUT R3, R3, R2, RZ, 0x3c, !PT ;  /* 0x0000000203031212 */ /* 0x000fca00078e3cff */
[----:B------:R-:W-:Y:S04]  /*c640*/  @P1 LDGSTS.E.BYPASS.LTC128B.128 [R8+0x18c00], desc[UR36][R2.64], !P3 ;  /* 0x18c0000002081fae */ /* 0x000fe8000d901d64 */
[----:B------:R0:W-:Y:S01]  /*c650*/  @P1 LDGSTS.E.BYPASS.LTC128B.128 [R8+0x1cc00], desc[UR36][R2.64+0x80], !P2 ;  /* 0x1cc0008002081fae */ /* 0x0001e2000d101d64 */
[----:B------:R-:W-:-:S03]  /*c660*/  ISETP.GE.AND P1, PT, R6, 0x21, PT ;  /* 0x000000210600780c */ /* 0x000fc60003f26270 */
[----:B0-----:R-:W0:Y:S10]  /*c670*/  SHFL.IDX PT, R3, R4, 0x2, 0x181f ;  /* 0x00581f0004037f89 */ /* 0x001e3400000e0000 */
[----:B------:R-:W-:Y:S01]  /*c680*/  @P1 IMAD R8, R5, 0x2, R22 ;  /* 0x0000000205081824 */ /* 0x000fe200078e0216 */
[----:B------:R-:W1:Y:S01]  /*c690*/  SHFL.IDX PT, R2, R0, 0x2, 0x181f ;  /* 0x00581f0000027f89 */ /* 0x000e6200000e0000 */
[----:B0-----:R-:W-:-:S04]  /*c6a0*/  @P1 LEA R3, P0, R30, R3, 0x1 ;  /* 0x000000031e031211 */ /* 0x001fc800078008ff */
[----:B-1----:R-:W-:-:S04]  /*c6b0*/  @P1 IADD3.X R2, RZ, R2, RZ, P0, !PT ;  /* 0x00000002ff021210 */ /* 0x002fc800007fe4ff */
        /* <DEDUP_REMOVED lines=29> */
[----:B------:R-:W-:Y:S01]  /*c890*/  @P1 LEA R8, R5, R22, 0x1 ;  /* 0x0000001605081211 */ /* 0x000fe200078e08ff */
        /* <DEDUP_REMOVED lines=11> */
[----:B------:R-:W1:Y:S04]  /*c950*/  SHFL.IDX PT, R2, R0, 0x6, 0x181f ;  /* 0x00d81f0000027f89 */ /* 0x000e6800000e0000 */
[----:B------:R-:W2:Y:S01]  /*c960*/  SHFL.IDX PT, R0, R0, 0x7, 0x181f ;  /* 0x00f81f0000007f89 */ /* 0x000ea200000e0000 */
[----:B0-----:R-:W-:-:S05]  /*c970*/  @P1 LEA R3, P0, R30, R3, 0x1 ;  /* 0x000000031e031211 */ /* 0x001fca00078008ff */
[----:B-1----:R-:W-:-:S05]  /*c980*/  @P1 IMAD.X R2, RZ, RZ, R2, P0 ;  /* 0x000000ffff021224 */ /* 0x002fca00000e0602 */
[----:B------:R-:W-:-:S04]  /*c990*/  @P1 LOP3.LUT R3, R3, R2, RZ, 0x3c, !PT ;  /* 0x0000000203031212 */ /* 0x000fc800078e3cff */
[----:B------:R-:W-:-:S04]  /*c9a0*/  @P1 LOP3.LUT R2, R3, R2, RZ, 0x3c, !PT ;  /* 0x0000000203021212 */ /* 0x000fc800078e3cff */
[----:B------:R-:W-:-:S05]  /*c9b0*/  @P1 LOP3.LUT R3, R3, R2, RZ, 0x3c, !PT ;  /* 0x0000000203031212 */ /* 0x000fca00078e3cff */
[----:B------:R-:W-:Y:S04]  /*c9c0*/  @P1 LDGSTS.E.BYPASS.LTC128B.128 [R8+0x1b400], desc[UR36][R2.64], !P3 ;  /* 0x1b40000002081fae */ /* 0x000fe8000d901d64 */
[----:B------:R0:W-:Y:S04]  /*c9d0*/  @P1 LDGSTS.E.BYPASS.LTC128B.128 [R8+0x1f400], desc[UR36][R2.64+0x80], !P2 ;  /* 0x1f40008002081fae */ /* 0x0001e8000d101d64 */
[----:B0-2---:R0:W1:Y:S02]  /*c9e0*/  SHFL.IDX PT, R2, R4, 0x7, 0x181f ;  /* 0x00f81f0004027f89 */ /* 0x00506400000e0000 */
.L_x_356:
[----:B------:R-:W-:-:S13]  /*c9f0*/  ISETP.GE.AND P0, PT, R6, 0x71, PT ;  /* 0x000000710600780c */ /* 0x000fda0003f06270 */
[----:B-1----:R-:W-:Y:S01]  /*ca00*/  @P0 LEA R2, P1, R30, R2, 0x1 ;  /* 0x000000021e020211 */ /* 0x002fe200078208ff */
[----:B------:R-:W-:-:S04]  /*ca10*/  @P0 IMAD R5, R5, 0x2, R22 ;  /* 0x0000000205050824 */ /* 0x000fc800078e0216 */
[----:B------:R-:W-:-:S05]  /*ca20*/  @P0 IMAD.X R3, RZ, RZ, R0, P1 ;  /* 0x000000ffff030224 */ /* 0x000fca00008e0600 */
[----:B------:R-:W-:Y:S01]  /*ca30*/  @!PT LDS RZ, [RZ] ;  /* 0x00000000fffff984 */ /* 0x000fe20000000800 */
[----:B------:R-:W-:Y:S01]  /*ca40*/  @!PT LDS RZ, [RZ] ;  /* 0x00000000fffff984 */ /* 0x000fe20000000800 */
[----:B------:R-:W-:Y:S01]  /*ca50*/  @!PT LDS RZ, [RZ] ;  /* 0x00000000fffff984 */ /* 0x000fe20000000800 */
[----:B------:R1:W-:Y:S04]  /*ca60*/  @P0 LDGSTS.E.BYPASS.LTC128B.128 [R5+0x1bc00], desc[UR36][R2.64], !P3 ;  /* 0x1bc0000002050fae */ /* 0x0003e8000d901d64 */
[----:B------:R1:W-:Y:S01]  /*ca70*/  @P0 LDGSTS.E.BYPASS.LTC128B.128 [R5+0x1fc00], desc[UR36][R2.64+0x80], !P2 ;  /* 0x1fc0008002050fae */ /* 0x0003e2000d101d64 */
[----:B------:R-:W-:Y:S01]  /*ca80*/  PLOP3.LUT P0, PT, PT, PT, PT, 0x80, 0x0 ;  /* 0x000000000000781c */ /* 0x000fe20003f0f070 */
[----:B------:R-:W-:-:S12]  /*ca90*/  NOP ;  /* 0x0000000000007918 */ /* 0x000fd80000000000 */
.L_x_276:
[----:B------:R-:W-:Y:S02]  /*caa0*/  PLOP3.LUT P1, PT, P1, P0, PT, 0xa2, 0x0 ;  /* 0x000000000000781c */ /* 0x000fe40000f21472 */
[----:B------:R-:W-:-:S08]  /*cab0*/  @P0 R2UR P1, UR4, R7 ;  /* 0x00000000070402ca */ /* 0x000fd00000020000 */
[----:B------:R-:W-:-:S05]  /*cac0*/  @P0 PLOP3.LUT P0, PT, P1, PT, PT, 0x80, 0x0 ;  /* 0x000000000000081c */ /* 0x000fca0000f0f070 */
[----:B------:R-:W-:Y:S01]  /*cad0*/  @!P1 SYNCS.ARRIVE.TRANS64.RED.A0T1 RZ, [UR4+0x28830], RZ ;  /* 0x028830ffffff99a7 */ /* 0x000fe20008200404 */
[----:B------:R-:W-:Y:S07]  /*cae0*/  @!P1 ARRIVES.LDGSTSBAR.64.TRANSCNT [UR4+0x28830] ;  /* 0x02883000ff0099b0 */ /* 0x000fee0008000a84 */
[----:B------:R-:W-:Y:S05]  /*caf0*/  @P0 BRA.U.ANY `(.L_x_276) ;  /* 0xfffffffd00e80947 */ /* 0x000fea000393ffff */
[----:B------:R-:W-:Y:S01]  /*cb00*/  NOP ;  /* 0x0000000000007918 */ /* 0x000fe20000000000 */
[----:B------:R-:W2:Y:S02]  /*cb10*/  LDL R0, [R1+0x24] ;  /* 0x0000240001007983 */ /* 0x000ea40000100800 */
[----:B--2---:R-:W-:-:S13]  /*cb20*/  ISETP.NE.AND P2, PT, R0, 0x3, PT ;  /* 0x000000030000780c */ /* 0x004fda0003f45270 */
[----:B------:R-:W-:Y:S05]  /*cb30*/  @!P2 BRA `(.L_x_277) ;  /* 0x000000000004a947 */ /* 0x000fea0003800000 */
[----:B------:R-:W-:Y:S01]  /*cb40*/  BPT.TRAP 0x1 ;  /* 0x000000040000795c */ /* 0x000fe20000300000 */
.L_x_277:
[----:B-1----:R1:W5:Y:S01]  /*cb50*/  LDL.LU R3, [R1+0x8] ;  /* 0x0000080001037983 */ /* 0x0023620000300800 */
[----:B------:R1:W-:Y:S03]  /*cb60*/  SYNCS.ARRIVE.TRANS64.A1T0 RZ, [R7+URZ+0x28830], RZ ;  /* 0x028830ff07ff79a7 */ /* 0x0003e6000810003f */
[----:B0-----:R1:W5:Y:S02]  /*cb70*/  LDL.LU R4, [R1+0x10] ;  /* 0x0000100001047983 */ /* 0x0013640000300800 */
[----:B------:R-:W-:Y:S05]  /*cb80*/  WARPSYNC.ALL ;  /* 0x0000000000007948 */ /* 0x000fea0003800000 */
[----:B------:R-:W-:Y:S01]  /*cb90*/  ULDC.64 UR4, c[0x0][0x298] ;  /* 0x0000a60000047ab9 */ /* 0x000fe20000000a00 */
[----:B------:R-:W-:Y:S01]  /*cba0*/  VIADD R2, R22, 0x10400 ;  /* 0x0001040016027836 */ /* 0x000fe20000000000 */
[----:B------:R-:W-:Y:S01]  /*cbb0*/  BAR.SYNC.DEFER_BLOCKING 0x8, 0x180 ;  /* 0x0206000000007b1d */ /* 0x000fe20000010000 */
[----:B------:R-:W-:-:S03]  /*cbc0*/  LOP3.LUT P1, RZ, R27, 0x10, RZ, 0xc0, !PT ;  /* 0x000000101bff7812 */ /* 0x000fc6000782c0ff */
[----:B------:R-:W-:Y:S02]  /*cbd0*/  LOP3.LUT P0, RZ, R2, 0x3ff, RZ, 0xc0, !PT ;  /* 0x000003ff02ff7812 */ /* 0x000fe4000780c0ff */
[----:B------:R-:W-:Y:S01]  /*cbe0*/  BSSY B6, `(.L_x_278) ;  /* 0x000001c000067945 */ /* 0x000fe20003800000 */
[----:B------:R-:W-:Y:S02]  /*cbf0*/  SEL R31, R31, RZ, !P1 ;  /* 0x000000ff1f1f7207 */ /* 0x000fe40004800000 */
[----:B-----5:R-:W-:Y:S02]  /*cc00*/  SHF.R.S32.HI R0, RZ, 0x1f, R3 ;  /* 0x0000001fff007819 */ /* 0x020fe40000011403 */
[----:B------:R-:W-:-:S03]  /*cc10*/  SEL R4, R4, RZ, !P1 ;  /* 0x000000ff04047207 */ /* 0x000fc60004800000 */
[----:B------:R-:W-:-:S04]  /*cc20*/  IMAD R0, R0, UR4, RZ ;  /* 0x0000000400007c24 */ /* 0x000fc8000f8e02ff */
[C---:B------:R-:W-:Y:S02]  /*cc30*/  IMAD R0, R3.reuse, UR5, R0 ;  /* 0x0000000503007c24 */ /* 0x040fe4000f8e0200 */
[----:B------:R-:W-:-:S04]  /*cc40*/  IMAD.WIDE.U32 R2, R3, UR4, RZ ;  /* 0x0000000403027c25 */ /* 0x000fc8000f8e00ff */
[----:B------:R-:W-:Y:S01]  /*cc50*/  IMAD.IADD R0, R3, 0x1, R0 ;  /* 0x0000000103007824 */ /* 0x000fe200078e0200 */
[----:B------:R0:W-:Y:S04]  /*cc60*/  STL.64 [R1+0x8], R2 ;  /* 0x0000080201007387 */ /* 0x0001e80000100a00 */
[----:B------:R0:W-:Y:S04]  /*cc70*/  STL [R1+0x1c], R4 ;  /* 0x00001c0401007387 */ /* 0x0001e80000100800 */
[----:B------:R0:W-:Y:S01]  /*cc80*/  STL [R1+0x10], R0 ;  /* 0x0000100001007387 */ /* 0x0001e20000100800 */
[----:B------:R-:W-:Y:S05]  /*cc90*/  @!P0 BRA `(.L_x_279) ;  /* 0x0000000000408947 */ /* 0x000fea0003800000 */
[----:B0-----:R-:W-:Y:S01]  /*cca0*/  MOV R2, 0x0 ;  /* 0x0000000000027802 */ /* 0x001fe20000000f00 */
[----:B------:R-:W-:Y:S01]  /*ccb0*/  ULDC.64 UR4, c[0x4][0x80] ;  /* 0x0100200000047ab9 */ /* 0x000fe20000000a00 */
[----:B------:R-:W-:Y:S01]  /*ccc0*/  ULDC.64 UR6, c[0x4][0x88] ;  /* 0x0100220000067ab9 */ /* 0x000fe20000000a00 */
[----:B------:R-:W-:Y:S01]  /*ccd0*/  ULDC.64 UR8, c[0x4][0x20] ;  /* 0x0100080000087ab9 */ /* 0x000fe20000000a00 */
[----:B------:R-:W-:Y:S01]  /*cce0*/  MOV R4, UR4 ;  /* 0x0000000400047c02 */ /* 0x000fe20008000f00 */
[----:B------:R-:W-:Y:S01]  /*ccf0*/  IMAD.U32 R5, RZ, RZ, UR5 ;  /* 0x00000005ff057e24 */ /* 0x000fe2000f8e00ff */
[----:B------:R-:W0:Y:S01]  /*cd00*/  LDC.64 R2, c[0x4][R2] ;  /* 0x0100000002027b82 */ /* 0x000e220000000a00 */
[----:B------:R-:W-:Y:S01]  /*cd10*/  IMAD.U32 R6, RZ, RZ, UR6 ;  /* 0x00000006ff067e24 */ /* 0x000fe2000f8e00ff */
[----:B------:R-:W-:Y:S01]  /*cd20*/  MOV R12, 0x1 ;  /* 0x00000001000c7802 */ /* 0x000fe20000000f00 */
[----:B-1----:R-:W-:Y:S02]  /*cd30*/  IMAD.U32 R7, RZ, RZ, UR7 ;  /* 0x00000007ff077e24 */ /* 0x002fe4000f8e00ff */
[----:B------:R-:W-:-:S02]  /*cd40*/  IMAD.U32 R10, RZ, RZ, UR8 ;  /* 0x00000008ff0a7e24 */ /* 0x000fc4000f8e00ff */
[----:B------:R-:W-:Y:S02]  /*cd50*/  IMAD.U32 R11, RZ, RZ, UR9 ;  /* 0x00000009ff0b7e24 */ /* 0x000fe4000f8e00ff */
[----:B------:R-:W-:Y:S02]  /*cd60*/  IMAD.MOV.U32 R8, RZ, RZ, 0x70 ;  /* 0x00000070ff087424 */ /* 0x000fe400078e00ff */
[----:B------:R-:W-:-:S07]  /*cd70*/  IMAD.MOV.U32 R13, RZ, RZ, RZ ;  /* 0x000000ffff0d7224 */ /* 0x000fce00078e00ff */
[----:B------:R-:W-:-:S07]  /*cd80*/  LEPC R20, `(.L_x_279) ;  /* 0x000000001014794e */ /* 0x000fce0000000000 */
[----:B0-----:R-:W-:Y:S05]  /*cd90*/  CALL.ABS.NOINC R2 ;  /* 0x0000000002007343 */ /* 0x001fea0003c00000 */
.L_x_279:
[----:B------:R-:W-:Y:S05]  /*cda0*/  BSYNC B6 ;  /* 0x0000000000067941 */ /* 0x000fea0003800000 */
.L_x_278:
[----:B------:R-:W2:Y:S01]  /*cdb0*/  LDL.LU R20, [R1+0x1c] ;  /* 0x00001c0001147983 */ /* 0x000ea20000300800 */
[----:B------:R-:W-:Y:S01]  /*cdc0*/  ULDC.64 UR4, c[0x0][0x2d8] ;  /* 0x0000b60000047ab9 */ /* 0x000fe20000000a00 */
[----:B------:R-:W3:Y:S02]  /*cdd0*/  LDC R6, c[0x0][0x448] ;  /* 0x00011200ff067b82 */ /* 0x000ee40000000800 */
[----:B------:R-:W4:Y:S04]  /*cde0*/  LDL.LU R21, [R1+0x10] ;  /* 0x0000100001157983 */ /* 0x000f280000300800 */
[----:B0-----:R-:W4:Y:S04]  /*cdf0*/  LDL.LU.64 R2, [R1+0x8] ;  /* 0x0000080001027983 */ /* 0x001f280000300a00 */
[----:B------:R0:W5:Y:S01]  /*ce00*/  LDL R9, [R1] ;  /* 0x0000000001097983 */ /* 0x0001620000100800 */
[----:B---3--:R-:W-:Y:S01]  /*ce10*/  ISETP.NE.AND P0, PT, R6, 0x1, PT ;  /* 0x000000010600780c */ /* 0x008fe20003f05270 */
[----:B------:R-:W-:-:S12]  /*ce20*/  IMAD.SHL.U32 R4, R17, 0x80, RZ ;  /* 0x0000008011047824 */ /* 0x000fd800078e00ff */
[----:B-1----:R-:W1:Y:S01]  /*ce30*/  @P0 LDC R7, c[0x0][0x450] ;  /* 0x00011400ff070b82 */ /* 0x002e620000000800 */
[----:B----4-:R-:W-:Y:S02]  /*ce40*/  IMAD.MOV.U32 R3, RZ, RZ, R21 ;  /* 0x000000ffff037224 */ /* 0x010fe400078e0015 */
[----:B------:R-:W3:Y:S01]  /*ce50*/  S2R R21, SR_TID.X ;  /* 0x0000000000157919 */ /* 0x000ee20000002100 */
[----:B------:R-:W-:-:S04]  /*ce60*/  IMAD.WIDE.U32 R2, R24, UR4, R2 ;  /* 0x0000000418027c25 */ /* 0x000fc8000f8e0002 */
[----:B------:R-:W-:Y:S01]  /*ce70*/  IMAD R3, R24, UR5, R3 ;  /* 0x0000000518037c24 */ /* 0x000fe2000f8e0203 */
[----:B------:R-:W-:Y:S02]  /*ce80*/  ULDC.64 UR4, c[0x0][0x2e0] ;  /* 0x0000b80000047ab9 */ /* 0x000fe40000000a00 */
[----:B--2---:R-:W-:Y:S02]  /*ce90*/  IMAD R0, R20, UR4, RZ ;  /* 0x0000000414007c24 */ /* 0x004fe4000f8e02ff */
[----:B------:R-:W2:Y:S01]  /*cea0*/  S2R R20, SR_TID.X ;  /* 0x0000000000147919 */ /* 0x000ea20000002100 */
[----:B------:R-:W-:-:S04]  /*ceb0*/  IMAD.WIDE.U32 R2, R31, UR4, R2 ;  /* 0x000000041f027c25 */ /* 0x000fc8000f8e0002 */
[----:B------:R-:W-:Y:S01]  /*cec0*/  IMAD R0, R31, UR5, R0 ;  /* 0x000000051f007c24 */ /* 0x000fe2000f8e0200 */
[----:B------:R-:W-:-:S03]  /*ced0*/  ULDC.64 UR4, c[0x0][0x2d0] ;  /* 0x0000b40000047ab9 */ /* 0x000fc60000000a00 */
[----:B------:R-:W-:Y:S02]  /*cee0*/  IMAD.IADD R3, R3, 0x1, R0 ;  /* 0x0000000103037824 */ /* 0x000fe400078e0200 */
[----:B------:R-:W4:Y:S01]  /*cef0*/  @P0 LDC R0, c[0x0][0x44c] ;  /* 0x00011300ff000b82 */ /* 0x000f220000000800 */
[----:B--2---:R-:W-:-:S04]  /*cf00*/  LOP3.LUT R20, R20, 0x7f, RZ, 0xc0, !PT ;  /* 0x0000007f14147812 */ /* 0x004fc800078ec0ff */
[----:B------:R-:W-:Y:S02]  /*cf10*/  SHF.R.U32.HI R10, RZ, 0x3, R20 ;  /* 0x00000003ff0a7819 */ /* 0x000fe40000011614 */
[----:B------:R0:W5:Y:S01]  /*cf20*/  LDL R20, [R1+0x14] ;  /* 0x0000140001147983 */ /* 0x0001620000100800 */
[----:B---3--:R-:W-:-:S05]  /*cf30*/  IMAD.SHL.U32 R5, R21, 0x10, RZ ;  /* 0x0000001015057824 */ /* 0x008fca00078e00ff */
[----:B------:R-:W-:-:S04]  /*cf40*/  LOP3.LUT R5, R5, 0x70, RZ, 0xc0, !PT ;  /* 0x0000007005057812 */ /* 0x000fc800078ec0ff */
[----:B------:R-:W-:-:S05]  /*cf50*/  LOP3.LUT R8, R4, R10, R5, 0xfe, !PT ;  /* 0x0000000a04087212 */ /* 0x000fca00078efe05 */
[----:B----4-:R-:W-:-:S04]  /*cf60*/  @P0 IMAD.HI.U32 R0, R8, R0, RZ ;  /* 0x0000000008000227 */ /* 0x010fc800078e00ff */
[----:B------:R-:W-:Y:S01]  /*cf70*/  IMAD.MOV.U32 R5, RZ, RZ, R8 ;  /* 0x000000ffff057224 */ /* 0x000fe200078e0008 */
[----:B-1----:R-:W-:-:S04]  /*cf80*/  @P0 SHF.R.U32.HI R5, RZ, R7, R0 ;  /* 0x00000007ff050219 */ /* 0x002fc80000011600 */
[----:B------:R-:W-:-:S05]  /*cf90*/  IADD3 R7, -R5, RZ, RZ ;  /* 0x000000ff05077210 */ /* 0x000fca0007ffe1ff */
[----:B------:R-:W-:Y:S01]  /*cfa0*/  IMAD R0, R6, R7, R8 ;  /* 0x0000000706007224 */ /* 0x000fe200078e0208 */
[----:B------:R-:W-:Y:S01]  /*cfb0*/  SHF.R.S32.HI R7, RZ, 0x1f, R5 ;  /* 0x0000001fff077819 */ /* 0x000fe20000011405 */
[----:B------:R-:W-:-:S04]  /*cfc0*/  IMAD.WIDE.U32 R2, R5, UR4, R2 ;  /* 0x0000000405027c25 */ /* 0x000fc8000f8e0002 */
[----:B------:R-:W-:-:S04]  /*cfd0*/  IMAD R7, R7, UR4, RZ ;  /* 0x0000000407077c24 */ /* 0x000fc8000f8e02ff */
[----:B------:R-:W-:Y:S01]  /*cfe0*/  IMAD R7, R5, UR5, R7 ;  /* 0x0000000505077c24 */ /* 0x000fe2000f8e0207 */
[----:B------:R-:W-:Y:S01]  /*cff0*/  SHF.R.S32.HI R5, RZ, 0x1f, R0 ;  /* 0x0000001fff057819 */ /* 0x000fe20000011400 */
[----:B------:R-:W-:Y:S02]  /*d000*/  ULDC.64 UR4, c[0x0][0x2c8] ;  /* 0x0000b20000047ab9 */ /* 0x000fe40000000a00 */
[----:B------:R-:W-:Y:S02]  /*d010*/  IMAD.IADD R3, R3, 0x1, R7 ;  /* 0x0000000103037824 */ /* 0x000fe400078e0207 */
[----:B------:R-:W-:Y:S02]  /*d020*/  IMAD R5, R5, UR4, RZ ;  /* 0x0000000405057c24 */ /* 0x000fe4000f8e02ff */
[----:B------:R-:W-:-:S04]  /*d030*/  IMAD.WIDE.U32 R2, R0, UR4, R2 ;  /* 0x0000000400027c25 */ /* 0x000fc8000f8e0002 */
[----:B------:R-:W-:Y:S01]  /*d040*/  IMAD R5, R0, UR5, R5 ;  /* 0x0000000500057c24 */ /* 0x000fe2000f8e0205 */
[----:B------:R-:W-:Y:S02]  /*d050*/  ULDC.64 UR4, c[0x0][0x280] ;  /* 0x0000a00000047ab9 */ /* 0x000fe40000000a00 */
[C---:B------:R-:W-:Y:S01]  /*d060*/  LEA R0, P0, R2.reuse, UR4, 0x1 ;  /* 0x0000000402007c11 */ /* 0x040fe2000f8008ff */
[----:B------:R-:W-:Y:S01]  /*d070*/  IMAD.IADD R5, R3, 0x1, R5 ;  /* 0x0000000103057824 */ /* 0x000fe200078e0205 */
[----:B------:R-:W-:Y:S02]  /*d080*/  ULDC UR4, c[0x0][0x2b8] ;  /* 0x0000ae0000047ab9 */ /* 0x000fe40000000800 */
[----:B------:R-:W-:Y:S02]  /*d090*/  ISETP.GE.AND P1, PT, R29, UR4, PT ;  /* 0x000000041d007c0c */ /* 0x000fe4000bf26270 */
[----:B------:R-:W-:Y:S02]  /*d0a0*/  LEA.HI.X R5, R2, UR5, R5, 0x1, P0 ;  /* 0x0000000502057c11 */ /* 0x000fe400080f0c05 */
[----:B------:R-:W-:Y:S01]  /*d0b0*/  ISETP.GE.AND P0, PT, R30, UR4, PT ;  /* 0x000000041e007c0c */ /* 0x000fe2000bf06270 */
[----:B------:R-:W-:-:S03]  /*d0c0*/  UMOV UR4, 0xffffffff ;  /* 0xffffffff00047882 */ /* 0x000fc60000000000 */
[----:B0-----:R-:W-:Y:S09]  /*d0d0*/  BRA.DIV UR4, `(.L_x_280) ;  /* 0x0000003e045c7947 */ /* 0x001ff2000b800000 */
[----:B------:R-:W0:Y:S01]  /*d0e0*/  SHFL.IDX PT, R14, R0, RZ, 0x181f ;  /* 0x00181fff000e7589 */ /* 0x000e2200000e0000 */
[----:B-----5:R-:W-:Y:S02]  /*d0f0*/  IMAD R6, R20, R6, RZ ;  /* 0x0000000614067224 */ /* 0x020fe400078e02ff */
[----:B------:R-:W-:Y:S01]  /*d100*/  IMAD.IADD R4, R10, 0x1, R4 ;  /* 0x000000010a047824 */ /* 0x000fe200078e0204 */
[----:B------:R-:W1:Y:S03]  /*d110*/  SHFL.IDX PT, R2, R5, RZ, 0x181f ;  /* 0x00181fff05027589 */ /* 0x000e6600000e0000 */
[C---:B------:R-:W-:Y:S01]  /*d120*/  VIADD R7, R4.reuse, 0x10 ;  /* 0x0000001004077836 */ /* 0x040fe20000000000 */
[----:B------:R-:W-:-:S13]  /*d130*/  ISETP.GE.AND P2, PT, R4, R6, PT ;  /* 0x000000060400720c */ /* 0x000fda0003f46270 */
[----:B0-----:R-:W-:-:S05]  /*d140*/  @!P2 LEA R14, P3, R30, R14, 0x1 ;  /* 0x0000000e1e0ea211 */ /* 0x001fca00078608ff */
[----:B-1----:R-:W-:Y:S02]  /*d150*/  @!P2 IMAD.X R3, RZ, RZ, R2, P3 ;  /* 0x000000ffff03a224 */ /* 0x002fe400018e0602 */
[----:B------:R-:W-:Y:S02]  /*d160*/  @!P2 IMAD.MOV.U32 R2, RZ, RZ, R14 ;  /* 0x000000ffff02a224 */ /* 0x000fe400078e000e */
[----:B------:R-:W0:Y:S04]  /*d170*/  SHFL.IDX PT, R14, R0, 0x1, 0x181f ;  /* 0x00381f00000e7f89 */ /* 0x000e2800000e0000 */
[----:B------:R-:W-:Y:S04]  /*d180*/  @!P2 LDGSTS.E.BYPASS.LTC128B.128 [R9+0x10400], desc[UR36][R2.64], !P0 ;  /* 0x104000000209afae */ /* 0x000fe8000c101d64 */
[----:B------:R1:W-:Y:S01]  /*d190*/  @!P2 LDGSTS.E.BYPASS.LTC128B.128 [R9+0x14400], desc[UR36][R2.64+0x80], !P1 ;  /* 0x144000800209afae */ /* 0x0003e2000c901d64 */
[----:B------:R-:W-:-:S03]  /*d1a0*/  ISETP.GE.AND P2, PT, R7, R6, PT ;  /* 0x000000060700720c */ /* 0x000fc60003f46270 */
[----:B-1----:R-:W1:Y:S10]  /*d1b0*/  SHFL.IDX PT, R2, R5, 0x1, 0x181f ;  /* 0x00381f0005027f89 */ /* 0x002e7400000e0000 */
[----:B0-----:R-:W-:-:S04]  /*d1c0*/  @!P2 LEA R14, P3, R30, R14, 0x1 ;  /* 0x0000000e1e0ea211 */ /* 0x001fc800078608ff */
[----:B-1----:R-:W-:Y:S01]  /*d1d0*/  @!P2 IADD3.X R7, RZ, R2, RZ, P3, !PT ;  /* 0x00000002ff07a210 */ /* 0x002fe20001ffe4ff */
[----:B------:R-:W-:Y:S02]  /*d1e0*/  @!P2 IMAD.MOV.U32 R2, RZ, RZ, R14 ;  /* 0x000000ffff02a224 */ /* 0x000fe400078e000e */
[----:B------:R-:W0:Y:S02]  /*d1f0*/  SHFL.IDX PT, R14, R0, 0x2, 0x181f ;  /* 0x00581f00000e7f89 */ /* 0x000e2400000e0000 */
[----:B------:R-:W-:Y:S02]  /*d200*/  @!P2 IMAD.MOV.U32 R3, RZ, RZ, R7 ;  /* 0x000000ffff03a224 */ /* 0x000fe400078e0007 */
[----:B------:R-:W-:-:S03]  /*d210*/  VIADD R7, R4, 0x20 ;  /* 0x0000002004077836 */ /* 0x000fc60000000000 */
[----:B------:R-:W-:Y:S04]  /*d220*/  @!P2 LDGSTS.E.BYPASS.LTC128B.128 [R9+0x10c00], desc[UR36][R2.64], !P0 ;  /* 0x10c000000209afae */ /* 0x000fe8000c101d64 */
[----:B------:R1:W-:Y:S01]  /*d230*/  @!P2 LDGSTS.E.BYPASS.LTC128B.128 [R9+0x14c00], desc[UR36][R2.64+0x80], !P1 ;  /* 0x14c000800209afae */ /* 0x0003e2000c901d64 */
[----:B------:R-:W-:-:S03]  /*d240*/  ISETP.GE.AND P2, PT, R7, R6, PT ;  /* 0x000000060700720c */ /* 0x000fc60003f46270 */
[----:B-1----:R-:W1:Y:S10]  /*d250*/  SHFL.IDX PT, R2, R5, 0x2, 0x181f ;  /* 0x00581f0005027f89 */ /* 0x002e7400000e0000 */
[----:B0-----:R-:W-:-:S05]  /*d260*/  @!P2 LEA R14, P3, R30, R14, 0x1 ;  /* 0x0000000e1e0ea211 */ /* 0x001fca00078608ff */
[----:B-1----:R-:W-:Y:S02]  /*d270*/  @!P2 IMAD.X R7, RZ, RZ, R2, P3 ;  /* 0x000000ffff07a224 */ /* 0x002fe400018e0602 */
[----:B------:R-:W-:Y:S02]  /*d280*/  @!P2 IMAD.MOV.U32 R2, RZ, RZ, R14 ;  /* 0x000000ffff02a224 */ /* 0x000fe400078e000e */
[----:B------:R-:W-:Y:S01]  /*d290*/  @!P2 IMAD.MOV.U32 R3, RZ, RZ, R7 ;  /* 0x000000ffff03a224 */ /* 0x000fe200078e0007 */
[----:B------:R-:W0:Y:S01]  /*d2a0*/  SHFL.IDX PT, R14, R0, 0x3, 0x181f ;  /* 0x00781f00000e7f89 */ /* 0x000e2200000e0000 */
[----:B------:R-:W-:-:S03]  /*d2b0*/  IADD3 R7, R4, 0x30, RZ ;  /* 0x0000003004077810 */ /* 0x000fc60007ffe0ff */
        /* <DEDUP_REMOVED lines=17> */
[----:B------:R-:W0:Y:S01]  /*d3d0*/  SHFL.IDX PT, R14, R0, 0x5, 0x181f ;  /* 0x00b81f00000e7f89 */ /* 0x000e2200000e0000 */
[----:B------:R-:W-:Y:S01]  /*d3e0*/  @!P2 MOV R3, R7 ;  /* 0x000000070003a202 */ /* 0x000fe20000000f00 */
[----:B------:R-:W-:-:S04]  /*d3f0*/  VIADD R7, R4, 0x50 ;  /* 0x0000005004077836 */ /* 0x000fc80000000000 */
        /* <DEDUP_REMOVED lines=14> */
[----:B0-----:R-:W-:Y:S01]  /*d4e0*/  @!P2 LEA R14, P3, R30, R14, 0x1 ;  /* 0x0000000e1e0ea211 */ /* 0x001fe200078608ff */
[----:B------:R-:W0:Y:S04]  /*d4f0*/  SHFL.IDX PT, R5, R5, 0x7, 0x181f ;  /* 0x00f81f0005057f89 */ /* 0x000e2800000e0000 */
[----:B-1----:R-:W-:Y:S01]  /*d500*/  @!P2 IMAD.X R7, RZ, RZ, R2, P3 ;  /* 0x000000ffff07a224 */ /* 0x002fe200018e0602 */
[----:B------:R-:W-:-:S02]  /*d510*/  @!P2 MOV R2, R14 ;  /* 0x0000000e0002a202 */ /* 0x000fc40000000f00 */
[----:B------:R1:W2:Y:S01]  /*d520*/  SHFL.IDX PT, R14, R0, 0x7, 0x181f ;  /* 0x00f81f00000e7f89 */ /* 0x0002a200000e0000 */
[----:B------:R-:W-:-:S05]  /*d530*/  @!P2 IMAD.MOV.U32 R3, RZ, RZ, R7 ;  /* 0x000000ffff03a224 */ /* 0x000fca00078e0007 */
[----:B------:R1:W-:Y:S04]  /*d540*/  @!P2 LDGSTS.E.BYPASS.LTC128B.128 [R9+0x13400], desc[UR36][R2.64], !P0 ;  /* 0x134000000209afae */ /* 0x0003e8000c101d64 */
[----:B0-----:R1:W-:Y:S02]  /*d550*/  @!P2 LDGSTS.E.BYPASS.LTC128B.128 [R9+0x17400], desc[UR36][R2.64+0x80], !P1 ;  /* 0x174000800209afae */ /* 0x0013e4000c901d64 */
.L_x_373:
[----:B-1----:R-:W-:Y:S01]  /*d560*/  VIADD R3, R4, 0x70 ;  /* 0x0000007004037836 */ /* 0x002fe20000000000 */
[----:B------:R-:W-:Y:S04]  /*d570*/  BSSY B0, `(.L_x_281) ;  /* 0x000000a000007945 */ /* 0x000fe80003800000 */
[----:B------:R-:W-:-:S13]  /*d580*/  ISETP.GE.AND P2, PT, R3, R6, PT ;  /* 0x000000060300720c */ /* 0x000fda0003f46270 */
[----:B------:R-:W-:Y:S05]  /*d590*/  @P2 BRA `(.L_x_282) ;  /* 0x00000000001c2947 */ /* 0x000fea0003800000 */
[----:B--2---:R-:W-:-:S05]  /*d5a0*/  LEA R2, P2, R30, R14, 0x1 ;  /* 0x0000000e1e027211 */ /* 0x004fca00078408ff */
[----:B------:R-:W-:-:S05]  /*d5b0*/  IMAD.X R3, RZ, RZ, R5, P2 ;  /* 0x000000ffff037224 */ /* 0x000fca00010e0605 */
[----:B------:R-:W-:Y:S01]  /*d5c0*/  @!PT LDS RZ, [RZ] ;  /* 0x00000000fffff984 */ /* 0x000fe20000000800 */
[----:B------:R-:W-:Y:S01]  /*d5d0*/  @!PT LDS RZ, [RZ] ;  /* 0x00000000fffff984 */ /* 0x000fe20000000800 */
[----:B------:R-:W-:Y:S01]  /*d5e0*/  @!PT LDS RZ, [RZ] ;  /* 0x00000000fffff984 */ /* 0x000fe20000000800 */
[----:B------:R0:W-:Y:S04]  /*d5f0*/  LDGSTS.E.BYPASS.LTC128B.128 [R9+0x13c00], desc[UR36][R2.64], !P0 ;  /* 0x13c0000002097fae */ /* 0x0001e8000c101d64 */
[----:B------:R0:W-:Y:S02]  /*d600*/  LDGSTS.E.BYPASS.LTC128B.128 [R9+0x17c00], desc[UR36][R2.64+0x80], !P1 ;  /* 0x17c0008002097fae */ /* 0x0001e4000c901d64 */
.L_x_282:
[----:B------:R-:W-:Y:S05]  /*d610*/  BSYNC B0 ;  /* 0x0000000000007941 */ /* 0x000fea0003800000 */
.L_x_281:
[----:B------:R-:W-:Y:S01]  /*d620*/  NOP ;  /* 0x0000000000007918 */ /* 0x000fe20000000000 */
[----:B------:R-:W-:-:S13]  /*d630*/  PLOP3.LUT P0, PT, PT, PT, PT, 0x80, 0x0 ;  /* 0x000000000000781c */ /* 0x000fda0003f0f070 */
.L_x_283:
[----:B------:R-:W-:Y:S02]  /*d640*/  PLOP3.LUT P1, PT, P1, P0, PT, 0xa2, 0x0 ;  /* 0x000000000000781c */ /* 0x000fe40000f21472 */
[----:B------:R-:W-:-:S08]  /*d650*/  @P0 R2UR P1, UR4, R22 ;  /* 0x00000000160402ca */ /* 0x000fd00000020000 */
[----:B------:R-:W-:-:S05]  /*d660*/  @P0 PLOP3.LUT P0, PT, P1, PT, PT, 0x80, 0x0 ;  /* 0x000000000000081c */ /* 0x000fca0000f0f070 */
[----:B------:R-:W-:Y:S01]  /*d670*/  @!P1 SYNCS.ARRIVE.TRANS64.RED.A0T1 RZ, [UR4+0x28800], RZ ;  /* 0x028800ffffff99a7 */ /* 0x000fe20008200404 */
[----:B------:R-:W-:Y:S07]  /*d680*/  @!P1 ARRIVES.LDGSTSBAR.64.TRANSCNT [UR4+0x28800] ;  /* 0x02880000ff0099b0 */ /* 0x000fee0008000a84 */
[----:B------:R-:W-:Y:S05]  /*d690*/  @P0 BRA.U.ANY `(.L_x_283) ;  /* 0xfffffffd00e80947 */ /* 0x000fea000393ffff */
[----:B0-----:R-:W3:Y:S02]  /*d6a0*/  LDL.LU R2, [R1+0x20] ;  /* 0x0000200001027983 */ /* 0x001ee40000300800 */
[----:B---3--:R-:W-:-:S05]  /*d6b0*/  VIADD R2, R2, 0x1 ;  /* 0x0000000102027836 */ /* 0x008fca0000000000 */
[----:B------:R0:W-:Y:S01]  /*d6c0*/  STL [R1+0x20], R2 ;  /* 0x0000200201007387 */ /* 0x0001e20000100800 */
[----:B------:R-:W-:-:S04]  /*d6d0*/  LEA.HI R0, R2, R2, RZ, 0x1 ;  /* 0x0000000202007211 */ /* 0x000fc800078f08ff */
[----:B------:R-:W-:-:S05]  /*d6e0*/  LOP3.LUT R0, R0, 0xfffffffe, RZ, 0xc0, !PT ;  /* 0xfffffffe00007812 */ /* 0x000fca00078ec0ff */
[----:B------:R-:W-:-:S05]  /*d6f0*/  IMAD.IADD R0, R2, 0x1, -R0 ;  /* 0x0000000102007824 */ /* 0x000fca00078e0a00 */
[----:B------:R-:W-:Y:S01]  /*d700*/  SHF.L.U32 R3, R0, 0x1f, RZ ;  /* 0x0000001f00037819 */ /* 0x000fe200000006ff */
[----:B------:R-:W-:Y:S01]  /*d710*/  NOP ;  /* 0x0000000000007918 */ /* 0x000fe20000000000 */
[----:B0-----:R-:W3:Y:S01]  /*d720*/  LDL.LU R2, [R1+0x18] ;  /* 0x0000180001027983 */ /* 0x001ee20000300800 */
[----:B------:R0:W-:Y:S01]  /*d730*/  SYNCS.ARRIVE.TRANS64.A1T0 RZ, [R22+URZ+0x28800], RZ ;  /* 0x028800ff16ff79a7 */ /* 0x0001e2000810003f */
[----:B------:R-:W-:Y:S01]  /*d740*/  BSSY B0, `(.L_x_284) ;  /* 0x0000005000007945 */ /* 0x000fe20003800000 */
[----:B------:R-:W1:Y:S01]  /*d750*/  SYNCS.PHASECHK.TRANS64.TRYWAIT P1, [R22+URZ+0x28820], R3 ;  /* 0x02882003160075a7 */ /* 0x000e62000802017f */
[----:B---3--:R-:W-:-:S05]  /*d760*/  VIADD R6, R2, 0xfffffffe ;  /* 0xfffffffe02067836 */ /* 0x008fca0000000000 */
[----:B------:R-:W-:Y:S01]  /*d770*/  ISETP.GE.AND P0, PT, R6, R35, PT ;  /* 0x000000230600720c */ /* 0x000fe20003f06270 */
[----:B01----:R-:W-:-:S12]  /*d780*/  @!P1 BRA `(.L_x_285) ;  /* 0x0000004000309947 */ /* 0x003fd80003800000 */
.L_x_374:
[----:B------:R-:W-:Y:S05]  /*d790*/  BSYNC B0 ;  /* 0x0000000000007941 */ /* 0x000fea0003800000 */
.L_x_284:
[----:B------:R-:W-:Y:S04]  /*d7a0*/  BSSY B0, `(.L_x_286) ;  /* 0x0000108000007945 */ /* 0x000fe80003800000 */
[----:B------:R-:W-:Y:S05]  /*d7b0*/  @!P0 BRA `(.L_x_287) ;  /* 0x0000001000188947 */ /* 0x000fea0003800000 */
[----:B------:R-:W-:Y:S01]  /*d7c0*/  ULDC UR4, c[0x0][0x2f4] ;  /* 0x0000bd0000047ab9 */ /* 0x000fe20000000800 */
[----:B------:R-:W-:Y:S01]  /*d7d0*/  MOV R17, R28 ;  /* 0x0000001c00117202 */ /* 0x000fe20000000f00 */
[----:B------:R-:W-:Y:S01]  /*d7e0*/  IMAD.MOV.U32 R10, RZ, RZ, R25 ;  /* 0x000000ffff0a7224 */ /* 0x000fe200078e0019 */
[----:B------:R-:W-:Y:S01]  /*d7f0*/  ISETP.GE.AND P2, PT, R30, UR4, PT ;  /* 0x000000041e007c0c */ /* 0x000fe2000bf46270 */
[----:B------:R-:W-:Y:S01]  /*d800*/  IMAD.MOV.U32 R31, RZ, RZ, R26 ;  /* 0x000000ffff1f7224 */ /* 0x000fe200078e001a */
[----:B------:R-:W-:-:S13]  /*d810*/  ISETP.GE.AND P1, PT, R29, UR4, PT ;  /* 0x000000041d007c0c */ /* 0x000fda000bf26270 */
.L_x_300:
[----:B0-----:R-:W0:Y:S01]  /*d820*/  S2R R3, SR_TID.X ;  /* 0x0000000000037919 */ /* 0x001e220000002100 */
[----:B------:R-:W1:Y:S01]  /*d830*/  LDC R4, c[0x0][0x430] ;  /* 0x00010c00ff047b82 */ /* 0x000e620000000800 */
[----:B------:R-:W3:Y:S01]  /*d840*/  LDL R9, [R1+0x24] ;  /* 0x0000240001097983 */ /* 0x000ee20000100800 */
[----:B-1----:R-:W-:Y:S02]  /*d850*/  ISETP.NE.AND P0, PT, R4, 0x1, PT ;  /* 0x000000010400780c */ /* 0x002fe40003f05270 */
[----:B0-----:R-:W-:-:S04]  /*d860*/  LOP3.LUT R0, R3, 0x7f, RZ, 0xc0, !PT ;  /* 0x0000007f03007812 */ /* 0x001fc800078ec0ff */
[----:B------:R-:W-:-:S07]  /*d870*/  SHF.R.U32.HI R5, RZ, 0x3, R0 ;  /* 0x00000003ff057819 */ /* 0x000fce0000011600 */
[----:B------:R-:W0:Y:S01]  /*d880*/  @P0 LDC R0, c[0x0][0x434] ;  /* 0x00010d00ff000b82 */ /* 0x000e220000000800 */
[----:B------:R-:W-:-:S07]  /*d890*/  IMAD.SHL.U32 R4, R3, 0x10, RZ ;  /* 0x0000001003047824 */ /* 0x000fce00078e00ff */
[----:B------:R-:W1:Y:S01]  /*d8a0*/  @P0 LDC R3, c[0x0][0x438] ;  /* 0x00010e00ff030b82 */ /* 0x000e620000000800 */
[----:B------:R-:W-:Y:S01]  /*d8b0*/  IMAD R7, R6, 0x80, R5 ;  /* 0x0000008006077824 */ /* 0x000fe200078e0205 */
[----:B------:R-:W-:-:S04]  /*d8c0*/  LOP3.LUT R4, R4, 0x70, RZ, 0xc0, !PT ;  /* 0x0000007004047812 */ /* 0x000fc800078ec0ff */
[----:B------:R-:W-:Y:S01]  /*d8d0*/  IADD3 R7, R4, R7, R36 ;  /* 0x0000000704077210 */ /* 0x000fe20007ffe024 */
[----:B------:R-:W-:Y:S05]  /*d8e0*/  YIELD ;  /* 0x0000000000007946 */ /* 0x000fea0003800000 */
[----:B------:R-:W-:Y:S01]  /*d8f0*/  IMAD.MOV.U32 R8, RZ, RZ, R7 ;  /* 0x000000ffff087224 */ /* 0x000fe200078e0007 */
[----:B------:R-:W-:Y:S01]  /*d900*/  ULDC.64 UR4, c[0x0][0x428] ;  /* 0x00010a0000047ab9 */ /* 0x000fe20000000a00 */
[----:B0-----:R-:W-:-:S05]  /*d910*/  @P0 IMAD.HI.U32 R0, R7, R0, RZ ;  /* 0x0000000007000227 */ /* 0x001fca00078e00ff */
[----:B-1----:R-:W-:Y:S01]  /*d920*/  @P0 SHF.R.U32.HI R8, RZ, R3, R0 ;  /* 0x00000003ff080219 */ /* 0x002fe20000011600 */
[----:B------:R-:W-:-:S03]  /*d930*/  IMAD R5, R37, UR4, RZ ;  /* 0x0000000425057c24 */ /* 0x000fc6000f8e02ff */
[--C-:B------:R-:W-:Y:S01]  /*d940*/  SHF.R.S32.HI R3, RZ, 0x1f, R8.reuse ;  /* 0x0000001fff037819 */ /* 0x100fe20000011408 */
[----:B------:R-:W-:Y:S02]  /*d950*/  IMAD.MOV.U32 R2, RZ, RZ, R8 ;  /* 0x000000ffff027224 */ /* 0x000fe400078e0008 */
[C---:B------:R-:W-:Y:S02]  /*d960*/  IMAD R5, R32.reuse, UR5, R5 ;  /* 0x0000000520057c24 */ /* 0x040fe4000f8e0205 */
[----:B------:R-:W-:Y:S01]  /*d970*/  IMAD.WIDE.U32 R2, R32, UR4, R2 ;  /* 0x0000000420027c25 */ /* 0x000fe2000f8e0002 */
[----:B------:R-:W-:-:S04]  /*d980*/  ULDC.64 UR4, c[0x0][0x418] ;  /* 0x0001060000047ab9 */ /* 0x000fc80000000a00 */
[----:B------:R-:W-:Y:S02]  /*d990*/  IADD3 R3, R5, R3, RZ ;  /* 0x0000000305037210 */ /* 0x000fe40007ffe0ff */
[----:B------:R-:W-:Y:S01]  /*d9a0*/  LEA R4, P0, R2, UR4, 0x2 ;  /* 0x0000000402047c11 */ /* 0x000fe2000f8010ff */
[----:B------:R-:W-:Y:S01]  /*d9b0*/  VIADD R25, R10, 0x1 ;  /* 0x000000010a197836 */ /* 0x000fe20000000000 */
[----:B------:R-:W-:Y:S02]  /*d9c0*/  ULDC UR4, c[0x0][0x430] ;  /* 0x00010c0000047ab9 */ /* 0x000fe40000000800 */
[----:B------:R-:W-:-:S05]  /*d9d0*/  LEA.HI.X R5, R2, UR5, R3, 0x2, P0 ;  /* 0x0000000502057c11 */ /* 0x000fca00080f1403 */
[----:B------:R0:W4:Y:S01]  /*d9e0*/  LDG.E R0, desc[UR36][R4.64] ;  /* 0x0000002404007981 */ /* 0x000122000c1e1900 */
[----:B------:R-:W-:Y:S01]  /*d9f0*/  ISETP.NE.AND P0, PT, R25, 0x2, PT ;  /* 0x000000021900780c */ /* 0x000fe20003f05270 */
[----:B------:R-:W-:-:S03]  /*da00*/  IMAD.MOV R2, RZ, RZ, -R8 ;  /* 0x000000ffff027224 */ /* 0x000fc600078e0a08 */
[----:B------:R-:W-:Y:S01]  /*da10*/  SEL R28, RZ, 0x1, P0 ;  /* 0x00000001ff1c7807 */ /* 0x000fe20000000000 */
[----:B------:R-:W-:Y:S01]  /*da20*/  IMAD.MOV.U32 R26, RZ, RZ, R6 ;  /* 0x000000ffff1a7224 */ /* 0x000fe200078e0006 */
[----:B------:R-:W-:Y:S01]  /*da30*/  SEL R25, R25, RZ, P0 ;  /* 0x000000ff19197207 */ /* 0x000fe20000000000 */
[----:B0-----:R-:W-:Y:S01]  /*da40*/  IMAD R4, R2, UR4, R7 ;  /* 0x0000000402047c24 */ /* 0x001fe2000f8e0207 */
[----:B------:R-:W-:Y:S02]  /*da50*/  LOP3.LUT R28, R17, R28, RZ, 0x3c, !PT ;  /* 0x0000001c111c7212 */ /* 0x000fe400078e3cff */
[----:B---3--:R-:W-:Y:S02]  /*da60*/  ISETP.NE.AND P3, PT, R9, 0x3, PT ;  /* 0x000000030900780c */ /* 0x008fe40003f65270 */
[----:B----4-:R-:W-:-:S11]  /*da70*/  SHF.R.S32.HI R21, RZ, 0x1f, R0 ;  /* 0x0000001fff157819 */ /* 0x010fd60000011400 */
[----:B------:R-:W-:Y:S05]  /*da80*/  @!P3 BRA `(.L_x_288) ;  /* 0x000000000004b947 */ /* 0x000fea0003800000 */
[----:B------:R-:W-:Y:S01]  /*da90*/  BPT.TRAP 0x1 ;  /* 0x000000040000795c */ /* 0x000fe20000300000 */
.L_x_288:
[----:B------:R-:W-:Y:S01]  /*daa0*/  IMAD R6, R25, 0x8, R22 ;  /* 0x0000000819067824 */ /* 0x000fe200078e0216 */
[----:B------:R-:W-:Y:S01]  /*dab0*/  SHF.L.U32 R3, R28, 0x1f, RZ ;  /* 0x0000001f1c037819 */ /* 0x000fe200000006ff */
[----:B------:R-:W-:Y:S03]  /*dac0*/  BSSY B1, `(.L_x_289) ;  /* 0x0000003000017945 */ /* 0x000fe60003800000 */
[----:B------:R-:W0:Y:S02]  /*dad0*/  SYNCS.PHASECHK.TRANS64.TRYWAIT P0, [R6+URZ+0x28840], R3 ;  /* 0x02884003060075a7 */ /* 0x000e24000800017f */
[----:B0-----:R-:W-:Y:S05]  /*dae0*/  @!P0 BRA `(.L_x_290) ;  /* 0x0000003c006c8947 */ /* 0x001fea0003800000 */
.L_x_375:
[----:B------:R-:W-:Y:S05]  /*daf0*/  BSYNC B1 ;  /* 0x0000000000017941 */ /* 0x000fea0003800000 */
.L_x_289:
[----:B------:R-:W-:Y:S01]  /*db00*/  SHF.R.S32.HI R20, RZ, 0x1f, R4 ;  /* 0x0000001fff147819 */ /* 0x000fe20000011404 */
[----:B------:R-:W-:Y:S01]  /*db10*/  ULDC.64 UR4, c[0x0][0x300] ;  /* 0x0000c00000047ab9 */ /* 0x000fe20000000a00 */
[----:B------:R-:W-:Y:S01]  /*db20*/  ULDC.64 UR6, c[0x0][0x2e8] ;  /* 0x0000ba0000067ab9 */ /* 0x000fe20000000a00 */
[----:B0-----:R-:W-:Y:S01]  /*db30*/  IMAD.WIDE.U32 R2, R4, UR4, RZ ;  /* 0x0000000404027c25 */ /* 0x001fe2000f8e00ff */
[C---:B------:R-:W-:Y:S02]  /*db40*/  LOP3.LUT P4, RZ, R27.reuse, 0x2, RZ, 0xc0, !PT ;  /* 0x000000021bff7812 */ /* 0x040fe4000788c0ff */
[----:B------:R-:W-:Y:S01]  /*db50*/  LOP3.LUT P3, RZ, R27, 0x1, RZ, 0xc0, !PT ;  /* 0x000000011bff7812 */ /* 0x000fe2000786c0ff */
[----:B------:R-:W-:Y:S01]  /*db60*/  IMAD R5, R20, UR4, RZ ;  /* 0x0000000414057c24 */ /* 0x000fe2000f8e02ff */
[----:B------:R-:W-:-:S03]  /*db70*/  LEA R7, R25, R33, 0xe ;  /* 0x0000002119077211 */ /* 0x000fc600078e70ff */
[----:B------:R-:W-:Y:S01]  /*db80*/  IMAD R5, R4, UR5, R5 ;  /* 0x0000000504057c24 */ /* 0x000fe2000f8e0205 */
[----:B------:R-:W-:-:S03]  /*db90*/  ULDC.64 UR4, c[0x0][0x310] ;  /* 0x0000c40000047ab9 */ /* 0x000fc60000000a00 */
[----:B------:R-:W-:Y:S02]  /*dba0*/  IMAD.IADD R3, R3, 0x1, R5 ;  /* 0x0000000103037824 */ /* 0x000fe400078e0205 */
[----:B------:R-:W-:Y:S02]  /*dbb0*/  IMAD R5, R21, UR4, RZ ;  /* 0x0000000415057c24 */ /* 0x000fe4000f8e02ff */
[----:B------:R-:W-:-:S04]  /*dbc0*/  IMAD.WIDE.U32 R2, R0, UR4, R2 ;  /* 0x0000000400027c25 */ /* 0x000fc8000f8e0002 */
[----:B------:R-:W-:Y:S01]  /*dbd0*/  IMAD R5, R0, UR5, R5 ;  /* 0x0000000500057c24 */ /* 0x000fe2000f8e0205 */
[----:B------:R-:W-:-:S03]  /*dbe0*/  ULDC.64 UR4, c[0x0][0x308] ;  /* 0x0000c20000047ab9 */ /* 0x000fc60000000a00 */
[----:B------:R-:W-:Y:S02]  /*dbf0*/  IMAD.IADD R3, R3, 0x1, R5 ;  /* 0x0000000103037824 */ /* 0x000fe400078e0205 */
[----:B------:R-:W-:Y:S01]  /*dc00*/  IMAD.WIDE.U32 R2, R24, UR4, R2 ;  /* 0x0000000418027c25 */ /* 0x000fe2000f8e0002 */
[----:B------:R-:W-:-:S03]  /*dc10*/  UMOV UR4, 0xffffffff ;  /* 0xffffffff00047882 */ /* 0x000fc60000000000 */
[----:B------:R-:W-:Y:S01]  /*dc20*/  IMAD R9, R24, UR5, R3 ;  /* 0x0000000518097c24 */ /* 0x000fe2000f8e0203 */
[----:B------:R-:W-:-:S04]  /*dc30*/  LEA R8, P0, R2, UR6, 0x1 ;  /* 0x0000000602087c11 */ /* 0x000fc8000f8008ff */
[----:B------:R-:W-:Y:S01]  /*dc40*/  LEA.HI.X R9, R2, UR7, R9, 0x1, P0 ;  /* 0x0000000702097c11 */ /* 0x000fe200080f0c09 */
[----:B------:R-:W-:Y:S08]  /*dc50*/  BRA.DIV UR4, `(.L_x_291) ;  /* 0x0000003e04247947 */ /* 0x000ff0000b800000 */
[----:B------:R-:W0:Y:S01]  /*dc60*/  SHFL.IDX PT, R2, R8, RZ, 0x181f ;  /* 0x00181fff08027589 */ /* 0x000e2200000e0000 */
[----:B------:R-:W-:Y:S02]  /*dc70*/  IMAD.SHL.U32 R5, R30, 0x2, RZ ;  /* 0x000000021e057824 */ /* 0x000fe400078e00ff */
[----:B------:R-:W-:Y:S01]  /*dc80*/  IMAD R7, R7, 0x2, R22 ;  /* 0x0000000207077824 */ /* 0x000fe200078e0216 */
[----:B------:R-:W1:Y:S02]  /*dc90*/  SHFL.IDX PT, R3, R9, RZ, 0x181f ;  /* 0x00181fff09037589 */ /* 0x000e6400000e0000 */
[----:B0-----:R-:W-:-:S05]  /*dca0*/  IADD3 R2, P0, R2, R5, RZ ;  /* 0x0000000502027210 */ /* 0x001fca0007f1e0ff */
[----:B-1----:R-:W-:-:S05]  /*dcb0*/  IMAD.X R3, RZ, RZ, R3, P0 ;  /* 0x000000ffff037224 */ /* 0x002fca00000e0603 */
[----:B------:R-:W-:Y:S01]  /*dcc0*/  @!PT LDS RZ, [RZ] ;  /* 0x00000000fffff984 */ /* 0x000fe20000000800 */
[----:B------:R-:W-:Y:S04]  /*dcd0*/  LDGSTS.E.BYPASS.LTC128B.128 [R7+0x18400], desc[UR36][R2.64], !P4 ;  /* 0x1840000002077fae */ /* 0x000fe8000e101d64 */
[----:B------:R0:W-:Y:S04]  /*dce0*/  LDGSTS.E.BYPASS.LTC128B.128 [R7+0x1c400], desc[UR36][R2.64+0x80], !P3 ;  /* 0x1c40008002077fae */ /* 0x0001e8000d901d64 */
[----:B0-----:R-:W0:Y:S04]  /*dcf0*/  SHFL.IDX PT, R2, R8, 0x1, 0x181f ;  /* 0x00381f0008027f89 */ /* 0x001e2800000e0000 */
[----:B------:R-:W1:Y:S01]  /*dd00*/  SHFL.IDX PT, R3, R9, 0x1, 0x181f ;  /* 0x00381f0009037f89 */ /* 0x000e6200000e0000 */
[----:B0-----:R-:W-:-:S05]  /*dd10*/  IADD3 R2, P0, R2, R5, RZ ;  /* 0x0000000502027210 */ /* 0x001fca0007f1e0ff */
[----:B-1----:R-:W-:-:S05]  /*dd20*/  IMAD.X R3, RZ, RZ, R3, P0 ;  /* 0x000000ffff037224 */ /* 0x002fca00000e0603 */
        /* <DEDUP_REMOVED lines=16> */
[----:B0-----:R-:W-:-:S04]  /*de30*/  IADD3 R2, P0, R2, R5, RZ ;  /* 0x0000000502027210 */ /* 0x001fc80007f1e0ff */
[----:B-1----:R-:W-:-:S05]  /*de40*/  IADD3.X R3, RZ, R3, RZ, P0, !PT ;  /* 0x00000003ff037210 */ /* 0x002fca00007fe4ff */
        /* <DEDUP_REMOVED lines=9> */
[----:B------:R-:W1:Y:S04]  /*dee0*/  SHFL.IDX PT, R3, R9, 0x6, 0x181f ;  /* 0x00d81f0009037f89 */ /* 0x000e6800000e0000 */
[----:B------:R-:W3:Y:S01]  /*def0*/  SHFL.IDX PT, R9, R9, 0x7, 0x181f ;  /* 0x00f81f0009097f89 */ /* 0x000ee200000e0000 */
[----:B0-----:R-:W-:-:S05]  /*df00*/  IADD3 R2, P0, R2, R5, RZ ;  /* 0x0000000502027210 */ /* 0x001fca0007f1e0ff */
[----:B-1----:R-:W-:-:S05]  /*df10*/  IMAD.X R3, RZ, RZ, R3, P0 ;  /* 0x000000ffff037224 */ /* 0x002fca00000e0603 */
[----:B------:R-:W-:Y:S04]  /*df20*/  LDGSTS.E.BYPASS.LTC128B.128 [R7+0x1b400], desc[UR36][R2.64], !P4 ;  /* 0x1b40000002077fae */ /* 0x000fe8000e101d64 */
[----:B------:R0:W-:Y:S04]  /*df30*/  LDGSTS.E.BYPASS.LTC128B.128 [R7+0x1f400], desc[UR36][R2.64+0x80], !P3 ;  /* 0x1f40008002077fae */ /* 0x0001e8000d901d64 */
[----:B0--3--:R0:W1:Y:S02]  /*df40*/  SHFL.IDX PT, R2, R8, 0x7, 0x181f ;  /* 0x00f81f0008027f89 */ /* 0x00906400000e0000 */
.L_x_393:
[----:B-1----:R-:W-:-:S05]  /*df50*/  IADD3 R2, P0, R2, R5, RZ ;  /* 0x0000000502027210 */ /* 0x002fca0007f1e0ff */
        /* <DEDUP_REMOVED lines=8> */
.L_x_292:
[----:B------:R-:W-:Y:S02]  /*dfe0*/  PLOP3.LUT P3, PT, P3, P0, PT, 0xa2, 0x0 ;  /* 0x000000000000781c */ /* 0x000fe40001f61472 */
[----:B------:R-:W-:-:S08]  /*dff0*/  @P0 R2UR P3, UR4, R6 ;  /* 0x00000000060402ca */ /* 0x000fd00000060000 */
[----:B------:R-:W-:-:S05]  /*e000*/  @P0 PLOP3.LUT P0, PT, P3, PT, PT, 0x80, 0x0 ;  /* 0x000000000000081c */ /* 0x000fca0001f0f070 */
[----:B------:R-:W-:Y:S01]  /*e010*/  @!P3 SYNCS.ARRIVE.TRANS64.RED.A0T1 RZ, [UR4+0x28830], RZ ;  /* 0x028830ffffffb9a7 */ /* 0x000fe20008200404 */
[----:B------:R-:W-:Y:S07]  /*e020*/  @!P3 ARRIVES.LDGSTSBAR.64.TRANSCNT [UR4+0x28830] ;  /* 0x02883000ff00b9b0 */ /* 0x000fee0008000a84 */
[----:B------:R-:W-:Y:S05]  /*e030*/  @P0 BRA.U.ANY `(.L_x_292) ;  /* 0xfffffffd00e80947 */ /* 0x000fea000393ffff */
[----:B------:R-:W-:Y:S01]  /*e040*/  NOP ;  /* 0x0000000000007918 */ /* 0x000fe20000000000 */
[----:B-1----:R-:W3:Y:S02]  /*e050*/  LDL R2, [R1+0x24] ;  /* 0x0000240001027983 */ /* 0x002ee40000100800 */
[----:B---3--:R-:W-:-:S13]  /*e060*/  ISETP.NE.AND P4, PT, R2, 0x3, PT ;  /* 0x000000030200780c */ /* 0x008fda0003f85270 */
[----:B------:R-:W-:Y:S05]  /*e070*/  @!P4 BRA `(.L_x_293) ;  /* 0x000000000004c947 */ /* 0x000fea0003800000 */
[----:B------:R-:W-:Y:S01]  /*e080*/  BPT.TRAP 0x1 ;  /* 0x000000040000795c */ /* 0x000fe20000300000 */
.L_x_293:
[----:B------:R1:W-:Y:S01]  /*e090*/  SYNCS.ARRIVE.TRANS64.A1T0 RZ, [R6+URZ+0x28830], RZ ;  /* 0x028830ff06ff79a7 */ /* 0x0003e2000810003f */
[----:B------:R-:W-:Y:S05]  /*e0a0*/  @!P4 BRA `(.L_x_294) ;  /* 0x000000000004c947 */ /* 0x000fea0003800000 */
[----:B------:R-:W-:Y:S01]  /*e0b0*/  BPT.TRAP 0x1 ;  /* 0x000000040000795c */ /* 0x000fe20000300000 */
.L_x_294:
[----:B------:R-:W-:Y:S01]  /*e0c0*/  SHF.L.U32 R3, R17, 0x1f, RZ ;  /* 0x0000001f11037819 */ /* 0x000fe200000006ff */
[----:B-1----:R-:W-:Y:S01]  /*e0d0*/  IMAD R6, R10, 0x8, R22 ;  /* 0x000000080a067824 */ /* 0x002fe200078e0216 */
[----:B------:R-:W-:Y:S03]  /*e0e0*/  BSSY B1, `(.L_x_295) ;  /* 0x0000003000017945 */ /* 0x000fe60003800000 */
[----:B------:R-:W1:Y:S02]  /*e0f0*/  SYNCS.PHASECHK.TRANS64.TRYWAIT P0, [R6+URZ+0x28860], R3 ;  /* 0x02886003060075a7 */ /* 0x000e64000800017f */
[----:B-1----:R-:W-:Y:S05]  /*e100*/  @!P0 BRA `(.L_x_296) ;  /* 0x0000004000448947 */ /* 0x002fea0003800000 */
.L_x_394:
[----:B------:R-:W-:Y:S05]  /*e110*/  BSYNC B1 ;  /* 0x0000000000017941 */ /* 0x000fea0003800000 */
.L_x_295:
[----:B------:R-:W3:Y:S01]  /*e120*/  S2R R2, SR_TID.X ;  /* 0x0000000000027919 */ /* 0x000ee20000002100 */
[----:B------:R-:W-:Y:S01]  /*e130*/  UMOV UR4, 0xffffffff ;  /* 0xffffffff00047882 */ /* 0x000fe20000000000 */
[----:B0-----:R-:W-:Y:S02]  /*e140*/  IMAD R8, R31, -0x80, R34 ;  /* 0xffffff801f087824 */ /* 0x001fe400078e0222 */
[----:B------:R-:W-:Y:S01]  /*e150*/  IMAD R7, R10, 0x4000, R33 ;  /* 0x000040000a077824 */ /* 0x000fe200078e0221 */
[----:B---3--:R-:W-:-:S04]  /*e160*/  LOP3.LUT R2, R2, 0x7f, RZ, 0xc0, !PT ;  /* 0x0000007f02027812 */ /* 0x008fc800078ec0ff */
[----:B------:R-:W-:-:S05]  /*e170*/  SHF.R.U32.HI R2, RZ, 0x3, R2 ;  /* 0x00000003ff027819 */ /* 0x000fca0000011602 */
[----:B------:R-:W-:Y:S01]  /*e180*/  IMAD.IADD R8, R8, 0x1, -R2 ;  /* 0x0000000108087824 */ /* 0x000fe200078e0a02 */
[----:B------:R-:W-:Y:S06]  /*e190*/  BRA.DIV UR4, `(.L_x_297) ;  /* 0x0000004204347947 */ /* 0x000fec000b800000 */
[----:B------:R-:W0:Y:S01]  /*e1a0*/  SHFL.IDX PT, R2, R18, RZ, 0x181f ;  /* 0x00181fff12027589 */ /* 0x000e2200000e0000 */
[----:B------:R-:W-:-:S03]  /*e1b0*/  IMAD R7, R7, 0x2, R22 ;  /* 0x0000000207077824 */ /* 0x000fc600078e0216 */
[----:B-1----:R-:W1:Y:S04]  /*e1c0*/  SHFL.IDX PT, R3, R23, RZ, 0x181f ;  /* 0x00181fff17037589 */ /* 0x002e6800000e0000 */
[----:B--2---:R-:W-:Y:S01]  /*e1d0*/  SHFL.IDX PT, R14, R18, 0x7, 0x181f ;  /* 0x00f81f00120e7f89 */ /* 0x004fe200000e0000 */
[----:B0-----:R-:W-:-:S04]  /*e1e0*/  IADD3 R2, P0, R2, R5, RZ ;  /* 0x0000000502027210 */ /* 0x001fc80007f1e0ff */
[----:B-1----:R-:W-:Y:S02]  /*e1f0*/  IADD3.X R3, RZ, R3, RZ, P0, !PT ;  /* 0x00000003ff037210 */ /* 0x002fe400007fe4ff */
[----:B------:R-:W-:-:S13]  /*e200*/  ISETP.LT.OR P0, PT, R8, 0x1, P2 ;  /* 0x000000010800780c */ /* 0x000fda0001701670 */
[----:B------:R-:W-:Y:S01]  /*e210*/  LDGSTS.E.BYPASS.LTC128B.128 [R7+0x400], desc[UR36][R2.64], !P0 ;  /* 0x0040000002077fae */ /* 0x000fe2000c101d64 */
[----:B------:R-:W-:-:S13]  /*e220*/  ISETP.LT.OR P0, PT, R8, 0x1, P1 ;  /* 0x000000010800780c */ /* 0x000fda0000f01670 */
[----:B------:R0:W-:Y:S04]  /*e230*/  LDGSTS.E.BYPASS.LTC128B.128 [R7+0x4400], desc[UR36][R2.64+0x80], !P0 ;  /* 0x0440008002077fae */ /* 0x0001e8000c101d64 */
[----:B0-----:R-:W0:Y:S04]  /*e240*/  SHFL.IDX PT, R2, R18, 0x1, 0x181f ;  /* 0x00381f0012027f89 */ /* 0x001e2800000e0000 */
[----:B------:R-:W1:Y:S01]  /*e250*/  SHFL.IDX PT, R3, R23, 0x1, 0x181f ;  /* 0x00381f0017037f89 */ /* 0x000e6200000e0000 */
[----:B0-----:R-:W-:-:S05]  /*e260*/  IADD3 R2, P0, R2, R5, RZ ;  /* 0x0000000502027210 */ /* 0x001fca0007f1e0ff */
[----:B-1----:R-:W-:Y:S01]  /*e270*/  IMAD.X R3, RZ, RZ, R3, P0 ;  /* 0x000000ffff037224 */ /* 0x002fe200000e0603 */
        /* <DEDUP_REMOVED lines=37> */
[----:B------:R-:W1:Y:S04]  /*e4d0*/  SHFL.IDX PT, R3, R23, 0x6, 0x181f ;  /* 0x00d81f0017037f89 */ /* 0x000e6800000e0000 */
[----:B------:R-:W2:Y:S01]  /*e4e0*/  SHFL.IDX PT, R23, R23, 0x7, 0x181f ;  /* 0x00f81f0017177f89 */ /* 0x000ea200000e0000 */
[----:B0-----:R-:W-:-:S04]  /*e4f0*/  IADD3 R2, P0, R2, R5, RZ ;  /* 0x0000000502027210 */ /* 0x001fc80007f1e0ff */
[----:B-1----:R-:W-:Y:S02]  /*e500*/  IADD3.X R3, RZ, R3, RZ, P0, !PT ;  /* 0x00000003ff037210 */ /* 0x002fe400007fe4ff */
[----:B------:R-:W-:-:S13]  /*e510*/  ISETP.LT.OR P0, PT, R8, 0x61, P2 ;  /* 0x000000610800780c */ /* 0x000fda0001701670 */
[----:B------:R1:W-:Y:S01]  /*e520*/  LDGSTS.E.BYPASS.LTC128B.128 [R7+0x3400], desc[UR36][R2.64], !P0 ;  /* 0x0340000002077fae */ /* 0x0003e2000c101d64 */
[----:B------:R-:W-:-:S13]  /*e530*/  ISETP.LT.OR P0, PT, R8, 0x61, P1 ;  /* 0x000000610800780c */ /* 0x000fda0000f01670 */
[----:B--2---:R1:W-:Y:S02]  /*e540*/  LDGSTS.E.BYPASS.LTC128B.128 [R7+0x7400], desc[UR36][R2.64+0x80], !P0 ;  /* 0x0740008002077fae */ /* 0x0043e4000c101d64 */
.L_x_412:
[----:B01----:R-:W-:Y:S01]  /*e550*/  IADD3 R2, P0, R14, R5, RZ ;  /* 0x000000050e027210 */ /* 0x003fe20007f1e0ff */
[----:B------:R-:W-:Y:S01]  /*e560*/  ULDC.64 UR4, c[0x0][0x328] ;  /* 0x0000ca0000047ab9 */ /* 0x000fe20000000a00 */
[----:B------:R-:W-:Y:S01]  /*e570*/  ULDC.64 UR6, c[0x0][0x318] ;  /* 0x0000c60000067ab9 */ /* 0x000fe20000000a00 */
[----:B------:R-:W-:Y:S02]  /*e580*/  IMAD R5, R20, UR4, RZ ;  /* 0x0000000414057c24 */ /* 0x000fe4000f8e02ff */
[----:B------:R-:W-:Y:S01]  /*e590*/  IMAD.X R3, RZ, RZ, R23, P0 ;  /* 0x000000ffff037224 */ /* 0x000fe200000e0617 */
[----:B------:R-:W-:Y:S01]  /*e5a0*/  ISETP.LT.OR P0, PT, R8, 0x71, P2 ;  /* 0x000000710800780c */ /* 0x000fe20001701670 */
[----:B------:R-:W-:-:S12]  /*e5b0*/  IMAD R5, R4, UR5, R5 ;  /* 0x0000000504057c24 */ /* 0x000fd8000f8e0205 */
[----:B------:R-:W-:Y:S01]  /*e5c0*/  @!PT LDS RZ, [RZ] ;  /* 0x00000000fffff984 */ /* 0x000fe20000000800 */
[----:B------:R-:W-:Y:S01]  /*e5d0*/  @!PT LDS RZ, [RZ] ;  /* 0x00000000fffff984 */ /* 0x000fe20000000800 */
[----:B------:R-:W-:Y:S01]  /*e5e0*/  @!PT LDS RZ, [RZ] ;  /* 0x00000000fffff984 */ /* 0x000fe20000000800 */
[----:B------:R-:W-:Y:S01]  /*e5f0*/  LDGSTS.E.BYPASS.LTC128B.128 [R7+0x3c00], desc[UR36][R2.64], !P0 ;  /* 0x03c0000002077fae */ /* 0x000fe2000c101d64 */
[----:B------:R-:W-:-:S13]  /*e600*/  ISETP.LT.OR P0, PT, R8, 0x71, P1 ;  /* 0x000000710800780c */ /* 0x000fda0000f01670 */
[----:B------:R0:W-:Y:S02]  /*e610*/  LDGSTS.E.BYPASS.LTC128B.128 [R7+0x7c00], desc[UR36][R2.64+0x80], !P0 ;  /* 0x07c0008002077fae */ /* 0x0001e4000c101d64 */
[----:B0-----:R-:W-:Y:S01]  /*e620*/  IMAD.WIDE.U32 R2, R4, UR4, RZ ;  /* 0x0000000404027c25 */ /* 0x001fe2000f8e00ff */
[----:B------:R-:W-:-:S03]  /*e630*/  ULDC.64 UR4, c[0x0][0x338] ;  /* 0x0000ce0000047ab9 */ /* 0x000fc60000000a00 */
[----:B------:R-:W-:Y:S02]  /*e640*/  IMAD.IADD R3, R3, 0x1, R5 ;  /* 0x0000000103037824 */ /* 0x000fe400078e0205 */
[----:B------:R-:W-:Y:S02]  /*e650*/  IMAD R21, R21, UR4, RZ ;  /* 0x0000000415157c24 */ /* 0x000fe4000f8e02ff */
[----:B------:R-:W-:-:S04]  /*e660*/  IMAD.WIDE.U32 R2, R0, UR4, R2 ;  /* 0x0000000400027c25 */ /* 0x000fc8000f8e0002 */
[----:B------:R-:W-:Y:S01]  /*e670*/  IMAD R21, R0, UR5, R21 ;  /* 0x0000000500157c24 */ /* 0x000fe2000f8e0215 */
[----:B------:R-:W-:Y:S01]  /*e680*/  ULDC.64 UR4, c[0x0][0x330] ;  /* 0x0000cc0000047ab9 */ /* 0x000fe20000000a00 */
[----:B------:R-:W-:Y:S02]  /*e690*/  NOP ;  /* 0x0000000000007918 */ /* 0x000fe40000000000 */
[----:B------:R-:W-:Y:S02]  /*e6a0*/  IMAD.IADD R3, R3, 0x1, R21 ;  /* 0x0000000103037824 */ /* 0x000fe400078e0215 */
[----:B------:R-:W-:-:S04]  /*e6b0*/  IMAD.WIDE.U32 R2, R24, UR4, R2 ;  /* 0x0000000418027c25 */ /* 0x000fc8000f8e0002 */
[----:B------:R-:W-:Y:S01]  /*e6c0*/  IMAD R3, R24, UR5, R3 ;  /* 0x0000000518037c24 */ /* 0x000fe2000f8e0203 */
[----:B------:R-:W-:-:S04]  /*e6d0*/  LEA R18, P0, R2, UR6, 0x1 ;  /* 0x0000000602127c11 */ /* 0x000fc8000f8008ff */
[----:B------:R-:W-:Y:S02]  /*e6e0*/  LEA.HI.X R23, R2, UR7, R3, 0x1, P0 ;  /* 0x0000000702177c11 */ /* 0x000fe400080f0c03 */
[----:B------:R-:W-:-:S13]  /*e6f0*/  PLOP3.LUT P0, PT, PT, PT, PT, 0x80, 0x0 ;  /* 0x000000000000781c */ /* 0x000fda0003f0f070 */
.L_x_298:
        /* <DEDUP_REMOVED lines=11> */
.L_x_299:
[C---:B------:R-:W-:Y:S01]  /*e7b0*/  ISETP.GT.AND P0, PT, R26.reuse, R35, PT ;  /* 0x000000231a00720c */ /* 0x040fe20003f04270 */
[----:B------:R0:W-:Y:S01]  /*e7c0*/  SYNCS.ARRIVE.TRANS64.A1T0 RZ, [R6+URZ+0x28850], RZ ;  /* 0x028850ff06ff79a7 */ /* 0x0001e2000810003f */
[----:B------:R-:W-:Y:S01]  /*e7d0*/  IMAD.MOV.U32 R17, RZ, RZ, R28 ;  /* 0x000000ffff117224 */ /* 0x000fe200078e001c */
[----:B------:R-:W-:Y:S01]  /*e7e0*/  MOV R31, R26 ;  /* 0x0000001a001f7202 */ /* 0x000fe20000000f00 */
[----:B------:R-:W-:Y:S02]  /*e7f0*/  IMAD.MOV.U32 R10, RZ, RZ, R25 ;  /* 0x000000ffff0a7224 */ /* 0x000fe400078e0019 */
[----:B0-----:R-:W-:-:S07]  /*e800*/  VIADD R6, R26, 0xffffffff ;  /* 0xffffffff1a067836 */ /* 0x001fce0000000000 */
[----:B------:R-:W-:Y:S05]  /*e810*/  @P0 BRA `(.L_x_300) ;  /* 0xfffffff000000947 */ /* 0x000fea000383ffff */
.L_x_287:
[----:B------:R-:W-:Y:S05]  /*e820*/  BSYNC B0 ;  /* 0x0000000000007941 */ /* 0x000fea0003800000 */
.L_x_286:
[----:B------:R-:W1:Y:S01]  /*e830*/  S2R R0, SR_TID.X ;  /* 0x0000000000007919 */ /* 0x000e620000002100 */
[----:B------:R-:W-:Y:S01]  /*e840*/  BSSY B0, `(.L_x_301) ;  /* 0x0000010000007945 */ /* 0x000fe20003800000 */
[----:B-1----:R-:W-:-:S04]  /*e850*/  LOP3.LUT R0, R0, 0x7f, RZ, 0xc0, !PT ;  /* 0x0000007f00007812 */ /* 0x002fc800078ec0ff */
[----:B------:R-:W-:-:S13]  /*e860*/  ISETP.NE.AND P0, PT, R0, RZ, PT ;  /* 0x000000ff0000720c */ /* 0x000fda0003f05270 */
[----:B------:R-:W-:Y:S05]  /*e870*/  @P0 BRA `(.L_x_302) ;  /* 0x0000000000300947 */ /* 0x000fea0003800000 */
[----:B------:R-:W1:Y:S01]  /*e880*/  S2R R5, SR_LANEID ;  /* 0x0000000000057919 */ /* 0x000e620000000000 */
[----:B------:R-:W-:Y:S01]  /*e890*/  VOTEU.ANY UR4, UPT, PT ;  /* 0x0000000000047886 */ /* 0x000fe200038e0100 */
[----:B0-----:R-:W0:Y:S01]  /*e8a0*/  LDC.64 R2, c[0x0][0xc60] ;  /* 0x00031800ff027b82 */ /* 0x001e220000000a00 */
[----:B------:R-:W1:Y:S02]  /*e8b0*/  FLO.U32 R0, UR4 ;  /* 0x0000000400007d00 */ /* 0x000e6400080e0000 */
[----:B-1----:R-:W-:-:S06]  /*e8c0*/  ISETP.EQ.U32.AND P0, PT, R0, R5, PT ;  /* 0x000000050000720c */ /* 0x002fcc0003f02070 */
[----:B------:R-:W0:Y:S07]  /*e8d0*/  POPC R5, UR4 ;  /* 0x0000000400057d09 */ /* 0x000e2e0008000000 */
[----:B0-----:R-:W3:Y:S01]  /*e8e0*/  @P0 ATOMG.E.ADD.STRONG.GPU PT, R3, desc[UR36][R2.64], R5 ;  /* 0x00000005020309a8 */ /* 0x001ee200081ee1e4 */
[----:B------:R-:W0:Y:S02]  /*e8f0*/  S2R R4, SR_LTMASK ;  /* 0x0000000000047919 */ /* 0x000e240000003900 */
[----:B0-----:R-:W-:-:S04]  /*e900*/  LOP3.LUT R4, R4, UR4, RZ, 0xc0, !PT ;  /* 0x0000000404047c12 */ /* 0x001fc8000f8ec0ff */
[----:B------:R-:W0:Y:S01]  /*e910*/  POPC R7, R4 ;  /* 0x0000000400077309 */ /* 0x000e220000000000 */
[----:B---3--:R-:W0:Y:S02]  /*e920*/  SHFL.IDX PT, R0, R3, R0, 0x1f ;  /* 0x00001f0003007589 */ /* 0x008e2400000e0000 */
[----:B0-----:R-:W-:-:S07]  /*e930*/  IADD3 R16, R0, UR38, R7 ;  /* 0x0000002600107c10 */ /* 0x001fce000fffe007 */
.L_x_302:
[----:B------:R-:W-:Y:S05]  /*e940*/  BSYNC B0 ;  /* 0x0000000000007941 */ /* 0x000fea0003800000 */
.L_x_301:
[----:B------:R-:W3:Y:S02]  /*e950*/  LDL R0, [R1+0x24] ;  /* 0x0000240001007983 */ /* 0x000ee40000100800 */
[----:B---3--:R-:W-:-:S13]  /*e960*/  ISETP.NE.AND P0, PT, R0, 0x3, PT ;  /* 0x000000030000780c */ /* 0x008fda0003f05270 */
[----:B------:R-:W-:Y:S05]  /*e970*/  @!P0 BRA `(.L_x_303) ;  /* 0x0000000000048947 */ /* 0x000fea0003800000 */
[----:B------:R-:W-:Y:S01]  /*e980*/  BPT.TRAP 0x1 ;  /* 0x000000040000795c */ /* 0x000fe20000300000 */
.L_x_303:
[----:B------:R-:W-:Y:S01]  /*e990*/  IMAD R0, R25, 0x8, R22 ;  /* 0x0000000819007824 */ /* 0x000fe200078e0216 */
[----:B0-----:R-:W-:Y:S01]  /*e9a0*/  SHF.L.U32 R3, R28, 0x1f, RZ ;  /* 0x0000001f1c037819 */ /* 0x001fe200000006ff */
[----:B------:R-:W-:Y:S01]  /*e9b0*/  BSSY B0, `(.L_x_304) ;  /* 0x0000004000007945 */ /* 0x000fe20003800000 */
[----:B------:R-:W-:Y:S02]  /*e9c0*/  IMAD R6, R26, -0x80, R34 ;  /* 0xffffff801a067824 */ /* 0x000fe400078e0222 */
[----:B------:R-:W0:Y:S02]  /*e9d0*/  SYNCS.PHASECHK.TRANS64.TRYWAIT P0, [R0+URZ+0x28860], R3 ;  /* 0x02886003000075a7 */ /* 0x000e24000800017f */
[----:B0-----:R-:W-:Y:S05]  /*e9e0*/  @!P0 BRA `(.L_x_305) ;  /* 0x0000004000a88947 */ /* 0x001fea0003800000 */
.L_x_413:
[----:B------:R-:W-:Y:S05]  /*e9f0*/  BSYNC B0 ;  /* 0x0000000000007941 */ /* 0x000fea0003800000 */
.L_x_304:
[----:B------:R-:W1:Y:S01]  /*ea00*/  S2R R2, SR_TID.X ;  /* 0x0000000000027919 */ /* 0x000e620000002100 */
[----:B------:R-:W-:Y:S01]  /*ea10*/  UMOV UR4, 0xffffffff ;  /* 0xffffffff00047882 */ /* 0x000fe20000000000 */
[----:B------:R-:W-:Y:S01]  /*ea20*/  IMAD R9, R25, 0x4000, R33 ;  /* 0x0000400019097824 */ /* 0x000fe200078e0221 */
[----:B-1----:R-:W-:-:S04]  /*ea30*/  LOP3.LUT R2, R2, 0x7f, RZ, 0xc0, !PT ;  /* 0x0000007f02027812 */ /* 0x002fc800078ec0ff */
[----:B------:R-:W-:-:S05]  /*ea40*/  SHF.R.U32.HI R2, RZ, 0x3, R2 ;  /* 0x00000003ff027819 */ /* 0x000fca0000011602 */
[----:B------:R-:W-:Y:S01]  /*ea50*/  IMAD.IADD R6, R6, 0x1, -R2 ;  /* 0x0000000106067824 */ /* 0x000fe200078e0a02 */
[----:B------:R-:W-:Y:S06]  /*ea60*/  BRA.DIV UR4, `(.L_x_306) ;  /* 0x00000042049c7947 */ /* 0x000fec000b800000 */
[----:B--2---:R-:W1:Y:S01]  /*ea70*/  SHFL.IDX PT, R14, R18, RZ, 0x181f ;  /* 0x00181fff120e7589 */ /* 0x004e6200000e0000 */
[----:B------:R-:W-:Y:S01]  /*ea80*/  ULDC UR4, c[0x0][0x2f4] ;  /* 0x0000bd0000047ab9 */ /* 0x000fe20000000800 */
[C---:B------:R-:W-:Y:S01]  /*ea90*/  IMAD.SHL.U32 R5, R30.reuse, 0x2, RZ ;  /* 0x000000021e057824 */ /* 0x040fe200078e00ff */
[----:B------:R-:W-:Y:S01]  /*eaa0*/  ISETP.GE.AND P1, PT, R30, UR4, PT ;  /* 0x000000041e007c0c */ /* 0x000fe2000bf26270 */
[----:B0-----:R-:W0:Y:S01]  /*eab0*/  SHFL.IDX PT, R3, R23, RZ, 0x181f ;  /* 0x00181fff17037589 */ /* 0x001e2200000e0000 */
[----:B------:R-:W-:Y:S01]  /*eac0*/  ISETP.GE.AND P0, PT, R29, UR4, PT ;  /* 0x000000041d007c0c */ /* 0x000fe2000bf06270 */
[----:B------:R-:W-:Y:S01]  /*ead0*/  IMAD R4, R9, 0x2, R22 ;  /* 0x0000000209047824 */ /* 0x000fe200078e0216 */
[C---:B------:R-:W-:Y:S01]  /*eae0*/  ISETP.LT.OR P2, PT, R6.reuse, 0x1, P1 ;  /* 0x000000010600780c */ /* 0x040fe20000f41670 */
[----:B------:R-:W2:Y:S01]  /*eaf0*/  SHFL.IDX PT, R10, R18, 0x1, 0x181f ;  /* 0x00381f00120a7f89 */ /* 0x000ea200000e0000 */
[----:B------:R-:W-:-:S03]  /*eb00*/  ISETP.LT.OR P3, PT, R6, 0x1, P0 ;  /* 0x000000010600780c */ /* 0x000fc60000761670 */
[----:B------:R-:W3:Y:S04]  /*eb10*/  SHFL.IDX PT, R7, R23, 0x1, 0x181f ;  /* 0x00381f0017077f89 */ /* 0x000ee800000e0000 */
[----:B------:R-:W-:Y:S01]  /*eb20*/  SHFL.IDX PT, R8, R23, 0x2, 0x181f ;  /* 0x00581f0017087f89 */ /* 0x000fe200000e0000 */
[----:B-1----:R-:W-:-:S03]  /*eb30*/  IADD3 R2, P4, R14, R5, RZ ;  /* 0x000000050e027210 */ /* 0x002fc60007f9e0ff */
[----:B------:R-:W1:Y:S02]  /*eb40*/  SHFL.IDX PT, R14, R18, 0x2, 0x181f ;  /* 0x00581f00120e7f89 */ /* 0x000e6400000e0000 */
[----:B0-----:R-:W-:-:S05]  /*eb50*/  IMAD.X R3, RZ, RZ, R3, P4 ;  /* 0x000000ffff037224 */ /* 0x001fca00020e0603 */
[----:B------:R-:W-:Y:S01]  /*eb60*/  LDGSTS.E.BYPASS.LTC128B.128 [R4+0x400], desc[UR36][R2.64], !P2 ;  /* 0x0040000002047fae */ /* 0x000fe2000d101d64 */
[----:B------:R-:W-:-:S03]  /*eb70*/  ISETP.LT.OR P2, PT, R6, 0x11, P1 ;  /* 0x000000110600780c */ /* 0x000fc60000f41670 */
[----:B------:R2:W-:Y:S01]  /*eb80*/  LDGSTS.E.BYPASS.LTC128B.128 [R4+0x4400], desc[UR36][R2.64+0x80], !P3 ;  /* 0x0440008002047fae */ /* 0x0005e2000d901d64 */
[----:B------:R-:W-:Y:S02]  /*eb90*/  ISETP.LT.OR P3, PT, R6, 0x11, P0 ;  /* 0x000000110600780c */ /* 0x000fe40000761670 */
[----:B--2---:R-:W-:Y:S02]  /*eba0*/  IADD3 R2, P4, R10, R5, RZ ;  /* 0x000000050a027210 */ /* 0x004fe40007f9e0ff */
[----:B------:R-:W-:Y:S02]  /*ebb0*/  SHFL.IDX PT, R10, R18, 0x4, 0x181f ;  /* 0x00981f00120a7f89 */ /* 0x000fe400000e0000 */
[----:B---3--:R-:W-:Y:S02]  /*ebc0*/  IADD3.X R3, RZ, R7, RZ, P4, !PT ;  /* 0x00000007ff037210 */ /* 0x008fe400027fe4ff */
[----:B------:R-:W-:Y:S04]  /*ebd0*/  SHFL.IDX PT, R7, R23, 0x3, 0x181f ;  /* 0x00781f0017077f89 */ /* 0x000fe800000e0000 */
[----:B------:R-:W-:Y:S01]  /*ebe0*/  LDGSTS.E.BYPASS.LTC128B.128 [R4+0xc00], desc[UR36][R2.64], !P2 ;  /* 0x00c0000002047fae */ /* 0x000fe2000d101d64 */
[----:B------:R-:W-:-:S03]  /*ebf0*/  ISETP.LT.OR P2, PT, R6, 0x21, P1 ;  /* 0x000000210600780c */ /* 0x000fc60000f41670 */
[----:B------:R1:W-:Y:S01]  /*ec00*/  LDGSTS.E.BYPASS.LTC128B.128 [R4+0x4c00], desc[UR36][R2.64+0x80], !P3 ;  /* 0x04c0008002047fae */ /* 0x0003e2000d901d64 */
[----:B------:R-:W-:Y:S02]  /*ec10*/  ISETP.LT.OR P3, PT, R6, 0x21, P0 ;  /* 0x000000210600780c */ /* 0x000fe40000761670 */
[----:B-1----:R-:W-:Y:S02]  /*ec20*/  IADD3 R2, P4, R14, R5, RZ ;  /* 0x000000050e027210 */ /* 0x002fe40007f9e0ff */
[----:B------:R-:W0:Y:S03]  /*ec30*/  SHFL.IDX PT, R14, R18, 0x3, 0x181f ;  /* 0x00781f00120e7f89 */ /* 0x000e2600000e0000 */
[----:B------:R-:W-:Y:S02]  /*ec40*/  IMAD.X R3, RZ, RZ, R8, P4 ;  /* 0x000000ffff037224 */ /* 0x000fe400020e0608 */
[----:B------:R-:W1:Y:S04]  /*ec50*/  SHFL.IDX PT, R8, R23, 0x4, 0x181f ;  /* 0x00981f0017087f89 */ /* 0x000e6800000e0000 */
[----:B------:R-:W-:Y:S01]  /*ec60*/  LDGSTS.E.BYPASS.LTC128B.128 [R4+0x1400], desc[UR36][R2.64], !P2 ;  /* 0x0140000002047fae */ /* 0x000fe2000d101d64 */
[----:B------:R-:W-:-:S03]  /*ec70*/  ISETP.LT.OR P2, PT, R6, 0x31, P1 ;  /* 0x000000310600780c */ /* 0x000fc60000f41670 */
[----:B------:R0:W-:Y:S01]  /*ec80*/  LDGSTS.E.BYPASS.LTC128B.128 [R4+0x5400], desc[UR36][R2.64+0x80], !P3 ;  /* 0x0540008002047fae */ /* 0x0001e2000d901d64 */
[----:B------:R-:W-:Y:S02]  /*ec90*/  ISETP.LT.OR P3, PT, R6, 0x31, P0 ;  /* 0x000000310600780c */ /* 0x000fe40000761670 */
[----:B0-----:R-:W-:Y:S02]  /*eca0*/  IADD3 R2, P4, R14, R5, RZ ;  /* 0x000000050e027210 */ /* 0x001fe40007f9e0ff */
[----:B------:R-:W0:Y:S03]  /*ecb0*/  SHFL.IDX PT, R14, R18, 0x5, 0x181f ;  /* 0x00b81f00120e7f89 */ /* 0x000e2600000e0000 */
[----:B------:R-:W-:Y:S02]  /*ecc0*/  IMAD.X R3, RZ, RZ, R7, P4 ;  /* 0x000000ffff037224 */ /* 0x000fe400020e0607 */
[----:B------:R-:W2:Y:S04]  /*ecd0*/  SHFL.IDX PT, R7, R23, 0x5, 0x181f ;  /* 0x00b81f0017077f89 */ /* 0x000ea800000e0000 */
[----:B------:R-:W-:Y:S01]  /*ece0*/  LDGSTS.E.BYPASS.LTC128B.128 [R4+0x1c00], desc[UR36][R2.64], !P2 ;  /* 0x01c0000002047fae */ /* 0x000fe2000d101d64 */
[----:B------:R-:W-:-:S03]  /*ecf0*/  ISETP.LT.OR P2, PT, R6, 0x41, P1 ;  /* 0x000000410600780c */ /* 0x000fc60000f41670 */
[----:B------:R3:W-:Y:S01]  /*ed00*/  LDGSTS.E.BYPASS.LTC128B.128 [R4+0x5c00], desc[UR36][R2.64+0x80], !P3 ;  /* 0x05c0008002047fae */ /* 0x0007e2000d901d64 */
[----:B------:R-:W-:Y:S02]  /*ed10*/  ISETP.LT.OR P3, PT, R6, 0x41, P0 ;  /* 0x000000410600780c */ /* 0x000fe40000761670 */
[----:B---3--:R-:W-:Y:S02]  /*ed20*/  IADD3 R2, P4, R10, R5, RZ ;  /* 0x000000050a027210 */ /* 0x008fe40007f9e0ff */
[----:B------:R-:W3:Y:S03]  /*ed30*/  SHFL.IDX PT, R10, R18, 0x6, 0x181f ;  /* 0x00d81f00120a7f89 */ /* 0x000ee600000e0000 */
[----:B-1----:R-:W-:Y:S02]  /*ed40*/  IMAD.X R3, RZ, RZ, R8, P4 ;  /* 0x000000ffff037224 */ /* 0x002fe400020e0608 */
[----:B------:R-:W1:Y:S04]  /*ed50*/  SHFL.IDX PT, R8, R23, 0x6, 0x181f ;  /* 0x00d81f0017087f89 */ /* 0x000e6800000e0000 */
[----:B------:R-:W-:Y:S01]  /*ed60*/  LDGSTS.E.BYPASS.LTC128B.128 [R4+0x2400], desc[UR36][R2.64], !P2 ;  /* 0x0240000002047fae */ /* 0x000fe2000d101d64 */
[----:B------:R-:W-:-:S03]  /*ed70*/  ISETP.LT.OR P2, PT, R6, 0x51, P1 ;  /* 0x000000510600780c */ /* 0x000fc60000f41670 */
[----:B------:R0:W-:Y:S01]  /*ed80*/  LDGSTS.E.BYPASS.LTC128B.128 [R4+0x6400], desc[UR36][R2.64+0x80], !P3 ;  /* 0x0640008002047fae */ /* 0x0001e2000d901d64 */
[----:B------:R-:W-:-:S03]  /*ed90*/  ISETP.LT.OR P3, PT, R6, 0x51, P0 ;  /* 0x000000510600780c */ /* 0x000fc60000761670 */
[----:B------:R-:W4:Y:S01]  /*eda0*/  SHFL.IDX PT, R23, R23, 0x7, 0x181f ;  /* 0x00f81f0017177f89 */ /* 0x000f2200000e0000 */
[----:B0-----:R-:W-:-:S03]  /*edb0*/  IADD3 R2, P4, R14, R5, RZ ;  /* 0x000000050e027210 */ /* 0x001fc60007f9e0ff */
[----:B------:R0:W0:Y:S02]  /*edc0*/  SHFL.IDX PT, R14, R18, 0x7, 0x181f ;  /* 0x00f81f00120e7f89 */ /* 0x00002400000e0000 */
[----:B--2---:R-:W-:-:S05]  /*edd0*/  IMAD.X R3, RZ, RZ, R7, P4 ;  /* 0x000000ffff037224 */ /* 0x004fca00020e0607 */
[----:B------:R-:W-:Y:S01]  /*ede0*/  LDGSTS.E.BYPASS.LTC128B.128 [R4+0x2c00], desc[UR36][R2.64], !P2 ;  /* 0x02c0000002047fae */ /* 0x000fe2000d101d64 */
[----:B------:R-:W-:-:S03]  /*edf0*/  ISETP.LT.OR P2, PT, R6, 0x61, P1 ;  /* 0x000000610600780c */ /* 0x000fc60000f41670 */
[----:B------:R3:W-:Y:S01]  /*ee00*/  LDGSTS.E.BYPASS.LTC128B.128 [R4+0x6c00], desc[UR36][R2.64+0x80], !P3 ;  /* 0x06c0008002047fae */ /* 0x0007e2000d901d64 */
[----:B------:R-:W-:Y:S02]  /*ee10*/  ISETP.LT.OR P3, PT, R6, 0x61, P0 ;  /* 0x000000610600780c */ /* 0x000fe40000761670 */
[----:B---3--:R-:W-:-:S05]  /*ee20*/  IADD3 R2, P4, R10, R5, RZ ;  /* 0x000000050a027210 */ /* 0x008fca0007f9e0ff */
[----:B-1----:R-:W-:-:S05]  /*ee30*/  IMAD.X R3, RZ, RZ, R8, P4 ;  /* 0x000000ffff037224 */ /* 0x002fca00020e0608 */
[----:B------:R1:W-:Y:S04]  /*ee40*/  LDGSTS.E.BYPASS.LTC128B.128 [R4+0x3400], desc[UR36][R2.64], !P2 ;  /* 0x0340000002047fae */ /* 0x0003e8000d101d64 */
[----:B0---4-:R1:W-:Y:S02]  /*ee50*/  LDGSTS.E.BYPASS.LTC128B.128 [R4+0x7400], desc[UR36][R2.64+0x80], !P3 ;  /* 0x0740008002047fae */ /* 0x0113e4000d901d64 */
.L_x_431:
[C---:B------:R-:W-:Y:S02]  /*ee60*/  ISETP.LT.OR P1, PT, R6.reuse, 0x71, P1 ;  /* 0x000000710600780c */ /* 0x040fe40000f21670 */
[----:B------:R-:W-:Y:S02]  /*ee70*/  ISETP.LT.OR P0, PT, R6, 0x71, P0 ;  /* 0x000000710600780c */ /* 0x000fe40000701670 */
[----:B-1----:R-:W-:-:S05]  /*ee80*/  IADD3 R2, P2, R14, R5, RZ ;  /* 0x000000050e027210 */ /* 0x002fca0007f5e0ff */
[----:B------:R-:W-:-:S05]  /*ee90*/  IMAD.X R3, RZ, RZ, R23, P2 ;  /* 0x000000ffff037224 */ /* 0x000fca00010e0617 */
[----:B------:R-:W-:Y:S01]  /*eea0*/  @!PT LDS RZ, [RZ] ;  /* 0x00000000fffff984 */ /* 0x000fe20000000800 */
[----:B------:R-:W-:Y:S01]  /*eeb0*/  @!PT LDS RZ, [RZ] ;  /* 0x00000000fffff984 */ /* 0x000fe20000000800 */
[----:B------:R-:W-:Y:S01]  /*eec0*/  @!PT LDS RZ, [RZ] ;  /* 0x00000000fffff984 */ /* 0x000fe20000000800 */
[----:B------:R0:W-:Y:S04]  /*eed0*/  LDGSTS.E.BYPASS.LTC128B.128 [R4+0x3c00], desc[UR36][R2.64], !P1 ;  /* 0x03c0000002047fae */ /* 0x0001e8000c901d64 */
[----:B------:R0:W-:Y:S01]  /*eee0*/  LDGSTS.E.BYPASS.LTC128B.128 [R4+0x7c00], desc[UR36][R2.64+0x80], !P0 ;  /* 0x07c0008002047fae */ /* 0x0001e2000c101d64 */
[----:B------:R-:W-:Y:S01]  /*eef0*/  PLOP3.LUT P0, PT, PT, PT, PT, 0x80, 0x0 ;  /* 0x000000000000781c */ /* 0x000fe20003f0f070 */
[----:B------:R-:W-:-:S12]  /*ef00*/  NOP ;  /* 0x0000000000007918 */ /* 0x000fd80000000000 */
.L_x_307:
[----:B------:R-:W-:Y:S02]  /*ef10*/  PLOP3.LUT P1, PT, P1, P0, PT, 0xa2, 0x0 ;  /* 0x000000000000781c */ /* 0x000fe40000f21472 */
[----:B------:R-:W-:-:S08]  /*ef20*/  @P0 R2UR P1, UR4, R0 ;  /* 0x00000000000402ca */ /* 0x000fd00000020000 */
[----:B------:R-:W-:-:S05]  /*ef30*/  @P0 PLOP3.LUT P0, PT, P1, PT, PT, 0x80, 0x0 ;  /* 0x000000000000081c */ /* 0x000fca0000f0f070 */
[----:B------:R-:W-:Y:S01]  /*ef40*/  @!P1 SYNCS.ARRIVE.TRANS64.RED.A0T1 RZ, [UR4+0x28850], RZ ;  /* 0x028850ffffff99a7 */ /* 0x000fe20008200404 */
[----:B------:R-:W-:Y:S07]  /*ef50*/  @!P1 ARRIVES.LDGSTSBAR.64.TRANSCNT [UR4+0x28850] ;  /* 0x02885000ff0099b0 */ /* 0x000fee0008000a84 */
[----:B------:R-:W-:Y:S05]  /*ef60*/  @P0 BRA.U.ANY `(.L_x_307) ;  /* 0xfffffffd00e80947 */ /* 0x000fea000393ffff */
[----:B------:R-:W-:Y:S01]  /*ef70*/  NOP ;  /* 0x0000000000007918 */ /* 0x000fe20000000000 */
[----:B0-----:R-:W2:Y:S02]  /*ef80*/  LDL R2, [R1+0x24] ;  /* 0x0000240001027983 */ /* 0x001ea40000100800 */
[----:B--2---:R-:W-:-:S13]  /*ef90*/  ISETP.NE.AND P2, PT, R2, 0x3, PT ;  /* 0x000000030200780c */ /* 0x004fda0003f45270 */
[----:B------:R-:W-:Y:S05]  /*efa0*/  @!P2 BRA `(.L_x_308) ;  /* 0x000000000004a947 */ /* 0x000fea0003800000 */
[----:B------:R-:W-:Y:S01]  /*efb0*/  BPT.TRAP 0x1 ;  /* 0x000000040000795c */ /* 0x000fe20000300000 */
.L_x_308:
[----:B------:R0:W-:Y:S01]  /*efc0*/  SYNCS.ARRIVE.TRANS64.A1T0 RZ, [R0+URZ+0x28850], RZ ;  /* 0x028850ff00ff79a7 */ /* 0x0001e2000810003f */
[----:B------:R-:W-:-:S04]  /*efd0*/  IADD3 R25, R25, 0x1, RZ ;  /* 0x0000000119197810 */ /* 0x000fc80007ffe0ff */
[----:B------:R-:W-:-:S04]  /*efe0*/  ISETP.NE.AND P0, PT, R25, 0x2, PT ;  /* 0x000000021900780c */ /* 0x000fc80003f05270 */
[----:B------:R-:W-:Y:S02]  /*eff0*/  SEL R3, RZ, 0x1, P0 ;  /* 0x00000001ff037807 */ /* 0x000fe40000000000 */
[----:B------:R-:W-:Y:S02]  /*f000*/  SEL R25, R25, RZ, P0 ;  /* 0x000000ff19197207 */ /* 0x000fe40000000000 */
[----:B0-----:R-:W-:-:S07]  /*f010*/  LOP3.LUT R28, R28, R3, RZ, 0x3c, !PT ;  /* 0x000000031c1c7212 */ /* 0x001fce00078e3cff */
.L_x_265:
[----:B------:R-:W-:Y:S05]  /*f020*/  BSYNC B7 ;  /* 0x0000000000077941 */ /* 0x000fea0003800000 */
.L_x_263:
[----:B------:R-:W-:-:S13]  /*f030*/  LOP3.LUT P0, RZ, R27, 0x20, RZ, 0xc0, !PT ;  /* 0x000000201bff7812 */ /* 0x000fda000780c0ff */
[----:B------:R-:W-:Y:S05]  /*f040*/  @!P0 BRA `(.L_x_309) ;  /* 0x0000000000248947 */ /* 0x000fea0003800000 */
[----:B------:R-:W-:Y:S05]  /*f050*/  WARPSYNC.ALL ;  /* 0x0000000000007948 */ /* 0x000fea0003800000 */
[----:B------:R-:W0:Y:S08]  /*f060*/  S2UR UR5, SR_CgaCtaId ;  /* 0x00000000000579c3 */ /* 0x000e300000008800 */
[----:B------:R-:W-:Y:S06]  /*f070*/  BAR.SYNC.DEFER_BLOCKING 0x5, 0x180 ;  /* 0x0146000000007b1d */ /* 0x000fec0000010000 */
[----:B------:R-:W-:-:S02]  /*f080*/  UMOV UR4, 0x400 ;  /* 0x0000040000047882 */ /* 0x000fc40000000000 */
[----:B0-----:R-:W-:-:S06]  /*f090*/  ULEA UR4, UR5, UR4, 0x18 ;  /* 0x0000000405047291 */ /* 0x001fcc000f8ec03f */
[----:B------:R-:W-:-:S05]  /*f0a0*/  IMAD.U32 R22, RZ, RZ, UR4 ;  /* 0x00000004ff167e24 */ /* 0x000fca000f8e00ff */
[----:B------:R2:W3:Y:S01]  /*f0b0*/  LDS.128 R16, [R22+0x288d0] ;  /* 0x0288d00016107984 */ /* 0x0004e20000000c00 */
[----:B------:R-:W-:Y:S06]  /*f0c0*/  BAR.ARV 0x4, 0x180 ;  /* 0x0106000000007b1d */ /* 0x000fec0000002000 */
[----:B------:R-:W-:Y:S05]  /*f0d0*/  BRA `(.L_x_310) ;  /* 0x0000000800d07947 */ /* 0x000fea0003800000 */
.L_x_309:
[----:B------:R-:W0:Y:S01]  /*f0e0*/  S2R R0, SR_TID.X ;  /* 0x0000000000007919 */ /* 0x000e220000002100 */
[----:B------:R-:W-:Y:S01]  /*f0f0*/  UMOV UR4, 0xffffffff ;  /* 0xffffffff00047882 */ /* 0x000fe20000000000 */
[----:B0-----:R-:W-:-:S04]  /*f100*/  LOP3.LUT R9, R0, 0x1f, RZ, 0xc0, !PT ;  /* 0x0000001f00097812 */ /* 0x001fc800078ec0ff */
[----:B------:R-:W-:Y:S01]  /*f110*/  ISETP.NE.AND P0, PT, R9, 0x1f, PT ;  /* 0x0000001f0900780c */ /* 0x000fe20003f05270 */
[----:B------:R-:W-:-:S12]  /*f120*/  BRA.DIV UR4, `(.L_x_311) ;  /* 0x0000004604687947 */ /* 0x000fd8000b800000 */
[----:B------:R-:W-:Y:S01]  /*f130*/  IMAD.IADD R7, R19, 0x1, R9 ;  /* 0x0000000113077824 */ /* 0x000fe200078e0209 */
[----:B------:R-:W-:-:S04]  /*f140*/  ULDC UR4, c[0x0][0xc3c] ;  /* 0x00030f0000047ab9 */ /* 0x000fc80000000800 */
[----:B------:R-:W-:-:S13]  /*f150*/  ISETP.GE.OR P1, PT, R7, UR4, !P0 ;  /* 0x0000000407007c0c */ /* 0x000fda000c726670 */
[----:B------:R-:W0:Y:S08]  /*f160*/  @!P1 LDC.64 R2, c[0x0][0xc80] ;  /* 0x00032000ff029b82 */ /* 0x000e300000000a00 */
[----:B------:R-:W1:Y:S01]  /*f170*/  @!P1 LDC.64 R4, c[0x0][0xc78] ;  /* 0x00031e00ff049b82 */ /* 0x000e620000000a00 */
[----:B0-----:R-:W-:-:S05]  /*f180*/  @!P1 IMAD.WIDE R2, R7, 0x4, R2 ;  /* 0x0000000407029825 */ /* 0x001fca00078e0202 */
[----:B------:R1:W2:Y:S02]  /*f190*/  @!P1 LDG.E R6, desc[UR36][R2.64] ;  /* 0x0000002402069981 */ /* 0x0002a4000c1e1900 */
[----:B-1----:R-:W-:-:S05]  /*f1a0*/  @!P1 IMAD.WIDE R2, R7, 0x4, R4 ;  /* 0x0000000407029825 */ /* 0x002fca00078e0204 */
[----:B------:R-:W3:Y:S01]  /*f1b0*/  @!P1 LDG.E R5, desc[UR36][R2.64] ;  /* 0x0000002402059981 */ /* 0x000ee2000c1e1900 */
[----:B------:R-:W-:Y:S01]  /*f1c0*/  IMAD.MOV.U32 R7, RZ, RZ, RZ ;  /* 0x000000ffff077224 */ /* 0x000fe200078e00ff */
[C---:B------:R-:W-:Y:S01]  /*f1d0*/  ISETP.GE.U32.AND P2, PT, R9.reuse, 0x2, PT ;  /* 0x000000020900780c */ /* 0x040fe20003f46070 */
[----:B------:R-:W-:Y:S01]  /*f1e0*/  IMAD.MOV.U32 R4, RZ, RZ, RZ ;  /* 0x000000ffff047224 */ /* 0x000fe200078e00ff */
[C---:B------:R-:W-:Y:S01]  /*f1f0*/  ISETP.GE.U32.AND P3, PT, R9.reuse, 0x4, PT ;  /* 0x000000040900780c */ /* 0x040fe20003f66070 */
[----:B------:R-:W-:Y:S01]  /*f200*/  SHFL.IDX PT, R0, R16, RZ, 0x1f ;  /* 0x00001fff10007589 */ /* 0x000fe200000e0000 */
[C---:B------:R-:W-:Y:S02]  /*f210*/  ISETP.GE.U32.AND P4, PT, R9.reuse, 0x8, PT ;  /* 0x000000080900780c */ /* 0x040fe40003f86070 */
[----:B------:R-:W-:Y:S01]  /*f220*/  ISETP.GE.U32.AND P5, PT, R9, 0x10, PT ;  /* 0x000000100900780c */ /* 0x000fe20003fa6070 */
[----:B------:R-:W-:Y:S01]  /*f230*/  SHFL.IDX PT, R8, R16, 0x1, 0x1f ;  /* 0x00201f0010087f89 */ /* 0x000fe200000e0000 */
[----:B--2---:R-:W-:-:S02]  /*f240*/  @!P1 IMAD.MOV.U32 R7, RZ, RZ, R6 ;  /* 0x000000ffff079224 */ /* 0x004fc400078e0006 */
[----:B------:R-:W-:Y:S02]  /*f250*/  IMAD.MOV.U32 R6, RZ, RZ, RZ ;  /* 0x000000ffff067224 */ /* 0x000fe400078e00ff */
[----:B---3--:R-:W-:Y:S01]  /*f260*/  @!P1 IMAD.MOV.U32 R4, RZ, RZ, R5 ;  /* 0x000000ffff049224 */ /* 0x008fe200078e0005 */
[----:B------:R-:W-:-:S03]  /*f270*/  ISETP.NE.AND P1, PT, R9, RZ, PT ;  /* 0x000000ff0900720c */ /* 0x000fc60003f25270 */
[----:B------:R-:W-:-:S05]  /*f280*/  IMAD R13, R4, R7, RZ ;  /* 0x00000007040d7224 */ /* 0x000fca00078e02ff */
        /* <DEDUP_REMOVED lines=15> */
[----:B------:R0:W1:Y:S02]  /*f380*/  SHFL.IDX PT, R14, R2, 0x1f, 0x1f ;  /* 0x03e01f00020e7f89 */ /* 0x00006400000e0000 */
.L_x_441:
[----:B------:R-:W-:Y:S02]  /*f390*/  ULDC UR4, c[0x0][0xc38] ;  /* 0x00030e0000047ab9 */ /* 0x000fe40000000800 */
[----:B------:R-:W-:-:S04]  /*f3a0*/  IMAD.U32 R5, RZ, RZ, UR4 ;  /* 0x00000004ff057e24 */ /* 0x000fc8000f8e00ff */
[----:B-1----:R-:W-:-:S05]  /*f3b0*/  IMAD R14, R14, R5, RZ ;  /* 0x000000050e0e7224 */ /* 0x002fca00078e02ff */
[----:B------:R-:W-:-:S04]  /*f3c0*/  IADD3 R9, R8, R14, RZ ;  /* 0x0000000e08097210 */ /* 0x000fc80007ffe0ff */
[----:B------:R-:W-:-:S13]  /*f3d0*/  ISETP.GT.AND P6, PT, R9, R0, PT ;  /* 0x000000000900720c */ /* 0x000fda0003fc4270 */
[----:B------:R-:W-:Y:S05]  /*f3e0*/  @P6 BRA `(.L_x_312) ;  /* 0x0000000000a46947 */ /* 0x000fea0003800000 */
.L_x_315:
[----:B0-----:R-:W0:Y:S01]  /*f3f0*/  LDC R2, c[0x0][0xc3c] ;  /* 0x00030f00ff027b82 */ /* 0x001e220000000800 */
[----:B------:R-:W-:-:S05]  /*f400*/  VIADD R19, R19, 0x1f ;  /* 0x0000001f13137836 */ /* 0x000fca0000000000 */
[----:B0-----:R-:W-:-:S13]  /*f410*/  ISETP.GE.AND P6, PT, R19, R2, PT ;  /* 0x000000021300720c */ /* 0x001fda0003fc6270 */
[----:B------:R-:W-:Y:S05]  /*f420*/  @P6 BRA `(.L_x_313) ;  /* 0x0000000400b86947 */ /* 0x000fea0003800000 */
[----:B------:R-:W0:Y:S01]  /*f430*/  S2R R3, SR_TID.X ;  /* 0x0000000000037919 */ /* 0x000e220000002100 */
[----:B------:R-:W-:Y:S01]  /*f440*/  IMAD.MOV.U32 R7, RZ, RZ, RZ ;  /* 0x000000ffff077224 */ /* 0x000fe200078e00ff */
[----:B0-----:R-:W-:-:S05]  /*f450*/  LOP3.LUT R3, R3, 0x1f, RZ, 0xc0, !PT ;  /* 0x0000001f03037812 */ /* 0x001fca00078ec0ff */
[----:B------:R-:W-:-:S05]  /*f460*/  IMAD.IADD R11, R19, 0x1, R3 ;  /* 0x00000001130b7824 */ /* 0x000fca00078e0203 */
[----:B------:R-:W-:-:S13]  /*f470*/  ISETP.GE.OR P6, PT, R11, R2, !P0 ;  /* 0x000000020b00720c */ /* 0x000fda00047c6670 */
[----:B------:R-:W0:Y:S08]  /*f480*/  @!P6 LDC.64 R2, c[0x0][0xc80] ;  /* 0x00032000ff02eb82 */ /* 0x000e300000000a00 */
[----:B------:R-:W1:Y:S01]  /*f490*/  @!P6 LDC.64 R4, c[0x0][0xc78] ;  /* 0x00031e00ff04eb82 */ /* 0x000e620000000a00 */
[----:B0-----:R-:W-:-:S05]  /*f4a0*/  @!P6 IMAD.WIDE R2, R11, 0x4, R2 ;  /* 0x000000040b02e825 */ /* 0x001fca00078e0202 */
[----:B------:R1:W2:Y:S02]  /*f4b0*/  @!P6 LDG.E R7, desc[UR36][R2.64] ;  /* 0x000000240207e981 */ /* 0x0002a4000c1e1900 */
[----:B-1----:R-:W-:-:S04]  /*f4c0*/  @!P6 IMAD.WIDE R2, R11, 0x4, R4 ;  /* 0x000000040b02e825 */ /* 0x002fc800078e0204 */
[----:B------:R-:W-:-:S06]  /*f4d0*/  IMAD.MOV.U32 R4, RZ, RZ, RZ ;  /* 0x000000ffff047224 */ /* 0x000fcc00078e00ff */
[----:B------:R-:W2:Y:S01]  /*f4e0*/  @!P6 LDG.E R4, desc[UR36][R2.64] ;  /* 0x000000240204e981 */ /* 0x000ea2000c1e1900 */
[----:B------:R-:W-:Y:S01]  /*f4f0*/  UMOV UR4, 0xffffffff ;  /* 0xffffffff00047882 */ /* 0x000fe20000000000 */
[----:B--2---:R-:W-:Y:S02]  /*f500*/  IMAD R13, R4, R7, RZ ;  /* 0x00000007040d7224 */ /* 0x004fe400078e02ff */
[----:B------:R-:W-:Y:S05]  /*f510*/  BRA.DIV UR4, `(.L_x_314) ;  /* 0x0000004604a87947 */ /* 0x000fea000b800000 */
        /* <DEDUP_REMOVED lines=15> */
[----:B------:R0:W1:Y:S02]  /*f610*/  SHFL.IDX PT, R14, R2, 0x1f, 0x1f ;  /* 0x03e01f00020e7f89 */ /* 0x00006400000e0000 */
.L_x_449:
[----:B------:R-:W-:Y:S02]  /*f620*/  ULDC UR4, c[0x0][0xc38] ;  /* 0x00030e0000047ab9 */ /* 0x000fe40000000800 */
[----:B------:R-:W-:-:S04]  /*f630*/  IMAD.U32 R5, RZ, RZ, UR4 ;  /* 0x00000004ff057e24 */ /* 0x000fc8000f8e00ff */
[----:B-1----:R-:W-:-:S04]  /*f640*/  IMAD R14, R14, R5, RZ ;  /* 0x000000050e0e7224 */ /* 0x002fc800078e02ff */
[----:B------:R-:W-:-:S05]  /*f650*/  IMAD.IADD R9, R14, 0x1, R9 ;  /* 0x000000010e097824 */ /* 0x000fca00078e0209 */
[----:B------:R-:W-:-:S13]  /*f660*/  ISETP.GT.AND P6, PT, R9, R0, PT ;  /* 0x000000000900720c */ /* 0x000fda0003fc4270 */
[----:B------:R-:W-:Y:S05]  /*f670*/  @!P6 BRA `(.L_x_315) ;  /* 0xfffffffc005ce947 */ /* 0x000fea000383ffff */
.L_x_312:
[----:B------:R-:W-:Y:S01]  /*f680*/  IMAD.IADD R9, R9, 0x1, -R14 ;  /* 0x0000000109097824 */ /* 0x000fe200078e0a0e */
[----:B------:R-:W-:-:S03]  /*f690*/  UMOV UR4, 0xffffffff ;  /* 0xffffffff00047882 */ /* 0x000fc60000000000 */
[----:B------:R-:W-:-:S05]  /*f6a0*/  IMAD R3, R2, R5, R9 ;  /* 0x0000000502037224 */ /* 0x000fca00078e0209 */
[----:B------:R-:W-:Y:S01]  /*f6b0*/  ISETP.GT.AND P6, PT, R3, R0, PT ;  /* 0x000000000300720c */ /* 0x000fe20003fc4270 */
[----:B------:R-:W-:-:S12]  /*f6c0*/  BRA.DIV UR4, `(.L_x_316) ;  /* 0x0000004604f47947 */ /* 0x000fd8000b800000 */
[----:B------:R-:W-:-:S04]  /*f6d0*/  VOTE.ANY R3, PT, !P6 ;  /* 0x0000000000037806 */ /* 0x000fc800070e0100 */
[----:B------:R-:W1:Y:S02]  /*f6e0*/  POPC R8, R3 ;  /* 0x0000000300087309 */ /* 0x000e640000000000 */
[----:B-1----:R1:W2:Y:S04]  /*f6f0*/  SHFL.IDX PT, R7, R7, R8, 0x1f ;  /* 0x00001f0807077589 */ /* 0x0022a800000e0000 */
[----:B------:R1:W3:Y:S02]  /*f700*/  SHFL.IDX PT, R4, R4, R8, 0x1f ;  /* 0x00001f0804047589 */ /* 0x0002e400000e0000 */
.L_x_454:
[----:B------:R-:W-:-:S13]  /*f710*/  ISETP.NE.AND P0, PT, R3, RZ, PT ;  /* 0x000000ff0300720c */ /* 0x000fda0003f05270 */
[----:B------:R-:W-:Y:S05]  /*f720*/  @!P0 BRA `(.L_x_317) ;  /* 0x0000000000108947 */ /* 0x000fea0003800000 */
[----:B------:R-:W-:Y:S01]  /*f730*/  UMOV UR4, 0xffffffff ;  /* 0xffffffff00047882 */ /* 0x000fe20000000000 */
[----:B------:R-:W-:Y:S02]  /*f740*/  VIADD R12, R8, 0xffffffff ;  /* 0xffffffff080c7836 */ /* 0x000fe40000000000 */
[----:B------:R-:W-:Y:S05]  /*f750*/  BRA.DIV UR4, `(.L_x_318) ;  /* 0x0000004a042c7947 */ /* 0x000fea000b800000 */
[----:B------:R4:W0:Y:S02]  /*f760*/  SHFL.IDX PT, R6, R2, R12, 0x1f ;  /* 0x00001f0c02067589 */ /* 0x00082400000e0000 */
.L_x_317:
[----:B--2---:R-:W-:Y:S01]  /*f770*/  IABS R10, R7 ;  /* 0x00000007000a7213 */ /* 0x004fe20000000000 */
[----:B0-----:R-:W-:Y:S01]  /*f780*/  IMAD R16, R6, R5, R9 ;  /* 0x0000000506107224 */ /* 0x001fe200078e0209 */
[----:B---3--:R-:W-:Y:S01]  /*f790*/  IABS R5, R4 ;  /* 0x0000000400057213 */ /* 0x008fe20000000000 */
[----:B------:R-:W-:Y:S01]  /*f7a0*/  IMAD.IADD R19, R8, 0x1, R19 ;  /* 0x0000000108137824 */ /* 0x000fe200078e0213 */
[----:B------:R-:W0:Y:S01]  /*f7b0*/  I2F.RP R11, R10 ;  /* 0x0000000a000b7306 */ /* 0x000e220000209400 */
[----:B------:R-:W-:-:S07]  /*f7c0*/  IMAD.IADD R0, R0, 0x1, -R16 ;  /* 0x0000000100007824 */ /* 0x000fce00078e0a10 */
[----:B----4-:R-:W2:Y:S08]  /*f7d0*/  I2F.RP R12, R5 ;  /* 0x00000005000c7306 */ /* 0x010eb00000209400 */
[----:B0-----:R-:W0:Y:S08]  /*f7e0*/  MUFU.RCP R11, R11 ;  /* 0x0000000b000b7308 */ /* 0x001e300000001000 */
[----:B--2---:R-:W-:Y:S01]  /*f7f0*/  MUFU.RCP R12, R12 ;  /* 0x0000000c000c7308 */ /* 0x004fe20000001000 */
[----:B0-----:R-:W-:-:S07]  /*f800*/  IADD3 R2, R11, 0xffffffe, RZ ;  /* 0x0ffffffe0b027810 */ /* 0x001fce0007ffe0ff */
[----:B------:R0:W2:Y:S02]  /*f810*/  F2I.FTZ.U32.TRUNC.NTZ R3, R2 ;  /* 0x0000000200037305 */ /* 0x0000a4000021f000 */
[----:B0-----:R-:W-:Y:S02]  /*f820*/  IMAD.MOV.U32 R2, RZ, RZ, RZ ;  /* 0x000000ffff027224 */ /* 0x001fe400078e00ff */
[----:B--2---:R-:W-:-:S04]  /*f830*/  IMAD.MOV R9, RZ, RZ, -R3 ;  /* 0x000000ffff097224 */ /* 0x004fc800078e0a03 */
[----:B------:R-:W-:-:S04]  /*f840*/  IMAD R9, R9, R10, RZ ;  /* 0x0000000a09097224 */ /* 0x000fc800078e02ff */
[----:B------:R-:W-:Y:S01]  /*f850*/  IMAD.HI.U32 R3, R3, R9, R2 ;  /* 0x0000000903037227 */ /* 0x000fe200078e0002 */
[----:B------:R-:W-:Y:S02]  /*f860*/  IABS R2, R7 ;  /* 0x0000000700027213 */ /* 0x000fe40000000000 */
[----:B------:R-:W-:-:S03]  /*f870*/  IABS R9, R0 ;  /* 0x0000000000097213 */ /* 0x000fc60000000000 */
[----:B------:R-:W-:Y:S02]  /*f880*/  IMAD.MOV R2, RZ, RZ, -R2 ;  /* 0x000000ffff027224 */ /* 0x000fe400078e0a02 */
[----:B------:R-:W-:-:S04]  /*f890*/  IMAD.HI.U32 R6, R3, R9, RZ ;  /* 0x0000000903067227 */ /* 0x000fc800078e00ff */
[----:B------:R-:W-:Y:S02]  /*f8a0*/  VIADD R3, R12, 0xffffffe ;  /* 0x0ffffffe0c037836 */ /* 0x000fe40000000000 */
[----:B------:R-:W-:-:S04]  /*f8b0*/  IMAD R9, R6, R2, R9 ;  /* 0x0000000206097224 */ /* 0x000fc800078e0209 */
[----:B------:R-:W0:Y:S01]  /*f8c0*/  F2I.FTZ.U32.TRUNC.NTZ R3, R3 ;  /* 0x0000000300037305 */ /* 0x000e22000021f000 */
[----:B------:R-:W-:-:S13]  /*f8d0*/  ISETP.GT.U32.AND P1, PT, R10, R9, PT ;  /* 0x000000090a00720c */ /* 0x000fda0003f24070 */
[----:B------:R-:W-:Y:S01]  /*f8e0*/  @!P1 IMAD.IADD R9, R9, 0x1, -R10 ;  /* 0x0000000109099824 */ /* 0x000fe200078e0a0a */
[----:B0-----:R-:W-:Y:S01]  /*f8f0*/  IADD3 R2, RZ, -R3, RZ ;  /* 0x80000003ff027210 */ /* 0x001fe20007ffe0ff */
[----:B------:R-:W-:Y:S01]  /*f900*/  @!P1 VIADD R6, R6, 0x1 ;  /* 0x0000000106069836 */ /* 0x000fe20000000000 */
[----:B------:R-:W-:Y:S02]  /*f910*/  ISETP.NE.AND P1, PT, R7, RZ, PT ;  /* 0x000000ff0700720c */ /* 0x000fe40003f25270 */
[----:B------:R-:W-:Y:S01]  /*f920*/  ISETP.GE.U32.AND P0, PT, R9, R10, PT ;  /* 0x0000000a0900720c */ /* 0x000fe20003f06070 */
[----:B------:R-:W-:Y:S02]  /*f930*/  IMAD R9, R2, R5, RZ ;  /* 0x0000000502097224 */ /* 0x000fe400078e02ff */
[----:B------:R-:W-:-:S04]  /*f940*/  IMAD.MOV.U32 R2, RZ, RZ, RZ ;  /* 0x000000ffff027224 */ /* 0x000fc800078e00ff */
[----:B------:R-:W-:Y:S01]  /*f950*/  IMAD.HI.U32 R9, R3, R9, R2 ;  /* 0x0000000903097227 */ /* 0x000fe200078e0002 */
[----:B------:R-:W-:Y:S02]  /*f960*/  LOP3.LUT R2, R0, R7, RZ, 0x3c, !PT ;  /* 0x0000000700027212 */ /* 0x000fe400078e3cff */
[----:B------:R-:W-:Y:S02]  /*f970*/  IABS R3, R4 ;  /* 0x0000000400037213 */ /* 0x000fe40000000000 */
[----:B------:R-:W-:Y:S01]  /*f980*/  ISETP.GE.AND P2, PT, R2, RZ, PT ;  /* 0x000000ff0200720c */ /* 0x000fe20003f46270 */
[----:B------:R-:W-:Y:S02]  /*f990*/  @P0 VIADD R6, R6, 0x1 ;  /* 0x0000000106060836 */ /* 0x000fe40000000000 */
[----:B------:R-:W-:-:S10]  /*f9a0*/  IMAD.MOV R3, RZ, RZ, -R3 ;  /* 0x000000ffff037224 */ /* 0x000fd400078e0a03 */
[----:B------:R-:W-:Y:S01]  /*f9b0*/  @!P2 IMAD.MOV R6, RZ, RZ, -R6 ;  /* 0x000000ffff06a224 */ /* 0x000fe200078e0a06 */
[----:B------:R-:W-:-:S04]  /*f9c0*/  @!P1 LOP3.LUT R6, RZ, R7, RZ, 0x33, !PT ;  /* 0x00000007ff069212 */ /* 0x000fc800078e33ff */
[-C--:B------:R-:W-:Y:S01]  /*f9d0*/  IABS R2, R6.reuse ;  /* 0x0000000600027213 */ /* 0x080fe20000000000 */
[----:B------:R-:W-:-:S04]  /*f9e0*/  IMAD R7, R7, R6, RZ ;  /* 0x0000000607077224 */ /* 0x000fc800078e02ff */
[----:B------:R-:W-:-:S04]  /*f9f0*/  IMAD.HI.U32 R9, R9, R2, RZ ;  /* 0x0000000209097227 */ /* 0x000fc800078e00ff */
[----:B------:R-:W-:Y:S02]  /*fa00*/  IMAD R2, R9, R3, R2 ;  /* 0x0000000309027224 */ /* 0x000fe400078e0202 */
[----:B------:R-:W-:-:S03]  /*fa10*/  IMAD.IADD R17, R0, 0x1, -R7 ;  /* 0x0000000100117824 */ /* 0x000fc600078e0a07 */
[----:B------:R-:W-:-:S13]  /*fa20*/  ISETP.GT.U32.AND P1, PT, R5, R2, PT ;  /* 0x000000020500720c */ /* 0x000fda0003f24070 */
[----:B------:R-:W-:Y:S01]  /*fa30*/  @!P1 IMAD.IADD R2, R2, 0x1, -R5 ;  /* 0x0000000102029824 */ /* 0x000fe200078e0a05 */
[----:B------:R-:W-:Y:S02]  /*fa40*/  @!P1 IADD3 R9, R9, 0x1, RZ ;  /* 0x0000000109099810 */ /* 0x000fe40007ffe0ff */
[----:B------:R-:W-:Y:S02]  /*fa50*/  ISETP.NE.AND P1, PT, R4, RZ, PT ;  /* 0x000000ff0400720c */ /* 0x000fe40003f25270 */
[----:B------:R-:W-:Y:S02]  /*fa60*/  ISETP.GE.U32.AND P0, PT, R2, R5, PT ;  /* 0x000000050200720c */ /* 0x000fe40003f06070 */
[----:B------:R-:W-:-:S04]  /*fa70*/  LOP3.LUT R2, R6, R4, RZ, 0x3c, !PT ;  /* 0x0000000406027212 */ /* 0x000fc800078e3cff */
[----:B------:R-:W-:-:S07]  /*fa80*/  ISETP.GE.AND P2, PT, R2, RZ, PT ;  /* 0x000000ff0200720c */ /* 0x000fce0003f46270 */
[----:B------:R-:W-:-:S06]  /*fa90*/  @P0 VIADD R9, R9, 0x1 ;  /* 0x0000000109090836 */ /* 0x000fcc0000000000 */
[----:B------:R-:W-:Y:S01]  /*faa0*/  @!P2 IMAD.MOV R9, RZ, RZ, -R9 ;  /* 0x000000ffff09a224 */ /* 0x000fe200078e0a09 */
[----:B------:R-:W-:-:S05]  /*fab0*/  @!P1 LOP3.LUT R9, RZ, R4, RZ, 0x33, !PT ;  /* 0x00000004ff099212 */ /* 0x000fca00078e33ff */
[--C-:B------:R-:W-:Y:S02]  /*fac0*/  IMAD.MOV R3, RZ, RZ, -R9.reuse ;  /* 0x000000ffff037224 */ /* 0x100fe400078e0a09 */
[C---:B------:R-:W-:Y:S02]  /*fad0*/  IMAD R9, R4.reuse, 0x1000000, R9 ;  /* 0x0100000004097824 */ /* 0x040fe400078e0209 */
[----:B------:R-:W-:-:S05]  /*fae0*/  IMAD R18, R4, R3, R6 ;  /* 0x0000000304127224 */ /* 0x000fca00078e0206 */
[----:B------:R-:W-:Y:S01]  /*faf0*/  LEA R18, R18, R9, 0x10 ;  /* 0x0000000912127211 */ /* 0x000fe200078e80ff */
[----:B------:R-:W-:Y:S06]  /*fb00*/  BRA `(.L_x_319) ;  /* 0x00000000001c7947 */ /* 0x000fec0003800000 */
.L_x_313:
[----:B------:R-:W-:Y:S01]  /*fb10*/  UMOV UR4, URZ ;  /* 0x0000003f00047c82 */ /* 0x000fe20008000000 */
[----:B------:R-:W-:Y:S01]  /*fb20*/  UMOV UR5, URZ ;  /* 0x0000003f00057c82 */ /* 0x000fe20008000000 */
[----:B------:R-:W-:Y:S01]  /*fb30*/  ULDC UR6, c[0x0][0xc3c] ;  /* 0x00030f0000067ab9 */ /* 0x000fe20000000800 */
[----:B------:R-:W-:Y:S02]  /*fb40*/  IMAD.MOV.U32 R16, RZ, RZ, R0 ;  /* 0x000000ffff107224 */ /* 0x000fe400078e0000 */
[----:B------:R-:W-:Y:S02]  /*fb50*/  IMAD.U32 R17, RZ, RZ, UR4 ;  /* 0x00000004ff117e24 */ /* 0x000fe4000f8e00ff */
[----:B------:R-:W-:Y:S02]  /*fb60*/  IMAD.U32 R18, RZ, RZ, UR5 ;  /* 0x00000005ff127e24 */ /* 0x000fe4000f8e00ff */
[----:B------:R-:W-:-:S07]  /*fb70*/  IMAD.U32 R19, RZ, RZ, UR6 ;  /* 0x00000006ff137e24 */ /* 0x000fce000f8e00ff */
.L_x_319:
[----:B------:R-:W0:Y:S01]  /*fb80*/  S2R R0, SR_TID.X ;  /* 0x0000000000007919 */ /* 0x000e220000002100 */
[----:B------:R-:W-:Y:S05]  /*fb90*/  WARPSYNC.ALL ;  /* 0x0000000000007948 */ /* 0x000fea0003800000 */
[----:B------:R-:W-:Y:S01]  /*fba0*/  BAR.SYNC.DEFER_BLOCKING 0x4, 0x180 ;  /* 0x0106000000007b1d */ /* 0x000fe20000010000 */
[----:B0-----:R-:W-:-:S04]  /*fbb0*/  LOP3.LUT R0, R0, 0x1f, RZ, 0xc0, !PT ;  /* 0x0000001f00007812 */ /* 0x001fc800078ec0ff */
[----:B------:R-:W-:-:S13]  /*fbc0*/  ISETP.NE.AND P0, PT, R0, RZ, PT ;  /* 0x000000ff0000720c */ /* 0x000fda0003f05270 */
[----:B------:R-:W0:Y:S01]  /*fbd0*/  @!P0 S2R R3, SR_CgaCtaId ;  /* 0x0000000000038919 */ /* 0x000e220000008800 */
[----:B------:R-:W-:-:S04]  /*fbe0*/  @!P0 MOV R0, 0x400 ;  /* 0x0000040000008802 */ /* 0x000fc80000000f00 */
[----:B0-----:R-:W-:-:S05]  /*fbf0*/  @!P0 LEA R22, R3, R0, 0x18 ;  /* 0x0000000003168211 */ /* 0x001fca00078ec0ff */
[----:B------:R0:W-:Y:S01]  /*fc00*/  @!P0 STS.128 [R22+0x288d0], R16 ;  /* 0x0288d01016008388 */ /* 0x0001e20000000c00 */
[----:B------:R-:W-:Y:S06]  /*fc10*/  BAR.ARV 0x5, 0x180 ;  /* 0x0146000000007b1d */ /* 0x000fec0000002000 */
.L_x_310:
[----:B------:R-:W-:Y:S02]  /*fc20*/  ULDC UR4, c[0x0][0xc3c] ;  /* 0x00030f0000047ab9 */ /* 0x000fe40000000800 */
[----:B---3--:R-:W-:-:S13]  /*fc30*/  ISETP.GE.AND P0, PT, R19, UR4, PT ;  /* 0x0000000413007c0c */ /* 0x008fda000bf06270 */
[----:B------:R-:W-:Y:S05]  /*fc40*/  @!P0 BRA `(.L_x_320) ;  /* 0xffffffb400888947 */ /* 0x000fea000383ffff */
[----:B------:R-:W-:Y:S05]  /*fc50*/  BSYNC B8 ;  /* 0x0000000000087941 */ /* 0x000fea0003800000 */
.L_x_257:
[----:B0-----:R-:W3:Y:S01]  /*fc60*/  LDL.LU R0, [R1+0x20] ;  /* 0x0000200001007983 */ /* 0x001ee20000300800 */
[----:B------:R-:W-:Y:S01]  /*fc70*/  BSSY B0, `(.L_x_321) ;  /* 0x000000b000007945 */ /* 0x000fe20003800000 */
[----:B------:R-:W0:Y:S01]  /*fc80*/  S2R R5, SR_CgaCtaId ;  /* 0x0000000000057919 */ /* 0x000e220000008800 */
[----:B---3--:R-:W-:-:S05]  /*fc90*/  VIADD R0, R0, 0x1 ;  /* 0x0000000100007836 */ /* 0x008fca0000000000 */
[----:B------:R-:W-:-:S04]  /*fca0*/  LEA.HI R2, R0, R0, RZ, 0x1 ;  /* 0x0000000000027211 */ /* 0x000fc800078f08ff */
[----:B------:R-:W-:Y:S02]  /*fcb0*/  LOP3.LUT R3, R2, 0xfffffffe, RZ, 0xc0, !PT ;  /* 0xfffffffe02037812 */ /* 0x000fe400078ec0ff */
[----:B------:R-:W-:-:S03]  /*fcc0*/  MOV R2, 0x400 ;  /* 0x0000040000027802 */ /* 0x000fc60000000f00 */
[----:B------:R-:W-:Y:S01]  /*fcd0*/  IMAD.IADD R0, R0, 0x1, -R3 ;  /* 0x0000000100007824 */ /* 0x000fe200078e0a03 */
[----:B0-----:R-:W-:-:S04]  /*fce0*/  LEA R4, R5, R2, 0x18 ;  /* 0x0000000205047211 */ /* 0x001fc800078ec0ff */
[----:B------:R-:W-:-:S04]  /*fcf0*/  SHF.L.U32 R0, R0, 0x1f, RZ ;  /* 0x0000001f00007819 */ /* 0x000fc800000006ff */
[----:B------:R-:W0:Y:S02]  /*fd00*/  SYNCS.PHASECHK.TRANS64.TRYWAIT P0, [R4+URZ+0x28820], R0 ;  /* 0x02882000040075a7 */ /* 0x000e24000800017f */
[----:B0-----:R-:W-:Y:S05]  /*fd10*/  @!P0 BRA `(.L_x_322) ;  /* 0x0000004000e48947 */ /* 0x001fea0003800000 */
.L_x_457:
[----:B------:R-:W-:Y:S05]  /*fd20*/  BSYNC B0 ;  /* 0x0000000000007941 */ /* 0x000fea0003800000 */
.L_x_321:
[----:B------:R-:W-:-:S03]  /*fd30*/  UMOV UR4, 0xffffffff ;  /* 0xffffffff00047882 */ /* 0x000fc60000000000 */
[----:B------:R-:W-:Y:S05]  /*fd40*/  BRA.DIV UR4, `(.L_x_323) ;  /* 0x0000004204ec7947 */ /* 0x000fea000b800000 */
[----:B0-----:R-:W0:Y:S02]  /*fd50*/  S2R R0, SR_TID.X ;  /* 0x0000000000007919 */ /* 0x001e240000002100 */
[----:B0-----:R-:W-:-:S04]  /*fd60*/  SHF.R.U32.HI R0, RZ, 0x5, R0 ;  /* 0x00000005ff007819 */ /* 0x001fc80000011600 */
[----:B------:R-:W-:-:S05]  /*fd70*/  LOP3.LUT R0, R0, 0x3, RZ, 0xc0, !PT ;  /* 0x0000000300007812 */ /* 0x000fca00078ec0ff */
[----:B------:R0:W3:Y:S02]  /*fd80*/  SHFL.IDX PT, R14, R0, RZ, 0x1f ;  /* 0x00001fff000e7589 */ /* 0x0000e400000e0000 */
.L_x_460:
[----:B---3--:R-:W-:Y:S01]  /*fd90*/  ISETP.NE.AND P0, PT, R14, RZ, PT ;  /* 0x000000ff0e00720c */ /* 0x008fe20003f05270 */
[----:B------:R-:W-:-:S12]  /*fda0*/  BSSY B0, `(.L_x_324) ;  /* 0x0000024000007945 */ /* 0x000fd80003800000 */
[----:B------:R-:W-:Y:S05]  /*fdb0*/  @P0 BRA `(.L_x_325) ;  /* 0x0000000000880947 */ /* 0x000fea0003800000 */
[----:B------:R-:W-:-:S03]  /*fdc0*/  UMOV UR4, 0xffffffff ;  /* 0xffffffff00047882 */ /* 0x000fc60000000000 */
[----:B------:R-:W-:Y:S05]  /*fdd0*/  BRA.DIV UR4, `(.L_x_326) ;  /* 0x0000004204fc7947 */ /* 0x000fea000b800000 */
[----:B------:R-:W-:-:S13]  /*fde0*/  ELECT P6, URZ, PT ;  /* 0x00000000003f782f */ /* 0x000fda00038c0000 */
.L_x_463:
[----:B------:R-:W-:Y:S05]  /*fdf0*/  @!P6 BRA `(.L_x_325) ;  /* 0x000000000078e947 */ /* 0x000fea0003800000 */
[----:B0-----:R-:W3:Y:S02]  /*fe00*/  LDL.LU R0, [R1+0x4] ;  /* 0x0000040001007983 */ /* 0x001ee40000300800 */
[----:B---3--:R-:W-:-:S04]  /*fe10*/  LOP3.LUT R0, R0, 0x2, RZ, 0xfc, !PT ;  /* 0x0000000200007812 */ /* 0x008fc800078efcff */
[----:B------:R-:W-:-:S13]  /*fe20*/  ISETP.NE.AND P0, PT, R0, 0x3, PT ;  /* 0x000000030000780c */ /* 0x000fda0003f05270 */
[----:B------:R-:W-:Y:S05]  /*fe30*/  @!P0 BRA `(.L_x_327) ;  /* 0x0000000000048947 */ /* 0x000fea0003800000 */
[----:B------:R-:W-:Y:S01]  /*fe40*/  BPT.TRAP 0x1 ;  /* 0x000000040000795c */ /* 0x000fe20000300000 */
.L_x_327:
[C---:B------:R-:W-:Y:S01]  /*fe50*/  LEA R5, R25.reuse, R4, 0x3 ;  /* 0x0000000419057211 */ /* 0x040fe200078e18ff */
[----:B------:R-:W-:Y:S01]  /*fe60*/  VIADD R25, R25, 0x1 ;  /* 0x0000000119197836 */ /* 0x000fe20000000000 */
[----:B------:R-:W-:-:S04]  /*fe70*/  SHF.L.U32 R0, R28, 0x1f, RZ ;  /* 0x0000001f1c007819 */ /* 0x000fc800000006ff */
[----:B------:R-:W0:Y:S01]  /*fe80*/  SYNCS.PHASECHK.TRANS64.TRYWAIT P1, [R5+URZ+0x28840], R0 ;  /* 0x02884000050075a7 */ /* 0x000e22000802017f */
[----:B------:R-:W-:-:S04]  /*fe90*/  ISETP.NE.AND P2, PT, R25, 0x2, PT ;  /* 0x000000021900780c */ /* 0x000fc80003f45270 */
[----:B------:R-:W-:Y:S01]  /*fea0*/  SEL R3, RZ, 0x1, P2 ;  /* 0x00000001ff037807 */ /* 0x000fe20001000000 */
[----:B0-----:R-:W-:Y:S08]  /*feb0*/  @!P1 BRA `(.L_x_328) ;  /* 0x0000004000e49947 */ /* 0x001ff00003800000 */
.L_x_464:
[----:B------:R-:W-:Y:S02]  /*fec0*/  SEL R25, R25, RZ, P2 ;  /* 0x000000ff19197207 */ /* 0x000fe40001000000 */
[----:B------:R-:W-:Y:S01]  /*fed0*/  LOP3.LUT R2, R28, R3, RZ, 0x3c, !PT ;  /* 0x000000031c027212 */ /* 0x000fe200078e3cff */
[----:B------:R-:W-:Y:S06]  /*fee0*/  @!P0 BRA `(.L_x_329) ;  /* 0x0000000000048947 */ /* 0x000fec0003800000 */
[----:B------:R-:W-:Y:S01]  /*fef0*/  BPT.TRAP 0x1 ;  /* 0x000000040000795c */ /* 0x000fe20000300000 */
.L_x_329:
[----:B------:R-:W-:Y:S01]  /*ff00*/  IMAD R25, R25, 0x8, R4 ;  /* 0x0000000819197824 */ /* 0x000fe200078e0204 */
[----:B------:R-:W-:-:S04]  /*ff10*/  SHF.L.U32 R2, R2, 0x1f, RZ ;  /* 0x0000001f02027819 */ /* 0x000fc800000006ff */
[----:B------:R-:W3:Y:S02]  /*ff20*/  SYNCS.PHASECHK.TRANS64.TRYWAIT P1, [R25+URZ+0x28840], R2 ;  /* 0x02884002190075a7 */ /* 0x000ee4000802017f */
[----:B---3--:R-:W-:Y:S05]  /*ff30*/  @!P1 BRA `(.L_x_330) ;  /* 0x0000004000d89947 */ /* 0x008fea0003800000 */
.L_x_465:
[----:B------:R-:W-:Y:S05]  /*ff40*/  @!P0 BRA `(.L_x_331) ;  /* 0x0000000000048947 */ /* 0x000fea0003800000 */
[----:B------:R-:W-:Y:S01]  /*ff50*/  BPT.TRAP 0x1 ;  /* 0x000000040000795c */ /* 0x000fe20000300000 */
.L_x_331:
[----:B------:R-:W4:Y:S02]  /*ff60*/  SYNCS.PHASECHK.TRANS64.TRYWAIT P1, [R5+URZ+0x28860], R0 ;  /* 0x02886000050075a7 */ /* 0x000f24000802017f */
[----:B----4-:R-:W-:Y:S05]  /*ff70*/  @!P1 BRA `(.L_x_332) ;  /* 0x0000004000dc9947 */ /* 0x010fea0003800000 */
.L_x_466:
[----:B------:R-:W-:Y:S05]  /*ff80*/  @!P0 BRA `(.L_x_333) ;  /* 0x0000000000048947 */ /* 0x000fea0003800000 */
[----:B------:R-:W-:Y:S01]  /*ff90*/  BPT.TRAP 0x1 ;  /* 0x000000040000795c */ /* 0x000fe20000300000 */
.L_x_333:
[----:B------:R0:W0:Y:S02]  /*ffa0*/  SYNCS.PHASECHK.TRANS64.TRYWAIT P0, [R25+URZ+0x28860], R2 ;  /* 0x02886002190075a7 */ /* 0x000024000800017f */
[----:B0-----:R-:W-:Y:S05]  /*ffb0*/  @!P0 NANOSLEEP.SYNCS 0x989680 ;  /* 0x009896800000895d */ /* 0x001fea0003900000 */
[----:B------:R-:W0:Y:S02]  /*ffc0*/  @!P0 SYNCS.PHASECHK.TRANS64 P0, [R25+URZ+0x28860], R2 ;  /* 0x02886002190085a7 */ /* 0x000e24000800007f */
[----:B0-----:R-:W-:Y:S05]  /*ffd0*/  @!P0 BRA `(.L_x_333) ;  /* 0xfffffffc00f08947 */ /* 0x001fea000383ffff */
.L_x_325:
[----:B------:R-:W-:Y:S05]  /*ffe0*/  BSYNC B0 ;  /* 0x0000000000007941 */ /* 0x000fea0003800000 */
.L_x_324:
[----:B------:R-:W-:Y:S05]  /*fff0*/  EXIT ;  /* 0x000000000000794d */ /* 0x000fea0003800000 */
.L_x_204:
[----:B0-----:R-:W-:-:S04]  /*10000*/  IMAD.U32 R3, RZ, RZ, UR42 ;  /* 0x0000002aff037e24 */ /* 0x001fc8000f8e00ff */
[----:B------:R0:W1:Y:S03]  /*10010*/  SYNCS.PHASECHK.TRANS64.TRYWAIT P1, [R3+URZ+0x28800], R0 ;  /* 0x02880000030075a7 */ /* 0x000066000802017f */
[----:B-1----:R-:W-:Y:S05]  /*10020*/  @!P1 NANOSLEEP.SYNCS 0x989680 ;  /* 0x009896800000995d */ /* 0x002fea0003900000 */
[----:B------:R-:W1:Y:S02]  /*10030*/  @!P1 SYNCS.PHASECHK.TRANS64 P1, [R3+URZ+0x28800], R0 ;  /* 0x02880000030095a7 */ /* 0x000e64000802007f */
[----:B-1----:R-:W-:Y:S05]  /*10040*/  @!P1 BRA `(.L_x_204) ;  /* 0xfffffffc00ec9947 */ /* 0x002fea000383ffff */
[----:B------:R-:W-:Y:S05]  /*10050*/  BRA `(.L_x_334) ;  /* 0xffffff1800287947 */ /* 0x000fea000383ffff */
.L_x_208:
[----:B-1----:R1:W2:Y:S02]  /*10060*/  SYNCS.PHASECHK.TRANS64.TRYWAIT P1, [R0+URZ+0x28830], R3 ;  /* 0x02883003000075a7 */ /* 0x0022a4000802017f */
[----:B--2---:R-:W-:Y:S05]  /*10070*/  @!P1 NANOSLEEP.SYNCS 0x989680 ;  /* 0x009896800000995d */ /* 0x004fea0003900000 */
[----:B------:R-:W2:Y:S02]  /*10080*/  @!P1 SYNCS.PHASECHK.TRANS64 P1, [R0+URZ+0x28830], R3 ;  /* 0x02883003000095a7 */ /* 0x000ea4000802007f */
[----:B--2---:R-:W-:Y:S05]  /*10090*/  @!P1 BRA `(.L_x_208) ;  /* 0xfffffffc00f09947 */ /* 0x004fea000383ffff */
[----:B------:R-:W-:Y:S05]  /*100a0*/  BRA `(.L_x_207) ;  /* 0xffffff1800487947 */ /* 0x000fea000383ffff */
.L_x_214:
[----:B-1----:R-:W-:-:S04]  /*100b0*/  IMAD.U32 R8, RZ, RZ, UR6 ;  /* 0x00000006ff087e24 */ /* 0x002fc8000f8e00ff */
[----:B------:R1:W2:Y:S03]  /*100c0*/  SYNCS.PHASECHK.TRANS64.TRYWAIT P1, [R8+URZ+0x28830], R7 ;  /* 0x02883007080075a7 */ /* 0x0002a6000802017f */
[----:B--2---:R-:W-:Y:S05]  /*100d0*/  @!P1 NANOSLEEP.SYNCS 0x989680 ;  /* 0x009896800000995d */ /* 0x004fea0003900000 */
[----:B------:R-:W2:Y:S02]  /*100e0*/  @!P1 SYNCS.PHASECHK.TRANS64 P1, [R8+URZ+0x28830], R7 ;  /* 0x02883007080095a7 */ /* 0x000ea4000802007f */
[----:B--2---:R-:W-:Y:S05]  /*100f0*/  @!P1 BRA `(.L_x_214) ;  /* 0xfffffffc00ec9947 */ /* 0x004fea000383ffff */
[----:B------:R-:W-:Y:S05]  /*10100*/  BRA `(.L_x_211) ;  /* 0xffffff4400747947 */ /* 0x000fea000383ffff */
.L_x_218:
[----:B-1----:R-:W-:-:S04]  /*10110*/  IMAD.U32 R8, RZ, RZ, UR6 ;  /* 0x00000006ff087e24 */ /* 0x002fc8000f8e00ff */
[----:B------:R1:W2:Y:S03]  /*10120*/  SYNCS.PHASECHK.TRANS64.TRYWAIT P1, [R8+URZ+0x28850], R7 ;  /* 0x02885007080075a7 */ /* 0x0002a6000802017f */
[----:B--2---:R-:W-:Y:S05]  /*10130*/  @!P1 NANOSLEEP.SYNCS 0x989680 ;  /* 0x009896800000995d */ /* 0x004fea0003900000 */
[----:B------:R-:W2:Y:S02]  /*10140*/  @!P1 SYNCS.PHASECHK.TRANS64 P1, [R8+URZ+0x28850], R7 ;  /* 0x02885007080095a7 */ /* 0x000ea4000802007f */
[----:B--2---:R-:W-:Y:S05]  /*10150*/  @!P1 BRA `(.L_x_218) ;  /* 0xfffffffc00ec9947 */ /* 0x004fea000383ffff */
[----:B------:R-:W-:Y:S05]  /*10160*/  BRA `(.L_x_215) ;  /* 0xffffff4800547947 */ /* 0x000fea000383ffff */
.L_x_225:
[----:B-1----:R-:W-:-:S04]  /*10170*/  IMAD.U32 R5, RZ, RZ, UR5 ;  /* 0x00000005ff057e24 */ /* 0x002fc8000f8e00ff */
[----:B------:R1:W2:Y:S03]  /*10180*/  SYNCS.PHASECHK.TRANS64.TRYWAIT P1, [R5+URZ+0x28850], R4 ;  /* 0x02885004050075a7 */ /* 0x0002a6000802017f */
[----:B--2---:R-:W-:Y:S05]  /*10190*/  @!P1 NANOSLEEP.SYNCS 0x989680 ;  /* 0x009896800000995d */ /* 0x004fea0003900000 */
[----:B------:R-:W2:Y:S02]  /*101a0*/  @!P1 SYNCS.PHASECHK.TRANS64 P1, [R5+URZ+0x28850], R4 ;  /* 0x02885004050095a7 */ /* 0x000ea4000802007f */
[----:B--2---:R-:W-:Y:S05]  /*101b0*/  @!P1 BRA `(.L_x_225) ;  /* 0xfffffffc00ec9947 */ /* 0x004fea000383ffff */
[----:B------:R-:W-:Y:S05]  /*101c0*/  BRA `(.L_x_224) ;  /* 0xffffff6c005c7947 */ /* 0x000fea000383ffff */
.L_x_271:
[----:B------:R-:W0:Y:S01]  /*101d0*/  S2R R20, SR_TID.X ;  /* 0x0000000000147919 */ /* 0x000e220000002100 */
[----:B------:R-:W-:Y:S01]  /*101e0*/  BSSY B0, `(.L_x_335) ;  /* 0x000000a000007945 */ /* 0x000fe20003800000 */
[----:B------:R-:W-:Y:S02]  /*101f0*/  IMAD.MOV.U32 R12, RZ, RZ, RZ ;  /* 0x000000ffff0c7224 */ /* 0x000fe400078e00ff */
[----:B------:R-:W-:Y:S02]  /*10200*/  IMAD.MOV.U32 R11, RZ, RZ, 0x1f ;  /* 0x0000001fff0b7424 */ /* 0x000fe400078e00ff */
[----:B------:R-:W-:Y:S01]  /*10210*/  IMAD.MOV.U32 R15, RZ, RZ, -0x1 ;  /* 0xffffffffff0f7424 */ /* 0x000fe200078e00ff */
[----:B0-----:R-:W-:-:S04]  /*10220*/  SHF.R.U32.HI R10, RZ, 0x5, R20 ;  /* 0x00000005ff0a7819 */ /* 0x001fc80000011614 */
[----:B------:R-:W-:-:S04]  /*10230*/  LOP3.LUT R10, R10, 0x3, RZ, 0xc0, !PT ;  /* 0x000000030a0a7812 */ /* 0x000fc800078ec0ff */
[----:B------:R-:W-:-:S07]  /*10240*/  MOV R13, R10 ;  /* 0x0000000a000d7202 */ /* 0x000fce0000000f00 */
[----:B-----5:R-:W-:Y:S05]  /*10250*/  WARPSYNC.COLLECTIVE R15, `(.L_x_336) ;  /* 0x000000000f087348 */ /* 0x020fea0003c00000 */
[----:B------:R0:W1:Y:S02]  /*10260*/  SHFL.IDX P6, R14, R13, R12, R11 ;  /* 0x0000000c0d0e7389 */ /* 0x00006400000c000b */
[----:B01---5:R-:W-:Y:S01]  /*10270*/  ENDCOLLECTIVE ;  /* 0x000000000000791b */ /* 0x023fe20003800000 */
.L_x_336:
[----:B------:R-:W-:Y:S05]  /*10280*/  BSYNC B0 ;  /* 0x0000000000007941 */ /* 0x000fea0003800000 */
.L_x_335:
[----:B------:R-:W-:Y:S05]  /*10290*/  BRA `(.L_x_337) ;  /* 0xffffffbc00c47947 */ /* 0x000fea000383ffff */
.L_x_274:
[----:B0-----:R0:W1:Y:S02]  /*102a0*/  SYNCS.PHASECHK.TRANS64.TRYWAIT P0, [R7+URZ+0x28840], R2 ;  /* 0x02884002070075a7 */ /* 0x001064000800017f */
[----:B-1----:R-:W-:Y:S05]  /*102b0*/  @!P0 NANOSLEEP.SYNCS 0x989680 ;  /* 0x009896800000895d */ /* 0x002fea0003900000 */
[----:B------:R-:W1:Y:S02]  /*102c0*/  @!P0 SYNCS.PHASECHK.TRANS64 P0, [R7+URZ+0x28840], R2 ;  /* 0x02884002070085a7 */ /* 0x000e64000800007f */
[----:B-1----:R-:W-:Y:S05]  /*102d0*/  @!P0 BRA `(.L_x_274) ;  /* 0xfffffffc00f08947 */ /* 0x002fea000383ffff */
[----:B------:R-:W-:Y:S05]  /*102e0*/  BRA `(.L_x_338) ;  /* 0xffffffc000187947 */ /* 0x000fea000383ffff */
.L_x_275:
[----:B------:R-:W-:Y:S01]  /*102f0*/  BSSY B0, `(.L_x_339) ;  /* 0x0000008000007945 */ /* 0x000fe20003800000 */
[----:B------:R-:W-:Y:S01]  /*10300*/  IMAD.MOV.U32 R13, RZ, RZ, R0 ;  /* 0x000000ffff0d7224 */ /* 0x000fe200078e0000 */
[----:B------:R-:W-:Y:S01]  /*10310*/  MOV R15, 0xffffffff ;  /* 0xffffffff000f7802 */ /* 0x000fe20000000f00 */
[----:B------:R-:W-:Y:S02]  /*10320*/  IMAD.MOV.U32 R12, RZ, RZ, RZ ;  /* 0x000000ffff0c7224 */ /* 0x000fe400078e00ff */
[----:B------:R-:W-:-:S07]  /*10330*/  IMAD.MOV.U32 R11, RZ, RZ, 0x181f ;  /* 0x0000181fff0b7424 */ /* 0x000fce00078e00ff */
[----:B------:R-:W-:Y:S05]  /*10340*/  WARPSYNC.COLLECTIVE R15, `(.L_x_340) ;  /* 0x000000000f087348 */ /* 0x000fea0003c00000 */
[----:B------:R0:W1:Y:S02]  /*10350*/  SHFL.IDX P6, R14, R13, R12, R11 ;  /* 0x0000000c0d0e7389 */ /* 0x00006400000c000b */
[----:B01----:R-:W-:Y:S01]  /*10360*/  ENDCOLLECTIVE ;  /* 0x000000000000791b */ /* 0x003fe20003800000 */
.L_x_340:
[----:B------:R-:W-:Y:S05]  /*10370*/  BSYNC B0 ;  /* 0x0000000000007941 */ /* 0x000fea0003800000 */
.L_x_339:
[----:B------:R-:W-:Y:S02]  /*10380*/  IMAD.MOV.U32 R13, RZ, RZ, R4 ;  /* 0x000000ffff0d7224 */ /* 0x000fe400078e0004 */
[----:B------:R-:W-:Y:S02]  /*10390*/  IMAD.MOV.U32 R12, RZ, RZ, RZ ;  /* 0x000000ffff0c7224 */ /* 0x000fe400078e00ff */
[----:B------:R-:W-:Y:S02]  /*103a0*/  IMAD.MOV.U32 R11, RZ, RZ, 0x181f ;  /* 0x0000181fff0b7424 */ /* 0x000fe400078e00ff */
[----:B------:R-:W-:Y:S02]  /*103b0*/  IMAD.MOV.U32 R15, RZ, RZ, -0x1 ;  /* 0xffffffffff0f7424 */ /* 0x000fe400078e00ff */
[----:B------:R-:W-:Y:S02]  /*103c0*/  IMAD.MOV.U32 R2, RZ, RZ, R14 ;  /* 0x000000ffff027224 */ /* 0x000fe400078e000e */
[----:B------:R-:W-:-:S07]  /*103d0*/  @P0 IMAD R8, R5, 0x2, R22 ;  /* 0x0000000205080824 */ /* 0x000fce00078e0216 */
[----:B------:R-:W-:Y:S05]  /*103e0*/  WARPSYNC.COLLECTIVE R15, `(.L_x_341) ;  /* 0x000000000f087348 */ /* 0x000fea0003c00000 */
[----:B------:R0:W1:Y:S02]  /*103f0*/  SHFL.IDX P6, R14, R13, R12, R11 ;  /* 0x0000000c0d0e7389 */ /* 0x00006400000c000b */
[----:B01----:R-:W-:Y:S01]  /*10400*/  ENDCOLLECTIVE ;  /* 0x000000000000791b */ /* 0x003fe20003800000 */
.L_x_341:
[----:B------:R-:W-:Y:S02]  /*10410*/  IMAD.MOV.U32 R13, RZ, RZ, R0 ;  /* 0x000000ffff0d7224 */ /* 0x000fe400078e0000 */
[----:B------:R-:W-:Y:S02]  /*10420*/  IMAD.MOV.U32 R12, RZ, RZ, 0x1 ;  /* 0x00000001ff0c7424 */ /* 0x000fe400078e00ff */
[----:B------:R-:W-:-:S07]  /*10430*/  IMAD.MOV.U32 R3, RZ, RZ, R14 ;  /* 0x000000ffff037224 */ /* 0x000fce00078e000e */
[----:B------:R-:W-:Y:S05]  /*10440*/  WARPSYNC.COLLECTIVE R15, `(.L_x_342) ;  /* 0x000000000f087348 */ /* 0x000fea0003c00000 */
[----:B------:R0:W1:Y:S02]  /*10450*/  SHFL.IDX P6, R14, R13, R12, R11 ;  /* 0x0000000c0d0e7389 */ /* 0x00006400000c000b */
[----:B01----:R-:W-:Y:S01]  /*10460*/  ENDCOLLECTIVE ;  /* 0x000000000000791b */ /* 0x003fe20003800000 */
.L_x_342:
[----:B------:R-:W-:-:S04]  /*10470*/  @P0 LEA R3, P1, R30, R3, 0x1 ;  /* 0x000000031e030211 */ /* 0x000fc800078208ff */
[----:B------:R-:W-:Y:S02]  /*10480*/  @P0 IADD3.X R2, RZ, R2, RZ, P1, !PT ;  /* 0x00000002ff020210 */ /* 0x000fe40000ffe4ff */
[----:B------:R-:W-:Y:S02]  /*10490*/  ISETP.GE.AND P1, PT, R6, 0x11, PT ;  /* 0x000000110600780c */ /* 0x000fe40003f26270 */
[----:B------:R-:W-:Y:S01]  /*104a0*/  @P0 LOP3.LUT R3, R3, R2, RZ, 0x3c, !PT ;  /* 0x0000000203030212 */ /* 0x000fe200078e3cff */
[----:B------:R-:W-:-:S03]  /*104b0*/  IMAD.MOV.U32 R13, RZ, RZ, R4 ;  /* 0x000000ffff0d7224 */ /* 0x000fc600078e0004 */
[----:B------:R-:W-:-:S04]  /*104c0*/  @P0 LOP3.LUT R2, R3, R2, RZ, 0x3c, !PT ;  /* 0x0000000203020212 */ /* 0x000fc800078e3cff */
[----:B------:R-:W-:-:S05]  /*104d0*/  @P0 LOP3.LUT R3, R3, R2, RZ, 0x3c, !PT ;  /* 0x0000000203030212 */ /* 0x000fca00078e3cff */
[----:B------:R-:W-:Y:S01]  /*104e0*/  @!PT LDS RZ, [RZ] ;  /* 0x00000000fffff984 */ /* 0x000fe20000000800 */
[----:B------:R-:W-:Y:S01]  /*104f0*/  @!PT LDS RZ, [RZ] ;  /* 0x00000000fffff984 */ /* 0x000fe20000000800 */
[----:B------:R-:W-:Y:S01]  /*10500*/  @!PT LDS RZ, [RZ] ;  /* 0x00000000fffff984 */ /* 0x000fe20000000800 */
[----:B------:R-:W-:Y:S04]  /*10510*/  @P0 LDGSTS.E.BYPASS.LTC128B.128 [R8+0x18400], desc[UR36][R2.64], !P3 ;  /* 0x1840000002080fae */ /* 0x000fe8000d901d64 */
[----:B------:R0:W-:Y:S02]  /*10520*/  @P0 LDGSTS.E.BYPASS.LTC128B.128 [R8+0x1c400], desc[UR36][R2.64+0x80], !P2 ;  /* 0x1c40008002080fae */ /* 0x0001e4000d101d64 */
[----:B0-----:R-:W-:-:S07]  /*10530*/  IMAD.MOV.U32 R2, RZ, RZ, R14 ;  /* 0x000000ffff027224 */ /* 0x001fce00078e000e */
[----:B------:R-:W-:Y:S05]  /*10540*/  WARPSYNC.COLLECTIVE R15, `(.L_x_343) ;  /* 0x000000000f087348 */ /* 0x000fea0003c00000 */
[----:B------:R0:W1:Y:S02]  /*10550*/  SHFL.IDX P6, R14, R13, R12, R11 ;  /* 0x0000000c0d0e7389 */ /* 0x00006400000c000b */
[----:B01----:R-:W-:Y:S01]  /*10560*/  ENDCOLLECTIVE ;  /* 0x000000000000791b */ /* 0x003fe20003800000 */
.L_x_343:
[----:B------:R-:W-:Y:S02]  /*10570*/  @P1 IMAD R8, R5, 0x2, R22 ;  /* 0x0000000205081824 */ /* 0x000fe400078e0216 */
[----:B------:R-:W-:Y:S02]  /*10580*/  IMAD.MOV.U32 R13, RZ, RZ, R0 ;  /* 0x000000ffff0d7224 */ /* 0x000fe400078e0000 */
[----:B------:R-:W-:Y:S02]  /*10590*/  IMAD.MOV.U32 R12, RZ, RZ, 0x2 ;  /* 0x00000002ff0c7424 */ /* 0x000fe400078e00ff */
[----:B------:R-:W-:-:S07]  /*105a0*/  IMAD.MOV.U32 R3, RZ, RZ, R14 ;  /* 0x000000ffff037224 */ /* 0x000fce00078e000e */
[----:B------:R-:W-:Y:S05]  /*105b0*/  WARPSYNC.COLLECTIVE R15, `(.L_x_344) ;  /* 0x000000000f087348 */ /* 0x000fea0003c00000 */
[----:B------:R0:W1:Y:S02]  /*105c0*/  SHFL.IDX P6, R14, R13, R12, R11 ;  /* 0x0000000c0d0e7389 */ /* 0x00006400000c000b */
[----:B01----:R-:W-:Y:S01]  /*105d0*/  ENDCOLLECTIVE ;  /* 0x000000000000791b */ /* 0x003fe20003800000 */
.L_x_344:
[----:B------:R-:W-:-:S04]  /*105e0*/  @P1 LEA R3, P0, R30, R3, 0x1 ;  /* 0x000000031e031211 */ /* 0x000fc800078008ff */
[----:B------:R-:W-:-:S04]  /*105f0*/  @P1 IADD3.X R2, RZ, R2, RZ, P0, !PT ;  /* 0x00000002ff021210 */ /* 0x000fc800007fe4ff */
        /* <DEDUP_REMOVED lines=8> */
[----:B------:R0:W-:Y:S01]  /*10680*/  @P1 LDGSTS.E.BYPASS.LTC128B.128 [R8+0x1cc00], desc[UR36][R2.64+0x80], !P2 ;  /* 0x1cc0008002081fae */ /* 0x0001e2000d101d64 */
[----:B------:R-:W-:Y:S01]  /*10690*/  ISETP.GE.AND P1, PT, R6, 0x21, PT ;  /* 0x000000210600780c */ /* 0x000fe20003f26270 */
[----:B0-----:R-:W-:-:S12]  /*106a0*/  IMAD.MOV.U32 R2, RZ, RZ, R14 ;  /* 0x000000ffff027224 */ /* 0x001fd800078e000e */
[----:B------:R-:W-:Y:S05]  /*106b0*/  WARPSYNC.COLLECTIVE R15, `(.L_x_345) ;  /* 0x000000000f087348 */ /* 0x000fea0003c00000 */
[----:B------:R0:W1:Y:S02]  /*106c0*/  SHFL.IDX P6, R14, R13, R12, R11 ;  /* 0x0000000c0d0e7389 */ /* 0x00006400000c000b */
[----:B01----:R-:W-:Y:S01]  /*106d0*/  ENDCOLLECTIVE ;  /* 0x000000000000791b */ /* 0x003fe20003800000 */
.L_x_345:
[----:B------:R-:W-:Y:S02]  /*106e0*/  @P1 IMAD R8, R5, 0x2, R22 ;  /* 0x0000000205081824 */ /* 0x000fe400078e0216 */
[----:B------:R-:W-:Y:S02]  /*106f0*/  IMAD.MOV.U32 R13, RZ, RZ, R0 ;  /* 0x000000ffff0d7224 */ /* 0x000fe400078e0000 */
[----:B------:R-:W-:Y:S02]  /*10700*/  IMAD.MOV.U32 R12, RZ, RZ, 0x3 ;  /* 0x00000003ff0c7424 */ /* 0x000fe400078e00ff */
[----:B------:R-:W-:-:S07]  /*10710*/  IMAD.MOV.U32 R3, RZ, RZ, R14 ;  /* 0x000000ffff037224 */ /* 0x000fce00078e000e */
[----:B------:R-:W-:Y:S05]  /*10720*/  WARPSYNC.COLLECTIVE R15, `(.L_x_346) ;  /* 0x000000000f087348 */ /* 0x000fea0003c00000 */
[----:B------:R0:W1:Y:S02]  /*10730*/  SHFL.IDX P6, R14, R13, R12, R11 ;  /* 0x0000000c0d0e7389 */ /* 0x00006400000c000b */
[----:B01----:R-:W-:Y:S01]  /*10740*/  ENDCOLLECTIVE ;  /* 0x000000000000791b */ /* 0x003fe20003800000 */
.L_x_346:
        /* <DEDUP_REMOVED lines=16> */
.L_x_347:
[----:B------:R-:W-:Y:S02]  /*10850*/  @P1 IMAD R8, R5, 0x2, R22 ;  /* 0x0000000205081824 */ /* 0x000fe400078e0216 */
[----:B------:R-:W-:Y:S02]  /*10860*/  IMAD.MOV.U32 R13, RZ, RZ, R0 ;  /* 0x000000ffff0d7224 */ /* 0x000fe400078e0000 */
[----:B------:R-:W-:Y:S02]  /*10870*/  IMAD.MOV.U32 R12, RZ, RZ, 0x4 ;  /* 0x00000004ff0c7424 */ /* 0x000fe400078e00ff */
[----:B------:R-:W-:-:S07]  /*10880*/  IMAD.MOV.U32 R3, RZ, RZ, R14 ;  /* 0x000000ffff037224 */ /* 0x000fce00078e000e */
[----:B------:R-:W-:Y:S05]  /*10890*/  WARPSYNC.COLLECTIVE R15, `(.L_x_348) ;  /* 0x000000000f087348 */ /* 0x000fea0003c00000 */
[----:B------:R0:W1:Y:S02]  /*108a0*/  SHFL.IDX P6, R14, R13, R12, R11 ;  /* 0x0000000c0d0e7389 */ /* 0x00006400000c000b */
[----:B01----:R-:W-:Y:S01]  /*108b0*/  ENDCOLLECTIVE ;  /* 0x000000000000791b */ /* 0x003fe20003800000 */
.L_x_348:
        /* <DEDUP_REMOVED lines=16> */
.L_x_349:
[----:B------:R-:W-:Y:S02]  /*109c0*/  @P1 IMAD R8, R5, 0x2, R22 ;  /* 0x0000000205081824 */ /* 0x000fe400078e0216 */
[----:B------:R-:W-:Y:S02]  /*109d0*/  IMAD.MOV.U32 R13, RZ, RZ, R0 ;  /* 0x000000ffff0d7224 */ /* 0x000fe400078e0000 */
[----:B------:R-:W-:Y:S02]  /*109e0*/  IMAD.MOV.U32 R12, RZ, RZ, 0x5 ;  /* 0x00000005ff0c7424 */ /* 0x000fe400078e00ff */
[----:B------:R-:W-:-:S07]  /*109f0*/  IMAD.MOV.U32 R3, RZ, RZ, R14 ;  /* 0x000000ffff037224 */ /* 0x000fce00078e000e */
[----:B------:R-:W-:Y:S05]  /*10a00*/  WARPSYNC.COLLECTIVE R15, `(.L_x_350) ;  /* 0x000000000f087348 */ /* 0x000fea0003c00000 */
[----:B------:R0:W1:Y:S02]  /*10a10*/  SHFL.IDX P6, R14, R13, R12, R11 ;  /* 0x0000000c0d0e7389 */ /* 0x00006400000c000b */
[----:B01----:R-:W-:Y:S01]  /*10a20*/  ENDCOLLECTIVE ;  /* 0x000000000000791b */ /* 0x003fe20003800000 */
.L_x_350:
        /* <DEDUP_REMOVED lines=16> */
.L_x_351:
[----:B------:R-:W-:Y:S02]  /*10b30*/  @P1 IMAD R8, R5, 0x2, R22 ;  /* 0x0000000205081824 */ /* 0x000fe400078e0216 */
[----:B------:R-:W-:Y:S02]  /*10b40*/  IMAD.MOV.U32 R13, RZ, RZ, R0 ;  /* 0x000000ffff0d7224 */ /* 0x000fe400078e0000 */
[----:B------:R-:W-:Y:S02]  /*10b50*/  IMAD.MOV.U32 R12, RZ, RZ, 0x6 ;  /* 0x00000006ff0c7424 */ /* 0x000fe400078e00ff */
[----:B------:R-:W-:-:S07]  /*10b60*/  IMAD.MOV.U32 R3, RZ, RZ, R14 ;  /* 0x000000ffff037224 */ /* 0x000fce00078e000e */
[----:B------:R-:W-:Y:S05]  /*10b70*/  WARPSYNC.COLLECTIVE R15, `(.L_x_352) ;  /* 0x000000000f087348 */ /* 0x000fea0003c00000 */
[----:B------:R0:W1:Y:S02]  /*10b80*/  SHFL.IDX P6, R14, R13, R12, R11 ;  /* 0x0000000c0d0e7389 */ /* 0x00006400000c000b */
[----:B01----:R-:W-:Y:S01]  /*10b90*/  ENDCOLLECTIVE ;  /* 0x000000000000791b */ /* 0x003fe20003800000 */
.L_x_352:
        /* <DEDUP_REMOVED lines=16> */
.L_x_353:
[----:B------:R-:W-:Y:S02]  /*10ca0*/  @P1 IMAD R8, R5, 0x2, R22 ;  /* 0x0000000205081824 */ /* 0x000fe400078e0216 */
[----:B------:R-:W-:Y:S02]  /*10cb0*/  IMAD.MOV.U32 R13, RZ, RZ, R0 ;  /* 0x000000ffff0d7224 */ /* 0x000fe400078e0000 */
[----:B------:R-:W-:Y:S02]  /*10cc0*/  IMAD.MOV.U32 R12, RZ, RZ, 0x7 ;  /* 0x00000007ff0c7424 */ /* 0x000fe400078e00ff */
[----:B------:R-:W-:-:S07]  /*10cd0*/  IMAD.MOV.U32 R3, RZ, RZ, R14 ;  /* 0x000000ffff037224 */ /* 0x000fce00078e000e */
[----:B------:R-:W-:Y:S05]  /*10ce0*/  WARPSYNC.COLLECTIVE R15, `(.L_x_354) ;  /* 0x000000000f087348 */ /* 0x000fea0003c00000 */
[----:B------:R0:W1:Y:S02]  /*10cf0*/  SHFL.IDX P6, R14, R13, R12, R11 ;  /* 0x0000000c0d0e7389 */ /* 0x00006400000c000b */
[----:B01----:R-:W-:Y:S01]  /*10d00*/  ENDCOLLECTIVE ;  /* 0x000000000000791b */ /* 0x003fe20003800000 */
.L_x_354:
[----:B------:R-:W-:-:S04]  /*10d10*/  @P1 LEA R3, P0, R30, R3, 0x1 ;  /* 0x000000031e031211 */ /* 0x000fc800078008ff */
[----:B------:R-:W-:-:S04]  /*10d20*/  @P1 IADD3.X R2, RZ, R2, RZ, P0, !PT ;  /* 0x00000002ff021210 */ /* 0x000fc800007fe4ff */
[----:B------:R-:W-:Y:S01]  /*10d30*/  @P1 LOP3.LUT R3, R3, R2, RZ, 0x3c, !PT ;  /* 0x0000000203031212 */ /* 0x000fe200078e3cff */
[----:B------:R-:W-:-:S03]  /*10d40*/  IMAD.MOV.U32 R13, RZ, RZ, R4 ;  /* 0x000000ffff0d7224 */ /* 0x000fc600078e0004 */
[----:B------:R-:W-:-:S04]  /*10d50*/  @P1 LOP3.LUT R2, R3, R2, RZ, 0x3c, !PT ;  /* 0x0000000203021212 */ /* 0x000fc800078e3cff */
[----:B------:R-:W-:Y:S01]  /*10d60*/  @P1 LOP3.LUT R3, R3, R2, RZ, 0x3c, !PT ;  /* 0x0000000203031212 */ /* 0x000fe200078e3cff */
[----:B------:R-:W-:-:S04]  /*10d70*/  IMAD.MOV.U32 R0, RZ, RZ, R14 ;  /* 0x000000ffff007224 */ /* 0x000fc800078e000e */
[----:B------:R-:W-:Y:S01]  /*10d80*/  @!PT LDS RZ, [RZ] ;  /* 0x00000000fffff984 */ /* 0x000fe20000000800 */
[----:B------:R-:W-:Y:S01]  /*10d90*/  @!PT LDS RZ, [RZ] ;  /* 0x00000000fffff984 */ /* 0x000fe20000000800 */
[----:B------:R-:W-:Y:S01]  /*10da0*/  @!PT LDS RZ, [RZ] ;  /* 0x00000000fffff984 */ /* 0x000fe20000000800 */
[----:B------:R0:W-:Y:S03]  /*10db0*/  @P1 LDGSTS.E.BYPASS.LTC128B.128 [R8+0x1b400], desc[UR36][R2.64], !P3 ;  /* 0x1b40000002081fae */ /* 0x0001e6000d901d64 */
[----:B0-----:R-:W-:Y:S05]  /*10dc0*/  WARPSYNC.COLLECTIVE R15, `(.L_x_355) ;  /* 0x000000000f087348 */ /* 0x001fea0003c00000 */
[----:B------:R1:W2:Y:S02]  /*10dd0*/  SHFL.IDX P6, R14, R13, R12, R11 ;  /* 0x0000000c0d0e7389 */ /* 0x0002a400000c000b */
[----:B012---:R-:W-:Y:S01]  /*10de0*/  ENDCOLLECTIVE ;  /* 0x000000000000791b */ /* 0x007fe20003800000 */
.L_x_355:
[----:B------:R-:W-:Y:S01]  /*10df0*/  @!PT LDS RZ, [RZ] ;  /* 0x00000000fffff984 */ /* 0x000fe20000000800 */
[----:B------:R-:W-:Y:S01]  /*10e00*/  @!PT LDS RZ, [RZ] ;  /* 0x00000000fffff984 */ /* 0x000fe20000000800 */
[----:B------:R-:W-:Y:S01]  /*10e10*/  @!PT LDS RZ, [RZ] ;  /* 0x00000000fffff984 */ /* 0x000fe20000000800 */
[----:B------:R0:W-:Y:S02]  /*10e20*/  @P1 LDGSTS.E.BYPASS.LTC128B.128 [R8+0x1f400], desc[UR36][R2.64+0x80], !P2 ;  /* 0x1f40008002081fae */ /* 0x0001e4000d101d64 */
[----:B0-----:R-:W-:Y:S01]  /*10e30*/  IMAD.MOV.U32 R2, RZ, RZ, R14 ;  /* 0x000000ffff027224 */ /* 0x001fe200078e000e */
[----:B------:R-:W-:Y:S06]  /*10e40*/  BRA `(.L_x_356) ;  /* 0xffffffb800e87947 */ /* 0x000fec000383ffff */
.L_x_280:
[----:B------:R-:W-:Y:S01]  /*10e50*/  MOV R13, R5 ;  /* 0x00000005000d7202 */ /* 0x000fe20000000f00 */
[----:B------:R-:W-:Y:S02]  /*10e60*/  IMAD.MOV.U32 R12, RZ, RZ, RZ ;  /* 0x000000ffff0c7224 */ /* 0x000fe400078e00ff */
[----:B------:R-:W-:Y:S02]  /*10e70*/  IMAD.MOV.U32 R11, RZ, RZ, 0x181f ;  /* 0x0000181fff0b7424 */ /* 0x000fe400078e00ff */
[----:B------:R-:W-:Y:S02]  /*10e80*/  IMAD.MOV.U32 R15, RZ, RZ, -0x1 ;  /* 0xffffffffff0f7424 */ /* 0x000fe400078e00ff */
[----:B-----5:R-:W-:Y:S02]  /*10e90*/  IMAD R6, R20, R6, RZ ;  /* 0x0000000614067224 */ /* 0x020fe400078e02ff */
[----:B------:R-:W-:-:S07]  /*10ea0*/  IMAD.IADD R4, R10, 0x1, R4 ;  /* 0x000000010a047824 */ /* 0x000fce00078e0204 */
[----:B------:R-:W-:Y:S05]  /*10eb0*/  WARPSYNC.COLLECTIVE R15, `(.L_x_357) ;  /* 0x000000000f087348 */ /* 0x000fea0003c00000 */
[----:B------:R0:W1:Y:S02]  /*10ec0*/  SHFL.IDX P6, R14, R13, R12, R11 ;  /* 0x0000000c0d0e7389 */ /* 0x00006400000c000b */
[----:B01----:R-:W-:Y:S01]  /*10ed0*/  ENDCOLLECTIVE ;  /* 0x000000000000791b */ /* 0x003fe20003800000 */
.L_x_357:
[C---:B------:R-:W-:Y:S01]  /*10ee0*/  VIADD R7, R4.reuse, 0x10 ;  /* 0x0000001004077836 */ /* 0x040fe20000000000 */
[----:B------:R-:W-:Y:S01]  /*10ef0*/  ISETP.GE.AND P2, PT, R4, R6, PT ;  /* 0x000000060400720c */ /* 0x000fe20003f46270 */
[----:B------:R-:W-:Y:S02]  /*10f00*/  IMAD.MOV.U32 R13, RZ, RZ, R0 ;  /* 0x000000ffff0d7224 */ /* 0x000fe400078e0000 */
[----:B------:R-:W-:-:S10]  /*10f10*/  IMAD.MOV.U32 R2, RZ, RZ, R14 ;  /* 0x000000ffff027224 */ /* 0x000fd400078e000e */
[----:B------:R-:W-:Y:S05]  /*10f20*/  WARPSYNC.COLLECTIVE R15, `(.L_x_358) ;  /* 0x000000000f087348 */ /* 0x000fea0003c00000 */
[----:B------:R0:W1:Y:S02]  /*10f30*/  SHFL.IDX P6, R14, R13, R12, R11 ;  /* 0x0000000c0d0e7389 */ /* 0x00006400000c000b */
[----:B01----:R-:W-:Y:S01]  /*10f40*/  ENDCOLLECTIVE ;  /* 0x000000000000791b */ /* 0x003fe20003800000 */
.L_x_358:
[----:B------:R-:W-:Y:S02]  /*10f50*/  IMAD.MOV.U32 R13, RZ, RZ, R5 ;  /* 0x000000ffff0d7224 */ /* 0x000fe400078e0005 */
[----:B------:R-:W-:Y:S01]  /*10f60*/  IMAD.MOV.U32 R12, RZ, RZ, 0x1 ;  /* 0x00000001ff0c7424 */ /* 0x000fe200078e00ff */
[----:B------:R-:W-:-:S04]  /*10f70*/  @!P2 LEA R14, P3, R30, R14, 0x1 ;  /* 0x0000000e1e0ea211 */ /* 0x000fc800078608ff */
[----:B------:R-:W-:Y:S01]  /*10f80*/  @!P2 IADD3.X R3, RZ, R2, RZ, P3, !PT ;  /* 0x00000002ff03a210 */ /* 0x000fe20001ffe4ff */
[----:B------:R-:W-:-:S08]  /*10f90*/  @!P2 IMAD.MOV.U32 R2, RZ, RZ, R14 ;  /* 0x000000ffff02a224 */ /* 0x000fd000078e000e */
[----:B------:R-:W-:Y:S05]  /*10fa0*/  WARPSYNC.COLLECTIVE R15, `(.L_x_359) ;  /* 0x000000000f087348 */ /* 0x000fea0003c00000 */
[----:B------:R0:W1:Y:S02]  /*10fb0*/  SHFL.IDX P6, R14, R13, R12, R11 ;  /* 0x0000000c0d0e7389 */ /* 0x00006400000c000b */
[----:B01----:R-:W-:Y:S01]  /*10fc0*/  ENDCOLLECTIVE ;  /* 0x000000000000791b */ /* 0x003fe20003800000 */
.L_x_359:
[----:B------:R-:W-:Y:S01]  /*10fd0*/  @!PT LDS RZ, [RZ] ;  /* 0x00000000fffff984 */ /* 0x000fe20000000800 */
[----:B------:R-:W-:Y:S01]  /*10fe0*/  @!PT LDS RZ, [RZ] ;  /* 0x00000000fffff984 */ /* 0x000fe20000000800 */
[----:B------:R-:W-:Y:S01]  /*10ff0*/  @!PT LDS RZ, [RZ] ;  /* 0x00000000fffff984 */ /* 0x000fe20000000800 */
[----:B------:R-:W-:Y:S04]  /*11000*/  @!P2 LDGSTS.E.BYPASS.LTC128B.128 [R9+0x10400], desc[UR36][R2.64], !P0 ;  /* 0x104000000209afae */ /* 0x000fe8000c101d64 */
[----:B------:R0:W-:Y:S01]  /*11010*/  @!P2 LDGSTS.E.BYPASS.LTC128B.128 [R9+0x14400], desc[UR36][R2.64+0x80], !P1 ;  /* 0x144000800209afae */ /* 0x0001e2000c901d64 */
[----:B------:R-:W-:Y:S01]  /*11020*/  ISETP.GE.AND P2, PT, R7, R6, PT ;  /* 0x000000060700720c */ /* 0x000fe20003f46270 */
[----:B------:R-:W-:Y:S02]  /*11030*/  IMAD.MOV.U32 R13, RZ, RZ, R0 ;  /* 0x000000ffff0d7224 */ /* 0x000fe400078e0000 */
[----:B0-----:R-:W-:-:S10]  /*11040*/  IMAD.MOV.U32 R2, RZ, RZ, R14 ;  /* 0x000000ffff027224 */ /* 0x001fd400078e000e */
[----:B------:R-:W-:Y:S05]  /*11050*/  WARPSYNC.COLLECTIVE R15, `(.L_x_360) ;  /* 0x000000000f087348 */ /* 0x000fea0003c00000 */
[----:B------:R0:W1:Y:S02]  /*11060*/  SHFL.IDX P6, R14, R13, R12, R11 ;  /* 0x0000000c0d0e7389 */ /* 0x00006400000c000b */
[----:B01----:R-:W-:Y:S01]  /*11070*/  ENDCOLLECTIVE ;  /* 0x000000000000791b */ /* 0x003fe20003800000 */
.L_x_360:
        /* <DEDUP_REMOVED lines=8> */
.L_x_361:
[----:B------:R-:W-:Y:S02]  /*11100*/  @!P2 IMAD.MOV.U32 R3, RZ, RZ, R7 ;  /* 0x000000ffff03a224 */ /* 0x000fe400078e0007 */
[----:B------:R-:W-:-:S03]  /*11110*/  VIADD R7, R4, 0x20 ;  /* 0x0000002004077836 */ /* 0x000fc60000000000 */
[----:B------:R-:W-:Y:S01]  /*11120*/  @!PT LDS RZ, [RZ] ;  /* 0x00000000fffff984 */ /* 0x000fe20000000800 */
[----:B------:R-:W-:Y:S01]  /*11130*/  @!PT LDS RZ, [RZ] ;  /* 0x00000000fffff984 */ /* 0x000fe20000000800 */
[----:B------:R-:W-:Y:S01]  /*11140*/  @!PT LDS RZ, [RZ] ;  /* 0x00000000fffff984 */ /* 0x000fe20000000800 */
[----:B------:R-:W-:Y:S04]  /*11150*/  @!P2 LDGSTS.E.BYPASS.LTC128B.128 [R9+0x10c00], desc[UR36][R2.64], !P0 ;  /* 0x10c000000209afae */ /* 0x000fe8000c101d64 */
[----:B------:R0:W-:Y:S01]  /*11160*/  @!P2 LDGSTS.E.BYPASS.LTC128B.128 [R9+0x14c00], desc[UR36][R2.64+0x80], !P1 ;  /* 0x14c000800209afae */ /* 0x0001e2000c901d64 */
[----:B------:R-:W-:Y:S02]  /*11170*/  ISETP.GE.AND P2, PT, R7, R6, PT ;  /* 0x000000060700720c */ /* 0x000fe40003f46270 */
[----:B------:R-:W-:Y:S01]  /*11180*/  MOV R13, R0 ;  /* 0x00000000000d7202 */ /* 0x000fe20000000f00 */
[----:B0-----:R-:W-:-:S10]  /*11190*/  IMAD.MOV.U32 R2, RZ, RZ, R14 ;  /* 0x000000ffff027224 */ /* 0x001fd400078e000e */
[----:B------:R-:W-:Y:S05]  /*111a0*/  WARPSYNC.COLLECTIVE R15, `(.L_x_362) ;  /* 0x000000000f087348 */ /* 0x000fea0003c00000 */
[----:B------:R0:W1:Y:S02]  /*111b0*/  SHFL.IDX P6, R14, R13, R12, R11 ;  /* 0x0000000c0d0e7389 */ /* 0x00006400000c000b */
[----:B01----:R-:W-:Y:S01]  /*111c0*/  ENDCOLLECTIVE ;  /* 0x000000000000791b */ /* 0x003fe20003800000 */
.L_x_362:
[----:B------:R-:W-:Y:S02]  /*111d0*/  IMAD.MOV.U32 R13, RZ, RZ, R5 ;  /* 0x000000ffff0d7224 */ /* 0x000fe400078e0005 */
[----:B------:R-:W-:Y:S01]  /*111e0*/  IMAD.MOV.U32 R12, RZ, RZ, 0x3 ;  /* 0x00000003ff0c7424 */ /* 0x000fe200078e00ff */
[----:B------:R-:W-:-:S05]  /*111f0*/  @!P2 LEA R14, P3, R30, R14, 0x1 ;  /* 0x0000000e1e0ea211 */ /* 0x000fca00078608ff */
[----:B------:R-:W-:Y:S02]  /*11200*/  @!P2 IMAD.X R7, RZ, RZ, R2, P3 ;  /* 0x000000ffff07a224 */ /* 0x000fe400018e0602 */
[----:B------:R-:W-:-:S07]  /*11210*/  @!P2 IMAD.MOV.U32 R2, RZ, RZ, R14 ;  /* 0x000000ffff02a224 */ /* 0x000fce00078e000e */
[----:B------:R-:W-:Y:S05]  /*11220*/  WARPSYNC.COLLECTIVE R15, `(.L_x_363) ;  /* 0x000000000f087348 */ /* 0x000fea0003c00000 */
[----:B------:R0:W1:Y:S02]  /*11230*/  SHFL.IDX P6, R14, R13, R12, R11 ;  /* 0x0000000c0d0e7389 */ /* 0x00006400000c000b */
[----:B01----:R-:W-:Y:S01]  /*11240*/  ENDCOLLECTIVE ;  /* 0x000000000000791b */ /* 0x003fe20003800000 */
.L_x_363:
[----:B------:R-:W-:Y:S02]  /*11250*/  @!P2 IMAD.MOV.U32 R3, RZ, RZ, R7 ;  /* 0x000000ffff03a224 */ /* 0x000fe400078e0007 */
[----:B------:R-:W-:-:S03]  /*11260*/  VIADD R7, R4, 0x30 ;  /* 0x0000003004077836 */ /* 0x000fc60000000000 */
[----:B------:R-:W-:Y:S01]  /*11270*/  @!PT LDS RZ, [RZ] ;  /* 0x00000000fffff984 */ /* 0x000fe20000000800 */
[----:B------:R-:W-:Y:S01]  /*11280*/  @!PT LDS RZ, [RZ] ;  /* 0x00000000fffff984 */ /* 0x000fe20000000800 */
[----:B------:R-:W-:Y:S01]  /*11290*/  @!PT LDS RZ, [RZ] ;  /* 0x00000000fffff984 */ /* 0x000fe20000000800 */
[----:B------:R-:W-:Y:S04]  /*112a0*/  @!P2 LDGSTS.E.BYPASS.LTC128B.128 [R9+0x11400], desc[UR36][R2.64], !P0 ;  /* 0x114000000209afae */ /* 0x000fe8000c101d64 */
[----:B------:R0:W-:Y:S01]  /*112b0*/  @!P2 LDGSTS.E.BYPASS.LTC128B.128 [R9+0x15400], desc[UR36][R2.64+0x80], !P1 ;  /* 0x154000800209afae */ /* 0x0001e2000c901d64 */
[----:B------:R-:W-:Y:S01]  /*112c0*/  ISETP.GE.AND P2, PT, R7, R6, PT ;  /* 0x000000060700720c */ /* 0x000fe20003f46270 */
[----:B------:R-:W-:Y:S01]  /*112d0*/  IMAD.MOV.U32 R13, RZ, RZ, R0 ;  /* 0x000000ffff0d7224 */ /* 0x000fe200078e0000 */
[----:B0-----:R-:W-:-:S11]  /*112e0*/  MOV R2, R14 ;  /* 0x0000000e00027202 */ /* 0x001fd60000000f00 */
[----:B------:R-:W-:Y:S05]  /*112f0*/  WARPSYNC.COLLECTIVE R15, `(.L_x_364) ;  /* 0x000000000f087348 */ /* 0x000fea0003c00000 */
[----:B------:R0:W1:Y:S02]  /*11300*/  SHFL.IDX P6, R14, R13, R12, R11 ;  /* 0x0000000c0d0e7389 */ /* 0x00006400000c000b */
[----:B01----:R-:W-:Y:S01]  /*11310*/  ENDCOLLECTIVE ;  /* 0x000000000000791b */ /* 0x003fe20003800000 */
.L_x_364:
[----:B------:R-:W-:Y:S01]  /*11320*/  IMAD.MOV.U32 R13, RZ, RZ, R5 ;  /* 0x000000ffff0d7224 */ /* 0x000fe200078e0005 */
[----:B------:R-:W-:Y:S02]  /*11330*/  MOV R12, 0x4 ;  /* 0x00000004000c7802 */ /* 0x000fe40000000f00 */
[----:B------:R-:W-:-:S05]  /*11340*/  @!P2 LEA R14, P3, R30, R14, 0x1 ;  /* 0x0000000e1e0ea211 */ /* 0x000fca00078608ff */
[----:B------:R-:W-:Y:S02]  /*11350*/  @!P2 IMAD.X R7, RZ, RZ, R2, P3 ;  /* 0x000000ffff07a224 */ /* 0x000fe400018e0602 */
[----:B------:R-:W-:-:S07]  /*11360*/  @!P2 IMAD.MOV.U32 R2, RZ, RZ, R14 ;  /* 0x000000ffff02a224 */ /* 0x000fce00078e000e */
[----:B------:R-:W-:Y:S05]  /*11370*/  WARPSYNC.COLLECTIVE R15, `(.L_x_365) ;  /* 0x000000000f087348 */ /* 0x000fea0003c00000 */
[----:B------:R0:W1:Y:S02]  /*11380*/  SHFL.IDX P6, R14, R13, R12, R11 ;  /* 0x0000000c0d0e7389 */ /* 0x00006400000c000b */
[----:B01----:R-:W-:Y:S01]  /*11390*/  ENDCOLLECTIVE ;  /* 0x000000000000791b */ /* 0x003fe20003800000 */
.L_x_365:
        /* <DEDUP_REMOVED lines=13> */
.L_x_366:
[----:B------:R-:W-:Y:S01]  /*11470*/  MOV R13, R5 ;  /* 0x00000005000d7202 */ /* 0x000fe20000000f00 */
[----:B------:R-:W-:Y:S01]  /*11480*/  IMAD.MOV.U32 R12, RZ, RZ, 0x5 ;  /* 0x00000005ff0c7424 */ /* 0x000fe200078e00ff */
[----:B------:R-:W-:-:S05]  /*11490*/  @!P2 LEA R14, P3, R30, R14, 0x1 ;  /* 0x0000000e1e0ea211 */ /* 0x000fca00078608ff */
[----:B------:R-:W-:Y:S02]  /*114a0*/  @!P2 IMAD.X R7, RZ, RZ, R2, P3 ;  /* 0x000000ffff07a224 */ /* 0x000fe400018e0602 */
[----:B------:R-:W-:-:S07]  /*114b0*/  @!P2 IMAD.MOV.U32 R2, RZ, RZ, R14 ;  /* 0x000000ffff02a224 */ /* 0x000fce00078e000e */
[----:B------:R-:W-:Y:S05]  /*114c0*/  WARPSYNC.COLLECTIVE R15, `(.L_x_367) ;  /* 0x000000000f087348 */ /* 0x000fea0003c00000 */
[----:B------:R0:W1:Y:S02]  /*114d0*/  SHFL.IDX P6, R14, R13, R12, R11 ;  /* 0x0000000c0d0e7389 */ /* 0x00006400000c000b */
[----:B01----:R-:W-:Y:S01]  /*114e0*/  ENDCOLLECTIVE ;  /* 0x000000000000791b */ /* 0x003fe20003800000 */
.L_x_367:
        /* <DEDUP_REMOVED lines=13> */
.L_x_368:
        /* <DEDUP_REMOVED lines=8> */
.L_x_369:
[----:B------:R-:W-:Y:S01]  /*11640*/  @!P2 IMAD.MOV.U32 R3, RZ, RZ, R7 ;  /* 0x000000ffff03a224 */ /* 0x000fe200078e0007 */
[----:B------:R-:W-:-:S04]  /*11650*/  IADD3 R7, R4, 0x60, RZ ;  /* 0x0000006004077810 */ /* 0x000fc80007ffe0ff */
        /* <DEDUP_REMOVED lines=11> */
.L_x_370:
        /* <DEDUP_REMOVED lines=8> */
.L_x_371:
[----:B------:R-:W-:-:S05]  /*11790*/  @!P2 MOV R3, R7 ;  /* 0x000000070003a202 */ /* 0x000fca0000000f00 */
[----:B------:R-:W-:Y:S01]  /*117a0*/  @!PT LDS RZ, [RZ] ;  /* 0x00000000fffff984 */ /* 0x000fe20000000800 */
[----:B------:R-:W-:Y:S01]  /*117b0*/  @!PT LDS RZ, [RZ] ;  /* 0x00000000fffff984 */ /* 0x000fe20000000800 */
[----:B------:R-:W-:Y:S01]  /*117c0*/  @!PT LDS RZ, [RZ] ;  /* 0x00000000fffff984 */ /* 0x000fe20000000800 */
[----:B------:R0:W-:Y:S04]  /*117d0*/  @!P2 LDGSTS.E.BYPASS.LTC128B.128 [R9+0x13400], desc[UR36][R2.64], !P0 ;  /* 0x134000000209afae */ /* 0x0001e8000c101d64 */
[----:B------:R0:W-:Y:S01]  /*117e0*/  @!P2 LDGSTS.E.BYPASS.LTC128B.128 [R9+0x17400], desc[UR36][R2.64+0x80], !P1 ;  /* 0x174000800209afae */ /* 0x0001e2000c901d64 */
[----:B------:R-:W-:Y:S02]  /*117f0*/  IMAD.MOV.U32 R13, RZ, RZ, R0 ;  /* 0x000000ffff0d7224 */ /* 0x000fe400078e0000 */
[----:B------:R-:W-:-:S07]  /*11800*/  IMAD.MOV.U32 R5, RZ, RZ, R14 ;  /* 0x000000ffff057224 */ /* 0x000fce00078e000e */
[----:B0-----:R-:W-:Y:S05]  /*11810*/  WARPSYNC.COLLECTIVE R15, `(.L_x_372) ;  /* 0x000000000f087348 */ /* 0x001fea0003c00000 */
[----:B------:R1:W2:Y:S02]  /*11820*/  SHFL.IDX P6, R14, R13, R12, R11 ;  /* 0x0000000c0d0e7389 */ /* 0x0002a400000c000b */
[----:B012---:R-:W-:Y:S01]  /*11830*/  ENDCOLLECTIVE ;  /* 0x000000000000791b */ /* 0x007fe20003800000 */
.L_x_372:
[----:B------:R-:W-:Y:S05]  /*11840*/  BRA `(.L_x_373) ;  /* 0xffffffbc00447947 */ /* 0x000fea000383ffff */
.L_x_285:
[----:B0-----:R0:W1:Y:S02]  /*11850*/  SYNCS.PHASECHK.TRANS64.TRYWAIT P1, [R22+URZ+0x28820], R3 ;  /* 0x02882003160075a7 */ /* 0x001064000802017f */
[----:B-1----:R-:W-:Y:S05]  /*11860*/  @!P1 NANOSLEEP.SYNCS 0x989680 ;  /* 0x009896800000995d */ /* 0x002fea0003900000 */
[----:B------:R-:W1:Y:S02]  /*11870*/  @!P1 SYNCS.PHASECHK.TRANS64 P1, [R22+URZ+0x28820], R3 ;  /* 0x02882003160095a7 */ /* 0x000e64000802007f */
[----:B-1----:R-:W-:Y:S05]  /*11880*/  @!P1 BRA `(.L_x_285) ;  /* 0xfffffffc00f09947 */ /* 0x002fea000383ffff */
[----:B------:R-:W-:Y:S05]  /*11890*/  BRA `(.L_x_374) ;  /* 0xffffffbc00bc7947 */ /* 0x000fea000383ffff */
.L_x_290:
[----:B0-----:R0:W1:Y:S02]  /*118a0*/  SYNCS.PHASECHK.TRANS64.TRYWAIT P0, [R6+URZ+0x28840], R3 ;  /* 0x02884003060075a7 */ /* 0x001064000800017f */
[----:B-1----:R-:W-:Y:S05]  /*118b0*/  @!P0 NANOSLEEP.SYNCS 0x989680 ;  /* 0x009896800000895d */ /* 0x002fea0003900000 */
[----:B------:R-:W1:Y:S02]  /*118c0*/  @!P0 SYNCS.PHASECHK.TRANS64 P0, [R6+URZ+0x28840], R3 ;  /* 0x02884003060085a7 */ /* 0x000e64000800007f */
[----:B-1----:R-:W-:Y:S05]  /*118d0*/  @!P0 BRA `(.L_x_290) ;  /* 0xfffffffc00f08947 */ /* 0x002fea000383ffff */
[----:B------:R-:W-:Y:S05]  /*118e0*/  BRA `(.L_x_375) ;  /* 0xffffffc000807947 */ /* 0x000fea000383ffff */
.L_x_291:
[----:B------:R-:W-:Y:S01]  /*118f0*/  BSSY B1, `(.L_x_376) ;  /* 0x0000008000017945 */ /* 0x000fe20003800000 */
[----:B------:R-:W-:Y:S01]  /*11900*/  IMAD.MOV.U32 R13, RZ, RZ, R9 ;  /* 0x000000ffff0d7224 */ /* 0x000fe200078e0009 */
[----:B------:R-:W-:Y:S01]  /*11910*/  MOV R11, 0x181f ;  /* 0x0000181f000b7802 */ /* 0x000fe20000000f00 */
[----:B------:R-:W-:Y:S02]  /*11920*/  IMAD.MOV.U32 R12, RZ, RZ, RZ ;  /* 0x000000ffff0c7224 */ /* 0x000fe400078e00ff */
[----:B------:R-:W-:-:S07]  /*11930*/  IMAD.MOV.U32 R15, RZ, RZ, -0x1 ;  /* 0xffffffffff0f7424 */ /* 0x000fce00078e00ff */
[----:B--2---:R-:W-:Y:S05]  /*11940*/  WARPSYNC.COLLECTIVE R15, `(.L_x_377) ;  /* 0x000000000f087348 */ /* 0x004fea0003c00000 */
[----:B--2---:R0:W1:Y:S02]  /*11950*/  SHFL.IDX P6, R14, R13, R12, R11 ;  /* 0x0000000c0d0e7389 */ /* 0x00406400000c000b */
[----:B01----:R-:W-:Y:S01]  /*11960*/  ENDCOLLECTIVE ;  /* 0x000000000000791b */ /* 0x003fe20003800000 */
.L_x_377:
[----:B------:R-:W-:Y:S05]  /*11970*/  BSYNC B1 ;  /* 0x0000000000017941 */ /* 0x000fea0003800000 */
.L_x_376:
[----:B------:R-:W-:Y:S02]  /*11980*/  IMAD.MOV.U32 R13, RZ, RZ, R8 ;  /* 0x000000ffff0d7224 */ /* 0x000fe400078e0008 */
[----:B------:R-:W-:Y:S02]  /*11990*/  IMAD.MOV.U32 R12, RZ, RZ, RZ ;  /* 0x000000ffff0c7224 */ /* 0x000fe400078e00ff */
[----:B------:R-:W-:Y:S02]  /*119a0*/  IMAD.MOV.U32 R11, RZ, RZ, 0x181f ;  /* 0x0000181fff0b7424 */ /* 0x000fe400078e00ff */
[----:B------:R-:W-:Y:S02]  /*119b0*/  IMAD.MOV.U32 R15, RZ, RZ, -0x1 ;  /* 0xffffffffff0f7424 */ /* 0x000fe400078e00ff */
[----:B------:R-:W-:Y:S02]  /*119c0*/  IMAD.MOV.U32 R3, RZ, RZ, R14 ;  /* 0x000000ffff037224 */ /* 0x000fe400078e000e */
[----:B------:R-:W-:-:S07]  /*119d0*/  IMAD.SHL.U32 R5, R30, 0x2, RZ ;  /* 0x000000021e057824 */ /* 0x000fce00078e00ff */
[----:B------:R-:W-:Y:S05]  /*119e0*/  WARPSYNC.COLLECTIVE R15, `(.L_x_378) ;  /* 0x000000000f087348 */ /* 0x000fea0003c00000 */
[----:B------:R0:W1:Y:S02]  /*119f0*/  SHFL.IDX P6, R14, R13, R12, R11 ;  /* 0x0000000c0d0e7389 */ /* 0x00006400000c000b */
[----:B01----:R-:W-:Y:S01]  /*11a00*/  ENDCOLLECTIVE ;  /* 0x000000000000791b */ /* 0x003fe20003800000 */
.L_x_378:
[----:B------:R-:W-:Y:S02]  /*11a10*/  IMAD R7, R7, 0x2, R22 ;  /* 0x0000000207077824 */ /* 0x000fe400078e0216 */
[----:B------:R-:W-:Y:S02]  /*11a20*/  IMAD.MOV.U32 R13, RZ, RZ, R9 ;  /* 0x000000ffff0d7224 */ /* 0x000fe400078e0009 */
[----:B------:R-:W-:Y:S01]  /*11a30*/  IMAD.MOV.U32 R12, RZ, RZ, 0x1 ;  /* 0x00000001ff0c7424 */ /* 0x000fe200078e00ff */
[----:B------:R-:W-:-:S07]  /*11a40*/  MOV R2, R14 ;  /* 0x0000000e00027202 */ /* 0x000fce0000000f00 */
[----:B------:R-:W-:Y:S05]  /*11a50*/  WARPSYNC.COLLECTIVE R15, `(.L_x_379) ;  /* 0x000000000f087348 */ /* 0x000fea0003c00000 */
[----:B------:R0:W1:Y:S02]  /*11a60*/  SHFL.IDX P6, R14, R13, R12, R11 ;  /* 0x0000000c0d0e7389 */ /* 0x00006400000c000b */
[----:B01----:R-:W-:Y:S01]  /*11a70*/  ENDCOLLECTIVE ;  /* 0x000000000000791b */ /* 0x003fe20003800000 */
.L_x_379:
[----:B------:R-:W-:-:S05]  /*11a80*/  IADD3 R2, P0, R2, R5, RZ ;  /* 0x0000000502027210 */ /* 0x000fca0007f1e0ff */
[----:B------:R-:W-:-:S05]  /*11a90*/  IMAD.X R3, RZ, RZ, R3, P0 ;  /* 0x000000ffff037224 */ /* 0x000fca00000e0603 */
[----:B------:R-:W-:Y:S01]  /*11aa0*/  @!PT LDS RZ, [RZ] ;  /* 0x00000000fffff984 */ /* 0x000fe20000000800 */
[----:B------:R-:W-:Y:S01]  /*11ab0*/  @!PT LDS RZ, [RZ] ;  /* 0x00000000fffff984 */ /* 0x000fe20000000800 */
[----:B------:R-:W-:Y:S01]  /*11ac0*/  @!PT LDS RZ, [RZ] ;  /* 0x00000000fffff984 */ /* 0x000fe20000000800 */
[----:B------:R-:W-:Y:S01]  /*11ad0*/  LDGSTS.E.BYPASS.LTC128B.128 [R7+0x18400], desc[UR36][R2.64], !P4 ;  /* 0x1840000002077fae */ /* 0x000fe2000e101d64 */
[----:B------:R-:W-:-:S03]  /*11ae0*/  MOV R13, R8 ;  /* 0x00000008000d7202 */ /* 0x000fc60000000f00 */
[----:B------:R0:W-:Y:S02]  /*11af0*/  LDGSTS.E.BYPASS.LTC128B.128 [R7+0x1c400], desc[UR36][R2.64+0x80], !P3 ;  /* 0x1c40008002077fae */ /* 0x0001e4000d901d64 */
[----:B0-----:R-:W-:-:S07]  /*11b00*/  IMAD.MOV.U32 R3, RZ, RZ, R14 ;  /* 0x000000ffff037224 */ /* 0x001fce00078e000e */
[----:B------:R-:W-:Y:S05]  /*11b10*/  WARPSYNC.COLLECTIVE R15, `(.L_x_380) ;  /* 0x000000000f087348 */ /* 0x000fea0003c00000 */
[----:B------:R0:W1:Y:S02]  /*11b20*/  SHFL.IDX P6, R14, R13, R12, R11 ;  /* 0x0000000c0d0e7389 */ /* 0x00006400000c000b */
[----:B01----:R-:W-:Y:S01]  /*11b30*/  ENDCOLLECTIVE ;  /* 0x000000000000791b */ /* 0x003fe20003800000 */
.L_x_380:
[----:B------:R-:W-:Y:S02]  /*11b40*/  IMAD.MOV.U32 R13, RZ, RZ, R9 ;  /* 0x000000ffff0d7224 */ /* 0x000fe400078e0009 */
[----:B------:R-:W-:Y:S02]  /*11b50*/  IMAD.MOV.U32 R12, RZ, RZ, 0x2 ;  /* 0x00000002ff0c7424 */ /* 0x000fe400078e00ff */
[----:B------:R-:W-:-:S07]  /*11b60*/  IMAD.MOV.U32 R2, RZ, RZ, R14 ;  /* 0x000000ffff027224 */ /* 0x000fce00078e000e */
[----:B------:R-:W-:Y:S05]  /*11b70*/  WARPSYNC.COLLECTIVE R15, `(.L_x_381) ;  /* 0x000000000f087348 */ /* 0x000fea0003c00000 */
[----:B------:R0:W1:Y:S02]  /*11b80*/  SHFL.IDX P6, R14, R13, R12, R11 ;  /* 0x0000000c0d0e7389 */ /* 0x00006400000c000b */
[----:B01----:R-:W-:Y:S01]  /*11b90*/  ENDCOLLECTIVE ;  /* 0x000000000000791b */ /* 0x003fe20003800000 */
.L_x_381:
[----:B------:R-:W-:-:S05]  /*11ba0*/  IADD3 R2, P0, R2, R5, RZ ;  /* 0x0000000502027210 */ /* 0x000fca0007f1e0ff */
[----:B------:R-:W-:-:S05]  /*11bb0*/  IMAD.X R3, RZ, RZ, R3, P0 ;  /* 0x000000ffff037224 */ /* 0x000fca00000e0603 */
[----:B------:R-:W-:Y:S01]  /*11bc0*/  @!PT LDS RZ, [RZ] ;  /* 0x00000000fffff984 */ /* 0x000fe20000000800 */
[----:B------:R-:W-:Y:S01]  /*11bd0*/  @!PT LDS RZ, [RZ] ;  /* 0x00000000fffff984 */ /* 0x000fe20000000800 */
[----:B------:R-:W-:Y:S01]  /*11be0*/  @!PT LDS RZ, [RZ] ;  /* 0x00000000fffff984 */ /* 0x000fe20000000800 */
[----:B------:R-:W-:Y:S01]  /*11bf0*/  LDGSTS.E.BYPASS.LTC128B.128 [R7+0x18c00], desc[UR36][R2.64], !P4 ;  /* 0x18c0000002077fae */ /* 0x000fe2000e101d64 */
[----:B------:R-:W-:-:S03]  /*11c00*/  IMAD.MOV.U32 R13, RZ, RZ, R8 ;  /* 0x000000ffff0d7224 */ /* 0x000fc600078e0008 */
[----:B------:R0:W-:Y:S02]  /*11c10*/  LDGSTS.E.BYPASS.LTC128B.128 [R7+0x1cc00], desc[UR36][R2.64+0x80], !P3 ;  /* 0x1cc0008002077fae */ /* 0x0001e4000d901d64 */
[----:B0-----:R-:W-:-:S07]  /*11c20*/  IMAD.MOV.U32 R3, RZ, RZ, R14 ;  /* 0x000000ffff037224 */ /* 0x001fce00078e000e */
[----:B------:R-:W-:Y:S05]  /*11c30*/  WARPSYNC.COLLECTIVE R15, `(.L_x_382) ;  /* 0x000000000f087348 */ /* 0x000fea0003c00000 */
[----:B------:R0:W1:Y:S02]  /*11c40*/  SHFL.IDX P6, R14, R13, R12, R11 ;  /* 0x0000000c0d0e7389 */ /* 0x00006400000c000b */
[----:B01----:R-:W-:Y:S01]  /*11c50*/  ENDCOLLECTIVE ;  /* 0x000000000000791b */ /* 0x003fe20003800000 */
.L_x_382:
[----:B------:R-:W-:Y:S02]  /*11c60*/  IMAD.MOV.U32 R13, RZ, RZ, R9 ;  /* 0x000000ffff0d7224 */ /* 0x000fe400078e0009 */
[----:B------:R-:W-:Y:S01]  /*11c70*/  IMAD.MOV.U32 R12, RZ, RZ, 0x3 ;  /* 0x00000003ff0c7424 */ /* 0x000fe200078e00ff */
[----:B------:R-:W-:-:S07]  /*11c80*/  MOV R2, R14 ;  /* 0x0000000e00027202 */ /* 0x000fce0000000f00 */
[----:B------:R-:W-:Y:S05]  /*11c90*/  WARPSYNC.COLLECTIVE R15, `(.L_x_383) ;  /* 0x000000000f087348 */ /* 0x000fea0003c00000 */
[----:B------:R0:W1:Y:S02]  /*11ca0*/  SHFL.IDX P6, R14, R13, R12, R11 ;  /* 0x0000000c0d0e7389 */ /* 0x00006400000c000b */
[----:B01----:R-:W-:Y:S01]  /*11cb0*/  ENDCOLLECTIVE ;  /* 0x000000000000791b */ /* 0x003fe20003800000 */
.L_x_383:
        /* <DEDUP_REMOVED lines=12> */
.L_x_384:
[----:B------:R-:W-:Y:S02]  /*11d80*/  IMAD.MOV.U32 R13, RZ, RZ, R9 ;  /* 0x000000ffff0d7224 */ /* 0x000fe400078e0009 */
[----:B------:R-:W-:Y:S02]  /*11d90*/  IMAD.MOV.U32 R12, RZ, RZ, 0x4 ;  /* 0x00000004ff0c7424 */ /* 0x000fe400078e00ff */
[----:B------:R-:W-:-:S07]  /*11da0*/  IMAD.MOV.U32 R2, RZ, RZ, R14 ;  /* 0x000000ffff027224 */ /* 0x000fce00078e000e */
[----:B------:R-:W-:Y:S05]  /*11db0*/  WARPSYNC.COLLECTIVE R15, `(.L_x_385) ;  /* 0x000000000f087348 */ /* 0x000fea0003c00000 */
[----:B------:R0:W1:Y:S02]  /*11dc0*/  SHFL.IDX P6, R14, R13, R12, R11 ;  /* 0x0000000c0d0e7389 */ /* 0x00006400000c000b */
[----:B01----:R-:W-:Y:S01]  /*11dd0*/  ENDCOLLECTIVE ;  /* 0x000000000000791b */ /* 0x003fe20003800000 */
.L_x_385:
[----:B------:R-:W-:-:S04]  /*11de0*/  IADD3 R2, P0, R2, R5, RZ ;  /* 0x0000000502027210 */ /* 0x000fc80007f1e0ff */
[----:B------:R-:W-:-:S05]  /*11df0*/  IADD3.X R3, RZ, R3, RZ, P0, !PT ;  /* 0x00000003ff037210 */ /* 0x000fca00007fe4ff */
        /* <DEDUP_REMOVED lines=10> */
.L_x_386:
[----:B------:R-:W-:Y:S01]  /*11ea0*/  MOV R13, R9 ;  /* 0x00000009000d7202 */ /* 0x000fe20000000f00 */
[----:B------:R-:W-:Y:S02]  /*11eb0*/  IMAD.MOV.U32 R12, RZ, RZ, 0x5 ;  /* 0x00000005ff0c7424 */ /* 0x000fe400078e00ff */
[----:B------:R-:W-:-:S07]  /*11ec0*/  IMAD.MOV.U32 R2, RZ, RZ, R14 ;  /* 0x000000ffff027224 */ /* 0x000fce00078e000e */
[----:B------:R-:W-:Y:S05]  /*11ed0*/  WARPSYNC.COLLECTIVE R15, `(.L_x_387) ;  /* 0x000000000f087348 */ /* 0x000fea0003c00000 */
[----:B------:R0:W1:Y:S02]  /*11ee0*/  SHFL.IDX P6, R14, R13, R12, R11 ;  /* 0x0000000c0d0e7389 */ /* 0x00006400000c000b */
[----:B01----:R-:W-:Y:S01]  /*11ef0*/  ENDCOLLECTIVE ;  /* 0x000000000000791b */ /* 0x003fe20003800000 */
.L_x_387:
        /* <DEDUP_REMOVED lines=12> */
.L_x_388:
[----:B------:R-:W-:Y:S01]  /*11fc0*/  IMAD.MOV.U32 R13, RZ, RZ, R9 ;  /* 0x000000ffff0d7224 */ /* 0x000fe200078e0009 */
[----:B------:R-:W-:Y:S01]  /*11fd0*/  MOV R12, 0x6 ;  /* 0x00000006000c7802 */ /* 0x000fe20000000f00 */
[----:B------:R-:W-:-:S07]  /*11fe0*/  IMAD.MOV.U32 R2, RZ, RZ, R14 ;  /* 0x000000ffff027224 */ /* 0x000fce00078e000e */
[----:B------:R-:W-:Y:S05]  /*11ff0*/  WARPSYNC.COLLECTIVE R15, `(.L_x_389) ;  /* 0x000000000f087348 */ /* 0x000fea0003c00000 */
[----:B------:R0:W1:Y:S02]  /*12000*/  SHFL.IDX P6, R14, R13, R12, R11 ;  /* 0x0000000c0d0e7389 */ /* 0x00006400000c000b */
[----:B01----:R-:W-:Y:S01]  /*12010*/  ENDCOLLECTIVE ;  /* 0x000000000000791b */ /* 0x003fe20003800000 */
.L_x_389:
        /* <DEDUP_REMOVED lines=12> */
.L_x_390:
[----:B------:R-:W-:Y:S02]  /*120e0*/  IMAD.MOV.U32 R13, RZ, RZ, R9 ;  /* 0x000000ffff0d7224 */ /* 0x000fe400078e0009 */
[----:B------:R-:W-:Y:S02]  /*120f0*/  IMAD.MOV.U32 R12, RZ, RZ, 0x7 ;  /* 0x00000007ff0c7424 */ /* 0x000fe400078e00ff */
[----:B------:R-:W-:-:S07]  /*12100*/  IMAD.MOV.U32 R2, RZ, RZ, R14 ;  /* 0x000000ffff027224 */ /* 0x000fce00078e000e */
[----:B------:R-:W-:Y:S05]  /*12110*/  WARPSYNC.COLLECTIVE R15, `(.L_x_391) ;  /* 0x000000000f087348 */ /* 0x000fea0003c00000 */
[----:B------:R0:W1:Y:S02]  /*12120*/  SHFL.IDX P6, R14, R13, R12, R11 ;  /* 0x0000000c0d0e7389 */ /* 0x00006400000c000b */
[----:B01----:R-:W-:Y:S01]  /*12130*/  ENDCOLLECTIVE ;  /* 0x000000000000791b */ /* 0x003fe20003800000 */
.L_x_391:
[----:B------:R-:W-:-:S05]  /*12140*/  IADD3 R2, P0, R2, R5, RZ ;  /* 0x0000000502027210 */ /* 0x000fca0007f1e0ff */
[----:B------:R-:W-:-:S05]  /*12150*/  IMAD.X R3, RZ, RZ, R3, P0 ;  /* 0x000000ffff037224 */ /* 0x000fca00000e0603 */
[----:B------:R-:W-:Y:S01]  /*12160*/  @!PT LDS RZ, [RZ] ;  /* 0x00000000fffff984 */ /* 0x000fe20000000800 */
[----:B------:R-:W-:Y:S01]  /*12170*/  @!PT LDS RZ, [RZ] ;  /* 0x00000000fffff984 */ /* 0x000fe20000000800 */
[----:B------:R-:W-:Y:S01]  /*12180*/  @!PT LDS RZ, [RZ] ;  /* 0x00000000fffff984 */ /* 0x000fe20000000800 */
[----:B------:R0:W-:Y:S01]  /*12190*/  LDGSTS.E.BYPASS.LTC128B.128 [R7+0x1b400], desc[UR36][R2.64], !P4 ;  /* 0x1b40000002077fae */ /* 0x0001e2000e101d64 */
[----:B------:R-:W-:-:S03]  /*121a0*/  IMAD.MOV.U32 R13, RZ, RZ, R8 ;  /* 0x000000ffff0d7224 */ /* 0x000fc600078e0008 */
[----:B------:R0:W-:Y:S01]  /*121b0*/  LDGSTS.E.BYPASS.LTC128B.128 [R7+0x1f400], desc[UR36][R2.64+0x80], !P3 ;  /* 0x1f40008002077fae */ /* 0x0001e2000d901d64 */
[----:B------:R-:W-:-:S07]  /*121c0*/  MOV R9, R14 ;  /* 0x0000000e00097202 */ /* 0x000fce0000000f00 */
[----:B0-----:R-:W-:Y:S05]  /*121d0*/  WARPSYNC.COLLECTIVE R15, `(.L_x_392) ;  /* 0x000000000f087348 */ /* 0x001fea0003c00000 */
[----:B------:R1:W2:Y:S02]  /*121e0*/  SHFL.IDX P6, R14, R13, R12, R11 ;  /* 0x0000000c0d0e7389 */ /* 0x0002a400000c000b */
[----:B012---:R-:W-:Y:S01]  /*121f0*/  ENDCOLLECTIVE ;  /* 0x000000000000791b */ /* 0x007fe20003800000 */
.L_x_392:
[----:B------:R-:W-:Y:S01]  /*12200*/  IMAD.MOV.U32 R2, RZ, RZ, R14 ;  /* 0x000000ffff027224 */ /* 0x000fe200078e000e */
[----:B------:R-:W-:Y:S06]  /*12210*/  BRA `(.L_x_393) ;  /* 0xffffffbc004c7947 */ /* 0x000fec000383ffff */
.L_x_296:
[----:B-1----:R1:W3:Y:S02]  /*12220*/  SYNCS.PHASECHK.TRANS64.TRYWAIT P0, [R6+URZ+0x28860], R3 ;  /* 0x02886003060075a7 */ /* 0x0022e4000800017f */
[----:B---3--:R-:W-:Y:S05]  /*12230*/  @!P0 NANOSLEEP.SYNCS 0x989680 ;  /* 0x009896800000895d */ /* 0x008fea0003900000 */
[----:B------:R-:W3:Y:S02]  /*12240*/  @!P0 SYNCS.PHASECHK.TRANS64 P0, [R6+URZ+0x28860], R3 ;  /* 0x02886003060085a7 */ /* 0x000ee4000800007f */
[----:B---3--:R-:W-:Y:S05]  /*12250*/  @!P0 BRA `(.L_x_296) ;  /* 0xfffffffc00f08947 */ /* 0x008fea000383ffff */
[----:B------:R-:W-:Y:S05]  /*12260*/  BRA `(.L_x_394) ;  /* 0xffffffbc00a87947 */ /* 0x000fea000383ffff */
.L_x_297:
[----:B------:R-:W-:Y:S01]  /*12270*/  BSSY B1, `(.L_x_395) ;  /* 0x0000008000017945 */ /* 0x000fe20003800000 */
[----:B------:R-:W-:Y:S02]  /*12280*/  IMAD.MOV.U32 R13, RZ, RZ, R23 ;  /* 0x000000ffff0d7224 */ /* 0x000fe400078e0017 */
[----:B------:R-:W-:Y:S02]  /*12290*/  IMAD.MOV.U32 R12, RZ, RZ, RZ ;  /* 0x000000ffff0c7224 */ /* 0x000fe400078e00ff */
[----:B------:R-:W-:Y:S02]  /*122a0*/  IMAD.MOV.U32 R11, RZ, RZ, 0x181f ;  /* 0x0000181fff0b7424 */ /* 0x000fe400078e00ff */
[----:B------:R-:W-:-:S07]  /*122b0*/  IMAD.MOV.U32 R15, RZ, RZ, -0x1 ;  /* 0xffffffffff0f7424 */ /* 0x000fce00078e00ff */
[----:B-12---:R-:W-:Y:S05]  /*122c0*/  WARPSYNC.COLLECTIVE R15, `(.L_x_396) ;  /* 0x000000000f087348 */ /* 0x006fea0003c00000 */
[----:B--2---:R0:W2:Y:S02]  /*122d0*/  SHFL.IDX P6, R14, R13, R12, R11 ;  /* 0x0000000c0d0e7389 */ /* 0x0040a400000c000b */
[----:B012---:R-:W-:Y:S01]  /*122e0*/  ENDCOLLECTIVE ;  /* 0x000000000000791b */ /* 0x007fe20003800000 */
.L_x_396:
[----:B------:R-:W-:Y:S05]  /*122f0*/  BSYNC B1 ;  /* 0x0000000000017941 */ /* 0x000fea0003800000 */
.L_x_395:
[----:B------:R-:W-:Y:S01]  /*12300*/  IMAD.MOV.U32 R13, RZ, RZ, R18 ;  /* 0x000000ffff0d7224 */ /* 0x000fe200078e0012 */
[----:B------:R-:W-:Y:S01]  /*12310*/  MOV R3, R14 ;  /* 0x0000000e00037202 */ /* 0x000fe20000000f00 */
[----:B------:R-:W-:Y:S01]  /*12320*/  IMAD.MOV.U32 R12, RZ, RZ, RZ ;  /* 0x000000ffff0c7224 */ /* 0x000fe200078e00ff */
[----:B------:R-:W-:Y:S01]  /*12330*/  LEA R7, R7, R22, 0x1 ;  /* 0x0000001607077211 */ /* 0x000fe200078e08ff */
[----:B------:R-:W-:Y:S02]  /*12340*/  IMAD.MOV.U32 R11, RZ, RZ, 0x181f ;  /* 0x0000181fff0b7424 */ /* 0x000fe400078e00ff */
[----:B------:R-:W-:-:S07]  /*12350*/  IMAD.MOV.U32 R15, RZ, RZ, -0x1 ;  /* 0xffffffffff0f7424 */ /* 0x000fce00078e00ff */
[----:B------:R-:W-:Y:S05]  /*12360*/  WARPSYNC.COLLECTIVE R15, `(.L_x_397) ;  /* 0x000000000f087348 */ /* 0x000fea0003c00000 */
[----:B------:R0:W1:Y:S02]  /*12370*/  SHFL.IDX P6, R14, R13, R12, R11 ;  /* 0x0000000c0d0e7389 */ /* 0x00006400000c000b */
[----:B01----:R-:W-:Y:S01]  /*12380*/  ENDCOLLECTIVE ;  /* 0x000000000000791b */ /* 0x003fe20003800000 */
.L_x_397:
[----:B------:R-:W-:Y:S02]  /*12390*/  IMAD.MOV.U32 R13, RZ, RZ, R23 ;  /* 0x000000ffff0d7224 */ /* 0x000fe400078e0017 */
[----:B------:R-:W-:Y:S02]  /*123a0*/  IMAD.MOV.U32 R12, RZ, RZ, 0x1 ;  /* 0x00000001ff0c7424 */ /* 0x000fe400078e00ff */
[----:B------:R-:W-:-:S07]  /*123b0*/  IMAD.MOV.U32 R2, RZ, RZ, R14 ;  /* 0x000000ffff027224 */ /* 0x000fce00078e000e */
[----:B------:R-:W-:Y:S05]  /*123c0*/  WARPSYNC.COLLECTIVE R15, `(.L_x_398) ;  /* 0x000000000f087348 */ /* 0x000fea0003c00000 */
[----:B------:R0:W1:Y:S02]  /*123d0*/  SHFL.IDX P6, R14, R13, R12, R11 ;  /* 0x0000000c0d0e7389 */ /* 0x00006400000c000b */
[----:B01----:R-:W-:Y:S01]  /*123e0*/  ENDCOLLECTIVE ;  /* 0x000000000000791b */ /* 0x003fe20003800000 */
.L_x_398:
[----:B------:R-:W-:-:S05]  /*123f0*/  IADD3 R2, P0, R2, R5, RZ ;  /* 0x0000000502027210 */ /* 0x000fca0007f1e0ff */
[----:B------:R-:W-:Y:S01]  /*12400*/  IMAD.X R3, RZ, RZ, R3, P0 ;  /* 0x000000ffff037224 */ /* 0x000fe200000e0603 */
[----:B------:R-:W-:Y:S01]  /*12410*/  ISETP.LT.OR P0, PT, R8, 0x1, P2 ;  /* 0x000000010800780c */ /* 0x000fe20001701670 */
[----:B------:R-:W-:-:S12]  /*12420*/  IMAD.MOV.U32 R13, RZ, RZ, R18 ;  /* 0x000000ffff0d7224 */ /* 0x000fd800078e0012 */
[----:B------:R-:W-:Y:S01]  /*12430*/  @!PT LDS RZ, [RZ] ;  /* 0x00000000fffff984 */ /* 0x000fe20000000800 */
[----:B------:R-:W-:Y:S01]  /*12440*/  @!PT LDS RZ, [RZ] ;  /* 0x00000000fffff984 */ /* 0x000fe20000000800 */
[----:B------:R-:W-:Y:S01]  /*12450*/  @!PT LDS RZ, [RZ] ;  /* 0x00000000fffff984 */ /* 0x000fe20000000800 */
[----:B------:R-:W-:Y:S01]  /*12460*/  LDGSTS.E.BYPASS.LTC128B.128 [R7+0x400], desc[UR36][R2.64], !P0 ;  /* 0x0040000002077fae */ /* 0x000fe2000c101d64 */
[----:B------:R-:W-:-:S13]  /*12470*/  ISETP.LT.OR P0, PT, R8, 0x1, P1 ;  /* 0x000000010800780c */ /* 0x000fda0000f01670 */
[----:B------:R0:W-:Y:S02]  /*12480*/  LDGSTS.E.BYPASS.LTC128B.128 [R7+0x4400], desc[UR36][R2.64+0x80], !P0 ;  /* 0x0440008002077fae */ /* 0x0001e4000c101d64 */
[----:B0-----:R-:W-:-:S07]  /*12490*/  IMAD.MOV.U32 R3, RZ, RZ, R14 ;  /* 0x000000ffff037224 */ /* 0x001fce00078e000e */
[----:B------:R-:W-:Y:S05]  /*124a0*/  WARPSYNC.COLLECTIVE R15, `(.L_x_399) ;  /* 0x000000000f087348 */ /* 0x000fea0003c00000 */
[----:B------:R0:W1:Y:S02]  /*124b0*/  SHFL.IDX P6, R14, R13, R12, R11 ;  /* 0x0000000c0d0e7389 */ /* 0x00006400000c000b */
[----:B01----:R-:W-:Y:S01]  /*124c0*/  ENDCOLLECTIVE ;  /* 0x000000000000791b */ /* 0x003fe20003800000 */
.L_x_399:
[----:B------:R-:W-:Y:S01]  /*124d0*/  MOV R13, R23 ;  /* 0x00000017000d7202 */ /* 0x000fe20000000f00 */
[----:B------:R-:W-:Y:S02]  /*124e0*/  IMAD.MOV.U32 R12, RZ, RZ, 0x2 ;  /* 0x00000002ff0c7424 */ /* 0x000fe400078e00ff */
[----:B------:R-:W-:-:S07]  /*124f0*/  IMAD.MOV.U32 R2, RZ, RZ, R14 ;  /* 0x000000ffff027224 */ /* 0x000fce00078e000e */
[----:B------:R-:W-:Y:S05]  /*12500*/  WARPSYNC.COLLECTIVE R15, `(.L_x_400) ;  /* 0x000000000f087348 */ /* 0x000fea0003c00000 */
[----:B------:R0:W1:Y:S02]  /*12510*/  SHFL.IDX P6, R14, R13, R12, R11 ;  /* 0x0000000c0d0e7389 */ /* 0x00006400000c000b */
[----:B01----:R-:W-:Y:S01]  /*12520*/  ENDCOLLECTIVE ;  /* 0x000000000000791b */ /* 0x003fe20003800000 */
.L_x_400:
        /* <DEDUP_REMOVED lines=14> */
.L_x_401:
[----:B------:R-:W-:Y:S01]  /*12610*/  IMAD.MOV.U32 R13, RZ, RZ, R23 ;  /* 0x000000ffff0d7224 */ /* 0x000fe200078e0017 */
[----:B------:R-:W-:Y:S01]  /*12620*/  MOV R12, 0x3 ;  /* 0x00000003000c7802 */ /* 0x000fe20000000f00 */
[----:B------:R-:W-:-:S07]  /*12630*/  IMAD.MOV.U32 R2, RZ, RZ, R14 ;  /* 0x000000ffff027224 */ /* 0x000fce00078e000e */
[----:B------:R-:W-:Y:S05]  /*12640*/  WARPSYNC.COLLECTIVE R15, `(.L_x_402) ;  /* 0x000000000f087348 */ /* 0x000fea0003c00000 */
[----:B------:R0:W1:Y:S02]  /*12650*/  SHFL.IDX P6, R14, R13, R12, R11 ;  /* 0x0000000c0d0e7389 */ /* 0x00006400000c000b */
[----:B01----:R-:W-:Y:S01]  /*12660*/  ENDCOLLECTIVE ;  /* 0x000000000000791b */ /* 0x003fe20003800000 */
.L_x_402:
        /* <DEDUP_REMOVED lines=14> */
.L_x_403:
[----:B------:R-:W-:Y:S02]  /*12750*/  IMAD.MOV.U32 R13, RZ, RZ, R23 ;  /* 0x000000ffff0d7224 */ /* 0x000fe400078e0017 */
[----:B------:R-:W-:Y:S02]  /*12760*/  IMAD.MOV.U32 R12, RZ, RZ, 0x4 ;  /* 0x00000004ff0c7424 */ /* 0x000fe400078e00ff */
[----:B------:R-:W-:-:S07]  /*12770*/  IMAD.MOV.U32 R2, RZ, RZ, R14 ;  /* 0x000000ffff027224 */ /* 0x000fce00078e000e */
[----:B------:R-:W-:Y:S05]  /*12780*/  WARPSYNC.COLLECTIVE R15, `(.L_x_404) ;  /* 0x000000000f087348 */ /* 0x000fea0003c00000 */
[----:B------:R0:W1:Y:S02]  /*12790*/  SHFL.IDX P6, R14, R13, R12, R11 ;  /* 0x0000000c0d0e7389 */ /* 0x00006400000c000b */
[----:B01----:R-:W-:Y:S01]  /*127a0*/  ENDCOLLECTIVE ;  /* 0x000000000000791b */ /* 0x003fe20003800000 */
.L_x_404:
        /* <DEDUP_REMOVED lines=10> */
[----:B0-----:R-:W-:-:S07]  /*12850*/  MOV R3, R14 ;  /* 0x0000000e00037202 */ /* 0x001fce0000000f00 */
[----:B------:R-:W-:Y:S05]  /*12860*/  WARPSYNC.COLLECTIVE R15, `(.L_x_405) ;  /* 0x000000000f087348 */ /* 0x000fea0003c00000 */
[----:B------:R0:W1:Y:S02]  /*12870*/  SHFL.IDX P6, R14, R13, R12, R11 ;  /* 0x0000000c0d0e7389 */ /* 0x00006400000c000b */
[----:B01----:R-:W-:Y:S01]  /*12880*/  ENDCOLLECTIVE ;  /* 0x000000000000791b */ /* 0x003fe20003800000 */
.L_x_405:
[----:B------:R-:W-:Y:S02]  /*12890*/  IMAD.MOV.U32 R13, RZ, RZ, R23 ;  /* 0x000000ffff0d7224 */ /* 0x000fe400078e0017 */
[----:B------:R-:W-:Y:S02]  /*128a0*/  IMAD.MOV.U32 R12, RZ, RZ, 0x5 ;  /* 0x00000005ff0c7424 */ /* 0x000fe400078e00ff */
[----:B------:R-:W-:-:S07]  /*128b0*/  IMAD.MOV.U32 R2, RZ, RZ, R14 ;  /* 0x000000ffff027224 */ /* 0x000fce00078e000e */
[----:B------:R-:W-:Y:S05]  /*128c0*/  WARPSYNC.COLLECTIVE R15, `(.L_x_406) ;  /* 0x000000000f087348 */ /* 0x000fea0003c00000 */
[----:B------:R0:W1:Y:S02]  /*128d0*/  SHFL.IDX P6, R14, R13, R12, R11 ;  /* 0x0000000c0d0e7389 */ /* 0x00006400000c000b */
[----:B01----:R-:W-:Y:S01]  /*128e0*/  ENDCOLLECTIVE ;  /* 0x000000000000791b */ /* 0x003fe20003800000 */
.L_x_406:
[----:B------:R-:W-:-:S05]  /*128f0*/  IADD3 R2, P0, R2, R5, RZ ;  /* 0x0000000502027210 */ /* 0x000fca0007f1e0ff */
[----:B------:R-:W-:Y:S01]  /*12900*/  IMAD.X R3, RZ, RZ, R3, P0 ;  /* 0x000000ffff037224 */ /* 0x000fe200000e0603 */
[----:B------:R-:W-:Y:S02]  /*12910*/  ISETP.LT.OR P0, PT, R8, 0x41, P2 ;  /* 0x000000410800780c */ /* 0x000fe40001701670 */
[----:B------:R-:W-:-:S11]  /*12920*/  MOV R13, R18 ;  /* 0x00000012000d7202 */ /* 0x000fd60000000f00 */
        /* <DEDUP_REMOVED lines=10> */
.L_x_407:
[----:B------:R-:W-:Y:S02]  /*129d0*/  IMAD.MOV.U32 R13, RZ, RZ, R23 ;  /* 0x000000ffff0d7224 */ /* 0x000fe400078e0017 */
[----:B------:R-:W-:Y:S02]  /*129e0*/  IMAD.MOV.U32 R12, RZ, RZ, 0x6 ;  /* 0x00000006ff0c7424 */ /* 0x000fe400078e00ff */
[----:B------:R-:W-:-:S07]  /*129f0*/  IMAD.MOV.U32 R2, RZ, RZ, R14 ;  /* 0x000000ffff027224 */ /* 0x000fce00078e000e */
[----:B------:R-:W-:Y:S05]  /*12a00*/  WARPSYNC.COLLECTIVE R15, `(.L_x_408) ;  /* 0x000000000f087348 */ /* 0x000fea0003c00000 */
[----:B------:R0:W1:Y:S02]  /*12a10*/  SHFL.IDX P6, R14, R13, R12, R11 ;  /* 0x0000000c0d0e7389 */ /* 0x00006400000c000b */
[----:B01----:R-:W-:Y:S01]  /*12a20*/  ENDCOLLECTIVE ;  /* 0x000000000000791b */ /* 0x003fe20003800000 */
.L_x_408:
        /* <DEDUP_REMOVED lines=14> */
.L_x_409:
[----:B------:R-:W-:Y:S02]  /*12b10*/  IMAD.MOV.U32 R13, RZ, RZ, R23 ;  /* 0x000000ffff0d7224 */ /* 0x000fe400078e0017 */
[----:B------:R-:W-:Y:S01]  /*12b20*/  IMAD.MOV.U32 R12, RZ, RZ, 0x7 ;  /* 0x00000007ff0c7424 */ /* 0x000fe200078e00ff */
[----:B------:R-:W-:-:S07]  /*12b30*/  MOV R2, R14 ;  /* 0x0000000e00027202 */ /* 0x000fce0000000f00 */
[----:B------:R-:W-:Y:S05]  /*12b40*/  WARPSYNC.COLLECTIVE R15, `(.L_x_410) ;  /* 0x000000000f087348 */ /* 0x000fea0003c00000 */
[----:B------:R0:W1:Y:S02]  /*12b50*/  SHFL.IDX P6, R14, R13, R12, R11 ;  /* 0x0000000c0d0e7389 */ /* 0x00006400000c000b */
[----:B01----:R-:W-:Y:S01]  /*12b60*/  ENDCOLLECTIVE ;  /* 0x000000000000791b */ /* 0x003fe20003800000 */
.L_x_410:
[----:B------:R-:W-:-:S05]  /*12b70*/  IADD3 R2, P0, R2, R5, RZ ;  /* 0x0000000502027210 */ /* 0x000fca0007f1e0ff */
[----:B------:R-:W-:Y:S01]  /*12b80*/  IMAD.X R3, RZ, RZ, R3, P0 ;  /* 0x000000ffff037224 */ /* 0x000fe200000e0603 */
[----:B------:R-:W-:Y:S01]  /*12b90*/  ISETP.LT.OR P0, PT, R8, 0x61, P2 ;  /* 0x000000610800780c */ /* 0x000fe20001701670 */
[----:B------:R-:W-:-:S12]  /*12ba0*/  IMAD.MOV.U32 R13, RZ, RZ, R18 ;  /* 0x000000ffff0d7224 */ /* 0x000fd800078e0012 */
        /* <DEDUP_REMOVED lines=9> */
.L_x_411:
[----:B------:R-:W-:Y:S01]  /*12c40*/  @!PT LDS RZ, [RZ] ;  /* 0x00000000fffff984 */ /* 0x000fe20000000800 */
[----:B------:R-:W-:Y:S01]  /*12c50*/  @!PT LDS RZ, [RZ] ;  /* 0x00000000fffff984 */ /* 0x000fe20000000800 */
[----:B------:R-:W-:Y:S01]  /*12c60*/  @!PT LDS RZ, [RZ] ;  /* 0x00000000fffff984 */ /* 0x000fe20000000800 */
[----:B------:R0:W-:Y:S01]  /*12c70*/  LDGSTS.E.BYPASS.LTC128B.128 [R7+0x7400], desc[UR36][R2.64+0x80], !P0 ;  /* 0x0740008002077fae */ /* 0x0001e2000c101d64 */
[----:B------:R-:W-:Y:S05]  /*12c80*/  BRA `(.L_x_412) ;  /* 0xffffffb800307947 */ /* 0x000fea000383ffff */
.L_x_305:
[----:B0-----:R0:W1:Y:S02]  /*12c90*/  SYNCS.PHASECHK.TRANS64.TRYWAIT P0, [R0+URZ+0x28860], R3 ;  /* 0x02886003000075a7 */ /* 0x001064000800017f */
[----:B-1----:R-:W-:Y:S05]  /*12ca0*/  @!P0 NANOSLEEP.SYNCS 0x989680 ;  /* 0x009896800000895d */ /* 0x002fea0003900000 */
[----:B------:R-:W1:Y:S02]  /*12cb0*/  @!P0 SYNCS.PHASECHK.TRANS64 P0, [R0+URZ+0x28860], R3 ;  /* 0x02886003000085a7 */ /* 0x000e64000800007f */
[----:B-1----:R-:W-:Y:S05]  /*12cc0*/  @!P0 BRA `(.L_x_305) ;  /* 0xfffffffc00f08947 */ /* 0x002fea000383ffff */
[----:B------:R-:W-:Y:S05]  /*12cd0*/  BRA `(.L_x_413) ;  /* 0xffffffbc00447947 */ /* 0x000fea000383ffff */
.L_x_306:
[----:B------:R-:W-:Y:S01]  /*12ce0*/  BSSY B0, `(.L_x_414) ;  /* 0x0000008000007945 */ /* 0x000fe20003800000 */
[----:B------:R-:W-:Y:S01]  /*12cf0*/  IMAD.MOV.U32 R13, RZ, RZ, R23 ;  /* 0x000000ffff0d7224 */ /* 0x000fe200078e0017 */
[----:B------:R-:W-:Y:S01]  /*12d00*/  MOV R12, RZ ;  /* 0x000000ff000c7202 */ /* 0x000fe20000000f00 */
[----:B------:R-:W-:Y:S02]  /*12d10*/  IMAD.MOV.U32 R11, RZ, RZ, 0x181f ;  /* 0x0000181fff0b7424 */ /* 0x000fe400078e00ff */
[----:B------:R-:W-:-:S07]  /*12d20*/  IMAD.MOV.U32 R15, RZ, RZ, -0x1 ;  /* 0xffffffffff0f7424 */ /* 0x000fce00078e00ff */
[----:B0-2---:R-:W-:Y:S05]  /*12d30*/  WARPSYNC.COLLECTIVE R15, `(.L_x_415) ;  /* 0x000000000f087348 */ /* 0x005fea0003c00000 */
[----:B--2---:R1:W2:Y:S02]  /*12d40*/  SHFL.IDX P6, R14, R13, R12, R11 ;  /* 0x0000000c0d0e7389 */ /* 0x0042a400000c000b */
[----:B012---:R-:W-:Y:S01]  /*12d50*/  ENDCOLLECTIVE ;  /* 0x000000000000791b */ /* 0x007fe20003800000 */
.L_x_415:
[----:B------:R-:W-:Y:S05]  /*12d60*/  BSYNC B0 ;  /* 0x0000000000007941 */ /* 0x000fea0003800000 */
.L_x_414:
[----:B------:R-:W-:Y:S01]  /*12d70*/  IMAD.MOV.U32 R13, RZ, RZ, R18 ;  /* 0x000000ffff0d7224 */ /* 0x000fe200078e0012 */
[----:B------:R-:W-:Y:S01]  /*12d80*/  MOV R15, 0xffffffff ;  /* 0xffffffff000f7802 */ /* 0x000fe20000000f00 */
[----:B------:R-:W-:Y:S02]  /*12d90*/  IMAD.MOV.U32 R12, RZ, RZ, RZ ;  /* 0x000000ffff0c7224 */ /* 0x000fe400078e00ff */
[----:B------:R-:W-:Y:S02]  /*12da0*/  IMAD.MOV.U32 R11, RZ, RZ, 0x181f ;  /* 0x0000181fff0b7424 */ /* 0x000fe400078e00ff */
[----:B------:R-:W-:Y:S02]  /*12db0*/  IMAD.MOV.U32 R3, RZ, RZ, R14 ;  /* 0x000000ffff037224 */ /* 0x000fe400078e000e */
[----:B------:R-:W-:-:S07]  /*12dc0*/  IMAD.SHL.U32 R5, R30, 0x2, RZ ;  /* 0x000000021e057824 */ /* 0x000fce00078e00ff */
[----:B------:R-:W-:Y:S05]  /*12dd0*/  WARPSYNC.COLLECTIVE R15, `(.L_x_416) ;  /* 0x000000000f087348 */ /* 0x000fea0003c00000 */
[----:B------:R0:W1:Y:S02]  /*12de0*/  SHFL.IDX P6, R14, R13, R12, R11 ;  /* 0x0000000c0d0e7389 */ /* 0x00006400000c000b */
[----:B01----:R-:W-:Y:S01]  /*12df0*/  ENDCOLLECTIVE ;  /* 0x000000000000791b */ /* 0x003fe20003800000 */
.L_x_416:
[----:B------:R-:W-:Y:S01]  /*12e00*/  ULDC UR4, c[0x0][0x2f4] ;  /* 0x0000bd0000047ab9 */ /* 0x000fe20000000800 */
[----:B------:R-:W-:Y:S01]  /*12e10*/  IMAD R4, R9, 0x2, R22 ;  /* 0x0000000209047824 */ /* 0x000fe200078e0216 */
[----:B------:R-:W-:Y:S02]  /*12e20*/  ISETP.GE.AND P1, PT, R30, UR4, PT ;  /* 0x000000041e007c0c */ /* 0x000fe4000bf26270 */
[----:B------:R-:W-:Y:S02]  /*12e30*/  ISETP.GE.AND P0, PT, R29, UR4, PT ;  /* 0x000000041d007c0c */ /* 0x000fe4000bf06270 */
[C---:B------:R-:W-:Y:S02]  /*12e40*/  ISETP.LT.OR P3, PT, R6.reuse, 0x1, P1 ;  /* 0x000000010600780c */ /* 0x040fe40000f61670 */
[----:B------:R-:W-:Y:S01]  /*12e50*/  ISETP.LT.OR P4, PT, R6, 0x1, P0 ;  /* 0x000000010600780c */ /* 0x000fe20000781670 */
[----:B------:R-:W-:Y:S02]  /*12e60*/  IMAD.MOV.U32 R13, RZ, RZ, R23 ;  /* 0x000000ffff0d7224 */ /* 0x000fe400078e0017 */
[----:B------:R-:W-:Y:S01]  /*12e70*/  IMAD.MOV.U32 R12, RZ, RZ, 0x1 ;  /* 0x00000001ff0c7424 */ /* 0x000fe200078e00ff */
[----:B------:R-:W-:-:S13]  /*12e80*/  IADD3 R2, P2, R14, R5, RZ ;  /* 0x000000050e027210 */ /* 0x000fda0007f5e0ff */
[----:B------:R-:W-:Y:S05]  /*12e90*/  WARPSYNC.COLLECTIVE R15, `(.L_x_417) ;  /* 0x000000000f087348 */ /* 0x000fea0003c00000 */
[----:B------:R0:W1:Y:S02]  /*12ea0*/  SHFL.IDX P6, R14, R13, R12, R11 ;  /* 0x0000000c0d0e7389 */ /* 0x00006400000c000b */
[----:B01----:R-:W-:Y:S01]  /*12eb0*/  ENDCOLLECTIVE ;  /* 0x000000000000791b */ /* 0x003fe20003800000 */
.L_x_417:
[----:B------:R-:W-:-:S05]  /*12ec0*/  IMAD.X R3, RZ, RZ, R3, P2 ;  /* 0x000000ffff037224 */ /* 0x000fca00010e0603 */
        /* <DEDUP_REMOVED lines=12> */
.L_x_418:
[----:B------:R-:W-:Y:S02]  /*12f90*/  IMAD.MOV.U32 R13, RZ, RZ, R23 ;  /* 0x000000ffff0d7224 */ /* 0x000fe400078e0017 */
[----:B------:R-:W-:Y:S02]  /*12fa0*/  IMAD.MOV.U32 R12, RZ, RZ, 0x2 ;  /* 0x00000002ff0c7424 */ /* 0x000fe400078e00ff */
[----:B------:R-:W-:-:S07]  /*12fb0*/  IMAD.MOV.U32 R10, RZ, RZ, R14 ;  /* 0x000000ffff0a7224 */ /* 0x000fce00078e000e */
[----:B------:R-:W-:Y:S05]  /*12fc0*/  WARPSYNC.COLLECTIVE R15, `(.L_x_419) ;  /* 0x000000000f087348 */ /* 0x000fea0003c00000 */
[----:B------:R0:W1:Y:S02]  /*12fd0*/  SHFL.IDX P6, R14, R13, R12, R11 ;  /* 0x0000000c0d0e7389 */ /* 0x00006400000c000b */
[----:B01----:R-:W-:Y:S01]  /*12fe0*/  ENDCOLLECTIVE ;  /* 0x000000000000791b */ /* 0x003fe20003800000 */
.L_x_419:
[----:B------:R-:W-:-:S05]  /*12ff0*/  IADD3 R2, P2, R10, R5, RZ ;  /* 0x000000050a027210 */ /* 0x000fca0007f5e0ff */
[----:B------:R-:W-:-:S05]  /*13000*/  IMAD.X R3, RZ, RZ, R7, P2 ;  /* 0x000000ffff037224 */ /* 0x000fca00010e0607 */
[----:B------:R-:W-:Y:S01]  /*13010*/  @!PT LDS RZ, [RZ] ;  /* 0x00000000fffff984 */ /* 0x000fe20000000800 */
[----:B------:R-:W-:Y:S01]  /*13020*/  @!PT LDS RZ, [RZ] ;  /* 0x00000000fffff984 */ /* 0x000fe20000000800 */
[----:B------:R-:W-:Y:S01]  /*13030*/  @!PT LDS RZ, [RZ] ;  /* 0x00000000fffff984 */ /* 0x000fe20000000800 */
[----:B------:R0:W-:Y:S01]  /*13040*/  LDGSTS.E.BYPASS.LTC128B.128 [R4+0xc00], desc[UR36][R2.64], !P3 ;  /* 0x00c0000002047fae */ /* 0x0001e2000d901d64 */
[----:B------:R-:W-:Y:S01]  /*13050*/  IMAD.MOV.U32 R13, RZ, RZ, R18 ;  /* 0x000000ffff0d7224 */ /* 0x000fe200078e0012 */
[C---:B------:R-:W-:Y:S02]  /*13060*/  ISETP.LT.OR P3, PT, R6.reuse, 0x21, P1 ;  /* 0x000000210600780c */ /* 0x040fe40000f61670 */
[----:B------:R0:W-:Y:S01]  /*13070*/  LDGSTS.E.BYPASS.LTC128B.128 [R4+0x4c00], desc[UR36][R2.64+0x80], !P4 ;  /* 0x04c0008002047fae */ /* 0x0001e2000e101d64 */
[----:B------:R-:W-:Y:S01]  /*13080*/  ISETP.LT.OR P4, PT, R6, 0x21, P0 ;  /* 0x000000210600780c */ /* 0x000fe20000781670 */
[----:B------:R-:W-:-:S12]  /*13090*/  IMAD.MOV.U32 R8, RZ, RZ, R14 ;  /* 0x000000ffff087224 */ /* 0x000fd800078e000e */
[----:B0-----:R-:W-:Y:S05]  /*130a0*/  WARPSYNC.COLLECTIVE R15, `(.L_x_420) ;  /* 0x000000000f087348 */ /* 0x001fea0003c00000 */
[----:B------:R1:W2:Y:S02]  /*130b0*/  SHFL.IDX P6, R14, R13, R12, R11 ;  /* 0x0000000c0d0e7389 */ /* 0x0002a400000c000b */
[----:B012---:R-:W-:Y:S01]  /*130c0*/  ENDCOLLECTIVE ;  /* 0x000000000000791b */ /* 0x007fe20003800000 */
.L_x_420:
[----:B------:R-:W-:Y:S02]  /*130d0*/  IMAD.MOV.U32 R13, RZ, RZ, R23 ;  /* 0x000000ffff0d7224 */ /* 0x000fe400078e0017 */
[----:B------:R-:W-:Y:S01]  /*130e0*/  IMAD.MOV.U32 R12, RZ, RZ, 0x3 ;  /* 0x00000003ff0c7424 */ /* 0x000fe200078e00ff */
[----:B------:R-:W-:-:S13]  /*130f0*/  IADD3 R2, P2, R14, R5, RZ ;  /* 0x000000050e027210 */ /* 0x000fda0007f5e0ff */
[----:B------:R-:W-:Y:S05]  /*13100*/  WARPSYNC.COLLECTIVE R15, `(.L_x_421) ;  /* 0x000000000f087348 */ /* 0x000fea0003c00000 */
[----:B------:R0:W1:Y:S02]  /*13110*/  SHFL.IDX P6, R14, R13, R12, R11 ;  /* 0x0000000c0d0e7389 */ /* 0x00006400000c000b */
[----:B01----:R-:W-:Y:S01]  /*13120*/  ENDCOLLECTIVE ;  /* 0x000000000000791b */ /* 0x003fe20003800000 */
.L_x_421:
[----:B------:R-:W-:-:S05]  /*13130*/  IADD3.X R3, RZ, R8, RZ, P2, !PT ;  /* 0x00000008ff037210 */ /* 0x000fca00017fe4ff */
[----:B------:R-:W-:Y:S01]  /*13140*/  @!PT LDS RZ, [RZ] ;  /* 0x00000000fffff984 */ /* 0x000fe20000000800 */
[----:B------:R-:W-:Y:S01]  /*13150*/  @!PT LDS RZ, [RZ] ;  /* 0x00000000fffff984 */ /* 0x000fe20000000800 */
[----:B------:R-:W-:Y:S01]  /*13160*/  @!PT LDS RZ, [RZ] ;  /* 0x00000000fffff984 */ /* 0x000fe20000000800 */
[----:B------:R0:W-:Y:S01]  /*13170*/  LDGSTS.E.BYPASS.LTC128B.128 [R4+0x1400], desc[UR36][R2.64], !P3 ;  /* 0x0140000002047fae */ /* 0x0001e2000d901d64 */
[----:B------:R-:W-:-:S03]  /*13180*/  ISETP.LT.OR P3, PT, R6, 0x31, P1 ;  /* 0x000000310600780c */ /* 0x000fc60000f61670 */
[----:B------:R0:W-:Y:S01]  /*13190*/  LDGSTS.E.BYPASS.LTC128B.128 [R4+0x5400], desc[UR36][R2.64+0x80], !P4 ;  /* 0x0540008002047fae */ /* 0x0001e2000e101d64 */
[----:B------:R-:W-:Y:S01]  /*131a0*/  ISETP.LT.OR P4, PT, R6, 0x31, P0 ;  /* 0x000000310600780c */ /* 0x000fe20000781670 */
[----:B------:R-:W-:Y:S02]  /*131b0*/  IMAD.MOV.U32 R13, RZ, RZ, R18 ;  /* 0x000000ffff0d7224 */ /* 0x000fe400078e0012 */
[----:B------:R-:W-:-:S10]  /*131c0*/  IMAD.MOV.U32 R7, RZ, RZ, R14 ;  /* 0x000000ffff077224 */ /* 0x000fd400078e000e */
[----:B0-----:R-:W-:Y:S05]  /*131d0*/  WARPSYNC.COLLECTIVE R15, `(.L_x_422) ;  /* 0x000000000f087348 */ /* 0x001fea0003c00000 */
[----:B------:R1:W2:Y:S02]  /*131e0*/  SHFL.IDX P6, R14, R13, R12, R11 ;  /* 0x0000000c0d0e7389 */ /* 0x0002a400000c000b */
[----:B012---:R-:W-:Y:S01]  /*131f0*/  ENDCOLLECTIVE ;  /* 0x000000000000791b */ /* 0x007fe20003800000 */
.L_x_422:
[----:B------:R-:W-:Y:S01]  /*13200*/  IMAD.MOV.U32 R13, RZ, RZ, R23 ;  /* 0x000000ffff0d7224 */ /* 0x000fe200078e0017 */
[----:B------:R-:W-:Y:S02]  /*13210*/  MOV R12, 0x4 ;  /* 0x00000004000c7802 */ /* 0x000fe40000000f00 */
[----:B------:R-:W-:-:S13]  /*13220*/  IADD3 R2, P2, R14, R5, RZ ;  /* 0x000000050e027210 */ /* 0x000fda0007f5e0ff */
[----:B------:R-:W-:Y:S05]  /*13230*/  WARPSYNC.COLLECTIVE R15, `(.L_x_423) ;  /* 0x000000000f087348 */ /* 0x000fea0003c00000 */
[----:B------:R0:W1:Y:S02]  /*13240*/  SHFL.IDX P6, R14, R13, R12, R11 ;  /* 0x0000000c0d0e7389 */ /* 0x00006400000c000b */
[----:B01----:R-:W-:Y:S01]  /*13250*/  ENDCOLLECTIVE ;  /* 0x000000000000791b */ /* 0x003fe20003800000 */
.L_x_423:
[----:B------:R-:W-:-:S05]  /*13260*/  IMAD.X R3, RZ, RZ, R7, P2 ;  /* 0x000000ffff037224 */ /* 0x000fca00010e0607 */
        /* <DEDUP_REMOVED lines=12> */
.L_x_424:
[----:B------:R-:W-:Y:S02]  /*13330*/  IMAD.MOV.U32 R13, RZ, RZ, R23 ;  /* 0x000000ffff0d7224 */ /* 0x000fe400078e0017 */
[----:B------:R-:W-:Y:S02]  /*13340*/  IMAD.MOV.U32 R12, RZ, RZ, 0x5 ;  /* 0x00000005ff0c7424 */ /* 0x000fe400078e00ff */
[----:B------:R-:W-:-:S07]  /*13350*/  IMAD.MOV.U32 R10, RZ, RZ, R14 ;  /* 0x000000ffff0a7224 */ /* 0x000fce00078e000e */
[----:B------:R-:W-:Y:S05]  /*13360*/  WARPSYNC.COLLECTIVE R15, `(.L_x_425) ;  /* 0x000000000f087348 */ /* 0x000fea0003c00000 */
[----:B------:R0:W1:Y:S02]  /*13370*/  SHFL.IDX P6, R14, R13, R12, R11 ;  /* 0x0000000c0d0e7389 */ /* 0x00006400000c000b */
[----:B01----:R-:W-:Y:S01]  /*13380*/  ENDCOLLECTIVE ;  /* 0x000000000000791b */ /* 0x003fe20003800000 */
.L_x_425:
        /* <DEDUP_REMOVED lines=14> */
.L_x_426:
[----:B------:R-:W-:Y:S02]  /*13470*/  IMAD.MOV.U32 R13, RZ, RZ, R23 ;  /* 0x000000ffff0d7224 */ /* 0x000fe400078e0017 */
[----:B------:R-:W-:Y:S01]  /*13480*/  IMAD.MOV.U32 R12, RZ, RZ, 0x6 ;  /* 0x00000006ff0c7424 */ /* 0x000fe200078e00ff */
[----:B------:R-:W-:-:S13]  /*13490*/  IADD3 R2, P2, R14, R5, RZ ;  /* 0x000000050e027210 */ /* 0x000fda0007f5e0ff */
[----:B------:R-:W-:Y:S05]  /*134a0*/  WARPSYNC.COLLECTIVE R15, `(.L_x_427) ;  /* 0x000000000f087348 */ /* 0x000fea0003c00000 */
[----:B------:R0:W1:Y:S02]  /*134b0*/  SHFL.IDX P6, R14, R13, R12, R11 ;  /* 0x0000000c0d0e7389 */ /* 0x00006400000c000b */
[----:B01----:R-:W-:Y:S01]  /*134c0*/  ENDCOLLECTIVE ;  /* 0x000000000000791b */ /* 0x003fe20003800000 */
.L_x_427:
        /* <DEDUP_REMOVED lines=13> */
.L_x_428:
[----:B------:R-:W-:Y:S02]  /*135a0*/  IMAD.MOV.U32 R13, RZ, RZ, R23 ;  /* 0x000000ffff0d7224 */ /* 0x000fe400078e0017 */
[----:B------:R-:W-:Y:S01]  /*135b0*/  IMAD.MOV.U32 R12, RZ, RZ, 0x7 ;  /* 0x00000007ff0c7424 */ /* 0x000fe200078e00ff */
[----:B------:R-:W-:-:S07]  /*135c0*/  MOV R10, R14 ;  /* 0x0000000e000a7202 */ /* 0x000fce0000000f00 */
[----:B------:R-:W-:Y:S05]  /*135d0*/  WARPSYNC.COLLECTIVE R15, `(.L_x_429) ;  /* 0x000000000f087348 */ /* 0x000fea0003c00000 */
[----:B------:R0:W1:Y:S02]  /*135e0*/  SHFL.IDX P6, R14, R13, R12, R11 ;  /* 0x0000000c0d0e7389 */ /* 0x00006400000c000b */
[----:B01----:R-:W-:Y:S01]  /*135f0*/  ENDCOLLECTIVE ;  /* 0x000000000000791b */ /* 0x003fe20003800000 */
.L_x_429:
        /* <DEDUP_REMOVED lines=8> */
[----:B------:R-:W-:-:S07]  /*13680*/  IMAD.MOV.U32 R23, RZ, RZ, R14 ;  /* 0x000000ffff177224 */ /* 0x000fce00078e000e */
[----:B0-----:R-:W-:Y:S05]  /*13690*/  WARPSYNC.COLLECTIVE R15, `(.L_x_430) ;  /* 0x000000000f087348 */ /* 0x001fea0003c00000 */
[----:B------:R1:W2:Y:S02]  /*136a0*/  SHFL.IDX P6, R14, R13, R12, R11 ;  /* 0x0000000c0d0e7389 */ /* 0x0002a400000c000b */
[----:B012---:R-:W-:Y:S01]  /*136b0*/  ENDCOLLECTIVE ;  /* 0x000000000000791b */ /* 0x007fe20003800000 */
.L_x_430:
[----:B------:R-:W-:Y:S05]  /*136c0*/  BRA `(.L_x_431) ;  /* 0xffffffb400e47947 */ /* 0x000fea000383ffff */
.L_x_311:
[----:B------:R-:W-:Y:S01]  /*136d0*/  BSSY B0, `(.L_x_432) ;  /* 0x0000008000007945 */ /* 0x000fe20003800000 */
[----:B------:R-:W-:Y:S01]  /*136e0*/  IMAD.MOV.U32 R13, RZ, RZ, R16 ;  /* 0x000000ffff0d7224 */ /* 0x000fe200078e0010 */
[----:B------:R-:W-:Y:S01]  /*136f0*/  MOV R12, RZ ;  /* 0x000000ff000c7202 */ /* 0x000fe20000000f00 */
[----:B------:R-:W-:Y:S02]  /*13700*/  IMAD.MOV.U32 R11, RZ, RZ, 0x1f ;  /* 0x0000001fff0b7424 */ /* 0x000fe400078e00ff */
[----:B------:R-:W-:-:S07]  /*13710*/  IMAD.MOV.U32 R15, RZ, RZ, -0x1 ;  /* 0xffffffffff0f7424 */ /* 0x000fce00078e00ff */
[----:B------:R-:W-:Y:S05]  /*13720*/  WARPSYNC.COLLECTIVE R15, `(.L_x_433) ;  /* 0x000000000f087348 */ /* 0x000fea0003c00000 */
[----:B------:R0:W1:Y:S02]  /*13730*/  SHFL.IDX P6, R14, R13, R12, R11 ;  /* 0x0000000c0d0e7389 */ /* 0x00006400000c000b */
[----:B01----:R-:W-:Y:S01]  /*13740*/  ENDCOLLECTIVE ;  /* 0x000000000000791b */ /* 0x003fe20003800000 */
.L_x_433:
[----:B------:R-:W-:Y:S05]  /*13750*/  BSYNC B0 ;  /* 0x0000000000007941 */ /* 0x000fea0003800000 */
.L_x_432:
[----:B------:R-:W-:Y:S01]  /*13760*/  IMAD.MOV.U32 R13, RZ, RZ, R16 ;  /* 0x000000ffff0d7224 */ /* 0x000fe200078e0010 */
[----:B------:R-:W-:Y:S01]  /*13770*/  MOV R15, 0xffffffff ;  /* 0xffffffff000f7802 */ /* 0x000fe20000000f00 */
[----:B------:R-:W-:Y:S02]  /*13780*/  IMAD.MOV.U32 R12, RZ, RZ, 0x1 ;  /* 0x00000001ff0c7424 */ /* 0x000fe400078e00ff */
[----:B------:R-:W-:Y:S02]  /*13790*/  IMAD.MOV.U32 R11, RZ, RZ, 0x1f ;  /* 0x0000001fff0b7424 */ /* 0x000fe400078e00ff */
[----:B------:R-:W-:Y:S02]  /*137a0*/  IMAD.IADD R7, R19, 0x1, R9 ;  /* 0x0000000113077824 */ /* 0x000fe400078e0209 */
[----:B------:R-:W-:-:S07]  /*137b0*/  IMAD.MOV.U32 R0, RZ, RZ, R14 ;  /* 0x000000ffff007224 */ /* 0x000fce00078e000e */
[----:B------:R-:W-:Y:S05]  /*137c0*/  WARPSYNC.COLLECTIVE R15, `(.L_x_434) ;  /* 0x000000000f087348 */ /* 0x000fea0003c00000 */
[----:B------:R0:W1:Y:S02]  /*137d0*/  SHFL.IDX P6, R14, R13, R12, R11 ;  /* 0x0000000c0d0e7389 */ /* 0x00006400000c000b */
[----:B01----:R-:W-:Y:S01]  /*137e0*/  ENDCOLLECTIVE ;  /* 0x000000000000791b */ /* 0x003fe20003800000 */
.L_x_434:
[----:B------:R-:W-:Y:S02]  /*137f0*/  ULDC UR4, c[0x0][0xc3c] ;  /* 0x00030f0000047ab9 */ /* 0x000fe40000000800 */
[----:B------:R-:W-:-:S13]  /*13800*/  ISETP.GE.OR P1, PT, R7, UR4, !P0 ;  /* 0x0000000407007c0c */ /* 0x000fda000c726670 */
[----:B------:R-:W0:Y:S08]  /*13810*/  @!P1 LDC.64 R2, c[0x0][0xc80] ;  /* 0x00032000ff029b82 */ /* 0x000e300000000a00 */
[----:B------:R-:W1:Y:S01]  /*13820*/  @!P1 LDC.64 R4, c[0x0][0xc78] ;  /* 0x00031e00ff049b82 */ /* 0x000e620000000a00 */
[----:B------:R-:W-:Y:S01]  /*13830*/  MOV R11, RZ ;  /* 0x000000ff000b7202 */ /* 0x000fe20000000f00 */
[----:B------:R-:W-:-:S02]  /*13840*/  IMAD.MOV.U32 R8, RZ, RZ, R14 ;  /* 0x000000ffff087224 */ /* 0x000fc400078e000e */
[----:B0-----:R-:W-:-:S05]  /*13850*/  @!P1 IMAD.WIDE R2, R7, 0x4, R2 ;  /* 0x0000000407029825 */ /* 0x001fca00078e0202 */
[----:B------:R1:W2:Y:S02]  /*13860*/  @!P1 LDG.E R6, desc[UR36][R2.64] ;  /* 0x0000002402069981 */ /* 0x0002a4000c1e1900 */
[----:B-1----:R-:W-:-:S05]  /*13870*/  @!P1 IMAD.WIDE R2, R7, 0x4, R4 ;  /* 0x0000000407029825 */ /* 0x002fca00078e0204 */
[----:B------:R-:W3:Y:S01]  /*13880*/  @!P1 LDG.E R5, desc[UR36][R2.64] ;  /* 0x0000002402059981 */ /* 0x000ee2000c1e1900 */
[----:B------:R-:W-:Y:S01]  /*13890*/  IMAD.MOV.U32 R7, RZ, RZ, RZ ;  /* 0x000000ffff077224 */ /* 0x000fe200078e00ff */
[C---:B------:R-:W-:Y:S01]  /*138a0*/  ISETP.GE.U32.AND P2, PT, R9.reuse, 0x2, PT ;  /* 0x000000020900780c */ /* 0x040fe20003f46070 */
[----:B------:R-:W-:Y:S01]  /*138b0*/  IMAD.MOV.U32 R4, RZ, RZ, RZ ;  /* 0x000000ffff047224 */ /* 0x000fe200078e00ff */
[C---:B------:R-:W-:Y:S02]  /*138c0*/  ISETP.GE.U32.AND P3, PT, R9.reuse, 0x4, PT ;  /* 0x000000040900780c */ /* 0x040fe40003f66070 */
[C---:B------:R-:W-:Y:S02]  /*138d0*/  ISETP.GE.U32.AND P4, PT, R9.reuse, 0x8, PT ;  /* 0x000000080900780c */ /* 0x040fe40003f86070 */
[----:B------:R-:W-:Y:S01]  /*138e0*/  ISETP.GE.U32.AND P5, PT, R9, 0x10, PT ;  /* 0x000000100900780c */ /* 0x000fe20003fa6070 */
[----:B--2---:R-:W-:Y:S02]  /*138f0*/  @!P1 IMAD.MOV.U32 R7, RZ, RZ, R6 ;  /* 0x000000ffff079224 */ /* 0x004fe400078e0006 */
[----:B------:R-:W-:-:S02]  /*13900*/  IMAD.MOV.U32 R6, RZ, RZ, RZ ;  /* 0x000000ffff067224 */ /* 0x000fc400078e00ff */
[----:B---3--:R-:W-:Y:S01]  /*13910*/  @!P1 IMAD.MOV.U32 R4, RZ, RZ, R5 ;  /* 0x000000ffff049224 */ /* 0x008fe200078e0005 */
[----:B------:R-:W-:-:S03]  /*13920*/  ISETP.NE.AND P1, PT, R9, RZ, PT ;  /* 0x000000ff0900720c */ /* 0x000fc60003f25270 */
[----:B------:R-:W-:-:S10]  /*13930*/  IMAD R13, R4, R7, RZ ;  /* 0x00000007040d7224 */ /* 0x000fd400078e02ff */
[----:B------:R-:W-:Y:S05]  /*13940*/  WARPSYNC.COLLECTIVE R15, `(.L_x_435) ;  /* 0x000000000f087348 */ /* 0x000fea0003c00000 */
[----:B------:R0:W1:Y:S02]  /*13950*/  SHFL.UP P6, R14, R13, R12, R11 ;  /* 0x0400000c0d0e7389 */ /* 0x00006400000c000b */
[----:B01----:R-:W-:Y:S01]  /*13960*/  ENDCOLLECTIVE ;  /* 0x000000000000791b */ /* 0x003fe20003800000 */
.L_x_435:
[----:B------:R-:W-:Y:S01]  /*13970*/  IMAD.MOV.U32 R12, RZ, RZ, 0x2 ;  /* 0x00000002ff0c7424 */ /* 0x000fe200078e00ff */
[----:B------:R-:W-:-:S05]  /*13980*/  SEL R14, R14, RZ, P1 ;  /* 0x000000ff0e0e7207 */ /* 0x000fca0000800000 */
[----:B------:R-:W-:-:S04]  /*13990*/  IMAD.IADD R5, R13, 0x1, R14 ;  /* 0x000000010d057824 */ /* 0x000fc800078e020e */
[----:B------:R-:W-:-:S07]  /*139a0*/  IMAD.MOV.U32 R13, RZ, RZ, R5 ;  /* 0x000000ffff0d7224 */ /* 0x000fce00078e0005 */
[----:B------:R-:W-:Y:S05]  /*139b0*/  WARPSYNC.COLLECTIVE R15, `(.L_x_436) ;  /* 0x000000000f087348 */ /* 0x000fea0003c00000 */
[----:B------:R0:W1:Y:S02]  /*139c0*/  SHFL.UP P6, R14, R13, R12, R11 ;  /* 0x0400000c0d0e7389 */ /* 0x00006400000c000b */
[----:B01----:R-:W-:Y:S01]  /*139d0*/  ENDCOLLECTIVE ;  /* 0x000000000000791b */ /* 0x003fe20003800000 */
.L_x_436:
[----:B------:R-:W-:Y:S01]  /*139e0*/  IMAD.MOV.U32 R12, RZ, RZ, 0x4 ;  /* 0x00000004ff0c7424 */ /* 0x000fe200078e00ff */
[----:B------:R-:W-:-:S05]  /*139f0*/  SEL R2, R14, RZ, P2 ;  /* 0x000000ff0e027207 */ /* 0x000fca0001000000 */
[----:B------:R-:W-:-:S04]  /*13a00*/  IMAD.IADD R2, R5, 0x1, R2 ;  /* 0x0000000105027824 */ /* 0x000fc800078e0202 */
[----:B------:R-:W-:-:S07]  /*13a10*/  IMAD.MOV.U32 R13, RZ, RZ, R2 ;  /* 0x000000ffff0d7224 */ /* 0x000fce00078e0002 */
[----:B------:R-:W-:Y:S05]  /*13a20*/  WARPSYNC.COLLECTIVE R15, `(.L_x_437) ;  /* 0x000000000f087348 */ /* 0x000fea0003c00000 */
[----:B------:R0:W1:Y:S02]  /*13a30*/  SHFL.UP P6, R14, R13, R12, R11 ;  /* 0x0400000c0d0e7389 */ /* 0x00006400000c000b */
[----:B01----:R-:W-:Y:S01]  /*13a40*/  ENDCOLLECTIVE ;  /* 0x000000000000791b */ /* 0x003fe20003800000 */
.L_x_437:
[----:B------:R-:W-:Y:S01]  /*13a50*/  IMAD.MOV.U32 R12, RZ, RZ, 0x8 ;  /* 0x00000008ff0c7424 */ /* 0x000fe200078e00ff */
[----:B------:R-:W-:-:S04]  /*13a60*/  SEL R3, R14, RZ, P3 ;  /* 0x000000ff0e037207 */ /* 0x000fc80001800000 */
[----:B------:R-:W-:-:S05]  /*13a70*/  IADD3 R3, R2, R3, RZ ;  /* 0x0000000302037210 */ /* 0x000fca0007ffe0ff */
[----:B------:R-:W-:-:S07]  /*13a80*/  IMAD.MOV.U32 R13, RZ, RZ, R3 ;  /* 0x000000ffff0d7224 */ /* 0x000fce00078e0003 */
[----:B------:R-:W-:Y:S05]  /*13a90*/  WARPSYNC.COLLECTIVE R15, `(.L_x_438) ;  /* 0x000000000f087348 */ /* 0x000fea0003c00000 */
[----:B------:R0:W1:Y:S02]  /*13aa0*/  SHFL.UP P6, R14, R13, R12, R11 ;  /* 0x0400000c0d0e7389 */ /* 0x00006400000c000b */
[----:B01----:R-:W-:Y:S01]  /*13ab0*/  ENDCOLLECTIVE ;  /* 0x000000000000791b */ /* 0x003fe20003800000 */
.L_x_438:
[----:B------:R-:W-:Y:S01]  /*13ac0*/  IMAD.MOV.U32 R12, RZ, RZ, 0x10 ;  /* 0x00000010ff0c7424 */ /* 0x000fe200078e00ff */
[----:B------:R-:W-:-:S05]  /*13ad0*/  SEL R14, R14, RZ, P4 ;  /* 0x000000ff0e0e7207 */ /* 0x000fca0002000000 */
[----:B------:R-:W-:-:S04]  /*13ae0*/  IMAD.IADD R5, R3, 0x1, R14 ;  /* 0x0000000103057824 */ /* 0x000fc800078e020e */
[----:B------:R-:W-:-:S07]  /*13af0*/  IMAD.MOV.U32 R13, RZ, RZ, R5 ;  /* 0x000000ffff0d7224 */ /* 0x000fce00078e0005 */
[----:B------:R-:W-:Y:S05]  /*13b00*/  WARPSYNC.COLLECTIVE R15, `(.L_x_439) ;  /* 0x000000000f087348 */ /* 0x000fea0003c00000 */
[----:B------:R0:W1:Y:S02]  /*13b10*/  SHFL.UP P6, R14, R13, R12, R11 ;  /* 0x0400000c0d0e7389 */ /* 0x00006400000c000b */
[----:B01----:R-:W-:Y:S01]  /*13b20*/  ENDCOLLECTIVE ;  /* 0x000000000000791b */ /* 0x003fe20003800000 */
.L_x_439:
[----:B------:R-:W-:Y:S02]  /*13b30*/  IMAD.MOV.U32 R12, RZ, RZ, 0x1f ;  /* 0x0000001fff0c7424 */ /* 0x000fe400078e00ff */
[----:B------:R-:W-:Y:S01]  /*13b40*/  IMAD.MOV.U32 R11, RZ, RZ, 0x1f ;  /* 0x0000001fff0b7424 */ /* 0x000fe200078e00ff */
[----:B------:R-:W-:-:S05]  /*13b50*/  SEL R2, R14, RZ, P5 ;  /* 0x000000ff0e027207 */ /* 0x000fca0002800000 */
[----:B------:R-:W-:-:S05]  /*13b60*/  IMAD.IADD R2, R5, 0x1, R2 ;  /* 0x0000000105027824 */ /* 0x000fca00078e0202 */
[----:B------:R-:W-:-:S07]  /*13b70*/  MOV R13, R2 ;  /* 0x00000002000d7202 */ /* 0x000fce0000000f00 */
[----:B------:R-:W-:Y:S05]  /*13b80*/  WARPSYNC.COLLECTIVE R15, `(.L_x_440) ;  /* 0x000000000f087348 */ /* 0x000fea0003c00000 */
[----:B------:R0:W1:Y:S02]  /*13b90*/  SHFL.IDX P6, R14, R13, R12, R11 ;  /* 0x0000000c0d0e7389 */ /* 0x00006400000c000b */
[----:B01----:R-:W-:Y:S01]  /*13ba0*/  ENDCOLLECTIVE ;  /* 0x000000000000791b */ /* 0x003fe20003800000 */
.L_x_440:
[----:B------:R-:W-:Y:S05]  /*13bb0*/  BRA `(.L_x_441) ;  /* 0xffffffb400f47947 */ /* 0x000fea000383ffff */
.L_x_314:
[----:B------:R-:W-:Y:S01]  /*13bc0*/  BSSY B0, `(.L_x_442) ;  /* 0x0000007000007945 */ /* 0x000fe20003800000 */
[----:B------:R-:W-:Y:S02]  /*13bd0*/  IMAD.MOV.U32 R12, RZ, RZ, 0x1 ;  /* 0x00000001ff0c7424 */ /* 0x000fe400078e00ff */
[----:B------:R-:W-:Y:S02]  /*13be0*/  IMAD.MOV.U32 R11, RZ, RZ, RZ ;  /* 0x000000ffff0b7224 */ /* 0x000fe400078e00ff */
[----:B------:R-:W-:-:S07]  /*13bf0*/  IMAD.MOV.U32 R15, RZ, RZ, -0x1 ;  /* 0xffffffffff0f7424 */ /* 0x000fce00078e00ff */
[----:B------:R-:W-:Y:S05]  /*13c00*/  WARPSYNC.COLLECTIVE R15, `(.L_x_443) ;  /* 0x000000000f087348 */ /* 0x000fea0003c00000 */
[----:B------:R0:W1:Y:S02]  /*13c10*/  SHFL.UP P6, R14, R13, R12, R11 ;  /* 0x0400000c0d0e7389 */ /* 0x00006400000c000b */
[----:B01----:R-:W-:Y:S01]  /*13c20*/  ENDCOLLECTIVE ;  /* 0x000000000000791b */ /* 0x003fe20003800000 */
.L_x_443:
[----:B------:R-:W-:Y:S05]  /*13c30*/  BSYNC B0 ;  /* 0x0000000000007941 */ /* 0x000fea0003800000 */
.L_x_442:
[----:B------:R-:W-:Y:S01]  /*13c40*/  SEL R14, R14, RZ, P1 ;  /* 0x000000ff0e0e7207 */ /* 0x000fe20000800000 */
[----:B------:R-:W-:Y:S02]  /*13c50*/  IMAD.MOV.U32 R12, RZ, RZ, 0x2 ;  /* 0x00000002ff0c7424 */ /* 0x000fe400078e00ff */
[----:B------:R-:W-:Y:S01]  /*13c60*/  IMAD.MOV.U32 R11, RZ, RZ, RZ ;  /* 0x000000ffff0b7224 */ /* 0x000fe200078e00ff */
[----:B------:R-:W-:Y:S01]  /*13c70*/  IADD3 R13, R13, R14, RZ ;  /* 0x0000000e0d0d7210 */ /* 0x000fe20007ffe0ff */
[----:B------:R-:W-:-:S07]  /*13c80*/  IMAD.MOV.U32 R15, RZ, RZ, -0x1 ;  /* 0xffffffffff0f7424 */ /* 0x000fce00078e00ff */
[----:B------:R-:W-:Y:S05]  /*13c90*/  WARPSYNC.COLLECTIVE R15, `(.L_x_444) ;  /* 0x000000000f087348 */ /* 0x000fea0003c00000 */
[----:B------:R0:W1:Y:S02]  /*13ca0*/  SHFL.UP P6, R14, R13, R12, R11 ;  /* 0x0400000c0d0e7389 */ /* 0x00006400000c000b */
[----:B01----:R-:W-:Y:S01]  /*13cb0*/  ENDCOLLECTIVE ;  /* 0x000000000000791b */ /* 0x003fe20003800000 */
.L_x_444:
[----:B------:R-:W-:Y:S02]  /*13cc0*/  MOV R12, 0x4 ;  /* 0x00000004000c7802 */ /* 0x000fe40000000f00 */
[----:B------:R-:W-:-:S05]  /*13cd0*/  SEL R2, R14, RZ, P2 ;  /* 0x000000ff0e027207 */ /* 0x000fca0001000000 */
[----:B------:R-:W-:-:S04]  /*13ce0*/  IMAD.IADD R2, R13, 0x1, R2 ;  /* 0x000000010d027824 */ /* 0x000fc800078e0202 */
[----:B------:R-:W-:-:S07]  /*13cf0*/  IMAD.MOV.U32 R13, RZ, RZ, R2 ;  /* 0x000000ffff0d7224 */ /* 0x000fce00078e0002 */
[----:B------:R-:W-:Y:S05]  /*13d00*/  WARPSYNC.COLLECTIVE R15, `(.L_x_445) ;  /* 0x000000000f087348 */ /* 0x000fea0003c00000 */
[----:B------:R0:W1:Y:S02]  /*13d10*/  SHFL.UP P6, R14, R13, R12, R11 ;  /* 0x0400000c0d0e7389 */ /* 0x00006400000c000b */
[----:B01----:R-:W-:Y:S01]  /*13d20*/  ENDCOLLECTIVE ;  /* 0x000000000000791b */ /* 0x003fe20003800000 */
.L_x_445:
[----:B------:R-:W-:Y:S01]  /*13d30*/  IMAD.MOV.U32 R12, RZ, RZ, 0x8 ;  /* 0x00000008ff0c7424 */ /* 0x000fe200078e00ff */
[----:B------:R-:W-:-:S05]  /*13d40*/  SEL R3, R14, RZ, P3 ;  /* 0x000000ff0e037207 */ /* 0x000fca0001800000 */
[----:B------:R-:W-:-:S04]  /*13d50*/  IMAD.IADD R3, R2, 0x1, R3 ;  /* 0x0000000102037824 */ /* 0x000fc800078e0203 */
[----:B------:R-:W-:-:S07]  /*13d60*/  IMAD.MOV.U32 R13, RZ, RZ, R3 ;  /* 0x000000ffff0d7224 */ /* 0x000fce00078e0003 */
[----:B------:R-:W-:Y:S05]  /*13d70*/  WARPSYNC.COLLECTIVE R15, `(.L_x_446) ;  /* 0x000000000f087348 */ /* 0x000fea0003c00000 */
[----:B------:R0:W1:Y:S02]  /*13d80*/  SHFL.UP P6, R14, R13, R12, R11 ;  /* 0x0400000c0d0e7389 */ /* 0x00006400000c000b */
[----:B01----:R-:W-:Y:S01]  /*13d90*/  ENDCOLLECTIVE ;  /* 0x000000000000791b */ /* 0x003fe20003800000 */
.L_x_446:
[----:B------:R-:W-:Y:S02]  /*13da0*/  MOV R12, 0x10 ;  /* 0x00000010000c7802 */ /* 0x000fe40000000f00 */
[----:B------:R-:W-:-:S05]  /*13db0*/  SEL R14, R14, RZ, P4 ;  /* 0x000000ff0e0e7207 */ /* 0x000fca0002000000 */
[----:B------:R-:W-:-:S04]  /*13dc0*/  IMAD.IADD R5, R3, 0x1, R14 ;  /* 0x0000000103057824 */ /* 0x000fc800078e020e */
[----:B------:R-:W-:-:S07]  /*13dd0*/  IMAD.MOV.U32 R13, RZ, RZ, R5 ;  /* 0x000000ffff0d7224 */ /* 0x000fce00078e0005 */
[----:B------:R-:W-:Y:S05]  /*13de0*/  WARPSYNC.COLLECTIVE R15, `(.L_x_447) ;  /* 0x000000000f087348 */ /* 0x000fea0003c00000 */
[----:B------:R0:W1:Y:S02]  /*13df0*/  SHFL.UP P6, R14, R13, R12, R11 ;  /* 0x0400000c0d0e7389 */ /* 0x00006400000c000b */
[----:B01----:R-:W-:Y:S01]  /*13e00*/  ENDCOLLECTIVE ;  /* 0x000000000000791b */ /* 0x003fe20003800000 */
.L_x_447:
[----:B------:R-:W-:Y:S02]  /*13e10*/  IMAD.MOV.U32 R12, RZ, RZ, 0x1f ;  /* 0x0000001fff0c7424 */ /* 0x000fe400078e00ff */
[----:B------:R-:W-:Y:S01]  /*13e20*/  IMAD.MOV.U32 R11, RZ, RZ, 0x1f ;  /* 0x0000001fff0b7424 */ /* 0x000fe200078e00ff */
[----:B------:R-:W-:-:S05]  /*13e30*/  SEL R2, R14, RZ, P5 ;  /* 0x000000ff0e027207 */ /* 0x000fca0002800000 */
[----:B------:R-:W-:-:S04]  /*13e40*/  IMAD.IADD R2, R5, 0x1, R2 ;  /* 0x0000000105027824 */ /* 0x000fc800078e0202 */
[----:B------:R-:W-:-:S07]  /*13e50*/  IMAD.MOV.U32 R13, RZ, RZ, R2 ;  /* 0x000000ffff0d7224 */ /* 0x000fce00078e0002 */
[----:B------:R-:W-:Y:S05]  /*13e60*/  WARPSYNC.COLLECTIVE R15, `(.L_x_448) ;  /* 0x000000000f087348 */ /* 0x000fea0003c00000 */
[----:B------:R0:W1:Y:S02]  /*13e70*/  SHFL.IDX P6, R14, R13, R12, R11 ;  /* 0x0000000c0d0e7389 */ /* 0x00006400000c000b */
[----:B01----:R-:W-:Y:S01]  /*13e80*/  ENDCOLLECTIVE ;  /* 0x000000000000791b */ /* 0x003fe20003800000 */
.L_x_448:
[----:B------:R-:W-:Y:S05]  /*13e90*/  BRA `(.L_x_449) ;  /* 0xffffffb400e07947 */ /* 0x000fea000383ffff */
.L_x_316:
[----:B------:R-:W-:Y:S01]  /*13ea0*/  BSSY B0, `(.L_x_450) ;  /* 0x0000006000007945 */ /* 0x000fe20003800000 */
[----:B------:R-:W-:Y:S01]  /*13eb0*/  PLOP3.LUT P6, PT, P6, PT, PT, 0x8, 0x0 ;  /* 0x000000000000781c */ /* 0x000fe200037ce170 */
[----:B------:R-:W-:-:S12]  /*13ec0*/  IMAD.MOV.U32 R15, RZ, RZ, -0x1 ;  /* 0xffffffffff0f7424 */ /* 0x000fd800078e00ff */
[----:B0-----:R-:W-:Y:S05]  /*13ed0*/  WARPSYNC.COLLECTIVE R15, `(.L_x_451) ;  /* 0x000000000f087348 */ /* 0x001fea0003c00000 */
[----:B------:R-:W-:Y:S01]  /*13ee0*/  VOTE.ANY R14, PT, P6 ;  /* 0x00000000000e7806 */ /* 0x000fe200030e0100 */
[----:B0-----:R-:W-:Y:S06]  /*13ef0*/  ENDCOLLECTIVE ;  /* 0x000000000000791b */ /* 0x001fec0003800000 */
.L_x_451:
[----:B------:R-:W-:Y:S05]  /*13f00*/  BSYNC B0 ;  /* 0x0000000000007941 */ /* 0x000fea0003800000 */
.L_x_450:
[----:B------:R-:W-:Y:S01]  /*13f10*/  MOV R3, R14 ;  /* 0x0000000e00037202 */ /* 0x000fe20000000f00 */
[----:B------:R-:W-:Y:S02]  /*13f20*/  IMAD.MOV.U32 R13, RZ, RZ, R7 ;  /* 0x000000ffff0d7224 */ /* 0x000fe400078e0007 */
[----:B------:R-:W-:Y:S01]  /*13f30*/  IMAD.MOV.U32 R11, RZ, RZ, 0x1f ;  /* 0x0000001fff0b7424 */ /* 0x000fe200078e00ff */
[----:B------:R-:W0:Y:S01]  /*13f40*/  POPC R8, R3 ;  /* 0x0000000300087309 */ /* 0x000e220000000000 */
[----:B------:R-:W-:Y:S02]  /*13f50*/  IMAD.MOV.U32 R15, RZ, RZ, -0x1 ;  /* 0xffffffffff0f7424 */ /* 0x000fe400078e00ff */
[----:B0-----:R-:W-:-:S07]  /*13f60*/  IMAD.MOV.U32 R12, RZ, RZ, R8 ;  /* 0x000000ffff0c7224 */ /* 0x001fce00078e0008 */
[----:B------:R-:W-:Y:S05]  /*13f70*/  WARPSYNC.COLLECTIVE R15, `(.L_x_452) ;  /* 0x000000000f087348 */ /* 0x000fea0003c00000 */
[----:B------:R0:W1:Y:S02]  /*13f80*/  SHFL.IDX P6, R14, R13, R12, R11 ;  /* 0x0000000c0d0e7389 */ /* 0x00006400000c000b */
[----:B01----:R-:W-:Y:S01]  /*13f90*/  ENDCOLLECTIVE ;  /* 0x000000000000791b */ /* 0x003fe20003800000 */
.L_x_452:
[----:B------:R-:W-:Y:S01]  /*13fa0*/  MOV R13, R4 ;  /* 0x00000004000d7202 */ /* 0x000fe20000000f00 */
[----:B------:R-:W-:-:S07]  /*13fb0*/  IMAD.MOV.U32 R7, RZ, RZ, R14 ;  /* 0x000000ffff077224 */ /* 0x000fce00078e000e */
[----:B------:R-:W-:Y:S05]  /*13fc0*/  WARPSYNC.COLLECTIVE R15, `(.L_x_453) ;  /* 0x000000000f087348 */ /* 0x000fea0003c00000 */
[----:B------:R0:W1:Y:S02]  /*13fd0*/  SHFL.IDX P6, R14, R13, R12, R11 ;  /* 0x0000000c0d0e7389 */ /* 0x00006400000c000b */
[----:B01----:R-:W-:Y:S01]  /*13fe0*/  ENDCOLLECTIVE ;  /* 0x000000000000791b */ /* 0x003fe20003800000 */
.L_x_453:
[----:B------:R-:W-:Y:S01]  /*13ff0*/  IMAD.MOV.U32 R4, RZ, RZ, R14 ;  /* 0x000000ffff047224 */ /* 0x000fe200078e000e */
[----:B------:R-:W-:Y:S06]  /*14000*/  BRA `(.L_x_454) ;  /* 0xffffffb400c07947 */ /* 0x000fec000383ffff */
.L_x_318:
[----:B------:R-:W-:Y:S01]  /*14010*/  BSSY B0, `(.L_x_455) ;  /* 0x0000007000007945 */ /* 0x000fe20003800000 */
[----:B------:R-:W-:Y:S02]  /*14020*/  IMAD.MOV.U32 R13, RZ, RZ, R2 ;  /* 0x000000ffff0d7224 */ /* 0x000fe400078e0002 */
[----:B------:R-:W-:Y:S02]  /*14030*/  IMAD.MOV.U32 R11, RZ, RZ, 0x1f ;  /* 0x0000001fff0b7424 */ /* 0x000fe400078e00ff */
[----:B------:R-:W-:-:S07]  /*14040*/  IMAD.MOV.U32 R15, RZ, RZ, -0x1 ;  /* 0xffffffffff0f7424 */ /* 0x000fce00078e00ff */
[----:B0123--:R-:W-:Y:S05]  /*14050*/  WARPSYNC.COLLECTIVE R15, `(.L_x_456) ;  /* 0x000000000f087348 */ /* 0x00ffea0003c00000 */
[----:B------:R4:W0:Y:S02]  /*14060*/  SHFL.IDX P6, R14, R13, R12, R11 ;  /* 0x0000000c0d0e7389 */ /* 0x00082400000c000b */
[----:B01234-:R-:W-:Y:S01]  /*14070*/  ENDCOLLECTIVE ;  /* 0x000000000000791b */ /* 0x01ffe20003800000 */
.L_x_456:
[----:B------:R-:W-:Y:S05]  /*14080*/  BSYNC B0 ;  /* 0x0000000000007941 */ /* 0x000fea0003800000 */
.L_x_455:
[----:B------:R-:W-:Y:S01]  /*14090*/  IMAD.MOV.U32 R6, RZ, RZ, R14 ;  /* 0x000000ffff067224 */ /* 0x000fe200078e000e */
[----:B------:R-:W-:Y:S06]  /*140a0*/  BRA `(.L_x_317) ;  /* 0xffffffb400b07947 */ /* 0x000fec000383ffff */
.L_x_322:
[----:B0-----:R0:W3:Y:S02]  /*140b0*/  SYNCS.PHASECHK.TRANS64.TRYWAIT P0, [R4+URZ+0x28820], R0 ;  /* 0x02882000040075a7 */ /* 0x0010e4000800017f */
[----:B---3--:R-:W-:Y:S05]  /*140c0*/  @!P0 NANOSLEEP.SYNCS 0x989680 ;  /* 0x009896800000895d */ /* 0x008fea0003900000 */
[----:B------:R-:W3:Y:S02]  /*140d0*/  @!P0 SYNCS.PHASECHK.TRANS64 P0, [R4+URZ+0x28820], R0 ;  /* 0x02882000040085a7 */ /* 0x000ee4000800007f */
[----:B---3--:R-:W-:Y:S05]  /*140e0*/  @!P0 BRA `(.L_x_322) ;  /* 0xfffffffc00f08947 */ /* 0x008fea000383ffff */
[----:B------:R-:W-:Y:S05]  /*140f0*/  BRA `(.L_x_457) ;  /* 0xffffffbc00087947 */ /* 0x000fea000383ffff */
.L_x_323:
[----:B------:R-:W3:Y:S01]  /*14100*/  S2R R2, SR_TID.X ;  /* 0x0000000000027919 */ /* 0x000ee20000002100 */
[----:B------:R-:W-:Y:S01]  /*14110*/  BSSY B0, `(.L_x_458) ;  /* 0x000000a000007945 */ /* 0x000fe20003800000 */
[----:B------:R-:W-:Y:S02]  /*14120*/  IMAD.MOV.U32 R12, RZ, RZ, RZ ;  /* 0x000000ffff0c7224 */ /* 0x000fe400078e00ff */
[----:B------:R-:W-:Y:S02]  /*14130*/  IMAD.MOV.U32 R11, RZ, RZ, 0x1f ;  /* 0x0000001fff0b7424 */ /* 0x000fe400078e00ff */
[----:B------:R-:W-:Y:S01]  /*14140*/  IMAD.MOV.U32 R15, RZ, RZ, -0x1 ;  /* 0xffffffffff0f7424 */ /* 0x000fe200078e00ff */
[----:B---3--:R-:W-:-:S04]  /*14150*/  SHF.R.U32.HI R2, RZ, 0x5, R2 ;  /* 0x00000005ff027819 */ /* 0x008fc80000011602 */
[----:B------:R-:W-:-:S04]  /*14160*/  LOP3.LUT R2, R2, 0x3, RZ, 0xc0, !PT ;  /* 0x0000000302027812 */ /* 0x000fc800078ec0ff */
[----:B------:R-:W-:-:S07]  /*14170*/  MOV R13, R2 ;  /* 0x00000002000d7202 */ /* 0x000fce0000000f00 */
[----:B012---:R-:W-:Y:S05]  /*14180*/  WARPSYNC.COLLECTIVE R15, `(.L_x_459) ;  /* 0x000000000f087348 */ /* 0x007fea0003c00000 */
[----:B------:R3:W4:Y:S02]  /*14190*/  SHFL.IDX P6, R14, R13, R12, R11 ;  /* 0x0000000c0d0e7389 */ /* 0x00072400000c000b */
[----:B01234-:R-:W-:Y:S01]  /*141a0*/  ENDCOLLECTIVE ;  /* 0x000000000000791b */ /* 0x01ffe20003800000 */
.L_x_459:
[----:B------:R-:W-:Y:S05]  /*141b0*/  BSYNC B0 ;  /* 0x0000000000007941 */ /* 0x000fea0003800000 */
.L_x_458:
[----:B------:R-:W-:Y:S05]  /*141c0*/  BRA `(.L_x_460) ;  /* 0xffffffb800f07947 */ /* 0x000fea000383ffff */
.L_x_326:
[----:B------:R-:W-:Y:S01]  /*141d0*/  BSSY B1, `(.L_x_461) ;  /* 0x0000006000017945 */ /* 0x000fe20003800000 */
[----:B------:R-:W-:-:S07]  /*141e0*/  IMAD.MOV.U32 R15, RZ, RZ, -0x1 ;  /* 0xffffffffff0f7424 */ /* 0x000fce00078e00ff */
[----:B012---:R-:W-:Y:S05]  /*141f0*/  WARPSYNC.COLLECTIVE R15, `(.L_x_462) ;  /* 0x000000000f0c7348 */ /* 0x007fea0003c00000 */
[----:B------:R-:W-:Y:S02]  /*14200*/  ELECT P6, UR62, PT ;  /* 0x00000000003e782f */ /* 0x000fe400038c0000 */
[----:B------:R-:W-:Y:S01]  /*14210*/  MOV R14, UR62 ;  /* 0x0000003e000e7c02 */ /* 0x000fe20008000f00 */
[----:B012---:R-:W-:Y:S10]  /*14220*/  ENDCOLLECTIVE ;  /* 0x000000000000791b */ /* 0x007ff40003800000 */
.L_x_462:
[----:B------:R-:W-:Y:S05]  /*14230*/  BSYNC B1 ;  /* 0x0000000000017941 */ /* 0x000fea0003800000 */
.L_x_461:
[----:B------:R-:W-:Y:S05]  /*14240*/  BRA `(.L_x_463) ;  /* 0xffffffb800e87947 */ /* 0x000fea000383ffff */
.L_x_328:
[----:B0-----:R0:W3:Y:S02]  /*14250*/  SYNCS.PHASECHK.TRANS64.TRYWAIT P1, [R5+URZ+0x28840], R0 ;  /* 0x02884000050075a7 */ /* 0x0010e4000802017f */
[----:B---3--:R-:W-:Y:S05]  /*14260*/  @!P1 NANOSLEEP.SYNCS 0x989680 ;  /* 0x009896800000995d */ /* 0x008fea0003900000 */
[----:B------:R-:W3:Y:S02]  /*14270*/  @!P1 SYNCS.PHASECHK.TRANS64 P1, [R5+URZ+0x28840], R0 ;  /* 0x02884000050095a7 */ /* 0x000ee4000802007f */
[----:B---3--:R-:W-:Y:S05]  /*14280*/  @!P1 BRA `(.L_x_328) ;  /* 0xfffffffc00f09947 */ /* 0x008fea000383ffff */
[----:B------:R-:W-:Y:S05]  /*14290*/  BRA `(.L_x_464) ;  /* 0xffffffbc00087947 */ /* 0x000fea000383ffff */
.L_x_330:
[----:B---3--:R3:W4:Y:S02]  /*142a0*/  SYNCS.PHASECHK.TRANS64.TRYWAIT P1, [R25+URZ+0x28840], R2 ;  /* 0x02884002190075a7 */ /* 0x008724000802017f */
[----:B----4-:R-:W-:Y:S05]  /*142b0*/  @!P1 NANOSLEEP.SYNCS 0x989680 ;  /* 0x009896800000995d */ /* 0x010fea0003900000 */
[----:B------:R-:W4:Y:S02]  /*142c0*/  @!P1 SYNCS.PHASECHK.TRANS64 P1, [R25+URZ+0x28840], R2 ;  /* 0x02884002190095a7 */ /* 0x000f24000802007f */
[----:B----4-:R-:W-:Y:S05]  /*142d0*/  @!P1 BRA `(.L_x_330) ;  /* 0xfffffffc00f09947 */ /* 0x010fea000383ffff */
[----:B------:R-:W-:Y:S05]  /*142e0*/  BRA `(.L_x_465) ;  /* 0xffffffbc00147947 */ /* 0x000fea000383ffff */
.L_x_332:
[----:B----4-:R4:W0:Y:S02]  /*142f0*/  SYNCS.PHASECHK.TRANS64.TRYWAIT P1, [R5+URZ+0x28860], R0 ;  /* 0x02886000050075a7 */ /* 0x010824000802017f */
[----:B0-----:R-:W-:Y:S05]  /*14300*/  @!P1 NANOSLEEP.SYNCS 0x989680 ;  /* 0x009896800000995d */ /* 0x001fea0003900000 */
[----:B------:R-:W0:Y:S02]  /*14310*/  @!P1 SYNCS.PHASECHK.TRANS64 P1, [R5+URZ+0x28860], R0 ;  /* 0x02886000050095a7 */ /* 0x000e24000802007f */
[----:B0-----:R-:W-:Y:S05]  /*14320*/  @!P1 BRA `(.L_x_332) ;  /* 0xfffffffc00f09947 */ /* 0x001fea000383ffff */
[----:B------:R-:W-:Y:S05]  /*14330*/  BRA `(.L_x_466) ;  /* 0xffffffbc00107947 */ /* 0x000fea000383ffff */
.L_x_467:
        /* <DEDUP_REMOVED lines=12> */
.L_x_3543:


//--------------------- .text._ZN7cutlass13device_kernelIN5flash11enable_sm90INS1_16FlashAttnFwdSm90INS1_25CollectiveMainloopFwdSm90ILi2EN4cute5tupleIJNS5_1CILi1EEES8_S8_EEENS6_IJNS7_ILi128EEESA_SA_EEELi128ENS_10bfloat16_tEfNS_4arch4Sm90ELb0ELb0ELb1ELb1ELb1ELb1ELb0ELb1ELb1ELb1ELb1ELb0EEENS1_21CollectiveEpilogueFwdISB_S9_SC_SE_Li256ELb1ELb1ELb1ELb0EEENS1_36VarlenDynamicPersistentTileSchedulerILi128ELi128ELi256ELi128ELb1ELb1ELb1ELb0ELb1ELb1EEEEEEEEEvNT_6ParamsE --------------------------
	.section	.text._ZN7cutlass13device_kernelIN5flash11enable_sm90INS1_16FlashAttnFwdSm90INS1_25CollectiveMainloopFwdSm90ILi2EN4cute5tupleIJNS5_1CILi1EEES8_S8_EEENS6_IJNS7_ILi128EEESA_SA_EEELi128ENS_10bfloat16_tEfNS_4arch4Sm90ELb0ELb0ELb1ELb1ELb1ELb1ELb0ELb1ELb1ELb1ELb1ELb0EEENS1_21CollectiveEpilogueFwdISB_S9_SC_SE_Li256ELb1ELb1ELb1ELb0EEENS1_36VarlenDynamicPersistentTileSchedulerILi128ELi128ELi256ELi128ELb1ELb1ELb1ELb0ELb1ELb1EEEEEEEEEvNT_6ParamsE,"ax",@progbits
	.align	128
.text._ZN7cutlass13device_kernelIN5flash11enable_sm90INS1_16FlashAttnFwdSm90INS1_25CollectiveMainloopFwdSm90ILi2EN4cute5tupleIJNS5_1CILi1EEES8_S8_EEENS6_IJNS7_ILi128EEESA_SA_EEELi128ENS_10bfloat16_tEfNS_4arch4Sm90ELb0ELb0ELb1ELb1ELb1ELb1ELb0ELb1ELb1ELb1ELb1ELb0EEENS1_21CollectiveEpilogueFwdISB_S9_SC_SE_Li256ELb1ELb1ELb1ELb0EEENS1_36VarlenDynamicPersistentTileSchedulerILi128ELi128ELi256ELi128ELb1ELb1ELb1ELb0ELb1ELb1EEEEEEEEEvNT_6ParamsE:
        .type           _ZN7cutlass13device_kernelIN5flash11enable_sm90INS1_16FlashAttnFwdSm90INS1_25CollectiveMainloopFwdSm90ILi2EN4cute5tupleIJNS5_1CILi1EEES8_S8_EEENS6_IJNS7_ILi128EEESA_SA_EEELi128ENS_10bfloat16_tEfNS_4arch4Sm90ELb0ELb0ELb1ELb1ELb1ELb1ELb0ELb1ELb1ELb1ELb1ELb0EEENS1_21CollectiveEpilogueFwdISB_S9_SC_SE_Li256ELb1ELb1ELb1ELb0EEENS1_36VarlenDynamicPersistentTileSchedulerILi128ELi128ELi256ELi128ELb1ELb1ELb1ELb0ELb1ELb1EEEEEEEEEvNT_6ParamsE,@function
        .size           _ZN7cutlass13device_kernelIN5flash11enable_sm90INS1_16FlashAttnFwdSm90INS1_25CollectiveMainloopFwdSm90ILi2EN4cute5tupleIJNS5_1CILi1EEES8_S8_EEENS6_IJNS7_ILi128EEESA_SA_EEELi128ENS_10bfloat16_tEfNS_4arch4Sm90ELb0ELb0ELb1ELb1ELb1ELb1ELb0ELb1ELb1ELb1ELb1ELb0EEENS1_21CollectiveEpilogueFwdISB_S9_SC_SE_Li256ELb1ELb1ELb1ELb0EEENS1_36VarlenDynamicPersistentTileSchedulerILi128ELi128ELi256ELi128ELb1ELb1ELb1ELb0ELb1ELb1EEEEEEEEEvNT_6ParamsE,(.L_x_3544 - _ZN7cutlass13device_kernelIN5flash11enable_sm90INS1_16FlashAttnFwdSm90INS1_25CollectiveMainloopFwdSm90ILi2EN4cute5tupleIJNS5_1CILi1EEES8_S8_EEENS6_IJNS7_ILi128EEESA_SA_EEELi128ENS_10bfloat16_tEfNS_4arch4Sm90ELb0ELb0ELb1ELb1ELb1ELb1ELb0ELb1ELb1ELb1ELb1ELb0EEENS1_21CollectiveEpilogueFwdISB_S9_SC_SE_Li256ELb1ELb1ELb1ELb0EEENS1_36VarlenDynamicPersistentTileSchedulerILi128ELi128ELi256ELi128ELb1ELb1ELb1ELb0ELb1ELb1EEEEEEEEEvNT_6ParamsE)
        .other          _ZN7cutlass13device_kernelIN5flash11enable_sm90INS1_16FlashAttnFwdSm90INS1_25CollectiveMainloopFwdSm90ILi2EN4cute5tupleIJNS5_1CILi1EEES8_S8_EEENS6_IJNS7_ILi128EEESA_SA_EEELi128ENS_10bfloat16_tEfNS_4arch4Sm90ELb0ELb0ELb1ELb1ELb1ELb1ELb0ELb1ELb1ELb1ELb1ELb0EEENS1_21CollectiveEpilogueFwdISB_S9_SC_SE_Li256ELb1ELb1ELb1ELb0EEENS1_36VarlenDynamicPersistentTileSchedulerILi128ELi128ELi256ELi128ELb1ELb1ELb1ELb0ELb1ELb1EEEEEEEEEvNT_6ParamsE,@"STO_CUDA_ENTRY STV_DEFAULT"
_ZN7cutlass13device_kernelIN5flash11enable_sm90INS1_16FlashAttnFwdSm90INS1_25CollectiveMainloopFwdSm90ILi2EN4cute5tupleIJNS5_1CILi1EEES8_S8_EEENS6_IJNS7_ILi128EEESA_SA_EEELi128ENS_10bfloat16_tEfNS_4arch4Sm90ELb0ELb0ELb1ELb1ELb1ELb1ELb0ELb1ELb1ELb1ELb1ELb0EEENS1_21CollectiveEpilogueFwdISB_S9_SC_SE_Li256ELb1ELb1ELb1ELb0EEENS1_36VarlenDynamicPersistentTileSchedulerILi128ELi128ELi256ELi128ELb1ELb1ELb1ELb0ELb1ELb1EEEEEEEEEvNT_6ParamsE:
[----:B------:R-:W0:Y:S02]  /*0000*/  LDC R1, c[0x0][0x28] ;  /* 0x00000a00ff017b82 */ /* 0x000e240000000800 */
[----:B0-----:R-:W-:Y:S01]  /*0010*/  VIADD R1, R1, 0xffffffd8 ;  /* 0xffffffd801017836 */ /* 0x001fe20000000000 */
[----:B------:R-:W0:Y:S01]  /*0020*/  S2R R0, SR_TID.X ;  /* 0x0000000000007919 */ /* 0x000e220000002100 */
[----:B------:R-:W-:Y:S01]  /*0030*/  ELECT P0, URZ, PT ;  /* 0x00000000003f782f */ /* 0x000fe20003800000 */
[----:B------:R-:W-:Y:S01]  /*0040*/  BSSY B0, `(.L_x_468) ;  /* 0x000000e000007945 */ /* 0x000fe20003800000 */
[--C-:B0-----:R-:W-:Y:S02]  /*0050*/  SHF.R.U32.HI R2, RZ, 0x5, R0.reuse ;  /* 0x00000005ff027819 */ /* 0x101fe40000011600 */
[----:B------:R-:W-:-:S03]  /*0060*/  SHF.R.U32.HI R4, RZ, 0x7, R0 ;  /* 0x00000007ff047819 */ /* 0x000fc60000011600 */
[----:B------:R-:W0:Y:S02]  /*0070*/  SHFL.IDX PT, R3, R2, RZ, 0x1f ;  /* 0x00001fff02037589 */ /* 0x000e2400000e0000 */
[----:B0-----:R-:W-:-:S13]  /*0080*/  ISETP.EQ.AND P0, PT, R3, RZ, P0 ;  /* 0x000000ff0300720c */ /* 0x001fda0000702270 */
[----:B------:R-:W-:Y:S05]  /*0090*/  @!P0 BRA `(.L_x_469) ;  /* 0x0000000000208947 */ /* 0x000fea0003800000 */
[----:B------:R-:W-:Y:S02]  /*00a0*/  ULDC.64 UR4, c[0x0][0x198] ;  /* 0x0000660000047ab9 */ /* 0x000fe40000000a00 */
[----:B------:R-:W-:Y:S02]  /*00b0*/  UIADD3 UR6, UP0, UR4, 0x570, URZ ;  /* 0x0000057004067890 */ /* 0x000fe4000ff1e03f */
[----:B------:R-:W-:Y:S02]  /*00c0*/  UIADD3 UR4, UP1, UR4, 0x670, URZ ;  /* 0x0000067004047890 */ /* 0x000fe4000ff3e03f */
[----:B------:R-:W-:Y:S02]  /*00d0*/  UIADD3.X UR7, URZ, UR5, URZ, UP0, !UPT ;  /* 0x000000053f077290 */ /* 0x000fe400087fe43f */
[----:B------:R-:W-:-:S07]  /*00e0*/  UIADD3.X UR5, URZ, UR5, URZ, UP1, !UPT ;  /* 0x000000053f057290 */ /* 0x000fce0008ffe43f */
[----:B------:R0:W-:Y:S02]  /*00f0*/  UTMACCTL.PF [UR6] ;  /* 0x00000000060079b9 */ /* 0x0001e40008040000 */
[----:B------:R0:W-:Y:S02]  /*0100*/  UTMACCTL.PF [UR4] ;  /* 0x00000000040079b9 */ /* 0x0001e40008040000 */
[----:B0-----:R-:W-:Y:S01]  /*0110*/  NOP ;  /* 0x0000000000007918 */ /* 0x001fe20000000000 */
.L_x_469:
[----:B------:R-:W-:Y:S05]  /*0120*/  BSYNC B0 ;  /* 0x0000000000007941 */ /* 0x000fea0003800000 */
.L_x_468:
[----:B------:R-:W-:Y:S01]  /*0130*/  VOTEU.ANY UP0, P0 ;  /* 0x00000000003f7886 */ /* 0x000fe20000000100 */
[----:B------:R-:W0:Y:S01]  /*0140*/  SHFL.IDX PT, R4, R4, RZ, 0x1f ;  /* 0x00001fff04047589 */ /* 0x000e2200000e0000 */
[----:B------:R-:W-:Y:S01]  /*0150*/  UMOV UR4, 0x80 ;  /* 0x0000008000047882 */ /* 0x000fe20000000000 */
[----:B------:R-:W-:Y:S01]  /*0160*/  UMOV UR7, 0x100 ;  /* 0x0000010000077882 */ /* 0x000fe20000000000 */
[----:B------:R-:W-:Y:S01]  /*0170*/  VOTEU.ANY UP1, P0 ;  /* 0x00000000003f7886 */ /* 0x000fe20000020100 */
[----:B------:R-:W1:Y:S01]  /*0180*/  @UP0 S2UR UR8, SR_CgaCtaId ;  /* 0x00000000000809c3 */ /* 0x000e620000008800 */
[----:B------:R-:W2:Y:S01]  /*0190*/  SHFL.IDX PT, R3, R2, RZ, 0x1f ;  /* 0x00001fff02037589 */ /* 0x000ea200000e0000 */
[----:B------:R-:W-:Y:S01]  /*01a0*/  @UP0 UMOV UR6, 0x400 ;  /* 0x0000040000060882 */ /* 0x000fe20000000000 */
[----:B------:R-:W-:-:S04]  /*01b0*/  @UP0 UIADD3 UR4, -UR4, 0x100000, URZ ;  /* 0x0010000004040890 */ /* 0x000fc8000fffe13f */
[----:B------:R-:W-:Y:S02]  /*01c0*/  @UP0 USHF.L.U32 UR5, UR4, 0xb, URZ ;  /* 0x0000000b04050899 */ /* 0x000fe4000800063f */
[----:B------:R-:W-:Y:S01]  /*01d0*/  @UP0 USHF.L.U32 UR4, UR4, 0x1, URZ ;  /* 0x0000000104040899 */ /* 0x000fe2000800063f */
[----:B------:R-:W-:Y:S01]  /*01e0*/  VOTEU.ANY UP2, P0 ;  /* 0x00000000003f7886 */ /* 0x000fe20000040100 */
[----:B0-----:R-:W-:Y:S01]  /*01f0*/  R2UR UR9, R4 ;  /* 0x00000000040972ca */ /* 0x001fe200000e0000 */
[----:B-1----:R-:W-:Y:S01]  /*0200*/  @UP0 ULEA UR8, UR8, UR6, 0x18 ;  /* 0x0000000608080291 */ /* 0x002fe2000f8ec03f */
[----:B--2---:R-:W-:Y:S01]  /*0210*/  ISETP.NE.AND P1, PT, R3, RZ, PT ;  /* 0x000000ff0300720c */ /* 0x004fe20003f25270 */
[----:B------:R-:W-:-:S04]  /*0220*/  @UP0 UIADD3 UR6, -UR7, 0x100000, URZ ;  /* 0x0010000007060890 */ /* 0x000fc8000fffe13f */
[----:B------:R-:W-:Y:S02]  /*0230*/  @UP0 USHF.L.U32 UR7, UR6, 0xb, URZ ;  /* 0x0000000b06070899 */ /* 0x000fe4000800063f */
[----:B------:R-:W-:-:S04]  /*0240*/  @UP0 USHF.L.U32 UR6, UR6, 0x1, URZ ;  /* 0x0000000106060899 */ /* 0x000fc8000800063f */
[----:B------:R-:W-:Y:S01]  /*0250*/  UISETP.NE.AND UP0, UPT, UR9, URZ, UPT ;  /* 0x0000003f0900728c */ /* 0x000fe2000bf05270 */
[----:B------:R-:W0:Y:S02]  /*0260*/  FENCE.VIEW.ASYNC.S ;  /* 0x00000000000073c6 */ /* 0x000e240000000000 */
[----:B0-----:R0:W1:Y:S05]  /*0270*/  @UP1 SYNCS.EXCH.64 URZ, [UR8+0x28800], UR4 ;  /* 0x02880004083f15b2 */ /* 0x00106a0008000100 */
[----:B------:R0:W2:Y:S01]  /*0280*/  @UP2 SYNCS.EXCH.64 URZ, [UR8+0x28820], UR6 ;  /* 0x02882006083f25b2 */ /* 0x0000a20008000100 */
        /* <DEDUP_REMOVED lines=14> */
[----:B0-----:R3:W4:Y:S08]  /*0370*/  SYNCS.EXCH.64 URZ, [UR8+0x28830], UR4 ;  /* 0x02883004083f75b2 */ /* 0x0017300008000100 */
[----:B------:R3:W0:Y:S01]  /*0380*/  SYNCS.EXCH.64 URZ, [UR8+0x28840], UR6 ;  /* 0x02884006083f75b2 */ /* 0x0006220008000100 */
[----:B------:R3:W0:Y:S01]  /*0390*/  SYNCS.EXCH.64 URZ, [UR8+0x28838], UR4 ;  /* 0x02883804083f75b2 */ /* 0x0006220008000100 */
[----:B------:R3:W0:Y:S02]  /*03a0*/  SYNCS.EXCH.64 URZ, [UR8+0x28848], UR6 ;  /* 0x02884806083f75b2 */ /* 0x0006240008000100 */
[----:B---3--:R-:W-:Y:S01]  /*03b0*/  NOP ;  /* 0x0000000000007918 */ /* 0x008fe20000000000 */
.L_x_470:
[----:B------:R-:W3:Y:S01]  /*03c0*/  SHFL.IDX PT, R3, R2, RZ, 0x1f ;  /* 0x00001fff02037589 */ /* 0x000ee200000e0000 */
[----:B------:R-:W-:Y:S01]  /*03d0*/  NOP ;  /* 0x0000000000007918 */ /* 0x000fe20000000000 */
[----:B---3--:R-:W-:-:S13]  /*03e0*/  ISETP.NE.AND P0, PT, R3, RZ, PT ;  /* 0x000000ff0300720c */ /* 0x008fda0003f05270 */
        /* <DEDUP_REMOVED lines=17> */
[----:B------:R3:W0:Y:S02]  /*0500*/  SYNCS.EXCH.64 URZ, [UR8+0x28868], UR6 ;  /* 0x02886806083f75b2 */ /* 0x0006240008000100 */
[----:B---3--:R-:W-:Y:S01]  /*0510*/  NOP ;  /* 0x0000000000007918 */ /* 0x008fe20000000000 */
.L_x_471:
[----:B------:R-:W3:Y:S01]  /*0520*/  SHFL.IDX PT, R3, R2, RZ, 0x1f ;  /* 0x00001fff02037589 */ /* 0x000ee200000e0000 */
[----:B------:R-:W-:Y:S01]  /*0530*/  NOP ;  /* 0x0000000000007918 */ /* 0x000fe20000000000 */
[----:B---3--:R-:W-:-:S13]  /*0540*/  ISETP.NE.AND P0, PT, R3, RZ, PT ;  /* 0x000000ff0300720c */ /* 0x008fda0003f05270 */
        /* <DEDUP_REMOVED lines=13> */
[----:B------:R3:W0:Y:S02]  /*0620*/  SYNCS.EXCH.64 URZ, [UR6+0x28888], UR4 ;  /* 0x02888804063f75b2 */ /* 0x0006240008000100 */
[----:B---3--:R-:W-:Y:S01]  /*0630*/  NOP ;  /* 0x0000000000007918 */ /* 0x008fe20000000000 */
.L_x_472:
        /* <DEDUP_REMOVED lines=22> */
.L_x_473:
        /* <DEDUP_REMOVED lines=22> */
.L_x_474:
[----:B------:R-:W-:Y:S01]  /*0900*/  PLOP3.LUT P0, PT, PT, PT, UP0, 0x80, 0x0 ;  /* 0x000000000000781c */ /* 0x000fe20003f0f008 */
[----:B------:R-:W-:Y:S01]  /*0910*/  UMOV UR36, 0x1 ;  /* 0x0000000100247882 */ /* 0x000fe20000000000 */
[----:B------:R-:W-:Y:S01]  /*0920*/  NOP ;  /* 0x0000000000007918 */ /* 0x000fe20000000000 */
[----:B------:R-:W-:Y:S01]  /*0930*/  USEL UR36, UR36, 0x2, !UP0 ;  /* 0x0000000224247887 */ /* 0x000fe2000c000000 */
[----:B------:R-:W-:Y:S01]  /*0940*/  BSSY B9, `(.L_x_475) ;  /* 0x0001c3d000097945 */ /* 0x000fe20003800000 */
[----:B------:R-:W-:Y:S01]  /*0950*/  ULDC.64 UR42, c[0x0][0x208] ;  /* 0x00008200002a7ab9 */ /* 0x000fe20000000a00 */
[----:B012-4-:R-:W-:Y:S07]  /*0960*/  BAR.SYNC.DEFER_BLOCKING 0x0 ;  /* 0x0000000000007b1d */ /* 0x017fee0000010000 */
[----:B------:R-:W-:Y:S05]  /*0970*/  @!P0 BRA `(.L_x_476) ;  /* 0x0000015400148947 */ /* 0x000fea0003800000 */
.L_x_477:
[----:B------:R-:W-:-:S08]  /*0980*/  NOP ;  /* 0x0000000000007918 */ /* 0x000fd00000000000 */
[----:B------:R-:W0:Y:S02]  /*0990*/  USETMAXREG.TRY_ALLOC.CTAPOOL UP0, 0xe8 ;  /* 0x000000e8000079c8 */ /* 0x000e240008000600 */
[----:B0-----:R-:W-:-:S13]  /*09a0*/  PLOP3.LUT P0, PT, PT, PT, UP0, 0x80, 0x0 ;  /* 0x000000000000781c */ /* 0x001fda0003f0f008 */
[----:B------:R-:W-:Y:S05]  /*09b0*/  @!P0 BRA `(.L_x_477) ;  /* 0xfffffffc00f08947 */ /* 0x000fea000383ffff */
[----:B------:R-:W2:Y:S01]  /*09c0*/  LDL.LU R2, [R1] ;  /* 0x0000000001027983 */ /* 0x000ea20000300800 */
[----:B------:R-:W-:Y:S01]  /*09d0*/  SHF.R.U32.HI R3, RZ, 0x7, R0 ;  /* 0x00000007ff037819 */ /* 0x000fe20000011600 */
[----:B------:R-:W0:Y:S01]  /*09e0*/  S2UR UR38, SR_CgaCtaId ;  /* 0x00000000002679c3 */ /* 0x000e220000008800 */
[----:B------:R-:W-:-:S07]  /*09f0*/  UMOV UR4, 0x400 ;  /* 0x0000040000047882 */ /* 0x000fce0000000000 */
[----:B------:R-:W-:Y:S06]  /*0a00*/  BAR.ARV 0x8, 0x180 ;  /* 0x0206000000007b1d */ /* 0x000fec0000002000 */
[----:B------:R-:W-:-:S13]  /*0a10*/  ISETP.NE.AND P0, PT, R3, 0x1, PT ;  /* 0x000000010300780c */ /* 0x000fda0003f05270 */
[----:B------:R-:W-:Y:S06]  /*0a20*/  @!P0 BAR.ARV 0x9, 0x100 ;  /* 0x0244000000008b1d */ /* 0x000fec0000002000 */
[----:B0-----:R-:W-:Y:S02]  /*0a30*/  ULEA UR4, UR38, UR4, 0x18 ;  /* 0x0000000426047291 */ /* 0x001fe4000f8ec03f */
[----:B------:R-:W-:Y:S04]  /*0a40*/  BAR.SYNC.DEFER_BLOCKING 0x5, 0x180 ;  /* 0x0146000000007b1d */ /* 0x000fe80000010000 */
[----:B------:R-:W-:-:S02]  /*0a50*/  IMAD.U32 R156, RZ, RZ, UR4 ;  /* 0x00000004ff9c7e24 */ /* 0x000fc4000f8e00ff */
[----:B------:R-:W-:-:S03]  /*0a60*/  ULDC UR4, c[0x0][0xc3c] ;  /* 0x00030f0000047ab9 */ /* 0x000fc60000000800 */
[----:B------:R-:W0:Y:S01]  /*0a70*/  LDS.128 R28, [R156+0x288d0] ;  /* 0x0288d0009c1c7984 */ /* 0x000e220000000c00 */
[----:B------:R-:W-:Y:S06]  /*0a80*/  BAR.ARV 0x4, 0x180 ;  /* 0x0106000000007b1d */ /* 0x000fec0000002000 */
[----:B--2---:R-:W-:-:S04]  /*0a90*/  LOP3.LUT R2, R2, 0xfffffff7, RZ, 0xc0, !PT ;  /* 0xfffffff702027812 */ /* 0x004fc800078ec0ff */
[----:B------:R-:W-:Y:S02]  /*0aa0*/  @P0 LOP3.LUT R2, R2, 0x8, RZ, 0xfc, !PT ;  /* 0x0000000802020812 */ /* 0x000fe400078efcff */
[----:B0-----:R-:W-:-:S03]  /*0ab0*/  ISETP.GE.AND P0, PT, R31, UR4, PT ;  /* 0x000000041f007c0c */ /* 0x001fc6000bf06270 */
[----:B------:R0:W-:Y:S10]  /*0ac0*/  STL [R1], R2 ;  /* 0x0000000201007387 */ /* 0x0001f40000100800 */
[----:B0-----:R-:W-:Y:S05]  /*0ad0*/  @P0 BRA `(.L_x_478) ;  /* 0x000001c0008c0947 */ /* 0x001fea0003800000 */
[----:B------:R-:W-:Y:S01]  /*0ae0*/  VIADD R12, R0, 0xffffff80 ;  /* 0xffffff80000c7836 */ /* 0x000fe20000000000 */
[----:B------:R-:W-:Y:S02]  /*0af0*/  R2UR UR40, R156 ;  /* 0x000000009c2872ca */ /* 0x000fe400000e0000 */
[----:B------:R-:W-:Y:S01]  /*0b00*/  CS2R R154, SRZ ;  /* 0x00000000009a7805 */ /* 0x000fe2000001ff00 */
[----:B------:R-:W-:Y:S01]  /*0b10*/  IMAD.MOV.U32 R158, RZ, RZ, RZ ;  /* 0x000000ffff9e7224 */ /* 0x000fe200078e00ff */
[----:B------:R-:W-:Y:S01]  /*0b20*/  ULOP3.LUT UR41, UR36, 0x1, URZ, 0xfc, !UPT ;  /* 0x0000000124297892 */ /* 0x000fe2000f8efc3f */
[----:B------:R-:W-:Y:S01]  /*0b30*/  SHF.R.S32.HI R0, RZ, 0x1f, R12 ;  /* 0x0000001fff007819 */ /* 0x000fe2000001140c */
[----:B------:R-:W-:Y:S01]  /*0b40*/  IMAD.MOV.U32 R157, RZ, RZ, RZ ;  /* 0x000000ffff9d7224 */ /* 0x000fe200078e00ff */
[----:B------:R-:W-:Y:S02]  /*0b50*/  UMOV UR39, URZ ;  /* 0x0000003f00277c82 */ /* 0x000fe40008000000 */
[----:B------:R-:W-:-:S02]  /*0b60*/  LEA.HI R2, R0, R12, RZ, 0x7 ;  /* 0x0000000c00027211 */ /* 0x000fc400078f38ff */
[-C--:B------:R-:W-:Y:S02]  /*0b70*/  LEA.HI R4, R0, R12.reuse, RZ, 0x5 ;  /* 0x0000000c00047211 */ /* 0x080fe400078f28ff */
[----:B------:R-:W-:Y:S01]  /*0b80*/  LOP3.LUT R218, R2, 0xffffff80, RZ, 0xc0, !PT ;  /* 0xffffff8002da7812 */ /* 0x000fe200078ec0ff */
[----:B------:R-:W-:Y:S01]  /*0b90*/  UIADD3 UR40, UR40, 0x10400, URZ ;  /* 0x0001040028287890 */ /* 0x000fe2000fffe03f */
[-C--:B------:R-:W-:Y:S01]  /*0ba0*/  LEA.HI R3, R0, R12.reuse, RZ, 0x4 ;  /* 0x0000000c00037211 */ /* 0x080fe200078f20ff */
[----:B------:R-:W-:Y:S01]  /*0bb0*/  IMAD.SHL.U32 R5, R4, 0x20, RZ ;  /* 0x0000002004057824 */ /* 0x000fe200078e00ff */
[----:B------:R-:W-:Y:S01]  /*0bc0*/  LEA.HI R153, R0, R12, RZ, 0x3 ;  /* 0x0000000c00997211 */ /* 0x000fe200078f18ff */
[----:B------:R-:W-:Y:S01]  /*0bd0*/  IMAD.IADD R218, R12, 0x1, -R218 ;  /* 0x000000010cda7824 */ /* 0x000fe200078e0ada */
[----:B------:R-:W-:Y:S02]  /*0be0*/  LOP3.LUT R4, R3, 0x3fffff0, RZ, 0xc0, !PT ;  /* 0x03fffff003047812 */ /* 0x000fe400078ec0ff */
[----:B------:R-:W-:-:S02]  /*0bf0*/  LOP3.LUT R5, R5, 0xfffffc00, RZ, 0xc0, !PT ;  /* 0xfffffc0005057812 */ /* 0x000fc400078ec0ff */
[----:B------:R-:W-:Y:S01]  /*0c00*/  SHF.R.S32.HI R7, RZ, 0x1f, R218 ;  /* 0x0000001fff077819 */ /* 0x000fe200000114da */
[C---:B------:R-:W-:Y:S01]  /*0c10*/  IMAD.IADD R4, R12.reuse, 0x1, -R4 ;  /* 0x000000010c047824 */ /* 0x040fe200078e0a04 */
[----:B------:R-:W-:Y:S02]  /*0c20*/  LOP3.LUT R203, R153, 0xfffffff8, RZ, 0xc0, !PT ;  /* 0xfffffff899cb7812 */ /* 0x000fe400078ec0ff */
[CC--:B------:R-:W-:Y:S02]  /*0c30*/  LEA.HI R8, R7.reuse, R218.reuse, RZ, 0x2 ;  /* 0x000000da07087211 */ /* 0x0c0fe400078f10ff */
[----:B------:R-:W-:Y:S01]  /*0c40*/  LEA.HI R7, R7, R218, RZ, 0x5 ;  /* 0x000000da07077211 */ /* 0x000fe200078f28ff */
[----:B------:R-:W-:Y:S01]  /*0c50*/  IMAD.IADD R203, R12, 0x1, -R203 ;  /* 0x000000010ccb7824 */ /* 0x000fe200078e0acb */
[--C-:B------:R-:W-:Y:S02]  /*0c60*/  SHF.R.S32.HI R9, RZ, 0x2, R8.reuse ;  /* 0x00000002ff097819 */ /* 0x100fe40000011408 */
[----:B------:R-:W-:Y:S01]  /*0c70*/  SHF.R.S32.HI R6, RZ, 0x1f, R8 ;  /* 0x0000001fff067819 */ /* 0x000fe20000011408 */
[C---:B------:R-:W-:Y:S01]  /*0c80*/  IMAD.SHL.U32 R16, R203.reuse, 0x8, RZ ;  /* 0x00000008cb107824 */ /* 0x040fe200078e00ff */
[----:B------:R-:W-:Y:S01]  /*0c90*/  SHF.R.S32.HI R7, RZ, 0x5, R7 ;  /* 0x00000005ff077819 */ /* 0x000fe20000011407 */
[----:B------:R-:W-:Y:S01]  /*0ca0*/  IMAD.SHL.U32 R18, R203, 0x4, RZ ;  /* 0x00000004cb127824 */ /* 0x000fe200078e00ff */
[----:B------:R-:W-:Y:S01]  /*0cb0*/  LEA.HI R6, R6, R9, RZ, 0x3 ;  /* 0x0000000906067211 */ /* 0x000fe200078f18ff */
[----:B------:R-:W-:Y:S01]  /*0cc0*/  VIADD R23, R16, 0x40 ;  /* 0x0000004010177836 */ /* 0x000fe20000000000 */
[-C--:B------:R-:W-:Y:S01]  /*0cd0*/  LEA.HI R11, R0, R12.reuse, RZ, 0x2 ;  /* 0x0000000c000b7211 */ /* 0x080fe200078f10ff */
[----:B------:R-:W-:Y:S01]  /*0ce0*/  VIADD R152, R18, 0x20 ;  /* 0x0000002012987836 */ /* 0x000fe20000000000 */
[----:B------:R-:W-:Y:S01]  /*0cf0*/  LOP3.LUT R10, R6, 0xfffffff8, RZ, 0xc0, !PT ;  /* 0xfffffff8060a7812 */ /* 0x000fe200078ec0ff */
[----:B------:R-:W-:Y:S01]  /*0d00*/  IMAD R6, R4, 0x40, R5 ;  /* 0x0000004004067824 */ /* 0x000fe200078e0205 */
[----:B------:R-:W-:Y:S01]  /*0d10*/  SHF.R.S32.HI R153, RZ, 0x3, R153 ;  /* 0x00000003ff997819 */ /* 0x000fe20000011499 */
[----:B------:R-:W-:Y:S01]  /*0d20*/  IMAD.SHL.U32 R220, R152, 0x2, RZ ;  /* 0x0000000298dc7824 */ /* 0x000fe200078e00ff */
[----:B------:R-:W-:Y:S01]  /*0d30*/  LEA.HI R0, R0, R12, RZ, 0x6 ;  /* 0x0000000c00007211 */ /* 0x000fe200078f30ff */
[----:B------:R-:W-:Y:S01]  /*0d40*/  IMAD.IADD R10, R9, 0x1, -R10 ;  /* 0x00000001090a7824 */ /* 0x000fe200078e0a0a */
[----:B------:R-:W-:-:S02]  /*0d50*/  SHF.R.S32.HI R4, RZ, 0x4, R3 ;  /* 0x00000004ff047819 */ /* 0x000fc40000011403 */
[----:B------:R-:W-:Y:S01]  /*0d60*/  SHF.R.S32.HI R13, RZ, 0x7, R2 ;  /* 0x00000007ff0d7819 */ /* 0x000fe20000011402 */
[----:B------:R-:W-:Y:S01]  /*0d70*/  IMAD R7, R7, 0x10, R10 ;  /* 0x0000001007077824 */ /* 0x000fe200078e020a */
[----:B------:R-:W-:Y:S01]  /*0d80*/  LOP3.LUT R11, R11, 0xfffffffc, RZ, 0xc0, !PT ;  /* 0xfffffffc0b0b7812 */ /* 0x000fe200078ec0ff */
[----:B------:R-:W-:Y:S01]  /*0d90*/  VIADD R10, R153, 0x20 ;  /* 0x00000020990a7836 */ /* 0x000fe20000000000 */
[----:B------:R-:W-:Y:S02]  /*0da0*/  SHF.L.U32 R0, R0, 0x3, RZ ;  /* 0x0000000300007819 */ /* 0x000fe400000006ff */
[----:B------:R-:W-:Y:S01]  /*0db0*/  LEA.HI R3, R3, R4, RZ, 0x1 ;  /* 0x0000000403037211 */ /* 0x000fe200078f08ff */
[----:B------:R-:W-:Y:S01]  /*0dc0*/  IMAD.SHL.U32 R193, R10, 0x40, RZ ;  /* 0x000000400ac17824 */ /* 0x000fe200078e00ff */
[----:B------:R-:W-:Y:S02]  /*0dd0*/  LEA.HI R2, R2, R13, RZ, 0x1 ;  /* 0x0000000d02027211 */ /* 0x000fe400078f08ff */
[----:B------:R-:W-:-:S02]  /*0de0*/  IADD3 R11, R12, -R11, RZ ;  /* 0x8000000b0c0b7210 */ /* 0x000fc40007ffe0ff */
[----:B------:R-:W-:Y:S02]  /*0df0*/  LOP3.LUT R201, R0, 0xfffffe00, RZ, 0xc0, !PT ;  /* 0xfffffe0000c97812 */ /* 0x000fe400078ec0ff */
[----:B------:R-:W-:Y:S02]  /*0e00*/  LOP3.LUT R3, R3, 0x1ffffffe, RZ, 0xc0, !PT ;  /* 0x1ffffffe03037812 */ /* 0x000fe400078ec0ff */
[----:B------:R-:W-:Y:S02]  /*0e10*/  LOP3.LUT R2, R2, 0x3fffffe, RZ, 0xc0, !PT ;  /* 0x03fffffe02027812 */ /* 0x000fe400078ec0ff */
[----:B------:R-:W-:Y:S01]  /*0e20*/  SHF.R.S32.HI R0, RZ, 0x1f, R10 ;  /* 0x0000001fff007819 */ /* 0x000fe2000001140a */
[----:B------:R-:W-:Y:S01]  /*0e30*/  IMAD.IADD R3, R4, 0x1, -R3 ;  /* 0x0000000104037824 */ /* 0x000fe200078e0a03 */
[----:B------:R-:W-:Y:S01]  /*0e40*/  LEA.HI R5, R11, R11, RZ, 0x1 ;  /* 0x0000000b0b057211 */ /* 0x000fe200078f08ff */
[----:B------:R-:W-:Y:S01]  /*0e50*/  IMAD.IADD R2, R13, 0x1, -R2 ;  /* 0x000000010d027824 */ /* 0x000fe200078e0a02 */
[----:B------:R-:W-:Y:S01]  /*0e60*/  LEA.HI R0, R0, R10, RZ, 0x3 ;  /* 0x0000000a00007211 */ /* 0x000fe200078f18ff */
[----:B------:R-:W-:Y:S01]  /*0e70*/  IMAD R3, R3, 0x8, R6 ;  /* 0x0000000803037824 */ /* 0x000fe200078e0206 */
[----:B------:R-:W-:Y:S01]  /*0e80*/  LOP3.LUT R4, R5, 0x1ffffffe, RZ, 0xc0, !PT ;  /* 0x1ffffffe05047812 */ /* 0x000fe200078ec0ff */
[----:B------:R-:W-:Y:S01]  /*0e90*/  IMAD R9, R2, 0x40, R7 ;  /* 0x0000004002097824 */ /* 0x000fe200078e0207 */
[----:B------:R-:W-:Y:S01]  /*0ea0*/  LOP3.LUT R193, R193, 0x1c0, RZ, 0xc0, !PT ;  /* 0x000001c0c1c17812 */ /* 0x000fe200078ec0ff */
[----:B------:R-:W-:Y:S01]  /*0eb0*/  IMAD.SHL.U32 R0, R0, 0x40, RZ ;  /* 0x0000004000007824 */ /* 0x000fe200078e00ff */
[----:B------:R0:W-:Y:S01]  /*0ec0*/  STL [R1+0x20], R3 ;  /* 0x0000200301007387 */ /* 0x0001e20000100800 */
[----:B------:R-:W-:Y:S01]  /*0ed0*/  IMAD.SHL.U32 R2, R153, 0x40, RZ ;  /* 0x0000004099027824 */ /* 0x000fe200078e00ff */
[----:B------:R-:W-:Y:S01]  /*0ee0*/  SHF.R.U32.HI R12, RZ, 0x3, R193 ;  /* 0x00000003ff0c7819 */ /* 0x000fe200000116c1 */
[----:B------:R-:W-:Y:S01]  /*0ef0*/  IMAD.IADD R4, R11, 0x1, -R4 ;  /* 0x000000010b047824 */ /* 0x000fe200078e0a04 */
[----:B------:R-:W-:Y:S01]  /*0f00*/  LOP3.LUT R199, R0, 0xfffffe00, RZ, 0xc0, !PT ;  /* 0xfffffe0000c77812 */ /* 0x000fe200078ec0ff */
[C---:B------:R-:W-:Y:S01]  /*0f10*/  VIADD R7, R153.reuse, 0x40 ;  /* 0x0000004099077836 */ /* 0x040fe20000000000 */
[----:B------:R1:W-:Y:S01]  /*0f20*/  STL [R1+0x18], R9 ;  /* 0x0000180901007387 */ /* 0x0003e20000100800 */
[----:B------:R-:W-:Y:S01]  /*0f30*/  VIADD R6, R153, 0x60 ;  /* 0x0000006099067836 */ /* 0x000fe20000000000 */
[----:B------:R-:W-:Y:S01]  /*0f40*/  SHF.R.S32.HI R219, RZ, 0x1f, R152 ;  /* 0x0000001fffdb7819 */ /* 0x000fe20000011498 */
[----:B------:R-:W-:Y:S01]  /*0f50*/  IMAD R0, R4, 0x8, R9 ;  /* 0x0000000804007824 */ /* 0x000fe200078e0209 */
[----:B0-----:R-:W-:Y:S01]  /*0f60*/  LOP3.LUT R3, R2, 0x1c0, RZ, 0xc0, !PT ;  /* 0x000001c002037812 */ /* 0x001fe200078ec0ff */
[----:B------:R-:W-:Y:S01]  /*0f70*/  IMAD.SHL.U32 R192, R7, 0x40, RZ ;  /* 0x0000004007c07824 */ /* 0x000fe200078e00ff */
[----:B------:R-:W-:-:S02]  /*0f80*/  SHF.R.S32.HI R2, RZ, 0x1f, R7 ;  /* 0x0000001fff027819 */ /* 0x000fc40000011407 */
[----:B------:R-:W-:Y:S01]  /*0f90*/  SHF.R.S32.HI R5, RZ, 0x1f, R6 ;  /* 0x0000001fff057819 */ /* 0x000fe20000011406 */
[----:B------:R1:W-:Y:S01]  /*0fa0*/  STL [R1+0x1c], R0 ;  /* 0x00001c0001007387 */ /* 0x0003e20000100800 */
[----:B------:R-:W-:Y:S02]  /*0fb0*/  SHF.R.U32.HI R200, RZ, 0x3, R3 ;  /* 0x00000003ffc87819 */ /* 0x000fe40000011603 */
[----:B------:R-:W-:Y:S02]  /*0fc0*/  LOP3.LUT R196, R3, 0x38, R16, 0xf8, !PT ;  /* 0x0000003803c47812 */ /* 0x000fe400078ef810 */
[----:B------:R-:W-:Y:S02]  /*0fd0*/  LOP3.LUT R3, R8, 0x7ffffffc, RZ, 0xc0, !PT ;  /* 0x7ffffffc08037812 */ /* 0x000fe400078ec0ff */
[----:B------:R-:W-:Y:S02]  /*0fe0*/  LEA.HI R2, R2, R7, RZ, 0x3 ;  /* 0x0000000702027211 */ /* 0x000fe400078f18ff */
[----:B------:R-:W-:Y:S01]  /*0ff0*/  LEA.HI R5, R5, R6, RZ, 0x3 ;  /* 0x0000000605057211 */ /* 0x000fe200078f18ff */
[----:B------:R-:W-:Y:S01]  /*1000*/  IMAD.IADD R3, R218, 0x1, -R3 ;  /* 0x00000001da037824 */ /* 0x000fe200078e0a03 */
[----:B------:R-:W-:Y:S01]  /*1010*/  SHF.L.U32 R159, R6, 0x6, RZ ;  /* 0x00000006069f7819 */ /* 0x000fe200000006ff */
[----:B------:R-:W-:Y:S01]  /*1020*/  IMAD.SHL.U32 R2, R2, 0x40, RZ ;  /* 0x0000004002027824 */ /* 0x000fe200078e00ff */
[----:B------:R-:W-:Y:S01]  /*1030*/  LOP3.LUT R192, R192, 0x1c0, RZ, 0xc0, !PT ;  /* 0x000001c0c0c07812 */ /* 0x000fe200078ec0ff */
[----:B------:R-:W-:Y:S01]  /*1040*/  IMAD.SHL.U32 R5, R5, 0x40, RZ ;  /* 0x0000004005057824 */ /* 0x000fe200078e00ff */
[----:B------:R-:W-:-:S02]  /*1050*/  LOP3.LUT R159, R159, 0x1c0, RZ, 0xc0, !PT ;  /* 0x000001c09f9f7812 */ /* 0x000fc400078ec0ff */
[----:B------:R-:W-:Y:S02]  /*1060*/  SHF.L.U32 R202, R3, 0x1, RZ ;  /* 0x0000000103ca7819 */ /* 0x000fe400000006ff */
[----:B------:R-:W-:Y:S02]  /*1070*/  LOP3.LUT R6, R193, 0x38, R16, 0xf8, !PT ;  /* 0x00000038c1067812 */ /* 0x000fe400078ef810 */
[----:B------:R-:W-:Y:S01]  /*1080*/  SHF.R.U32.HI R11, RZ, 0x3, R192 ;  /* 0x00000003ff0b7819 */ /* 0x000fe200000116c0 */
[----:B------:R-:W-:Y:S01]  /*1090*/  VIADD R216, R202, 0x50 ;  /* 0x00000050cad87836 */ /* 0x000fe20000000000 */
[--C-:B------:R-:W-:Y:S01]  /*10a0*/  LOP3.LUT R7, R192, 0x38, R16.reuse, 0xf8, !PT ;  /* 0x00000038c0077812 */ /* 0x100fe200078ef810 */
[C---:B------:R-:W-:Y:S01]  /*10b0*/  VIADD R215, R202.reuse, 0x58 ;  /* 0x00000058cad77836 */ /* 0x040fe20000000000 */
[----:B------:R-:W-:Y:S01]  /*10c0*/  SHF.R.U32.HI R10, RZ, 0x3, R159 ;  /* 0x00000003ff0a7819 */ /* 0x000fe2000001169f */
[C---:B------:R-:W-:Y:S01]  /*10d0*/  VIADD R214, R202.reuse, 0x60 ;  /* 0x00000060cad67836 */ /* 0x040fe20000000000 */
[----:B------:R-:W-:Y:S01]  /*10e0*/  LOP3.LUT R8, R159, 0x38, R16, 0xf8, !PT ;  /* 0x000000389f087812 */ /* 0x000fe200078ef810 */
[----:B------:R-:W-:Y:S01]  /*10f0*/  VIADD R213, R202, 0x68 ;  /* 0x00000068cad57836 */ /* 0x000fe20000000000 */
[----:B------:R-:W-:Y:S01]  /*1100*/  LOP3.LUT R198, R2, 0xfffffe00, RZ, 0xc0, !PT ;  /* 0xfffffe0002c67812 */ /* 0x000fe200078ec0ff */
[C---:B------:R-:W-:Y:S01]  /*1110*/  VIADD R212, R202.reuse, 0x70 ;  /* 0x00000070cad47836 */ /* 0x040fe20000000000 */
[----:B------:R-:W-:Y:S01]  /*1120*/  LOP3.LUT R197, R5, 0xfffffe00, RZ, 0xc0, !PT ;  /* 0xfffffe0005c57812 */ /* 0x000fe200078ec0ff */
[C---:B------:R-:W-:Y:S01]  /*1130*/  VIADD R211, R202.reuse, 0x78 ;  /* 0x00000078cad37836 */ /* 0x040fe20000000000 */
[----:B------:R-:W-:Y:S01]  /*1140*/  LOP3.LUT R6, R199, R6, R12, 0xf6, !PT ;  /* 0x00000006c7067212 */ /* 0x000fe200078ef60c */
[----:B------:R-:W-:Y:S01]  /*1150*/  VIADD R210, R202, 0x48 ;  /* 0x00000048cad27836 */ /* 0x000fe20000000000 */
[----:B------:R-:W-:-:S02]  /*1160*/  LOP3.LUT R7, R198, R7, R11, 0xf6, !PT ;  /* 0x00000007c6077212 */ /* 0x000fc400078ef60b */
[----:B------:R-:W-:Y:S02]  /*1170*/  LOP3.LUT R8, R197, R8, R10, 0xf6, !PT ;  /* 0x00000008c5087212 */ /* 0x000fe400078ef60a */
[----:B------:R-:W-:Y:S02]  /*1180*/  SHF.R.S32.HI R19, RZ, 0x1f, R18 ;  /* 0x0000001fff137819 */ /* 0x000fe40000011412 */
[----:B------:R-:W-:Y:S02]  /*1190*/  SHF.R.S32.HI R17, RZ, 0x1f, R16 ;  /* 0x0000001fff117819 */ /* 0x000fe40000011410 */
[----:B------:R-:W-:Y:S02]  /*11a0*/  LOP3.LUT R196, R201, R196, R200, 0xf6, !PT ;  /* 0x000000c4c9c47212 */ /* 0x000fe400078ef6c8 */
[----:B------:R-:W-:Y:S02]  /*11b0*/  SHF.R.S32.HI R22, RZ, 0x1f, R23 ;  /* 0x0000001fff167819 */ /* 0x000fe40000011417 */
[----:B------:R-:W-:-:S02]  /*11c0*/  SHF.L.U64.HI R219, R152, 0x1, R219 ;  /* 0x0000000198db7819 */ /* 0x000fc400000102db */
[----:B------:R-:W-:Y:S02]  /*11d0*/  LEA R229, R6, UR40, 0x1 ;  /* 0x0000002806e57c11 */ /* 0x000fe4000f8e08ff */
[----:B------:R-:W-:Y:S02]  /*11e0*/  LEA R228, R7, UR40, 0x1 ;  /* 0x0000002807e47c11 */ /* 0x000fe4000f8e08ff */
[----:B------:R-:W-:Y:S02]  /*11f0*/  LEA R227, R8, UR40, 0x1 ;  /* 0x0000002808e37c11 */ /* 0x000fe4000f8e08ff */
[----:B------:R-:W-:Y:S02]  /*1200*/  SHF.R.S32.HI R226, RZ, 0x1f, R216 ;  /* 0x0000001fffe27819 */ /* 0x000fe400000114d8 */
[----:B------:R-:W-:Y:S02]  /*1210*/  SHF.R.S32.HI R225, RZ, 0x1f, R215 ;  /* 0x0000001fffe17819 */ /* 0x000fe400000114d7 */
[----:B------:R-:W-:-:S02]  /*1220*/  SHF.R.S32.HI R224, RZ, 0x1f, R214 ;  /* 0x0000001fffe07819 */ /* 0x000fc400000114d6 */
[----:B------:R-:W-:Y:S02]  /*1230*/  SHF.R.S32.HI R223, RZ, 0x1f, R213 ;  /* 0x0000001fffdf7819 */ /* 0x000fe400000114d5 */
[----:B------:R-:W-:Y:S02]  /*1240*/  SHF.R.S32.HI R222, RZ, 0x1f, R212 ;  /* 0x0000001fffde7819 */ /* 0x000fe400000114d4 */
[----:B-1----:R-:W-:-:S07]  /*1250*/  SHF.R.S32.HI R221, RZ, 0x1f, R211 ;  /* 0x0000001fffdd7819 */ /* 0x002fce00000114d3 */
.L_x_687:
[----:B01--4-:R-:W0:Y:S02]  /*1260*/  LDC.64 R2, c[0x0][0xc88] ;  /* 0x00032200ff027b82 */ /* 0x013e240000000a00 */
[----:B0-----:R-:W-:-:S05]  /*1270*/  IMAD.WIDE R2, R31, 0x4, R2 ;  /* 0x000000041f027825 */ /* 0x001fca00078e0202 */
[----:B--2---:R-:W2:Y:S01]  /*1280*/  LDG.E R205, desc[UR42][R2.64] ;  /* 0x0000002a02cd7981 */ /* 0x004ea2000c1e1900 */
[----:B------:R-:W-:Y:S05]  /*1290*/  YIELD ;  /* 0x0000000000007946 */ /* 0x000fea0003800000 */
[----:B------:R-:W-:Y:S01]  /*12a0*/  ULDC.64 UR4, c[0x0][0xa28] ;  /* 0x00028a0000047ab9 */ /* 0x000fe20000000a00 */
[----:B------:R-:W-:Y:S01]  /*12b0*/  ULDC.64 UR8, c[0x0][0xa18] ;  /* 0x0002860000087ab9 */ /* 0x000fe20000000a00 */
[----:B------:R-:W-:Y:S01]  /*12c0*/  ISETP.NE.U32.AND P1, PT, RZ, UR4, PT ;  /* 0x00000004ff007c0c */ /* 0x000fe2000bf25070 */
[----:B------:R-:W-:Y:S01]  /*12d0*/  ULDC.64 UR6, c[0x0][0xa08] ;  /* 0x0002820000067ab9 */ /* 0x000fe20000000a00 */
[----:B------:R-:W-:Y:S01]  /*12e0*/  IMAD.MOV.U32 R9, RZ, RZ, RZ ;  /* 0x000000ffff097224 */ /* 0x000fe200078e00ff */
[----:B------:R-:W-:Y:S01]  /*12f0*/  ISETP.NE.U32.AND P0, PT, RZ, UR6, PT ;  /* 0x00000006ff007c0c */ /* 0x000fe2000bf05070 */
[----:B------:R-:W-:Y:S01]  /*1300*/  IMAD.MOV.U32 R31, RZ, RZ, RZ ;  /* 0x000000ffff1f7224 */ /* 0x000fe200078e00ff */
[----:B------:R-:W-:-:S02]  /*1310*/  ISETP.NE.AND.EX P1, PT, RZ, UR5, PT, P1 ;  /* 0x00000005ff007c0c */ /* 0x000fc4000bf25310 */
[----:B------:R-:W-:Y:S02]  /*1320*/  ISETP.NE.AND.EX P0, PT, RZ, UR7, PT, P0 ;  /* 0x00000007ff007c0c */ /* 0x000fe4000bf05300 */
[----:B--2---:R-:W-:-:S09]  /*1330*/  SHF.R.S32.HI R217, RZ, 0x1f, R205 ;  /* 0x0000001fffd97819 */ /* 0x004fd200000114cd */
[C---:B------:R-:W-:Y:S02]  /*1340*/  @P1 LEA R4, P2, R205.reuse, UR4, 0x2 ;  /* 0x00000004cd041c11 */ /* 0x040fe4000f8410ff */
[C---:B------:R-:W-:Y:S02]  /*1350*/  SHF.L.U32 R206, R205.reuse, 0x2, RZ ;  /* 0x00000002cdce7819 */ /* 0x040fe400000006ff */
[C-C-:B------:R-:W-:Y:S02]  /*1360*/  @P1 LEA.HI.X R5, R205.reuse, UR5, R217.reuse, 0x2, P2 ;  /* 0x00000005cd051c11 */ /* 0x140fe400090f14d9 */
[----:B------:R-:W-:Y:S01]  /*1370*/  ISETP.NE.U32.AND P2, PT, RZ, UR8, PT ;  /* 0x00000008ff007c0c */ /* 0x000fe2000bf45070 */
[----:B------:R-:W-:Y:S01]  /*1380*/  ULDC UR4, c[0x0][0x288] ;  /* 0x0000a20000047ab9 */ /* 0x000fe20000000800 */
[----:B------:R-:W-:Y:S01]  /*1390*/  SHF.L.U64.HI R207, R205, 0x2, R217 ;  /* 0x00000002cdcf7819 */ /* 0x000fe200000102d9 */
[----:B------:R0:W5:Y:S01]  /*13a0*/  @P1 LDG.E R9, desc[UR42][R4.64] ;  /* 0x0000002a04091981 */ /* 0x000162000c1e1900 */
[----:B------:R-:W-:-:S02]  /*13b0*/  ISETP.NE.AND.EX P2, PT, RZ, UR9, PT, P2 ;  /* 0x00000009ff007c0c */ /* 0x000fc4000bf45320 */
[----:B------:R-:W-:Y:S01]  /*13c0*/  IADD3 R6, P3, R206, UR6, RZ ;  /* 0x00000006ce067c10 */ /* 0x000fe2000ff7e0ff */
[----:B------:R-:W-:Y:S01]  /*13d0*/  IMAD.U32 R93, RZ, RZ, UR4 ;  /* 0x00000004ff5d7e24 */ /* 0x000fe2000f8e00ff */
[----:B------:R-:W-:Y:S02]  /*13e0*/  ULDC.64 UR4, c[0x0][0x418] ;  /* 0x0001060000047ab9 */ /* 0x000fe40000000a00 */
[----:B------:R-:W-:-:S05]  /*13f0*/  IADD3.X R7, R207, UR7, RZ, P3, !PT ;  /* 0x00000007cf077c10 */ /* 0x000fca0009ffe4ff */
[----:B------:R0:W5:Y:S02]  /*1400*/  @P0 LDG.E R31, desc[UR42][R6.64] ;  /* 0x0000002a061f0981 */ /* 0x000164000c1e1900 */
[----:B------:R-:W-:-:S04]  /*1410*/  @P2 IADD3 R2, P1, R206, UR8, RZ ;  /* 0x00000008ce022c10 */ /* 0x000fc8000ff3e0ff */
[----:B------:R-:W-:-:S05]  /*1420*/  @P2 IADD3.X R3, R207, UR9, RZ, P1, !PT ;  /* 0x00000009cf032c10 */ /* 0x000fca0008ffe4ff */
[----:B------:R0:W5:Y:S01]  /*1430*/  @P2 LDG.E R93, desc[UR42][R2.64] ;  /* 0x0000002a025d2981 */ /* 0x000162000c1e1900 */
[----:B------:R-:W-:-:S03]  /*1440*/  UISETP.NE.U32.AND UP0, UPT, UR4, URZ, UPT ;  /* 0x0000003f0400728c */ /* 0x000fc6000bf05070 */
[----:B------:R-:W-:Y:S01]  /*1450*/  ULDC UR4, c[0x0][0x424] ;  /* 0x0001090000047ab9 */ /* 0x000fe20000000800 */
[----:B------:R-:W-:-:S03]  /*1460*/  UISETP.NE.AND.EX UP0, UPT, UR5, URZ, UPT, UP0 ;  /* 0x0000003f0500728c */ /* 0x000fc6000bf05300 */
[----:B------:R-:W-:Y:S01]  /*1470*/  ULDC UR5, c[0x0][0x2f0] ;  /* 0x0000bc0000057ab9 */ /* 0x000fe20000000800 */
[----:B------:R-:W-:-:S04]  /*1480*/  USEL UR4, UR4, 0x1, UP0 ;  /* 0x0000000104047887 */ /* 0x000fc80008000000 */
[----:B------:R-:W-:-:S03]  /*1490*/  UIMAD UR4, UR4, UR5, URZ ;  /* 0x00000005040472a4 */ /* 0x000fc6000f8e023f */
[----:B------:R-:W-:Y:S02]  /*14a0*/  ULDC UR5, c[0x0][0x348] ;  /* 0x0000d20000057ab9 */ /* 0x000fe40000000800 */
[----:B------:R-:W-:Y:S02]  /*14b0*/  IMAD.U32 R25, RZ, RZ, UR5 ;  /* 0x00000005ff197e24 */ /* 0x000fe4000f8e00ff */
[----:B------:R-:W-:Y:S01]  /*14c0*/  IMAD.U32 R28, RZ, RZ, UR4 ;  /* 0x00000004ff1c7e24 */ /* 0x000fe2000f8e00ff */
[----:B0-----:R-:W-:Y:S06]  /*14d0*/  @P2 BRA `(.L_x_479) ;  /* 0x0000000000242947 */ /* 0x001fec0003800000 */
[----:B------:R-:W-:Y:S02]  /*14e0*/  ULDC.64 UR4, c[0x0][0xa00] ;  /* 0x0002800000047ab9 */ /* 0x000fe40000000a00 */
[----:B------:R-:W-:-:S04]  /*14f0*/  ISETP.NE.U32.AND P1, PT, RZ, UR4, PT ;  /* 0x00000004ff007c0c */ /* 0x000fc8000bf25070 */
[----:B------:R-:W-:-:S13]  /*1500*/  ISETP.NE.AND.EX P1, PT, RZ, UR5, PT, P1 ;  /* 0x00000005ff007c0c */ /* 0x000fda000bf25310 */
[----:B------:R-:W-:Y:S05]  /*1510*/  @!P1 BRA `(.L_x_479) ;  /* 0x0000000000149947 */ /* 0x000fea0003800000 */
[----:B------:R-:W0:Y:S02]  /*1520*/  LDC.64 R2, c[0x0][0xa00] ;  /* 0x00028000ff027b82 */ /* 0x000e240000000a00 */
[----:B0-----:R-:W-:-:S05]  /*1530*/  IMAD.WIDE R2, R205, 0x4, R2 ;  /* 0x00000004cd027825 */ /* 0x001fca00078e0202 */
[----:B-----5:R-:W2:Y:S04]  /*1540*/  LDG.E R93, desc[UR42][R2.64] ;  /* 0x0000002a025d7981 */ /* 0x020ea8000c1e1900 */
[----:B------:R-:W2:Y:S02]  /*1550*/  LDG.E R0, desc[UR42][R2.64+0x4] ;  /* 0x0000042a02007981 */ /* 0x000ea4000c1e1900 */
[----:B--2---:R-:W-:-:S07]  /*1560*/  IMAD.IADD R93, R0, 0x1, -R93 ;  /* 0x00000001005d7824 */ /* 0x004fce00078e0a5d */
.L_x_479:
[----:B------:R-:W-:Y:S01]  /*1570*/  ULDC.64 UR4, c[0x0][0xa20] ;  /* 0x0002880000047ab9 */ /* 0x000fe20000000a00 */
[C---:B------:R-:W-:Y:S01]  /*1580*/  LOP3.LUT R2, R30.reuse, 0xff000000, RZ, 0xc0, !PT ;  /* 0xff0000001e027812 */ /* 0x040fe200078ec0ff */
[----:B------:R-:W-:Y:S01]  /*1590*/  IMAD.MOV.U32 R208, RZ, RZ, R29 ;  /* 0x000000ffffd07224 */ /* 0x000fe200078e001d */
[----:B------:R-:W-:Y:S02]  /*15a0*/  ISETP.NE.U32.AND P1, PT, RZ, UR4, PT ;  /* 0x00000004ff007c0c */ /* 0x000fe4000bf25070 */
[C---:B------:R-:W-:Y:S02]  /*15b0*/  LOP3.LUT R0, R30.reuse, 0xff0000, RZ, 0xc0, !PT ;  /* 0x00ff00001e007812 */ /* 0x040fe400078ec0ff */
[----:B------:R-:W-:Y:S02]  /*15c0*/  ISETP.NE.AND.EX P1, PT, RZ, UR5, PT, P1 ;  /* 0x00000005ff007c0c */ /* 0x000fe4000bf25310 */
[----:B------:R-:W-:Y:S02]  /*15d0*/  SHF.R.U32.HI R3, RZ, 0x8, R2 ;  /* 0x00000008ff037819 */ /* 0x000fe40000011602 */
[----:B------:R-:W-:-:S02]  /*15e0*/  LOP3.LUT R2, R30, 0xffff, RZ, 0xc0, !PT ;  /* 0x0000ffff1e027812 */ /* 0x000fc400078ec0ff */
[----:B------:R-:W-:-:S07]  /*15f0*/  LEA.HI R204, R0, R3, RZ, 0x10 ;  /* 0x0000000300cc7211 */ /* 0x000fce00078f80ff */
[----:B------:R-:W-:Y:S05]  /*1600*/  @!P1 BRA `(.L_x_480) ;  /* 0x0000000000109947 */ /* 0x000fea0003800000 */
[----:B------:R-:W-:-:S04]  /*1610*/  IADD3 R4, P0, R206, UR4, RZ ;  /* 0x00000004ce047c10 */ /* 0x000fc8000ff1e0ff */
[----:B------:R-:W-:-:S05]  /*1620*/  IADD3.X R5, R207, UR5, RZ, P0, !PT ;  /* 0x00000005cf057c10 */ /* 0x000fca00087fe4ff */
[----:B------:R0:W5:Y:S01]  /*1630*/  LDG.E R28, desc[UR42][R4.64] ;  /* 0x0000002a041c7981 */ /* 0x000162000c1e1900 */
[----:B------:R-:W-:Y:S05]  /*1640*/  BRA `(.L_x_481) ;  /* 0x0000000000107947 */ /* 0x000fea0003800000 */
.L_x_480:
[----:B------:R-:W-:Y:S05]  /*1650*/  @!P0 BRA `(.L_x_481) ;  /* 0x00000000000c8947 */ /* 0x000fea0003800000 */
[----:B------:R-:W2:Y:S04]  /*1660*/  LDG.E R3, desc[UR42][R6.64] ;  /* 0x0000002a06037981 */ /* 0x000ea8000c1e1900 */
[----:B------:R-:W2:Y:S02]  /*1670*/  LDG.E R28, desc[UR42][R6.64+0x4] ;  /* 0x0000042a061c7981 */ /* 0x000ea4000c1e1900 */
[----:B--2---:R-:W-:-:S07]  /*1680*/  IMAD.IADD R28, R28, 0x1, -R3 ;  /* 0x000000011c1c7824 */ /* 0x004fce00078e0a03 */
.L_x_481:
[----:B------:R-:W-:Y:S01]  /*1690*/  ULDC.64 UR4, c[0x0][0xa10] ;  /* 0x0002840000047ab9 */ /* 0x000fe20000000a00 */
[----:B------:R-:W2:Y:S01]  /*16a0*/  LDL.LU R8, [R1] ;  /* 0x0000000001087983 */ /* 0x000ea20000300800 */
[----:B------:R-:W-:-:S04]  /*16b0*/  ISETP.NE.U32.AND P0, PT, RZ, UR4, PT ;  /* 0x00000004ff007c0c */ /* 0x000fc8000bf05070 */
[----:B------:R-:W-:Y:S01]  /*16c0*/  ISETP.NE.AND.EX P0, PT, RZ, UR5, PT, P0 ;  /* 0x00000005ff007c0c */ /* 0x000fe2000bf05300 */
[----:B------:R-:W-:Y:S02]  /*16d0*/  ULDC.64 UR4, c[0x0][0xa30] ;  /* 0x00028c0000047ab9 */ /* 0x000fe40000000a00 */
[----:B------:R-:W-:-:S10]  /*16e0*/  ISETP.NE.U32.AND P1, PT, RZ, UR4, PT ;  /* 0x00000004ff007c0c */ /* 0x000fd4000bf25070 */
[----:B0-----:R-:W0:Y:S02]  /*16f0*/  @P0 LDC.64 R4, c[0x0][0xa10] ;  /* 0x00028400ff040b82 */ /* 0x001e240000000a00 */
[----:B0-----:R-:W-:-:S05]  /*1700*/  @P0 IMAD.WIDE R4, R205, 0x4, R4 ;  /* 0x00000004cd040825 */ /* 0x001fca00078e0204 */
[----:B------:R-:W3:Y:S04]  /*1710*/  @P0 LDG.E R0, desc[UR42][R4.64] ;  /* 0x0000002a04000981 */ /* 0x000ee8000c1e1900 */
[----:B------:R-:W3:Y:S01]  /*1720*/  @P0 LDG.E R3, desc[UR42][R4.64+0x4] ;  /* 0x0000042a04030981 */ /* 0x000ee2000c1e1900 */
[----:B------:R-:W-:Y:S02]  /*1730*/  ISETP.NE.AND.EX P1, PT, RZ, UR5, PT, P1 ;  /* 0x00000005ff007c0c */ /* 0x000fe4000bf25310 */
[----:B-----5:R-:W-:-:S11]  /*1740*/  MOV R24, R28 ;  /* 0x0000001c00187202 */ /* 0x020fd60000000f00 */
[----:B------:R-:W-:-:S04]  /*1750*/  @P1 IADD3 R6, P2, R206, UR4, RZ ;  /* 0x00000004ce061c10 */ /* 0x000fc8000ff5e0ff */
[----:B------:R-:W-:-:S05]  /*1760*/  @P1 IADD3.X R7, R207, UR5, RZ, P2, !PT ;  /* 0x00000005cf071c10 */ /* 0x000fca00097fe4ff */
[----:B------:R0:W5:Y:S01]  /*1770*/  @P1 LDG.E R24, desc[UR42][R6.64] ;  /* 0x0000002a06181981 */ /* 0x000162000c1e1900 */
[----:B------:R-:W-:Y:S01]  /*1780*/  IMAD.IADD R10, R28, 0x1, -R9 ;  /* 0x000000011c0a7824 */ /* 0x000fe200078e0a09 */
[----:B------:R-:W-:Y:S01]  /*1790*/  BSSY B0, `(.L_x_482) ;  /* 0x000002c000007945 */ /* 0x000fe20003800000 */
[----:B------:R-:W-:Y:S02]  /*17a0*/  LOP3.LUT R209, R204, 0xff, RZ, 0xc0, !PT ;  /* 0x000000ffccd17812 */ /* 0x000fe400078ec0ff */
[----:B------:R-:W-:Y:S02]  /*17b0*/  SHF.R.U32.HI R204, RZ, 0x10, R204 ;  /* 0x00000010ffcc7819 */ /* 0x000fe400000116cc */
[----:B--2---:R-:W-:Y:S01]  /*17c0*/  LOP3.LUT R8, R8, 0xffffffef, RZ, 0xc0, !PT ;  /* 0xffffffef08087812 */ /* 0x004fe200078ec0ff */
[----:B---3--:R-:W-:-:S04]  /*17d0*/  @P0 IMAD.IADD R25, R3, 0x1, -R0 ;  /* 0x0000000103190824 */ /* 0x008fc800078e0a00 */
[----:B------:R-:W-:-:S04]  /*17e0*/  IMAD.IADD R95, R10, 0x1, R25 ;  /* 0x000000010a5f7824 */ /* 0x000fc800078e0219 */
[C---:B------:R-:W-:Y:S01]  /*17f0*/  VIADD R0, R95.reuse, 0x7f ;  /* 0x0000007f5f007836 */ /* 0x040fe20000000000 */
[----:B------:R-:W-:-:S04]  /*1800*/  ISETP.GE.AND P3, PT, R95, 0x1, PT ;  /* 0x000000015f00780c */ /* 0x000fc80003f66270 */
[----:B------:R-:W-:-:S04]  /*1810*/  SHF.R.S32.HI R3, RZ, 0x1f, R0 ;  /* 0x0000001fff037819 */ /* 0x000fc80000011400 */
[----:B------:R-:W-:Y:S01]  /*1820*/  LEA.HI R3, R3, R0, RZ, 0x7 ;  /* 0x0000000003037211 */ /* 0x000fe200078f38ff */
[----:B------:R-:W-:-:S03]  /*1830*/  IMAD.MOV.U32 R0, RZ, RZ, RZ ;  /* 0x000000ffff007224 */ /* 0x000fc600078e00ff */
[----:B------:R-:W-:Y:S02]  /*1840*/  SHF.R.S32.HI R92, RZ, 0x7, R3 ;  /* 0x00000007ff5c7819 */ /* 0x000fe40000011403 */
[----:B------:R-:W-:-:S05]  /*1850*/  @P3 LOP3.LUT R8, R8, 0x10, RZ, 0xfc, !PT ;  /* 0x0000001008083812 */ /* 0x000fca00078efcff */
[----:B------:R0:W-:Y:S01]  /*1860*/  STL [R1], R8 ;  /* 0x0000000801007387 */ /* 0x0001e20000100800 */
[----:B------:R-:W-:Y:S05]  /*1870*/  @!P3 BRA `(.L_x_483) ;  /* 0x000000000074b947 */ /* 0x000fea0003800000 */
[----:B------:R-:W-:Y:S01]  /*1880*/  ISETP.NE.AND P0, PT, R204, RZ, PT ;  /* 0x000000ffcc00720c */ /* 0x000fe20003f05270 */
[----:B------:R-:W-:-:S03]  /*1890*/  ULDC UR4, c[0x0][0x9f0] ;  /* 0x00027c0000047ab9 */ /* 0x000fc60000000800 */
[----:B------:R-:W-:-:S04]  /*18a0*/  SEL R9, R204, UR4, P0 ;  /* 0x00000004cc097c07 */ /* 0x000fc80008000000 */
[-C--:B0-----:R-:W-:Y:S02]  /*18b0*/  IABS R6, R9.reuse ;  /* 0x0000000900067213 */ /* 0x081fe40000000000 */
[----:B------:R-:W-:Y:S02]  /*18c0*/  IADD3 R0, R92, -0x1, R9 ;  /* 0xffffffff5c007810 */ /* 0x000fe40007ffe009 */
[----:B------:R-:W0:Y:S01]  /*18d0*/  I2F.RP R3, R6 ;  /* 0x0000000600037306 */ /* 0x000e220000209400 */
[-C--:B------:R-:W-:Y:S02]  /*18e0*/  IABS R11, R9.reuse ;  /* 0x00000009000b7213 */ /* 0x080fe40000000000 */
[----:B------:R-:W-:Y:S02]  /*18f0*/  IABS R8, R0 ;  /* 0x0000000000087213 */ /* 0x000fe40000000000 */
[----:B------:R-:W-:-:S04]  /*1900*/  LOP3.LUT R0, R0, R9, RZ, 0x3c, !PT ;  /* 0x0000000900007212 */ /* 0x000fc800078e3cff */
[----:B------:R-:W-:Y:S01]  /*1910*/  ISETP.GE.AND P2, PT, R0, RZ, PT ;  /* 0x000000ff0000720c */ /* 0x000fe20003f46270 */
[----:B0-----:R-:W0:Y:S02]  /*1920*/  MUFU.RCP R3, R3 ;  /* 0x0000000300037308 */ /* 0x001e240000001000 */
[----:B0-----:R-:W-:Y:S02]  /*1930*/  VIADD R4, R3, 0xffffffe ;  /* 0x0ffffffe03047836 */ /* 0x001fe40000000000 */
[----:B------:R-:W-:-:S04]  /*1940*/  IMAD.MOV R3, RZ, RZ, -R11 ;  /* 0x000000ffff037224 */ /* 0x000fc800078e0a0b */
[----:B------:R0:W1:Y:S02]  /*1950*/  F2I.FTZ.U32.TRUNC.NTZ R5, R4 ;  /* 0x0000000400057305 */ /* 0x000064000021f000 */
[----:B0-----:R-:W-:Y:S01]  /*1960*/  MOV R4, RZ ;  /* 0x000000ff00047202 */ /* 0x001fe20000000f00 */
[----:B-1----:R-:W-:-:S04]  /*1970*/  IMAD.MOV R7, RZ, RZ, -R5 ;  /* 0x000000ffff077224 */ /* 0x002fc800078e0a05 */
[----:B------:R-:W-:-:S04]  /*1980*/  IMAD R7, R7, R6, RZ ;  /* 0x0000000607077224 */ /* 0x000fc800078e02ff */
[----:B------:R-:W-:-:S06]  /*1990*/  IMAD.HI.U32 R5, R5, R7, R4 ;  /* 0x0000000705057227 */ /* 0x000fcc00078e0004 */
        /* <DEDUP_REMOVED lines=8> */
[----:B------:R-:W-:-:S04]  /*1a20*/  IMAD.MOV.U32 R0, RZ, RZ, R5 ;  /* 0x000000ffff007224 */ /* 0x000fc800078e0005 */
[----:B------:R-:W-:Y:S01]  /*1a30*/  @!P2 IMAD.MOV R0, RZ, RZ, -R0 ;  /* 0x000000ffff00a224 */ /* 0x000fe200078e0a00 */
[----:B------:R-:W-:-:S07]  /*1a40*/  @!P1 LOP3.LUT R0, RZ, R9, RZ, 0x33, !PT ;  /* 0x00000009ff009212 */ /* 0x000fce00078e33ff */
.L_x_483:
[----:B------:R-:W-:Y:S05]  /*1a50*/  BSYNC B0 ;  /* 0x0000000000007941 */ /* 0x000fea0003800000 */
.L_x_482:
[----:B------:R-:W-:-:S05]  /*1a60*/  IMAD R3, R209, R0, RZ ;  /* 0x00000000d1037224 */ /* 0x000fca00078e02ff */
[C---:B------:R-:W-:Y:S01]  /*1a70*/  VIADDMNMX R0, R3.reuse, R0, R92, PT ;  /* 0x0000000003007246 */ /* 0x040fe2000380015c */
[----:B------:R-:W-:-:S04]  /*1a80*/  IMAD R3, R3, 0x80, -R10 ;  /* 0x0000008003037824 */ /* 0x000fc800078e0a0a */
[----:B------:R-:W-:Y:S01]  /*1a90*/  IMAD R0, R0, 0x80, -R10 ;  /* 0x0000008000007824 */ /* 0x000fe200078e0a0a */
[----:B------:R-:W-:-:S04]  /*1aa0*/  VIMNMX R3, RZ, R3, !PT ;  /* 0x00000003ff037248 */ /* 0x000fc80007fe0100 */
[----:B------:R-:W-:Y:S02]  /*1ab0*/  VIMNMX R0, R0, R25, PT ;  /* 0x0000001900007248 */ /* 0x000fe40003fe0100 */
[----:B------:R-:W-:Y:S02]  /*1ac0*/  SHF.R.U32.HI R26, RZ, 0x7, R3 ;  /* 0x00000007ff1a7819 */ /* 0x000fe40000011603 */
[----:B------:R-:W-:Y:S02]  /*1ad0*/  ISETP.GT.AND P0, PT, R0, R3, PT ;  /* 0x000000030000720c */ /* 0x000fe40003f04270 */
[----:B------:R-:W-:-:S11]  /*1ae0*/  MOV R27, R26 ;  /* 0x0000001a001b7202 */ /* 0x000fd60000000f00 */
[----:B------:R-:W-:-:S05]  /*1af0*/  @P0 VIADD R0, R0, 0x7f ;  /* 0x0000007f00000836 */ /* 0x000fca0000000000 */
[----:B------:R-:W-:-:S04]  /*1b00*/  @P0 SHF.R.S32.HI R3, RZ, 0x1f, R0 ;  /* 0x0000001fff030819 */ /* 0x000fc80000011400 */
[----:B------:R-:W-:-:S04]  /*1b10*/  @P0 LEA.HI R3, R3, R0, RZ, 0x7 ;  /* 0x0000000003030211 */ /* 0x000fc800078f38ff */
[----:B------:R-:W-:Y:S02]  /*1b20*/  @P0 SHF.R.S32.HI R27, RZ, 0x7, R3 ;  /* 0x00000007ff1b0819 */ /* 0x000fe40000011403 */
[----:B------:R-:W-:Y:S02]  /*1b30*/  PLOP3.LUT P0, PT, PT, PT, PT, 0x80, 0x0 ;  /* 0x000000000000781c */ /* 0x000fe40003f0f070 */
[----:B------:R-:W-:-:S13]  /*1b40*/  ISETP.GT.AND P1, PT, R27, R26, PT ;  /* 0x0000001a1b00720c */ /* 0x000fda0003f24270 */
[----:B------:R-:W-:Y:S05]  /*1b50*/  @!P1 BRA `(.L_x_484) ;  /* 0x0000006c00e89947 */ /* 0x000fea0003800000 */
[----:B------:R-:W-:Y:S01]  /*1b60*/  VIADD R0, R156, 0x18400 ;  /* 0x000184009c007836 */ /* 0x000fe20000000000 */
[----:B------:R-:W-:Y:S04]  /*1b70*/  BSSY B6, `(.L_x_485) ;  /* 0x0000013000067945 */ /* 0x000fe80003800000 */
[----:B------:R-:W-:-:S13]  /*1b80*/  LOP3.LUT P0, RZ, R0, 0x3ff, RZ, 0xc0, !PT ;  /* 0x000003ff00ff7812 */ /* 0x000fda000780c0ff */
[----:B------:R-:W-:Y:S05]  /*1b90*/  @!P0 BRA `(.L_x_486) ;  /* 0x0000000000408947 */ /* 0x000fea0003800000 */
[----:B------:R-:W-:Y:S01]  /*1ba0*/  MOV R0, 0x0 ;  /* 0x0000000000007802 */ /* 0x000fe20000000f00 */
[----:B------:R-:W-:Y:S01]  /*1bb0*/  ULDC.64 UR4, c[0x4][0x80] ;  /* 0x0100200000047ab9 */ /* 0x000fe20000000a00 */
[----:B------:R-:W-:Y:S01]  /*1bc0*/  ULDC.64 UR6, c[0x4][0x18] ;  /* 0x0100060000067ab9 */ /* 0x000fe20000000a00 */
[----:B------:R-:W-:Y:S01]  /*1bd0*/  IMAD.U32 R4, RZ, RZ, UR4 ;  /* 0x00000004ff047e24 */ /* 0x000fe2000f8e00ff */
[----:B------:R1:W2:Y:S01]  /*1be0*/  LDC.64 R14, c[0x4][R0] ;  /* 0x01000000000e7b82 */ /* 0x0002a20000000a00 */
[----:B------:R-:W-:Y:S01]  /*1bf0*/  IMAD.U32 R5, RZ, RZ, UR5 ;  /* 0x00000005ff057e24 */ /* 0x000fe2000f8e00ff */
[----:B------:R-:W-:Y:S01]  /*1c00*/  ULDC.64 UR4, c[0x4][0x88] ;  /* 0x0100220000047ab9 */ /* 0x000fe20000000a00 */
[----:B------:R-:W-:Y:S01]  /*1c10*/  IMAD.U32 R10, RZ, RZ, UR6 ;  /* 0x00000006ff0a7e24 */ /* 0x000fe2000f8e00ff */
[----:B------:R-:W-:Y:S01]  /*1c20*/  MOV R12, 0x1 ;  /* 0x00000001000c7802 */ /* 0x000fe20000000f00 */
[----:B0-----:R-:W-:Y:S02]  /*1c30*/  IMAD.U32 R6, RZ, RZ, UR4 ;  /* 0x00000004ff067e24 */ /* 0x001fe4000f8e00ff */
[----:B------:R-:W-:-:S02]  /*1c40*/  IMAD.U32 R7, RZ, RZ, UR5 ;  /* 0x00000005ff077e24 */ /* 0x000fc4000f8e00ff */
[----:B------:R-:W-:Y:S02]  /*1c50*/  IMAD.U32 R11, RZ, RZ, UR7 ;  /* 0x00000007ff0b7e24 */ /* 0x000fe4000f8e00ff */
[----:B------:R-:W-:Y:S02]  /*1c60*/  IMAD.MOV.U32 R8, RZ, RZ, 0x70 ;  /* 0x00000070ff087424 */ /* 0x000fe400078e00ff */
[----:B-1----:R-:W-:-:S07]  /*1c70*/  IMAD.MOV.U32 R13, RZ, RZ, RZ ;  /* 0x000000ffff0d7224 */ /* 0x002fce00078e00ff */
[----:B------:R-:W-:-:S07]  /*1c80*/  LEPC R20, `(.L_x_486) ;  /* 0x000000001014794e */ /* 0x000fce0000000000 */
[----:B--2--5:R-:W-:Y:S05]  /*1c90*/  CALL.ABS.NOINC R14 ;  /* 0x000000000e007343 */ /* 0x024fea0003c00000 */
.L_x_486:
[----:B------:R-:W-:Y:S05]  /*1ca0*/  BSYNC B6 ;  /* 0x0000000000067941 */ /* 0x000fea0003800000 */
.L_x_485:
        /* <DEDUP_REMOVED lines=12> */
[----:B0-----:R-:W-:Y:S01]  /*1d70*/  MOV R8, 0x70 ;  /* 0x0000007000087802 */ /* 0x001fe20000000f00 */
[----:B------:R-:W-:Y:S02]  /*1d80*/  IMAD.U32 R6, RZ, RZ, UR4 ;  /* 0x00000004ff067e24 */ /* 0x000fe4000f8e00ff */
[----:B------:R-:W-:-:S02]  /*1d90*/  IMAD.U32 R7, RZ, RZ, UR5 ;  /* 0x00000005ff077e24 */ /* 0x000fc4000f8e00ff */
[----:B------:R-:W-:Y:S02]  /*1da0*/  IMAD.U32 R11, RZ, RZ, UR7 ;  /* 0x00000007ff0b7e24 */ /* 0x000fe4000f8e00ff */
[----:B------:R-:W-:Y:S02]  /*1db0*/  IMAD.MOV.U32 R12, RZ, RZ, 0x1 ;  /* 0x00000001ff0c7424 */ /* 0x000fe400078e00ff */
[----:B-1----:R-:W-:-:S07]  /*1dc0*/  IMAD.MOV.U32 R13, RZ, RZ, RZ ;  /* 0x000000ffff0d7224 */ /* 0x002fce00078e00ff */
[----:B------:R-:W-:-:S07]  /*1dd0*/  LEPC R20, `(.L_x_488) ;  /* 0x000000001014794e */ /* 0x000fce0000000000 */
[----:B--2--5:R-:W-:Y:S05]  /*1de0*/  CALL.ABS.NOINC R14 ;  /* 0x000000000e007343 */ /* 0x024fea0003c00000 */
.L_x_488:
[----:B------:R-:W-:Y:S05]  /*1df0*/  BSYNC B6 ;  /* 0x0000000000067941 */ /* 0x000fea0003800000 */
.L_x_487:
[----:B------:R-:W-:Y:S01]  /*1e00*/  ULDC.64 UR4, c[0x0][0x9f8] ;  /* 0x00027e0000047ab9 */ /* 0x000fe20000000a00 */
[----:B------:R-:W-:Y:S01]  /*1e10*/  IMAD.MOV.U32 R0, RZ, RZ, R205 ;  /* 0x000000ffff007224 */ /* 0x000fe200078e00cd */
[----:B------:R-:W-:Y:S01]  /*1e20*/  ISETP.NE.U32.AND P0, PT, RZ, UR4, PT ;  /* 0x00000004ff007c0c */ /* 0x000fe2000bf05070 */
[----:B------:R-:W1:Y:S03]  /*1e30*/  LDC R37, c[0x0][0x3f4] ;  /* 0x0000fd00ff257b82 */ /* 0x000e660000000800 */
[----:B------:R-:W-:-:S05]  /*1e40*/  ISETP.NE.AND.EX P0, PT, RZ, UR5, PT, P0 ;  /* 0x00000005ff007c0c */ /* 0x000fca000bf05300 */
[----:B------:R-:W0:Y:S08]  /*1e50*/  LDC.64 R14, c[0x0][0x3f8] ;  /* 0x0000fe00ff0e7b82 */ /* 0x000e300000000a00 */
[----:B------:R-:W-:Y:S01]  /*1e60*/  @P0 IADD3 R4, P1, R206, UR4, RZ ;  /* 0x00000004ce040c10 */ /* 0x000fe2000ff3e0ff */
[----:B------:R-:W2:Y:S03]  /*1e70*/  LDC.64 R12, c[0x0][0x408] ;  /* 0x00010200ff0c7b82 */ /* 0x000ea60000000a00 */
[----:B------:R-:W-:-:S05]  /*1e80*/  @P0 IADD3.X R5, R207, UR5, RZ, P1, !PT ;  /* 0x00000005cf050c10 */ /* 0x000fca0008ffe4ff */
[----:B------:R3:W4:Y:S01]  /*1e90*/  @P0 LDG.E R0, desc[UR42][R4.64] ;  /* 0x0000002a04000981 */ /* 0x000722000c1e1900 */
[----:B-1----:R-:W-:Y:S01]  /*1ea0*/  ISETP.GE.AND P0, PT, R16, R37, PT ;  /* 0x000000251000720c */ /* 0x002fe20003f06270 */
[----:B------:R-:W-:Y:S01]  /*1eb0*/  IMAD.SHL.U32 R33, R153, 0x40, RZ ;  /* 0x0000004099217824 */ /* 0x000fe200078e00ff */
[----:B------:R-:W-:Y:S01]  /*1ec0*/  SHF.R.S32.HI R9, RZ, 0x1f, R153 ;  /* 0x0000001fff097819 */ /* 0x000fe20000011499 */
[----:B------:R-:W1:Y:S01]  /*1ed0*/  S2R R38, SR_TID.X ;  /* 0x0000000000267919 */ /* 0x000e620000002100 */
[----:B-----5:R-:W-:Y:S01]  /*1ee0*/  SHF.R.S32.HI R11, RZ, 0x1f, R24 ;  /* 0x0000001fff0b7819 */ /* 0x020fe20000011418 */
[----:B------:R-:W-:Y:S01]  /*1ef0*/  IMAD.IADD R3, R31, 0x1, R28 ;  /* 0x000000011f037824 */ /* 0x000fe200078e021c */
[----:B------:R-:W-:Y:S01]  /*1f00*/  SHF.R.U32.HI R32, RZ, 0x3, R193 ;  /* 0x00000003ff207819 */ /* 0x000fe200000116c1 */
[-C--:B0-----:R-:W-:Y:S01]  /*1f10*/  IMAD R6, R9, R14.reuse, RZ ;  /* 0x0000000e09067224 */ /* 0x081fe200078e02ff */
[----:B------:R-:W-:Y:S01]  /*1f20*/  SHF.R.U32.HI R30, RZ, 0x3, R192 ;  /* 0x00000003ff1e7819 */ /* 0x000fe200000116c0 */
[----:B------:R-:W-:Y:S01]  /*1f30*/  IMAD.WIDE.U32 R80, R153, R14, R18 ;  /* 0x0000000e99507225 */ /* 0x000fe200078e0012 */
[----:B---3--:R-:W-:-:S02]  /*1f40*/  SEL R5, R37, RZ, P0 ;  /* 0x000000ff25057207 */ /* 0x008fc40000000000 */
[----:B------:R-:W-:Y:S01]  /*1f50*/  SHF.R.U32.HI R21, RZ, 0x3, R159 ;  /* 0x00000003ff157819 */ /* 0x000fe2000001169f */
[----:B------:R-:W-:Y:S02]  /*1f60*/  IMAD R83, R153, R15, R6 ;  /* 0x0000000f99537224 */ /* 0x000fe400078e0206 */
[----:B--2---:R-:W-:Y:S01]  /*1f70*/  IMAD R4, R9, R12, RZ ;  /* 0x0000000c09047224 */ /* 0x004fe200078e02ff */
[----:B------:R-:W-:Y:S01]  /*1f80*/  SHF.L.U64.HI R31, R12, 0x6, R13 ;  /* 0x000000060c1f7819 */ /* 0x000fe2000001020d */
[----:B------:R-:W-:Y:S01]  /*1f90*/  IMAD.IADD R5, R16, 0x1, R5 ;  /* 0x0000000110057824 */ /* 0x000fe200078e0205 */
[----:B------:R-:W-:Y:S01]  /*1fa0*/  SHF.L.U32 R35, R12, 0x7, RZ ;  /* 0x000000070c237819 */ /* 0x000fe200000006ff */
[----:B------:R-:W-:-:S04]  /*1fb0*/  IMAD.WIDE.U32 R6, R153, R14, R16 ;  /* 0x0000000e99067225 */ /* 0x000fc800078e0010 */
[C---:B------:R-:W-:Y:S01]  /*1fc0*/  IMAD R9, R153.reuse, R13, R4 ;  /* 0x0000000d99097224 */ /* 0x040fe200078e0204 */
[----:B------:R-:W-:Y:S01]  /*1fd0*/  SHF.R.S32.HI R4, RZ, 0x1f, R5 ;  /* 0x0000001fff047819 */ /* 0x000fe20000011405 */
[C---:B------:R-:W-:Y:S01]  /*1fe0*/  IMAD.WIDE.U32 R84, R153.reuse, R12, R18 ;  /* 0x0000000c99547225 */ /* 0x040fe200078e0012 */
[----:B------:R-:W-:Y:S02]  /*1ff0*/  MOV R82, R6 ;  /* 0x0000000600527202 */ /* 0x000fe40000000f00 */
[CC--:B------:R-:W-:Y:S01]  /*2000*/  LEA.HI R40, R4.reuse, R5.reuse, RZ, 0x3 ;  /* 0x0000000504287211 */ /* 0x0c0fe200078f18ff */
[----:B------:R-:W-:Y:S01]  /*2010*/  IMAD.WIDE.U32 R86, R153, R12, R16 ;  /* 0x0000000c99567225 */ /* 0x000fe200078e0010 */
[----:B------:R-:W-:Y:S02]  /*2020*/  LEA.HI R6, R4, R5, RZ, 0x6 ;  /* 0x0000000504067211 */ /* 0x000fe400078f30ff */
[----:B------:R-:W-:Y:S01]  /*2030*/  LOP3.LUT R4, R40, 0x38, RZ, 0xc0, !PT ;  /* 0x0000003828047812 */ /* 0x000fe200078ec0ff */
[----:B------:R-:W-:Y:S01]  /*2040*/  IMAD.IADD R81, R81, 0x1, R83 ;  /* 0x0000000151517824 */ /* 0x000fe200078e0253 */
[----:B------:R-:W-:Y:S01]  /*2050*/  LOP3.LUT R10, R159, 0x38, R40, 0xf8, !PT ;  /* 0x000000389f0a7812 */ /* 0x000fe200078ef828 */
[----:B------:R-:W-:Y:S01]  /*2060*/  IMAD.IADD R83, R83, 0x1, R7 ;  /* 0x0000000153537824 */ /* 0x000fe200078e0207 */
[----:B-1----:R-:W-:Y:S01]  /*2070*/  SHF.R.U32.HI R38, RZ, 0x7, R38 ;  /* 0x00000007ff267819 */ /* 0x002fe20000011626 */
[----:B------:R-:W-:Y:S01]  /*2080*/  IMAD.SHL.U32 R6, R6, 0x80, RZ ;  /* 0x0000008006067824 */ /* 0x000fe200078e00ff */
[--C-:B------:R-:W-:Y:S01]  /*2090*/  LOP3.LUT R7, R193, 0x38, R40.reuse, 0xf8, !PT ;  /* 0x00000038c1077812 */ /* 0x100fe200078ef828 */
[----:B------:R-:W-:Y:S01]  /*20a0*/  IMAD.IADD R85, R85, 0x1, R9 ;  /* 0x0000000155557824 */ /* 0x000fe200078e0209 */
[----:B------:R-:W-:Y:S01]  /*20b0*/  ISETP.NE.AND P6, PT, R38, 0x1, PT ;  /* 0x000000012600780c */ /* 0x000fe20003fc5270 */
[----:B------:R-:W-:Y:S01]  /*20c0*/  IMAD.IADD R87, R9, 0x1, R87 ;  /* 0x0000000109577824 */ /* 0x000fe200078e0257 */
[----:B------:R-:W-:Y:S01]  /*20d0*/  LOP3.LUT R9, R192, 0x38, R40, 0xf8, !PT ;  /* 0x00000038c0097812 */ /* 0x000fe200078ef828 */
[C---:B------:R-:W-:Y:S01]  /*20e0*/  IMAD R20, R11.reuse, R14, RZ ;  /* 0x0000000e0b147224 */ /* 0x040fe200078e02ff */
[----:B------:R-:W-:Y:S01]  /*20f0*/  LOP3.LUT R5, R4, 0x1c0, R33, 0xf8, !PT ;  /* 0x000001c004057812 */ /* 0x000fe200078ef821 */
[----:B------:R-:W-:Y:S01]  /*2100*/  IMAD R11, R11, R12, RZ ;  /* 0x0000000c0b0b7224 */ /* 0x000fe200078e02ff */
[----:B------:R-:W-:Y:S01]  /*2110*/  LOP3.LUT R8, R6, 0xffffe000, RZ, 0xc0, !PT ;  /* 0xffffe00006087812 */ /* 0x000fe200078ec0ff */
[C---:B------:R-:W-:Y:S01]  /*2120*/  IMAD R39, R24.reuse, R15, R20 ;  /* 0x0000000f18277224 */ /* 0x040fe200078e0214 */
[----:B------:R-:W-:Y:S01]  /*2130*/  LOP3.LUT R4, R7, R32, RZ, 0x3c, !PT ;  /* 0x0000002007047212 */ /* 0x000fe200078e3cff */
[----:B------:R-:W-:Y:S01]  /*2140*/  IMAD.WIDE.U32 R80, R24, R14, R80 ;  /* 0x0000000e18507225 */ /* 0x000fe200078e0050 */
[----:B------:R-:W-:-:S02]  /*2150*/  LOP3.LUT R9, R9, R30, RZ, 0x3c, !PT ;  /* 0x0000001e09097212 */ /* 0x000fc400078e3cff */
[----:B------:R-:W-:Y:S01]  /*2160*/  LOP3.LUT R6, R10, R21, RZ, 0x3c, !PT ;  /* 0x000000150a067212 */ /* 0x000fe200078e3cff */
[----:B------:R-:W-:Y:S05]  /*2170*/  @!P6 WARPSYNC.ALL ;  /* 0x000000000000e948 */ /* 0x000fea0003800000 */
[----:B------:R-:W-:Y:S01]  /*2180*/  LOP3.LUT R7, R5, R200, RZ, 0x3c, !PT ;  /* 0x000000c805077212 */ /* 0x000fe200078e3cff */
[----:B------:R-:W-:Y:S01]  /*2190*/  IMAD.WIDE.U32 R82, R24, R14, R82 ;  /* 0x0000000e18527225 */ /* 0x000fe200078e0052 */
[----:B------:R-:W-:Y:S01]  /*21a0*/  LOP3.LUT R77, R40, 0xfffffff8, RZ, 0xc0, !PT ;  /* 0xfffffff8284d7812 */ /* 0x000fe200078ec0ff */
[----:B------:R-:W-:Y:S01]  /*21b0*/  ULDC UR4, c[0x0][0x2f4] ;  /* 0x0000bd0000047ab9 */ /* 0x000fe20000000800 */
[-C--:B------:R-:W-:Y:S01]  /*21c0*/  IADD3 R4, R4, R8.reuse, R199 ;  /* 0x0000000804047210 */ /* 0x080fe20007ffe0c7 */
[C---:B------:R-:W-:Y:S01]  /*21d0*/  IMAD R11, R24.reuse, R13, R11 ;  /* 0x0000000d180b7224 */ /* 0x040fe200078e020b */
[----:B------:R-:W-:Y:S01]  /*21e0*/  IADD3 R5, R9, R8, R198 ;  /* 0x0000000809057210 */ /* 0x000fe20007ffe0c6 */
[----:B------:R-:W-:Y:S01]  /*21f0*/  IMAD.WIDE.U32 R84, R24, R12, R84 ;  /* 0x0000000c18547225 */ /* 0x000fe200078e0054 */
[----:B------:R-:W-:-:S02]  /*2200*/  IADD3 R6, R6, R8, R197 ;  /* 0x0000000806067210 */ /* 0x000fc40007ffe0c5 */
[----:B------:R-:W-:Y:S01]  /*2210*/  IADD3 R7, R7, R8, R201 ;  /* 0x0000000807077210 */ /* 0x000fe20007ffe0c9 */
[----:B------:R-:W-:Y:S01]  /*2220*/  IMAD.WIDE.U32 R86, R24, R12, R86 ;  /* 0x0000000c18567225 */ /* 0x000fe200078e0056 */
[C-C-:B------:R-:W-:Y:S02]  /*2230*/  SHF.L.U64.HI R8, R14.reuse, 0x5, R15.reuse ;  /* 0x000000050e087819 */ /* 0x140fe4000001020f */
[--C-:B------:R-:W-:Y:S01]  /*2240*/  SHF.L.U64.HI R9, R14, 0x6, R15.reuse ;  /* 0x000000060e097819 */ /* 0x100fe2000001020f */
[----:B------:R-:W-:Y:S01]  /*2250*/  VIADD R94, R38, 0x8 ;  /* 0x00000008265e7836 */ /* 0x000fe20000000000 */
[----:B------:R-:W-:Y:S01]  /*2260*/  SHF.L.U64.HI R10, R14, 0x7, R15 ;  /* 0x000000070e0a7819 */ /* 0x000fe2000001020f */
[----:B------:R-:W-:Y:S01]  /*2270*/  IMAD.IADD R38, R81, 0x1, R39 ;  /* 0x0000000151267824 */ /* 0x000fe200078e0227 */
[--C-:B------:R-:W-:Y:S01]  /*2280*/  SHF.L.U64.HI R30, R12, 0x5, R13.reuse ;  /* 0x000000050c1e7819 */ /* 0x100fe2000001020d */
[----:B------:R-:W-:Y:S01]  /*2290*/  IMAD.SHL.U32 R20, R14, 0x20, RZ ;  /* 0x000000200e147824 */ /* 0x000fe200078e00ff */
[----:B------:R-:W-:Y:S01]  /*22a0*/  SHF.L.U64.HI R32, R12, 0x7, R13 ;  /* 0x000000070c207819 */ /* 0x000fe2000001020d */
[----:B------:R-:W-:Y:S01]  /*22b0*/  IMAD.SHL.U32 R21, R14, 0x40, RZ ;  /* 0x000000400e157824 */ /* 0x000fe200078e00ff */
[----:B------:R-:W-:Y:S01]  /*22c0*/  ISETP.GE.AND P1, PT, R16, UR4, PT ;  /* 0x0000000410007c0c */ /* 0x000fe2000bf26270 */
[----:B------:R-:W-:Y:S01]  /*22d0*/  IMAD.SHL.U32 R28, R14, 0x80, RZ ;  /* 0x000000800e1c7824 */ /* 0x000fe200078e00ff */
[----:B------:R-:W-:Y:S01]  /*22e0*/  ISETP.GE.AND P2, PT, R23, UR4, PT ;  /* 0x0000000417007c0c */ /* 0x000fe2000bf46270 */
[C---:B------:R-:W-:Y:S01]  /*22f0*/  IMAD.SHL.U32 R33, R12.reuse, 0x20, RZ ;  /* 0x000000200c217824 */ /* 0x040fe200078e00ff */
[----:B------:R-:W-:Y:S01]  /*2300*/  SHF.R.S32.HI R79, RZ, 0x3, R40 ;  /* 0x00000003ff4f7819 */ /* 0x000fe20000011428 */
[----:B------:R-:W-:Y:S01]  /*2310*/  IMAD.SHL.U32 R34, R12, 0x40, RZ ;  /* 0x000000400c227824 */ /* 0x000fe200078e00ff */
[----:B------:R-:W-:Y:S01]  /*2320*/  SHF.R.S32.HI R89, RZ, 0x1f, R77 ;  /* 0x0000001fff597819 */ /* 0x000fe2000001144d */
[----:B------:R-:W-:-:S02]  /*2330*/  IMAD R36, R203, 0x20, R153 ;  /* 0x00000020cb247824 */ /* 0x000fc400078e0299 */
[----:B------:R-:W-:Y:S02]  /*2340*/  IMAD.SHL.U32 R37, R37, 0x2, RZ ;  /* 0x0000000225257824 */ /* 0x000fe400078e00ff */
[----:B------:R-:W-:Y:S02]  /*2350*/  IMAD.IADD R39, R39, 0x1, R83 ;  /* 0x0000000127277824 */ /* 0x000fe400078e0253 */
[----:B------:R-:W-:Y:S02]  /*2360*/  IMAD.IADD R76, R85, 0x1, R11 ;  /* 0x00000001554c7824 */ /* 0x000fe400078e020b */
[----:B------:R-:W-:Y:S01]  /*2370*/  IMAD.IADD R78, R11, 0x1, R87 ;  /* 0x000000010b4e7824 */ /* 0x000fe200078e0257 */
[----:B------:R-:W-:Y:S01]  /*2380*/  @!P6 BAR.SYNC.DEFER_BLOCKING 0x9, 0x100 ;  /* 0x024400000000eb1d */ /* 0x000fe20000010000 */
[----:B----4-:R-:W-:-:S07]  /*2390*/  SHF.R.S32.HI R88, RZ, 0x1f, R0 ;  /* 0x0000001fff587819 */ /* 0x010fce0000011400 */
.L_x_586:
[----:B--2-4-:R-:W2:Y:S01]  /*23a0*/  LDL.LU R43, [R1] ;  /* 0x00000000012b7983 */ /* 0x014ea20000300800 */
[----:B------:R-:W0:Y:S01]  /*23b0*/  LDC R99, c[0x0][0x430] ;  /* 0x00010c00ff637b82 */ /* 0x000e220000000800 */
[----:B------:R-:W-:Y:S02]  /*23c0*/  VIADD R27, R27, 0xffffffff ;  /* 0xffffffff1b1b7836 */ /* 0x000fe40000000000 */
[----:B------:R-:W-:-:S03]  /*23d0*/  IMAD.MOV.U32 R100, RZ, RZ, RZ ;  /* 0x000000ffff647224 */ /* 0x000fc600078e00ff */
[----:B------:R-:W-:Y:S02]  /*23e0*/  LEA R12, R27, R36, 0x7 ;  /* 0x000000241b0c7211 */ /* 0x000fe400078e38ff */
[----:B-1----:R-:W1:Y:S02]  /*23f0*/  LDC R102, c[0x0][0x3f4] ;  /* 0x0000fd00ff667b82 */ /* 0x002e640000000800 */
[----:B------:R-:W-:Y:S01]  /*2400*/  ISETP.GE.AND P3, PT, R12, R25, PT ;  /* 0x000000190c00720c */ /* 0x000fe20003f66270 */
[----:B------:R-:W-:-:S03]  /*2410*/  IMAD.IADD R44, R3, 0x1, R12 ;  /* 0x00000001032c7824 */ /* 0x000fc600078e020c */
[----:B------:R-:W-:Y:S01]  /*2420*/  ISETP.GT.OR P3, PT, R36, 0x7f, P3 ;  /* 0x0000007f2400780c */ /* 0x000fe20001f64670 */
[----:B------:R-:W-:Y:S01]  /*2430*/  IMAD.MOV.U32 R40, RZ, RZ, R44 ;  /* 0x000000ffff287224 */ /* 0x000fe200078e002c */
[----:B0-----:R-:W-:-:S11]  /*2440*/  ISETP.NE.AND P4, PT, R99, 0x1, PT ;  /* 0x000000016300780c */ /* 0x001fd60003f85270 */
[----:B------:R-:W0:Y:S08]  /*2450*/  @!P3 LDC.64 R14, c[0x0][0x428] ;  /* 0x00010a00ff0ebb82 */ /* 0x000e300000000a00 */
[----:B------:R-:W3:Y:S08]  /*2460*/  @!P3 LDC.64 R12, c[0x0][0x418] ;  /* 0x00010600ff0cbb82 */ /* 0x000ef00000000a00 */
[----:B------:R-:W4:Y:S08]  /*2470*/  @P4 LDC R11, c[0x0][0x434] ;  /* 0x00010d00ff0b4b82 */ /* 0x000f300000000800 */
[----:B------:R-:W1:Y:S01]  /*2480*/  @P4 LDC R42, c[0x0][0x438] ;  /* 0x00010e00ff2a4b82 */ /* 0x000e620000000800 */
[----:B----4-:R-:W-:-:S05]  /*2490*/  @P4 IMAD.HI.U32 R11, R44, R11, RZ ;  /* 0x0000000b2c0b4227 */ /* 0x010fca00078e00ff */
[----:B-1----:R-:W-:Y:S01]  /*24a0*/  @P4 SHF.R.U32.HI R40, RZ, R42, R11 ;  /* 0x0000002aff284219 */ /* 0x002fe2000001160b */
[----:B0-----:R-:W-:-:S03]  /*24b0*/  @!P3 IMAD R11, R88, R14, RZ ;  /* 0x0000000e580bb224 */ /* 0x001fc600078e02ff */
[--C-:B------:R-:W-:Y:S01]  /*24c0*/  @!P3 SHF.R.S32.HI R41, RZ, 0x1f, R40.reuse ;  /* 0x0000001fff29b819 */ /* 0x100fe20000011428 */
[C---:B------:R-:W-:Y:S02]  /*24d0*/  @!P3 IMAD R11, R0.reuse, R15, R11 ;  /* 0x0000000f000bb224 */ /* 0x040fe400078e020b */
[----:B------:R-:W-:-:S04]  /*24e0*/  @!P3 IMAD.WIDE.U32 R14, R0, R14, R40 ;  /* 0x0000000e000eb225 */ /* 0x000fc800078e0028 */
[----:B------:R-:W-:Y:S01]  /*24f0*/  @!P3 IMAD.IADD R11, R15, 0x1, R11 ;  /* 0x000000010f0bb824 */ /* 0x000fe200078e020b */
[----:B---3--:R-:W-:-:S04]  /*2500*/  @!P3 LEA R12, P4, R14, R12, 0x2 ;  /* 0x0000000c0e0cb211 */ /* 0x008fc800078810ff */
[----:B------:R-:W-:Y:S02]  /*2510*/  @!P3 LEA.HI.X R13, R14, R13, R11, 0x2, P4 ;  /* 0x0000000d0e0db211 */ /* 0x000fe400020f140b */
[----:B------:R-:W-:-:S03]  /*2520*/  ISETP.GT.AND P4, PT, R27, R26, PT ;  /* 0x0000001a1b00720c */ /* 0x000fc60003f84270 */
[----:B------:R0:W5:Y:S01]  /*2530*/  @!P3 LDG.E R100, desc[UR42][R12.64] ;  /* 0x0000002a0c64b981 */ /* 0x000162000c1e1900 */
[----:B------:R-:W-:Y:S01]  /*2540*/  ISETP.GE.AND P3, PT, R102, 0x1, PT ;  /* 0x000000016600780c */ /* 0x000fe20003f66270 */
[----:B------:R-:W-:Y:S01]  /*2550*/  IMAD.MOV R14, RZ, RZ, -R40 ;  /* 0x000000ffff0e7224 */ /* 0x000fe200078e0a28 */
[----:B------:R-:W-:Y:S05]  /*2560*/  YIELD ;  /* 0x0000000000007946 */ /* 0x000fea0003800000 */
[----:B------:R-:W-:Y:S01]  /*2570*/  IMAD R91, R155, 0x4000, R196 ;  /* 0x000040009b5b7824 */ /* 0x000fe200078e02c4 */
[----:B------:R-:W-:Y:S01]  /*2580*/  BSSY B0, `(.L_x_489) ;  /* 0x00005d8000007945 */ /* 0x000fe20003800000 */
[----:B------:R-:W-:-:S02]  /*2590*/  IMAD R99, R99, R14, R44 ;  /* 0x0000000e63637224 */ /* 0x000fc400078e022c */
[----:B------:R-:W-:Y:S01]  /*25a0*/  IMAD R91, R91, 0x2, R156 ;  /* 0x000000025b5b7824 */ /* 0x000fe200078e029c */
[----:B--2---:R-:W-:-:S04]  /*25b0*/  LOP3.LUT R43, R43, 0xfffffffb, RZ, 0xc0, !PT ;  /* 0xfffffffb2b2b7812 */ /* 0x004fc800078ec0ff */
[----:B------:R-:W-:-:S05]  /*25c0*/  @P4 LOP3.LUT R43, R43, 0x4, RZ, 0xfc, !PT ;  /* 0x000000042b2b4812 */ /* 0x000fca00078efcff */
[----:B------:R0:W-:Y:S01]  /*25d0*/  STL [R1], R43 ;  /* 0x0000002b01007387 */ /* 0x0001e20000100800 */
[----:B------:R-:W-:Y:S05]  /*25e0*/  @!P3 BRA `(.L_x_490) ;  /* 0x0000005400a0b947 */ /* 0x000fea0003800000 */
[----:B------:R-:W-:Y:S01]  /*25f0*/  SHF.R.S32.HI R98, RZ, 0x1f, R99 ;  /* 0x0000001fff627819 */ /* 0x000fe20000011463 */
[----:B------:R-:W-:Y:S01]  /*2600*/  ULDC.64 UR4, c[0x0][0x300] ;  /* 0x0000c00000047ab9 */ /* 0x000fe20000000a00 */
[----:B-----5:R-:W-:Y:S01]  /*2610*/  SHF.R.S32.HI R97, RZ, 0x1f, R100 ;  /* 0x0000001fff617819 */ /* 0x020fe20000011464 */
[----:B0-----:R-:W-:-:S04]  /*2620*/  IMAD.WIDE.U32 R12, R99, UR4, RZ ;  /* 0x00000004630c7c25 */ /* 0x001fc8000f8e00ff */
[----:B------:R-:W-:Y:S02]  /*2630*/  IMAD R14, R98, UR4, RZ ;  /* 0x00000004620e7c24 */ /* 0x000fe4000f8e02ff */
[----:B------:R-:W-:Y:S02]  /*2640*/  IMAD R96, R27, -0x80, R25 ;  /* 0xffffff801b607824 */ /* 0x000fe400078e0219 */
[----:B------:R-:W-:Y:S01]  /*2650*/  IMAD R11, R99, UR5, R14 ;  /* 0x00000005630b7c24 */ /* 0x000fe2000f8e020e */
[----:B------:R-:W-:Y:S01]  /*2660*/  ULDC.64 UR4, c[0x0][0x310] ;  /* 0x0000c40000047ab9 */ /* 0x000fe20000000a00 */
[----:B------:R-:W-:Y:S01]  /*2670*/  IMAD R14, R32, R27, RZ ;  /* 0x0000001b200e7224 */ /* 0x000fe200078e02ff */
[----:B------:R-:W-:Y:S01]  /*2680*/  VIMNMX R96, R96, 0x80, PT ;  /* 0x0000008060607848 */ /* 0x000fe20003fe0100 */
[----:B------:R-:W-:Y:S02]  /*2690*/  IMAD R15, R97, UR4, RZ ;  /* 0x00000004610f7c24 */ /* 0x000fe4000f8e02ff */
[----:B------:R-:W-:Y:S01]  /*26a0*/  IMAD.IADD R13, R13, 0x1, R11 ;  /* 0x000000010d0d7824 */ /* 0x000fe200078e020b */
[----:B------:R-:W-:Y:S01]  /*26b0*/  SHF.R.S32.HI R11, RZ, 0x1f, R27 ;  /* 0x0000001fff0b7819 */ /* 0x000fe2000001141b */
[----:B------:R-:W-:-:S02]  /*26c0*/  IMAD R15, R100, UR5, R15 ;  /* 0x00000005640f7c24 */ /* 0x000fc4000f8e020f */
[----:B------:R-:W-:Y:S01]  /*26d0*/  IMAD.WIDE.U32 R12, R100, UR4, R12 ;  /* 0x00000004640c7c25 */ /* 0x000fe2000f8e000c */
[----:B------:R-:W-:-:S04]  /*26e0*/  ULDC.64 UR4, c[0x0][0x308] ;  /* 0x0000c20000047ab9 */ /* 0x000fc80000000a00 */
[----:B------:R-:W-:-:S03]  /*26f0*/  IADD3 R13, R13, R15, RZ ;  /* 0x0000000f0d0d7210 */ /* 0x000fc60007ffe0ff */
[----:B------:R-:W-:-:S04]  /*2700*/  IMAD.WIDE.U32 R106, R2, UR4, R12 ;  /* 0x00000004026a7c25 */ /* 0x000fc8000f8e000c */
[----:B------:R-:W-:Y:S01]  /*2710*/  IMAD R13, R2, UR5, R107 ;  /* 0x00000005020d7c24 */ /* 0x000fe2000f8e026b */
[----:B------:R-:W-:Y:S01]  /*2720*/  ULDC.64 UR4, c[0x0][0x2e8] ;  /* 0x0000ba0000047ab9 */ /* 0x000fe20000000a00 */
[----:B------:R-:W-:Y:S01]  /*2730*/  IMAD R12, R10, R27, RZ ;  /* 0x0000001b0a0c7224 */ /* 0x000fe200078e02ff */
[C---:B------:R-:W-:Y:S01]  /*2740*/  LEA R107, P3, R106.reuse, UR4, 0x1 ;  /* 0x000000046a6b7c11 */ /* 0x040fe2000f8608ff */
[----:B------:R-:W-:Y:S02]  /*2750*/  ULDC.U8 UR4, c[0x0][0x410] ;  /* 0x0001040000047ab9 */ /* 0x000fe40000000000 */
[C---:B------:R-:W-:Y:S01]  /*2760*/  IMAD R41, R11.reuse, R28, R12 ;  /* 0x0000001c0b297224 */ /* 0x040fe200078e020c */
[----:B------:R-:W-:Y:S01]  /*2770*/  LEA.HI.X R106, R106, UR5, R13, 0x1, P3 ;  /* 0x000000056a6a7c11 */ /* 0x000fe200098f0c0d */
[----:B------:R-:W-:Y:S01]  /*2780*/  IMAD R11, R11, R35, R14 ;  /* 0x000000230b0b7224 */ /* 0x000fe200078e020e */
[----:B------:R-:W-:Y:S01]  /*2790*/  ISETP.NE.AND P3, PT, RZ, UR4, PT ;  /* 0x00000004ff007c0c */ /* 0x000fe2000bf65270 */
[----:B------:R-:W-:-:S04]  /*27a0*/  IMAD.WIDE.U32 R14, R28, R27, RZ ;  /* 0x0000001b1c0e7225 */ /* 0x000fc800078e00ff */
[----:B------:R-:W-:-:S04]  /*27b0*/  IMAD.WIDE.U32 R12, R35, R27, RZ ;  /* 0x0000001b230c7225 */ /* 0x000fc800078e00ff */
[----:B------:R-:W-:Y:S02]  /*27c0*/  IMAD.IADD R90, R15, 0x1, R41 ;  /* 0x000000010f5a7824 */ /* 0x000fe400078e0229 */
[----:B------:R-:W-:Y:S02]  /*27d0*/  IMAD.IADD R11, R13, 0x1, R11 ;  /* 0x000000010d0b7824 */ /* 0x000fe400078e020b */
[----:B------:R-:W-:Y:S05]  /*27e0*/  @!P3 BRA `(.L_x_491) ;  /* 0x00000028008cb947 */ /* 0x000fea0003800000 */
[----:B------:R-:W-:Y:S01]  /*27f0*/  ISETP.GE.AND P3, PT, R153, R96, PT ;  /* 0x000000609900720c */ /* 0x000fe20003f66270 */
[----:B------:R-:W-:Y:S01]  /*2800*/  BSSY B1, `(.L_x_492) ;  /* 0x000001c000017945 */ /* 0x000fe20003800000 */
[----:B------:R-:W-:Y:S02]  /*2810*/  CS2R R56, SRZ ;  /* 0x0000000000387805 */ /* 0x000fe4000001ff00 */
[----:B------:R-:W-:Y:S02]  /*2820*/  CS2R R64, SRZ ;  /* 0x0000000000407805 */ /* 0x000fe4000001ff00 */
[----:B------:R-:W-:Y:S02]  /*2830*/  CS2R R68, SRZ ;  /* 0x0000000000447805 */ /* 0x000fe4000001ff00 */
[----:B------:R-:W-:Y:S02]  /*2840*/  P2R R138, PR, RZ, 0x8 ;  /* 0x00000008ff8a7803 */ /* 0x000fe40000000000 */
[----:B------:R-:W-:-:S02]  /*2850*/  CS2R R66, SRZ ;  /* 0x0000000000427805 */ /* 0x000fc4000001ff00 */
[----:B------:R-:W-:Y:S01]  /*2860*/  CS2R R70, SRZ ;  /* 0x0000000000467805 */ /* 0x000fe2000001ff00 */
[----:B------:R-:W-:Y:S06]  /*2870*/  @P3 BRA `(.L_x_493) ;  /* 0x0000000000503947 */ /* 0x000fec0003800000 */
[----:B------:R-:W-:Y:S01]  /*2880*/  IADD3 R41, P3, R80, R14, RZ ;  /* 0x0000000e50297210 */ /* 0x000fe20007f7e0ff */
[----:B------:R-:W-:Y:S01]  /*2890*/  ULDC.64 UR4, c[0x0][0x3e8] ;  /* 0x0000fa0000047ab9 */ /* 0x000fe20000000a00 */
[----:B------:R-:W-:Y:S02]  /*28a0*/  CS2R R68, SRZ ;  /* 0x0000000000447805 */ /* 0x000fe4000001ff00 */
[----:B------:R-:W-:Y:S01]  /*28b0*/  CS2R R70, SRZ ;  /* 0x0000000000467805 */ /* 0x000fe2000001ff00 */
[----:B------:R-:W-:Y:S01]  /*28c0*/  IMAD.X R42, R90, 0x1, R38, P3 ;  /* 0x000000015a2a7824 */ /* 0x000fe200018e0626 */
[----:B------:R-:W-:-:S05]  /*28d0*/  IADD3 R43, P3, R84, R12, RZ ;  /* 0x0000000c542b7210 */ /* 0x000fca0007f7e0ff */
[----:B------:R-:W-:Y:S01]  /*28e0*/  IMAD.X R44, R11, 0x1, R76, P3 ;  /* 0x000000010b2c7824 */ /* 0x000fe200018e064c */
[----:B------:R-:W-:-:S04]  /*28f0*/  LEA R40, P3, R41, UR4, 0x1 ;  /* 0x0000000429287c11 */ /* 0x000fc8000f8608ff */
[----:B------:R-:W-:Y:S01]  /*2900*/  LEA.HI.X R41, R41, UR5, R42, 0x1, P3 ;  /* 0x0000000529297c11 */ /* 0x000fe200098f0c2a */
[----:B------:R-:W-:Y:S02]  /*2910*/  ULDC.64 UR4, c[0x0][0x400] ;  /* 0x0001000000047ab9 */ /* 0x000fe40000000a00 */
[----:B------:R-:W-:-:S04]  /*2920*/  LEA R42, P3, R43, UR4, 0x1 ;  /* 0x000000042b2a7c11 */ /* 0x000fc8000f8608ff */
[----:B------:R-:W-:Y:S02]  /*2930*/  LEA.HI.X R43, R43, UR5, R44, 0x1, P3 ;  /* 0x000000052b2b7c11 */ /* 0x000fe400098f0c2c */
[----:B------:R-:W-:Y:S02]  /*2940*/  ISETP.GE.AND P3, PT, R18, R102, PT ;  /* 0x000000661200720c */ /* 0x000fe40003f66270 */
[----:B------:R-:W-:Y:S02]  /*2950*/  CS2R R64, SRZ ;  /* 0x0000000000407805 */ /* 0x000fe4000001ff00 */
[----:B------:R-:W-:-:S09]  /*2960*/  CS2R R66, SRZ ;  /* 0x0000000000427805 */ /* 0x000fd2000001ff00 */
[----:B------:R0:W5:Y:S04]  /*2970*/  @!P3 LDG.E.64 R68, desc[UR42][R40.64] ;  /* 0x0000002a2844b981 */ /* 0x000168000c1e1b00 */
[----:B------:R0:W5:Y:S01]  /*2980*/  @!P3 LDG.E.64 R70, desc[UR42][R42.64] ;  /* 0x0000002a2a46b981 */ /* 0x000162000c1e1b00 */
[----:B------:R-:W-:-:S13]  /*2990*/  ISETP.GE.AND P3, PT, R152, R102, PT ;  /* 0x000000669800720c */ /* 0x000fda0003f66270 */
[----:B------:R0:W5:Y:S04]  /*29a0*/  @!P3 LDG.E.64 R64, desc[UR42][R40.64+0x40] ;  /* 0x0000402a2840b981 */ /* 0x000168000c1e1b00 */
[----:B------:R0:W5:Y:S02]  /*29b0*/  @!P3 LDG.E.64 R66, desc[UR42][R42.64+0x40] ;  /* 0x0000402a2a42b981 */ /* 0x000164000c1e1b00 */
.L_x_493:
[----:B------:R-:W-:Y:S05]  /*29c0*/  BSYNC B1 ;  /* 0x0000000000017941 */ /* 0x000fea0003800000 */
.L_x_492:
[----:B------:R-:W-:Y:S01]  /*29d0*/  VIADD R44, R153, 0x20 ;  /* 0x00000020992c7836 */ /* 0x000fe20000000000 */
[----:B------:R-:W-:Y:S01]  /*29e0*/  BSSY B1, `(.L_x_494) ;  /* 0x000002b000017945 */ /* 0x000fe20003800000 */
[----:B0----5:R-:W-:Y:S01]  /*29f0*/  IMAD.MOV.U32 R41, RZ, RZ, R65 ;  /* 0x000000ffff297224 */ /* 0x021fe200078e0041 */
[----:B------:R-:W-:Y:S01]  /*2a00*/  CS2R R60, SRZ ;  /* 0x00000000003c7805 */ /* 0x000fe2000001ff00 */
[----:B------:R-:W-:Y:S01]  /*2a10*/  IMAD.MOV.U32 R42, RZ, RZ, R68 ;  /* 0x000000ffff2a7224 */ /* 0x000fe200078e0044 */
[----:B------:R-:W-:Y:S01]  /*2a20*/  ISETP.GE.AND P3, PT, R44, R96, PT ;  /* 0x000000602c00720c */ /* 0x000fe20003f66270 */
[----:B------:R-:W-:Y:S01]  /*2a30*/  IMAD.MOV.U32 R43, RZ, RZ, R69 ;  /* 0x000000ffff2b7224 */ /* 0x000fe200078e0045 */
[----:B------:R-:W-:Y:S01]  /*2a40*/  PRMT R122, R41, 0x7610, R122 ;  /* 0x00007610297a7816 */ /* 0x000fe2000000007a */
[----:B------:R-:W-:Y:S01]  /*2a50*/  IMAD.MOV.U32 R40, RZ, RZ, R64 ;  /* 0x000000ffff287224 */ /* 0x000fe200078e0040 */
[----:B------:R-:W-:Y:S01]  /*2a60*/  PRMT R137, R42, 0x7610, R137 ;  /* 0x000076102a897816 */ /* 0x000fe20000000089 */
[----:B------:R-:W-:Y:S01]  /*2a70*/  IMAD.MOV.U32 R41, RZ, RZ, R67 ;  /* 0x000000ffff297224 */ /* 0x000fe200078e0043 */
[----:B------:R-:W-:Y:S01]  /*2a80*/  PRMT R136, R43, 0x7610, R136 ;  /* 0x000076102b887816 */ /* 0x000fe20000000088 */
[----:B------:R-:W-:Y:S01]  /*2a90*/  IMAD.MOV.U32 R42, RZ, RZ, R70 ;  /* 0x000000ffff2a7224 */ /* 0x000fe200078e0046 */
[----:B------:R-:W-:Y:S01]  /*2aa0*/  PRMT R121, R40, 0x7610, R121 ;  /* 0x0000761028797816 */ /* 0x000fe20000000079 */
[----:B------:R-:W-:Y:S01]  /*2ab0*/  IMAD.MOV.U32 R43, RZ, RZ, R71 ;  /* 0x000000ffff2b7224 */ /* 0x000fe200078e0047 */
[----:B------:R-:W-:-:S02]  /*2ac0*/  MOV R40, R66 ;  /* 0x0000004200287202 */ /* 0x000fc40000000f00 */
[----:B------:R-:W-:Y:S02]  /*2ad0*/  CS2R R58, SRZ ;  /* 0x00000000003a7805 */ /* 0x000fe4000001ff00 */
[----:B------:R-:W-:Y:S02]  /*2ae0*/  PRMT R124, R41, 0x7610, R124 ;  /* 0x00007610297c7816 */ /* 0x000fe4000000007c */
[----:B------:R-:W-:Y:S02]  /*2af0*/  CS2R R62, SRZ ;  /* 0x00000000003e7805 */ /* 0x000fe4000001ff00 */
[----:B------:R-:W-:Y:S02]  /*2b00*/  PRMT R123, R40, 0x7610, R123 ;  /* 0x00007610287b7816 */ /* 0x000fe4000000007b */
[----:B------:R-:W-:Y:S02]  /*2b10*/  PRMT R135, R42, 0x7610, R135 ;  /* 0x000076102a877816 */ /* 0x000fe40000000087 */
[----:B------:R-:W-:-:S02]  /*2b20*/  PRMT R134, R43, 0x7610, R134 ;  /* 0x000076102b867816 */ /* 0x000fc40000000086 */
[----:B------:R-:W-:Y:S01]  /*2b30*/  P2R R128, PR, RZ, 0x8 ;  /* 0x00000008ff807803 */ /* 0x000fe20000000000 */
[----:B------:R-:W-:Y:S06]  /*2b40*/  @P3 BRA `(.L_x_495) ;  /* 0x0000000000503947 */ /* 0x000fec0003800000 */
[----:B------:R-:W-:Y:S01]  /*2b50*/  IADD3 R41, P3, P4, R80, R14, R20 ;  /* 0x0000000e50297210 */ /* 0x000fe20007c7e014 */
[----:B------:R-:W-:Y:S01]  /*2b60*/  ULDC.64 UR4, c[0x0][0x3e8] ;  /* 0x0000fa0000047ab9 */ /* 0x000fe20000000a00 */
[----:B------:R-:W-:Y:S02]  /*2b70*/  CS2R R60, SRZ ;  /* 0x00000000003c7805 */ /* 0x000fe4000001ff00 */
[----:B------:R-:W-:Y:S02]  /*2b80*/  CS2R R62, SRZ ;  /* 0x00000000003e7805 */ /* 0x000fe4000001ff00 */
[----:B------:R-:W-:Y:S02]  /*2b90*/  IADD3.X R42, R38, R90, R8, P3, P4 ;  /* 0x0000005a262a7210 */ /* 0x000fe40001fe8408 */
[----:B------:R-:W-:-:S04]  /*2ba0*/  IADD3 R43, P3, P4, R84, R12, R33 ;  /* 0x0000000c542b7210 */ /* 0x000fc80007c7e021 */
[----:B------:R-:W-:Y:S02]  /*2bb0*/  IADD3.X R44, R76, R11, R30, P3, P4 ;  /* 0x0000000b4c2c7210 */ /* 0x000fe40001fe841e */
        /* <DEDUP_REMOVED lines=13> */
.L_x_495:
[----:B------:R-:W-:Y:S05]  /*2c90*/  BSYNC B1 ;  /* 0x0000000000017941 */ /* 0x000fea0003800000 */
.L_x_494:
        /* <DEDUP_REMOVED lines=20> */
[----:B------:R-:W-:Y:S02]  /*2de0*/  CS2R R40, SRZ ;  /* 0x0000000000287805 */ /* 0x000fe4000001ff00 */
[----:B------:R-:W-:-:S02]  /*2df0*/  PRMT R119, R42, 0x7610, R119 ;  /* 0x000076102a777816 */ /* 0x000fc40000000077 */
[----:B------:R-:W-:Y:S02]  /*2e00*/  CS2R R54, SRZ ;  /* 0x0000000000367805 */ /* 0x000fe4000001ff00 */
[----:B------:R-:W-:Y:S02]  /*2e10*/  PRMT R120, R43, 0x7610, R120 ;  /* 0x000076102b787816 */ /* 0x000fe40000000078 */
[----:B------:R-:W-:Y:S02]  /*2e20*/  CS2R R44, SRZ ;  /* 0x00000000002c7805 */ /* 0x000fe4000001ff00 */
[----:B------:R-:W-:Y:S02]  /*2e30*/  CS2R R42, SRZ ;  /* 0x00000000002a7805 */ /* 0x000fe4000001ff00 */
[----:B------:R-:W-:Y:S01]  /*2e40*/  CS2R R46, SRZ ;  /* 0x00000000002e7805 */ /* 0x000fe2000001ff00 */
        /* <DEDUP_REMOVED lines=21> */
.L_x_497:
[----:B------:R-:W-:Y:S05]  /*2fa0*/  BSYNC B1 ;  /* 0x0000000000017941 */ /* 0x000fea0003800000 */
.L_x_496:
[----:B0-----:R-:W-:Y:S01]  /*2fb0*/  VIADD R72, R153, 0x60 ;  /* 0x0000006099487836 */ /* 0x001fe20000000000 */
[----:B------:R-:W-:Y:S04]  /*2fc0*/  BSSY B1, `(.L_x_498) ;  /* 0x000001f000017945 */ /* 0x000fe80003800000 */
[----:B------:R-:W-:-:S13]  /*2fd0*/  ISETP.GE.AND P4, PT, R72, R96, PT ;  /* 0x000000604800720c */ /* 0x000fda0003f86270 */
[----:B------:R-:W-:Y:S05]  /*2fe0*/  @P4 BRA `(.L_x_499) ;  /* 0x0000000000704947 */ /* 0x000fea0003800000 */
[----:B------:R-:W0:Y:S01]  /*2ff0*/  LDC.64 R40, c[0x0][0x3f8] ;  /* 0x0000fe00ff287b82 */ /* 0x000e220000000a00 */
[----:B------:R-:W-:Y:S01]  /*3000*/  IMAD.MOV.U32 R15, RZ, RZ, R90 ;  /* 0x000000ffff0f7224 */ /* 0x000fe200078e005a */
[----:B------:R-:W-:Y:S01]  /*3010*/  ULDC.64 UR4, c[0x0][0x3e8] ;  /* 0x0000fa0000047ab9 */ /* 0x000fe20000000a00 */
[----:B------:R-:W-:Y:S02]  /*3020*/  CS2R R44, SRZ ;  /* 0x00000000002c7805 */ /* 0x000fe4000001ff00 */
[----:B------:R-:W-:Y:S01]  /*3030*/  CS2R R46, SRZ ;  /* 0x00000000002e7805 */ /* 0x000fe2000001ff00 */
[----:B0-----:R-:W-:-:S04]  /*3040*/  IMAD.WIDE.U32 R14, R40, 0x60, R14 ;  /* 0x00000060280e7825 */ /* 0x001fc800078e000e */
[----:B------:R-:W-:Y:S01]  /*3050*/  IMAD R13, R41, 0x60, RZ ;  /* 0x00000060290d7824 */ /* 0x000fe200078e02ff */
[----:B------:R-:W-:-:S04]  /*3060*/  IADD3 R41, P5, R80, R14, RZ ;  /* 0x0000000e50297210 */ /* 0x000fc80007fbe0ff */
[----:B------:R-:W-:Y:S01]  /*3070*/  IADD3.X R42, R38, R15, R13, P5, !PT ;  /* 0x0000000f262a7210 */ /* 0x000fe20002ffe40d */
[----:B------:R-:W-:Y:S01]  /*3080*/  IMAD.MOV.U32 R13, RZ, RZ, R11 ;  /* 0x000000ffff0d7224 */ /* 0x000fe200078e000b */
[----:B------:R-:W0:Y:S02]  /*3090*/  LDC.64 R14, c[0x0][0x408] ;  /* 0x00010200ff0e7b82 */ /* 0x000e240000000a00 */
[----:B0-----:R-:W-:-:S04]  /*30a0*/  IMAD.WIDE.U32 R12, R14, 0x60, R12 ;  /* 0x000000600e0c7825 */ /* 0x001fc800078e000c */
[----:B------:R-:W-:Y:S01]  /*30b0*/  IMAD R15, R15, 0x60, RZ ;  /* 0x000000600f0f7824 */ /* 0x000fe200078e02ff */
[----:B------:R-:W-:-:S04]  /*30c0*/  IADD3 R11, P5, R84, R12, RZ ;  /* 0x0000000c540b7210 */ /* 0x000fc80007fbe0ff */
[----:B------:R-:W-:Y:S02]  /*30d0*/  IADD3.X R40, R76, R13, R15, P5, !PT ;  /* 0x0000000d4c287210 */ /* 0x000fe40002ffe40f */
        /* <DEDUP_REMOVED lines=13> */
.L_x_499:
[----:B------:R-:W-:Y:S05]  /*31b0*/  BSYNC B1 ;  /* 0x0000000000017941 */ /* 0x000fea0003800000 */
.L_x_498:
[----:B-----5:R-:W-:Y:S01]  /*31c0*/  IMAD.MOV.U32 R11, RZ, RZ, R48 ;  /* 0x000000ffff0b7224 */ /* 0x020fe200078e0030 */
[----:B0-----:R-:W-:Y:S01]  /*31d0*/  MOV R12, R49 ;  /* 0x00000031000c7202 */ /* 0x001fe20000000f00 */
[----:B------:R-:W-:Y:S01]  /*31e0*/  IMAD.MOV.U32 R14, RZ, RZ, R53 ;  /* 0x000000ffff0e7224 */ /* 0x000fe200078e0035 */
[----:B------:R-:W-:Y:S01]  /*31f0*/  UISETP.NE.AND UP0, UPT, UR41, 0x3, UPT ;  /* 0x000000032900788c */ /* 0x000fe2000bf05270 */
        /* <DEDUP_REMOVED lines=9> */
[----:B------:R-:W-:-:S02]  /*3290*/  PLOP3.LUT P5, PT, PT, PT, UP0, 0x80, 0x0 ;  /* 0x000000000000781c */ /* 0x000fc40003faf008 */
[----:B------:R-:W-:Y:S01]  /*32a0*/  PRMT R127, R11, 0x7610, R127 ;  /* 0x000076100b7f7816 */ /* 0x000fe2000000007f */
[----:B------:R-:W-:Y:S01]  /*32b0*/  IMAD.MOV.U32 R11, RZ, RZ, R40 ;  /* 0x000000ffff0b7224 */ /* 0x000fe200078e0028 */
[----:B------:R-:W-:Y:S01]  /*32c0*/  PRMT R129, R12, 0x7610, R129 ;  /* 0x000076100c817816 */ /* 0x000fe20000000081 */
[----:B------:R-:W-:Y:S01]  /*32d0*/  IMAD.MOV.U32 R12, RZ, RZ, R41 ;  /* 0x000000ffff0c7224 */ /* 0x000fe200078e0029 */
[----:B------:R-:W-:Y:S01]  /*32e0*/  PRMT R133, R14, 0x7610, R133 ;  /* 0x000076100e857816 */ /* 0x000fe20000000085 */
[----:B------:R-:W-:Y:S01]  /*32f0*/  IMAD.MOV.U32 R14, RZ, RZ, R45 ;  /* 0x000000ffff0e7224 */ /* 0x000fe200078e002d */
[----:B------:R-:W-:Y:S02]  /*3300*/  PRMT R132, R13, 0x7610, R132 ;  /* 0x000076100d847816 */ /* 0x000fe40000000084 */
[----:B------:R-:W-:Y:S02]  /*3310*/  MOV R13, R44 ;  /* 0x0000002c000d7202 */ /* 0x000fe40000000f00 */
        /* <DEDUP_REMOVED lines=8> */
[----:B------:R-:W-:-:S02]  /*33a0*/  PRMT R105, R11, 0x7610, R105 ;  /* 0x000076100b697816 */ /* 0x000fc40000000069 */
[----:B------:R-:W-:Y:S02]  /*33b0*/  PRMT R108, R12, 0x7610, R108 ;  /* 0x000076100c6c7816 */ /* 0x000fe4000000006c */
[----:B------:R-:W-:Y:S02]  /*33c0*/  PRMT R115, R13, 0x7610, R115 ;  /* 0x000076100d737816 */ /* 0x000fe40000000073 */
[----:B------:R-:W-:Y:S01]  /*33d0*/  PRMT R116, R14, 0x7610, R116 ;  /* 0x000076100e747816 */ /* 0x000fe20000000074 */
[----:B------:R-:W-:Y:S06]  /*33e0*/  @!P5 BRA `(.L_x_500) ;  /* 0x000000000004d947 */ /* 0x000fec0003800000 */
[----:B------:R-:W-:Y:S01]  /*33f0*/  BPT.TRAP 0x1 ;  /* 0x000000040000795c */ /* 0x000fe20000300000 */
.L_x_500:
[----:B------:R-:W-:Y:S01]  /*3400*/  IMAD R90, R155, 0x8, R156 ;  /* 0x000000089b5a7824 */ /* 0x000fe200078e029c */
[----:B------:R-:W-:Y:S01]  /*3410*/  SHF.L.U32 R101, R154, 0x1f, RZ ;  /* 0x0000001f9a657819 */ /* 0x000fe200000006ff */
[----:B------:R-:W-:Y:S03]  /*3420*/  BSSY B1, `(.L_x_501) ;  /* 0x0000003000017945 */ /* 0x000fe60003800000 */
[----:B------:R-:W0:Y:S02]  /*3430*/  SYNCS.PHASECHK.TRANS64.TRYWAIT P6, [R90+URZ+0x28890], R101 ;  /* 0x028890655a0075a7 */ /* 0x000e2400080c017f */
[----:B0-----:R-:W-:Y:S05]  /*3440*/  @!P6 BRA `(.L_x_502) ;  /* 0x000001980038e947 */ /* 0x001fea0003800000 */
.L_x_808:
[----:B------:R-:W-:Y:S05]  /*3450*/  BSYNC B1 ;  /* 0x0000000000017941 */ /* 0x000fea0003800000 */
.L_x_501:
[----:B------:R-:W-:-:S03]  /*3460*/  UMOV UR4, 0xffffffff ;  /* 0xffffffff00047882 */ /* 0x000fc60000000000 */
[----:B------:R-:W-:Y:S05]  /*3470*/  BRA.DIV UR4, `(.L_x_503) ;  /* 0x0000019a04407947 */ /* 0x000fea000b800000 */
[----:B------:R1:W2:Y:S04]  /*3480*/  SHFL.IDX PT, R75, R106, RZ, 0x181f ;  /* 0x00181fff6a4b7589 */ /* 0x0002a800000e0000 */
[----:B------:R1:W3:Y:S02]  /*3490*/  SHFL.IDX PT, R74, R107, RZ, 0x181f ;  /* 0x00181fff6b4a7589 */ /* 0x0002e400000e0000 */
.L_x_812:
[----:B------:R-:W-:Y:S01]  /*34a0*/  ISETP.NE.AND P6, PT, R138, RZ, PT ;  /* 0x000000ff8a00720c */ /* 0x000fe20003fc5270 */
[----:B------:R-:W-:-:S12]  /*34b0*/  BSSY B1, `(.L_x_504) ;  /* 0x0000071000017945 */ /* 0x000fd80003800000 */
[----:B------:R-:W-:Y:S05]  /*34c0*/  @P6 BRA `(.L_x_505) ;  /* 0x0000000400bc6947 */ /* 0x000fea0003800000 */
[----:B------:R-:W-:Y:S04]  /*34d0*/  BSSY B2, `(.L_x_506) ;  /* 0x0000037000027945 */ /* 0x000fe80003800000 */
[----:B------:R-:W-:Y:S05]  /*34e0*/  @P1 BRA `(.L_x_507) ;  /* 0x0000000000d41947 */ /* 0x000fea0003800000 */
[----:B------:R4:W0:Y:S01]  /*34f0*/  LDS.128 R12, [R91+0x18400] ;  /* 0x018400005b0c7984 */ /* 0x0008220000000c00 */
[C---:B---3--:R-:W-:Y:S01]  /*3500*/  LEA R72, P6, R16.reuse, R74, 0x1 ;  /* 0x0000004a10487211 */ /* 0x048fe200078c08ff */
[----:B------:R-:W-:Y:S03]  /*3510*/  BSSY B3, `(.L_x_508) ;  /* 0x0000031000037945 */ /* 0x000fe60003800000 */
[----:B--2---:R-:W-:Y:S02]  /*3520*/  LEA.HI.X R73, R16, R75, R17, 0x1, P6 ;  /* 0x0000004b10497211 */ /* 0x004fe400030f0c11 */
[----:B------:R-:W-:-:S13]  /*3530*/  ISETP.GE.AND P6, PT, R18, R102, PT ;  /* 0x000000661200720c */ /* 0x000fda0003fc6270 */
[----:B----4-:R-:W-:Y:S05]  /*3540*/  @P6 BRA `(.L_x_509) ;  /* 0x0000000000b46947 */ /* 0x010fea0003800000 */
[----:B------:R-:W-:Y:S02]  /*3550*/  SHF.R.U64 R138, R70, 0x10, R71 ;  /* 0x00000010468a7819 */ /* 0x000fe40000001247 */
[----:B------:R-:W-:Y:S01]  /*3560*/  SHF.R.U64 R140, R68, 0x10, R69 ;  /* 0x00000010448c7819 */ /* 0x000fe20000001245 */
[----:B0-----:R-:W-:Y:S01]  /*3570*/  IMAD.U32 R68, R14, 0x10000, RZ ;  /* 0x000100000e447824 */ /* 0x001fe200078e00ff */
[----:B------:R-:W-:Y:S02]  /*3580*/  SHF.R.U32.HI R139, RZ, 0x10, R71 ;  /* 0x00000010ff8b7819 */ /* 0x000fe40000011647 */
[----:B------:R-:W-:Y:S02]  /*3590*/  SHF.R.U32.HI R11, RZ, 0x10, R69 ;  /* 0x00000010ff0b7819 */ /* 0x000fe40000011645 */
[----:B------:R-:W-:Y:S02]  /*35a0*/  PRMT R135, R135, 0x5410, R138 ;  /* 0x0000541087877816 */ /* 0x000fe4000000008a */
[----:B------:R-:W-:-:S02]  /*35b0*/  PRMT R137, R137, 0x5410, R140 ;  /* 0x0000541089897816 */ /* 0x000fc4000000008c */
[----:B------:R-:W-:Y:S02]  /*35c0*/  LOP3.LUT R69, R14, 0xffff0000, RZ, 0xc0, !PT ;  /* 0xffff00000e457812 */ /* 0x000fe400078ec0ff */
[----:B------:R-:W-:Y:S02]  /*35d0*/  PRMT R139, R134, 0x5410, R139 ;  /* 0x00005410868b7816 */ /* 0x000fe4000000008b */
[----:B------:R-:W-:Y:S01]  /*35e0*/  PRMT R136, R136, 0x5410, R11 ;  /* 0x0000541088887816 */ /* 0x000fe2000000000b */
[----:B------:R-:W-:Y:S01]  /*35f0*/  IMAD.U32 R11, R12, 0x10000, RZ ;  /* 0x000100000c0b7824 */ /* 0x000fe200078e00ff */
[----:B------:R-:W-:Y:S01]  /*3600*/  SHF.L.U32 R14, R13, 0x10, RZ ;  /* 0x000000100d0e7819 */ /* 0x000fe200000006ff */
[----:B------:R-:W-:Y:S01]  /*3610*/  IMAD.U32 R140, R139, 0x10000, RZ ;  /* 0x000100008b8c7824 */ /* 0x000fe200078e00ff */
[----:B------:R-:W-:Y:S01]  /*3620*/  LOP3.LUT R13, R13, 0xffff0000, RZ, 0xc0, !PT ;  /* 0xffff00000d0d7812 */ /* 0x000fe200078ec0ff */
[----:B------:R-:W-:Y:S01]  /*3630*/  IMAD.U32 R134, R136, 0x10000, RZ ;  /* 0x0001000088867824 */ /* 0x000fe200078e00ff */
[----:B------:R-:W-:Y:S01]  /*3640*/  LOP3.LUT R138, R135, 0xffff0000, RZ, 0xc0, !PT ;  /* 0xffff0000878a7812 */ /* 0x000fe200078ec0ff */
[----:B------:R-:W-:Y:S01]  /*3650*/  FMUL.FTZ R143, R69, R140 ;  /* 0x0000008c458f7220 */ /* 0x000fe20000410000 */
[----:B------:R-:W-:Y:S01]  /*3660*/  LOP3.LUT R71, R137, 0xffff0000, RZ, 0xc0, !PT ;  /* 0xffff000089477812 */ /* 0x000fe200078ec0ff */
[----:B------:R-:W-:Y:S01]  /*3670*/  IMAD.U32 R135, R135, 0x10000, RZ ;  /* 0x0001000087877824 */ /* 0x000fe200078e00ff */
[----:B------:R-:W-:Y:S01]  /*3680*/  LOP3.LUT R12, R12, 0xffff0000, RZ, 0xc0, !PT ;  /* 0xffff00000c0c7812 */ /* 0x000fe200078ec0ff */
[----:B------:R-:W-:Y:S01]  /*3690*/  FMUL.FTZ R141, R13, R138 ;  /* 0x0000008a0d8d7220 */ /* 0x000fe20000410000 */
[----:B------:R-:W-:Y:S01]  /*36a0*/  LOP3.LUT R70, R15, 0xffff0000, RZ, 0xc0, !PT ;  /* 0xffff00000f467812 */ /* 0x000fe200078ec0ff */
[----:B------:R-:W-:Y:S01]  /*36b0*/  FMUL.FTZ R13, R13, R71 ;  /* 0x000000470d0d7220 */ /* 0x000fe20000410000 */
[----:B------:R-:W-:Y:S01]  /*36c0*/  LOP3.LUT R139, R139, 0xffff0000, RZ, 0xc0, !PT ;  /* 0xffff00008b8b7812 */ /* 0x000fe200078ec0ff */
[----:B------:R-:W-:Y:S01]  /*36d0*/  FMUL.FTZ R69, R69, R134 ;  /* 0x0000008645457220 */ /* 0x000fe20000410000 */
[----:B------:R-:W-:Y:S01]  /*36e0*/  LOP3.LUT R136, R136, 0xffff0000, RZ, 0xc0, !PT ;  /* 0xffff000088887812 */ /* 0x000fe200078ec0ff */
[----:B------:R-:W-:-:S02]  /*36f0*/  IMAD.U32 R137, R137, 0x10000, RZ ;  /* 0x0001000089897824 */ /* 0x000fc400078e00ff */
[C---:B------:R-:W-:Y:S01]  /*3700*/  FFMA.FTZ R141, R14.reuse, R71, -R141 ;  /* 0x000000470e8d7223 */ /* 0x040fe2000001088d */
[----:B------:R-:W-:Y:S01]  /*3710*/  FFMA.FTZ R138, R14, R138, R13 ;  /* 0x0000008a0e8a7223 */ /* 0x000fe2000001000d */
[----:B------:R-:W-:Y:S01]  /*3720*/  FFMA.FTZ R143, R68, R134, -R143 ;  /* 0x00000086448f7223 */ /* 0x000fe2000001088f */
[----:B------:R-:W-:Y:S01]  /*3730*/  FMUL.FTZ R14, R12, R135 ;  /* 0x000000870c0e7220 */ /* 0x000fe20000410000 */
[----:B------:R-:W-:Y:S02]  /*3740*/  IMAD.U32 R15, R15, 0x10000, RZ ;  /* 0x000100000f0f7824 */ /* 0x000fe400078e00ff */
[----:B------:R-:W-:Y:S01]  /*3750*/  FFMA.FTZ R68, R68, R140, R69 ;  /* 0x0000008c44447223 */ /* 0x000fe20000010045 */
[----:B------:R-:W-:Y:S01]  /*3760*/  FMUL.FTZ R134, R70, R139 ;  /* 0x0000008b46867220 */ /* 0x000fe20000410000 */
[-C--:B------:R-:W-:Y:S01]  /*3770*/  FMUL.FTZ R12, R12, R137.reuse ;  /* 0x000000890c0c7220 */ /* 0x080fe20000410000 */
[-C--:B------:R-:W-:Y:S01]  /*3780*/  FMUL.FTZ R70, R70, R136.reuse ;  /* 0x0000008846467220 */ /* 0x080fe20000410000 */
[----:B------:R-:W-:Y:S01]  /*3790*/  FFMA.FTZ R14, R11, R137, -R14 ;  /* 0x000000890b0e7223 */ /* 0x000fe2000001080e */
[----:B------:R-:W-:Y:S01]  /*37a0*/  FFMA.FTZ R134, R15, R136, -R134 ;  /* 0x000000880f867223 */ /* 0x000fe20000010886 */
[----:B------:R-:W-:Y:S01]  /*37b0*/  FFMA.FTZ R11, R11, R135, R12 ;  /* 0x000000870b0b7223 */ /* 0x000fe2000001000c */
[----:B------:R-:W-:Y:S01]  /*37c0*/  FFMA.FTZ R15, R15, R139, R70 ;  /* 0x0000008b0f0f7223 */ /* 0x000fe20000010046 */
[----:B------:R-:W-:-:S02]  /*37d0*/  F2FP.BF16.F32.PACK_AB R68, R68, R143 ;  /* 0x0000008f4444723e */ /* 0x000fc400000010ff */
[----:B------:R-:W-:Y:S02]  /*37e0*/  F2FP.BF16.F32.PACK_AB R13, R138, R141 ;  /* 0x0000008d8a0d723e */ /* 0x000fe400000010ff */
[----:B------:R-:W-:Y:S01]  /*37f0*/  F2FP.BF16.F32.PACK_AB R12, R11, R14 ;  /* 0x0000000e0b0c723e */ /* 0x000fe200000010ff */
[----:B------:R-:W-:Y:S01]  /*3800*/  IMAD.MOV.U32 R14, RZ, RZ, R68 ;  /* 0x000000ffff0e7224 */ /* 0x000fe200078e0044 */
[----:B------:R-:W-:-:S07]  /*3810*/  F2FP.BF16.F32.PACK_AB R15, R15, R134 ;  /* 0x000000860f0f723e */ /* 0x000fce00000010ff */
.L_x_509:
[----:B------:R-:W-:Y:S05]  /*3820*/  BSYNC B3 ;  /* 0x0000000000037941 */ /* 0x000fea0003800000 */
.L_x_508:
[----:B0-----:R4:W-:Y:S02]  /*3830*/  ST.E.128 desc[UR42][R72.64], R12 ;  /* 0x0000000c48007985 */ /* 0x0019e4000c101d2a */
.L_x_507:
[----:B------:R-:W-:Y:S05]  /*3840*/  BSYNC B2 ;  /* 0x0000000000027941 */ /* 0x000fea0003800000 */
.L_x_506:
[----:B------:R-:W-:Y:S05]  /*3850*/  @P2 BRA `(.L_x_505) ;  /* 0x0000000000d82947 */ /* 0x000fea0003800000 */
[----:B----4-:R4:W0:Y:S01]  /*3860*/  LDS.128 R12, [R91+0x1c400] ;  /* 0x01c400005b0c7984 */ /* 0x0108220000000c00 */
[C---:B---3--:R-:W-:Y:S01]  /*3870*/  LEA R68, P6, R23.reuse, R74, 0x1 ;  /* 0x0000004a17447211 */ /* 0x048fe200078c08ff */
[----:B------:R-:W-:Y:S03]  /*3880*/  BSSY B2, `(.L_x_510) ;  /* 0x0000032000027945 */ /* 0x000fe60003800000 */
[----:B--2---:R-:W-:Y:S02]  /*3890*/  LEA.HI.X R69, R23, R75, R22, 0x1, P6 ;  /* 0x0000004b17457211 */ /* 0x004fe400030f0c16 */
[----:B------:R-:W-:-:S13]  /*38a0*/  ISETP.GE.AND P6, PT, R152, R102, PT ;  /* 0x000000669800720c */ /* 0x000fda0003fc6270 */
[----:B----4-:R-:W-:Y:S05]  /*38b0*/  @P6 BRA `(.L_x_511) ;  /* 0x0000000000b86947 */ /* 0x010fea0003800000 */
[----:B------:R-:W-:Y:S01]  /*38c0*/  SHF.R.U64 R72, R64, 0x10, R65 ;  /* 0x0000001040487819 */ /* 0x000fe20000001241 */
[----:B0-----:R-:W-:Y:S01]  /*38d0*/  IMAD.U32 R64, R14, 0x10000, RZ ;  /* 0x000100000e407824 */ /* 0x001fe200078e00ff */
[--C-:B------:R-:W-:Y:S02]  /*38e0*/  SHF.R.U64 R70, R66, 0x10, R67.reuse ;  /* 0x0000001042467819 */ /* 0x100fe40000001243 */
[----:B------:R-:W-:Y:S02]  /*38f0*/  SHF.R.U32.HI R67, RZ, 0x10, R67 ;  /* 0x00000010ff437819 */ /* 0x000fe40000011643 */
[----:B------:R-:W-:Y:S02]  /*3900*/  SHF.R.U32.HI R11, RZ, 0x10, R65 ;  /* 0x00000010ff0b7819 */ /* 0x000fe40000011641 */
[----:B------:R-:W-:Y:S02]  /*3910*/  PRMT R121, R121, 0x5410, R72 ;  /* 0x0000541079797816 */ /* 0x000fe40000000048 */
[----:B------:R-:W-:-:S02]  /*3920*/  PRMT R123, R123, 0x5410, R70 ;  /* 0x000054107b7b7816 */ /* 0x000fc40000000046 */
[----:B------:R-:W-:Y:S02]  /*3930*/  PRMT R124, R124, 0x5410, R67 ;  /* 0x000054107c7c7816 */ /* 0x000fe40000000043 */
[----:B------:R-:W-:Y:S02]  /*3940*/  LOP3.LUT R65, R14, 0xffff0000, RZ, 0xc0, !PT ;  /* 0xffff00000e417812 */ /* 0x000fe400078ec0ff */
[----:B------:R-:W-:Y:S01]  /*3950*/  PRMT R122, R122, 0x5410, R11 ;  /* 0x000054107a7a7816 */ /* 0x000fe2000000000b */
[----:B------:R-:W-:Y:S01]  /*3960*/  IMAD.U32 R72, R124, 0x10000, RZ ;  /* 0x000100007c487824 */ /* 0x000fe200078e00ff */
[C---:B------:R-:W-:Y:S01]  /*3970*/  SHF.L.U32 R14, R13.reuse, 0x10, RZ ;  /* 0x000000100d0e7819 */ /* 0x040fe200000006ff */
[----:B------:R-:W-:Y:S01]  /*3980*/  IMAD.U32 R11, R12, 0x10000, RZ ;  /* 0x000100000c0b7824 */ /* 0x000fe200078e00ff */
[----:B------:R-:W-:Y:S01]  /*3990*/  LOP3.LUT R13, R13, 0xffff0000, RZ, 0xc0, !PT ;  /* 0xffff00000d0d7812 */ /* 0x000fe200078ec0ff */
[----:B------:R-:W-:Y:S01]  /*39a0*/  IMAD.U32 R70, R122, 0x10000, RZ ;  /* 0x000100007a467824 */ /* 0x000fe200078e00ff */
[C---:B------:R-:W-:Y:S01]  /*39b0*/  LOP3.LUT R71, R123.reuse, 0xffff0000, RZ, 0xc0, !PT ;  /* 0xffff00007b477812 */ /* 0x040fe200078ec0ff */
[----:B------:R-:W-:Y:S01]  /*39c0*/  IMAD.U32 R123, R123, 0x10000, RZ ;  /* 0x000100007b7b7824 */ /* 0x000fe200078e00ff */
[C---:B------:R-:W-:Y:S01]  /*39d0*/  LOP3.LUT R67, R121.reuse, 0xffff0000, RZ, 0xc0, !PT ;  /* 0xffff000079437812 */ /* 0x040fe200078ec0ff */
[----:B------:R-:W-:Y:S01]  /*39e0*/  IMAD.U32 R121, R121, 0x10000, RZ ;  /* 0x0001000079797824 */ /* 0x000fe200078e00ff */
[----:B------:R-:W-:Y:S01]  /*39f0*/  LOP3.LUT R12, R12, 0xffff0000, RZ, 0xc0, !PT ;  /* 0xffff00000c0c7812 */ /* 0x000fe200078ec0ff */
[----:B------:R-:W-:Y:S01]  /*3a00*/  FMUL.FTZ R73, R13, R71 ;  /* 0x000000470d497220 */ /* 0x000fe20000410000 */
[----:B------:R-:W-:Y:S01]  /*3a10*/  LOP3.LUT R66, R15, 0xffff0000, RZ, 0xc0, !PT ;  /* 0xffff00000f427812 */ /* 0x000fe200078ec0ff */
[-C--:B------:R-:W-:Y:S01]  /*3a20*/  FMUL.FTZ R74, R13, R67.reuse ;  /* 0x000000430d4a7220 */ /* 0x080fe20000410000 */
[C---:B------:R-:W-:Y:S01]  /*3a30*/  FMUL.FTZ R13, R65.reuse, R72 ;  /* 0x00000048410d7220 */ /* 0x040fe20000410000 */
[-C--:B------:R-:W-:Y:S01]  /*3a40*/  FMUL.FTZ R65, R65, R70.reuse ;  /* 0x0000004641417220 */ /* 0x080fe20000410000 */
[----:B------:R-:W-:Y:S01]  /*3a50*/  LOP3.LUT R124, R124, 0xffff0000, RZ, 0xc0, !PT ;  /* 0xffff00007c7c7812 */ /* 0x000fe200078ec0ff */
[----:B------:R-:W-:Y:S01]  /*3a60*/  FFMA.FTZ R73, R14, R67, -R73 ;  /* 0x000000430e497223 */ /* 0x000fe20000010849 */
[----:B------:R-:W-:Y:S01]  /*3a70*/  LOP3.LUT R122, R122, 0xffff0000, RZ, 0xc0, !PT ;  /* 0xffff00007a7a7812 */ /* 0x000fe200078ec0ff */
[----:B------:R-:W-:Y:S01]  /*3a80*/  FFMA.FTZ R74, R14, R71, R74 ;  /* 0x000000470e4a7223 */ /* 0x000fe2000001004a */
[----:B------:R-:W-:Y:S01]  /*3a90*/  FFMA.FTZ R13, R64, R70, -R13 ;  /* 0x00000046400d7223 */ /* 0x000fe2000001080d */
[----:B------:R-:W-:Y:S01]  /*3aa0*/  FMUL.FTZ R14, R12, R123 ;  /* 0x0000007b0c0e7220 */ /* 0x000fe20000410000 */
[----:B------:R-:W-:Y:S01]  /*3ab0*/  FFMA.FTZ R64, R64, R72, R65 ;  /* 0x0000004840407223 */ /* 0x000fe20000010041 */
[----:B------:R-:W-:Y:S01]  /*3ac0*/  FMUL.FTZ R12, R12, R121 ;  /* 0x000000790c0c7220 */ /* 0x000fe20000410000 */
[----:B------:R-:W-:-:S02]  /*3ad0*/  IMAD.U32 R15, R15, 0x10000, RZ ;  /* 0x000100000f0f7824 */ /* 0x000fc400078e00ff */
[C---:B------:R-:W-:Y:S01]  /*3ae0*/  FMUL.FTZ R70, R66.reuse, R124 ;  /* 0x0000007c42467220 */ /* 0x040fe20000410000 */
[-C--:B------:R-:W-:Y:S01]  /*3af0*/  FMUL.FTZ R65, R66, R122.reuse ;  /* 0x0000007a42417220 */ /* 0x080fe20000410000 */
[C---:B------:R-:W-:Y:S01]  /*3b00*/  FFMA.FTZ R14, R11.reuse, R121, -R14 ;  /* 0x000000790b0e7223 */ /* 0x040fe2000001080e */
[----:B------:R-:W-:Y:S01]  /*3b10*/  FFMA.FTZ R11, R11, R123, R12 ;  /* 0x0000007b0b0b7223 */ /* 0x000fe2000001000c */
[C---:B------:R-:W-:Y:S01]  /*3b20*/  FFMA.FTZ R70, R15.reuse, R122, -R70 ;  /* 0x0000007a0f467223 */ /* 0x040fe20000010846 */
[----:B------:R-:W-:Y:S01]  /*3b30*/  FFMA.FTZ R65, R15, R124, R65 ;  /* 0x0000007c0f417223 */ /* 0x000fe20000010041 */
[----:B------:R-:W-:Y:S02]  /*3b40*/  F2FP.BF16.F32.PACK_AB R73, R74, R73 ;  /* 0x000000494a49723e */ /* 0x000fe400000010ff */
[----:B------:R-:W-:Y:S02]  /*3b50*/  F2FP.BF16.F32.PACK_AB R64, R64, R13 ;  /* 0x0000000d4040723e */ /* 0x000fe400000010ff */
[----:B------:R-:W-:Y:S01]  /*3b60*/  F2FP.BF16.F32.PACK_AB R12, R11, R14 ;  /* 0x0000000e0b0c723e */ /* 0x000fe200000010ff */
[----:B------:R-:W-:Y:S01]  /*3b70*/  IMAD.MOV.U32 R13, RZ, RZ, R73 ;  /* 0x000000ffff0d7224 */ /* 0x000fe200078e0049 */
[----:B------:R-:W-:Y:S01]  /*3b80*/  F2FP.BF16.F32.PACK_AB R15, R65, R70 ;  /* 0x00000046410f723e */ /* 0x000fe200000010ff */
[----:B------:R-:W-:-:S07]  /*3b90*/  IMAD.MOV.U32 R14, RZ, RZ, R64 ;  /* 0x000000ffff0e7224 */ /* 0x000fce00078e0040 */
.L_x_511:
[----:B------:R-:W-:Y:S05]  /*3ba0*/  BSYNC B2 ;  /* 0x0000000000027941 */ /* 0x000fea0003800000 */
.L_x_510:
[----:B0-----:R0:W-:Y:S02]  /*3bb0*/  ST.E.128 desc[UR42][R68.64], R12 ;  /* 0x0000000c44007985 */ /* 0x0011e4000c101d2a */
.L_x_505:
[----:B------:R-:W-:Y:S05]  /*3bc0*/  BSYNC B1 ;  /* 0x0000000000017941 */ /* 0x000fea0003800000 */
.L_x_504:
[----:B------:R-:W-:-:S03]  /*3bd0*/  UMOV UR4, 0xffffffff ;  /* 0xffffffff00047882 */ /* 0x000fc60000000000 */
[----:B------:R-:W-:Y:S05]  /*3be0*/  BRA.DIV UR4, `(.L_x_512) ;  /* 0x0000019204b07947 */ /* 0x000fea000b800000 */
[----:B------:R0:W0:Y:S04]  /*3bf0*/  SHFL.IDX PT, R67, R106, 0x1, 0x181f ;  /* 0x00381f006a437f89 */ /* 0x00002800000e0000 */
[----:B------:R0:W0:Y:S02]  /*3c00*/  SHFL.IDX PT, R66, R107, 0x1, 0x181f ;  /* 0x00381f006b427f89 */ /* 0x00002400000e0000 */
.L_x_816:
[----:B------:R-:W-:Y:S01]  /*3c10*/  ISETP.NE.AND P6, PT, R128, RZ, PT ;  /* 0x000000ff8000720c */ /* 0x000fe20003fc5270 */
[----:B------:R-:W-:-:S12]  /*3c20*/  BSSY B1, `(.L_x_513) ;  /* 0x0000072000017945 */ /* 0x000fd80003800000 */
[----:B------:R-:W-:Y:S05]  /*3c30*/  @P6 BRA `(.L_x_514) ;  /* 0x0000000400c06947 */ /* 0x000fea0003800000 */
[----:B------:R-:W-:Y:S04]  /*3c40*/  BSSY B2, `(.L_x_515) ;  /* 0x0000038000027945 */ /* 0x000fe80003800000 */
[----:B------:R-:W-:Y:S05]  /*3c50*/  @P1 BRA `(.L_x_516) ;  /* 0x0000000000d81947 */ /* 0x000fea0003800000 */
[----:B0---4-:R0:W4:Y:S01]  /*3c60*/  LDS.128 R12, [R91+0x19400] ;  /* 0x019400005b0c7984 */ /* 0x0111220000000c00 */
[C---:B------:R-:W-:Y:S01]  /*3c70*/  LEA R64, P6, R16.reuse, R66, 0x1 ;  /* 0x0000004210407211 */ /* 0x040fe200078c08ff */
[----:B------:R-:W-:Y:S03]  /*3c80*/  BSSY B3, `(.L_x_517) ;  /* 0x0000032000037945 */ /* 0x000fe60003800000 */
[----:B------:R-:W-:Y:S02]  /*3c90*/  LEA.HI.X R65, R16, R67, R17, 0x1, P6 ;  /* 0x0000004310417211 */ /* 0x000fe400030f0c11 */
[----:B------:R-:W-:-:S13]  /*3ca0*/  ISETP.GE.AND P6, PT, R18, R102, PT ;  /* 0x000000661200720c */ /* 0x000fda0003fc6270 */
[----:B0-----:R-:W-:Y:S05]  /*3cb0*/  @P6 BRA `(.L_x_518) ;  /* 0x0000000000b86947 */ /* 0x001fea0003800000 */
[----:B------:R-:W-:Y:S01]  /*3cc0*/  SHF.R.U64 R70, R60, 0x10, R61 ;  /* 0x000000103c467819 */ /* 0x000fe2000000123d */
[----:B----4-:R-:W-:Y:S01]  /*3cd0*/  IMAD.U32 R60, R14, 0x10000, RZ ;  /* 0x000100000e3c7824 */ /* 0x010fe200078e00ff */
[--C-:B------:R-:W-:Y:S02]  /*3ce0*/  SHF.R.U64 R68, R62, 0x10, R63.reuse ;  /* 0x000000103e447819 */ /* 0x100fe4000000123f */
[----:B------:R-:W-:Y:S02]  /*3cf0*/  SHF.R.U32.HI R63, RZ, 0x10, R63 ;  /* 0x00000010ff3f7819 */ /* 0x000fe4000001163f */
[----:B------:R-:W-:Y:S02]  /*3d00*/  SHF.R.U32.HI R11, RZ, 0x10, R61 ;  /* 0x00000010ff0b7819 */ /* 0x000fe4000001163d */
[----:B------:R-:W-:Y:S02]  /*3d10*/  PRMT R117, R117, 0x5410, R70 ;  /* 0x0000541075757816 */ /* 0x000fe40000000046 */
[----:B------:R-:W-:-:S02]  /*3d20*/  PRMT R119, R119, 0x5410, R68 ;  /* 0x0000541077777816 */ /* 0x000fc40000000044 */
[----:B------:R-:W-:Y:S02]  /*3d30*/  PRMT R120, R120, 0x5410, R63 ;  /* 0x0000541078787816 */ /* 0x000fe4000000003f */
[----:B------:R-:W-:Y:S01]  /*3d40*/  LOP3.LUT R61, R14, 0xffff0000, RZ, 0xc0, !PT ;  /* 0xffff00000e3d7812 */ /* 0x000fe200078ec0ff */
[C---:B------:R-:W-:Y:S01]  /*3d50*/  IMAD.U32 R14, R13.reuse, 0x10000, RZ ;  /* 0x000100000d0e7824 */ /* 0x040fe200078e00ff */
[----:B------:R-:W-:Y:S01]  /*3d60*/  PRMT R118, R118, 0x5410, R11 ;  /* 0x0000541076767816 */ /* 0x000fe2000000000b */
[----:B------:R-:W-:Y:S01]  /*3d70*/  IMAD.U32 R70, R120, 0x10000, RZ ;  /* 0x0001000078467824 */ /* 0x000fe200078e00ff */
[----:B------:R-:W-:Y:S01]  /*3d80*/  LOP3.LUT R13, R13, 0xffff0000, RZ, 0xc0, !PT ;  /* 0xffff00000d0d7812 */ /* 0x000fe200078ec0ff */
[----:B------:R-:W-:Y:S01]  /*3d90*/  IMAD.U32 R11, R12, 0x10000, RZ ;  /* 0x000100000c0b7824 */ /* 0x000fe200078e00ff */
[----:B------:R-:W-:Y:S01]  /*3da0*/  LOP3.LUT R69, R119, 0xffff0000, RZ, 0xc0, !PT ;  /* 0xffff000077457812 */ /* 0x000fe200078ec0ff */
[----:B------:R-:W-:Y:S01]  /*3db0*/  IMAD.U32 R68, R118, 0x10000, RZ ;  /* 0x0001000076447824 */ /* 0x000fe200078e00ff */
[----:B------:R-:W-:Y:S01]  /*3dc0*/  LOP3.LUT R63, R117, 0xffff0000, RZ, 0xc0, !PT ;  /* 0xffff0000753f7812 */ /* 0x000fe200078ec0ff */
        /* <DEDUP_REMOVED lines=8> */
[----:B------:R-:W-:Y:S01]  /*3e50*/  IMAD.U32 R117, R117, 0x10000, RZ ;  /* 0x0001000075757824 */ /* 0x000fe200078e00ff */
[----:B------:R-:W-:Y:S01]  /*3e60*/  LOP3.LUT R118, R118, 0xffff0000, RZ, 0xc0, !PT ;  /* 0xffff000076767812 */ /* 0x000fe200078ec0ff */
[C---:B------:R-:W-:Y:S01]  /*3e70*/  FFMA.FTZ R71, R14.reuse, R63, -R71 ;  /* 0x0000003f0e477223 */ /* 0x040fe20000010847 */
[----:B------:R-:W-:Y:S01]  /*3e80*/  FFMA.FTZ R72, R14, R69, R72 ;  /* 0x000000450e487223 */ /* 0x000fe20000010048 */
[----:B------:R-:W-:Y:S01]  /*3e90*/  FFMA.FTZ R13, R60, R68, -R13 ;  /* 0x000000443c0d7223 */ /* 0x000fe2000001080d */
[----:B------:R-:W-:Y:S01]  /*3ea0*/  FMUL.FTZ R14, R12, R119 ;  /* 0x000000770c0e7220 */ /* 0x000fe20000410000 */
[----:B------:R-:W-:Y:S01]  /*3eb0*/  SHF.L.U32 R15, R15, 0x10, RZ ;  /* 0x000000100f0f7819 */ /* 0x000fe200000006ff */
[----:B------:R-:W-:Y:S01]  /*3ec0*/  FFMA.FTZ R60, R60, R70, R61 ;  /* 0x000000463c3c7223 */ /* 0x000fe2000001003d */
[-C--:B------:R-:W-:Y:S01]  /*3ed0*/  FMUL.FTZ R12, R12, R117.reuse ;  /* 0x000000750c0c7220 */ /* 0x080fe20000410000 */
[C---:B------:R-:W-:Y:S01]  /*3ee0*/  FMUL.FTZ R68, R62.reuse, R120 ;  /* 0x000000783e447220 */ /* 0x040fe20000410000 */
[-C--:B------:R-:W-:Y:S01]  /*3ef0*/  FMUL.FTZ R61, R62, R118.reuse ;  /* 0x000000763e3d7220 */ /* 0x080fe20000410000 */
[C---:B------:R-:W-:Y:S01]  /*3f00*/  FFMA.FTZ R14, R11.reuse, R117, -R14 ;  /* 0x000000750b0e7223 */ /* 0x040fe2000001080e */
[----:B------:R-:W-:Y:S01]  /*3f10*/  FFMA.FTZ R11, R11, R119, R12 ;  /* 0x000000770b0b7223 */ /* 0x000fe2000001000c */
[C---:B------:R-:W-:Y:S01]  /*3f20*/  FFMA.FTZ R68, R15.reuse, R118, -R68 ;  /* 0x000000760f447223 */ /* 0x040fe20000010844 */
[----:B------:R-:W-:Y:S01]  /*3f30*/  FFMA.FTZ R61, R15, R120, R61 ;  /* 0x000000780f3d7223 */ /* 0x000fe2000001003d */
[----:B------:R-:W-:-:S02]  /*3f40*/  F2FP.BF16.F32.PACK_AB R71, R72, R71 ;  /* 0x000000474847723e */ /* 0x000fc400000010ff */
[----:B------:R-:W-:Y:S02]  /*3f50*/  F2FP.BF16.F32.PACK_AB R60, R60, R13 ;  /* 0x0000000d3c3c723e */ /* 0x000fe400000010ff */
[----:B------:R-:W-:Y:S01]  /*3f60*/  F2FP.BF16.F32.PACK_AB R12, R11, R14 ;  /* 0x0000000e0b0c723e */ /* 0x000fe200000010ff */
[----:B------:R-:W-:Y:S01]  /*3f70*/  IMAD.MOV.U32 R13, RZ, RZ, R71 ;  /* 0x000000ffff0d7224 */ /* 0x000fe200078e0047 */
[----:B------:R-:W-:Y:S01]  /*3f80*/  F2FP.BF16.F32.PACK_AB R15, R61, R68 ;  /* 0x000000443d0f723e */ /* 0x000fe200000010ff */
[----:B------:R-:W-:-:S07]  /*3f90*/  IMAD.MOV.U32 R14, RZ, RZ, R60 ;  /* 0x000000ffff0e7224 */ /* 0x000fce00078e003c */
.L_x_518:
[----:B------:R-:W-:Y:S05]  /*3fa0*/  BSYNC B3 ;  /* 0x0000000000037941 */ /* 0x000fea0003800000 */
.L_x_517:
[----:B----4-:R0:W-:Y:S02]  /*3fb0*/  ST.E.128 desc[UR42][R64.64], R12 ;  /* 0x0000000c40007985 */ /* 0x0101e4000c101d2a */
.L_x_516:
[----:B------:R-:W-:Y:S05]  /*3fc0*/  BSYNC B2 ;  /* 0x0000000000027941 */ /* 0x000fea0003800000 */
.L_x_515:
[----:B------:R-:W-:Y:S05]  /*3fd0*/  @P2 BRA `(.L_x_514) ;  /* 0x0000000000d82947 */ /* 0x000fea0003800000 */
[----:B0---4-:R0:W4:Y:S01]  /*3fe0*/  LDS.128 R12, [R91+0x1d400] ;  /* 0x01d400005b0c7984 */ /* 0x0111220000000c00 */
[C---:B------:R-:W-:Y:S01]  /*3ff0*/  LEA R60, P6, R23.reuse, R66, 0x1 ;  /* 0x00000042173c7211 */ /* 0x040fe200078c08ff */
[----:B------:R-:W-:Y:S03]  /*4000*/  BSSY B2, `(.L_x_519) ;  /* 0x0000032000027945 */ /* 0x000fe60003800000 */
[----:B------:R-:W-:Y:S02]  /*4010*/  LEA.HI.X R61, R23, R67, R22, 0x1, P6 ;  /* 0x00000043173d7211 */ /* 0x000fe400030f0c16 */
[----:B------:R-:W-:-:S13]  /*4020*/  ISETP.GE.AND P6, PT, R152, R102, PT ;  /* 0x000000669800720c */ /* 0x000fda0003fc6270 */
[----:B0-----:R-:W-:Y:S05]  /*4030*/  @P6 BRA `(.L_x_520) ;  /* 0x0000000000b86947 */ /* 0x001fea0003800000 */
[----:B------:R-:W-:Y:S02]  /*4040*/  SHF.R.U64 R64, R56, 0x10, R57 ;  /* 0x0000001038407819 */ /* 0x000fe40000001239 */
[--C-:B------:R-:W-:Y:S02]  /*4050*/  SHF.R.U64 R62, R58, 0x10, R59.reuse ;  /* 0x000000103a3e7819 */ /* 0x100fe4000000123b */
[----:B------:R-:W-:Y:S02]  /*4060*/  SHF.R.U32.HI R59, RZ, 0x10, R59 ;  /* 0x00000010ff3b7819 */ /* 0x000fe4000001163b */
[----:B------:R-:W-:Y:S02]  /*4070*/  SHF.R.U32.HI R11, RZ, 0x10, R57 ;  /* 0x00000010ff0b7819 */ /* 0x000fe40000011639 */
[----:B------:R-:W-:Y:S02]  /*4080*/  PRMT R109, R109, 0x5410, R64 ;  /* 0x000054106d6d7816 */ /* 0x000fe40000000040 */
[----:B------:R-:W-:-:S02]  /*4090*/  PRMT R111, R111, 0x5410, R62 ;  /* 0x000054106f6f7816 */ /* 0x000fc4000000003e */
[----:B------:R-:W-:Y:S02]  /*40a0*/  PRMT R112, R112, 0x5410, R59 ;  /* 0x0000541070707816 */ /* 0x000fe4000000003b */
[C---:B----4-:R-:W-:Y:S02]  /*40b0*/  SHF.L.U32 R56, R14.reuse, 0x10, RZ ;  /* 0x000000100e387819 */ /* 0x050fe400000006ff */
        /* <DEDUP_REMOVED lines=36> */
[----:B------:R-:W-:-:S02]  /*4300*/  F2FP.BF16.F32.PACK_AB R15, R57, R62 ;  /* 0x0000003e390f723e */ /* 0x000fc400000010ff */
[----:B------:R-:W-:-:S07]  /*4310*/  MOV R13, R65 ;  /* 0x00000041000d7202 */ /* 0x000fce0000000f00 */
.L_x_520:
[----:B------:R-:W-:Y:S05]  /*4320*/  BSYNC B2 ;  /* 0x0000000000027941 */ /* 0x000fea0003800000 */
.L_x_519:
[----:B----4-:R0:W-:Y:S02]  /*4330*/  ST.E.128 desc[UR42][R60.64], R12 ;  /* 0x0000000c3c007985 */ /* 0x0101e4000c101d2a */
.L_x_514:
[----:B------:R-:W-:Y:S05]  /*4340*/  BSYNC B1 ;  /* 0x0000000000017941 */ /* 0x000fea0003800000 */
.L_x_513:
[----:B------:R-:W-:-:S03]  /*4350*/  UMOV UR4, 0xffffffff ;  /* 0xffffffff00047882 */ /* 0x000fc60000000000 */
[----:B------:R-:W-:Y:S05]  /*4360*/  BRA.DIV UR4, `(.L_x_521) ;  /* 0x0000018e041c7947 */ /* 0x000fea000b800000 */
[----:B------:R0:W0:Y:S04]  /*4370*/  SHFL.IDX PT, R59, R106, 0x2, 0x181f ;  /* 0x00581f006a3b7f89 */ /* 0x00002800000e0000 */
[----:B------:R0:W0:Y:S02]  /*4380*/  SHFL.IDX PT, R58, R107, 0x2, 0x181f ;  /* 0x00581f006b3a7f89 */ /* 0x00002400000e0000 */
.L_x_820:
[----:B------:R-:W-:Y:S04]  /*4390*/  BSSY B1, `(.L_x_522) ;  /* 0x0000072000017945 */ /* 0x000fe80003800000 */
        /* <DEDUP_REMOVED lines=15> */
[----:B------:R-:W-:Y:S01]  /*4490*/  PRMT R132, R132, 0x5410, R11 ;  /* 0x0000541084847816 */ /* 0x000fe2000000000b */
[----:B------:R-:W-:Y:S01]  /*44a0*/  IMAD.U32 R11, R12, 0x10000, RZ ;  /* 0x000100000c0b7824 */ /* 0x000fe200078e00ff */
[----:B------:R-:W-:-:S02]  /*44b0*/  PRMT R133, R133, 0x5410, R60 ;  /* 0x0000541085857816 */ /* 0x000fc4000000003c */
[----:B------:R-:W-:Y:S01]  /*44c0*/  LOP3.LUT R53, R14, 0xffff0000, RZ, 0xc0, !PT ;  /* 0xffff00000e357812 */ /* 0x000fe200078ec0ff */
[----:B------:R-:W-:Y:S01]  /*44d0*/  IMAD.U32 R14, R13, 0x10000, RZ ;  /* 0x000100000d0e7824 */ /* 0x000fe200078e00ff */
[----:B------:R-:W-:Y:S01]  /*44e0*/  PRMT R131, R131, 0x5410, R62 ;  /* 0x0000541083837816 */ /* 0x000fe2000000003e */
[----:B------:R-:W-:Y:S01]  /*44f0*/  IMAD.U32 R62, R133, 0x10000, RZ ;  /* 0x00010000853e7824 */ /* 0x000fe200078e00ff */
[----:B------:R-:W-:Y:S02]  /*4500*/  LOP3.LUT R13, R13, 0xffff0000, RZ, 0xc0, !PT ;  /* 0xffff00000d0d7812 */ /* 0x000fe400078ec0ff */
[----:B------:R-:W-:Y:S01]  /*4510*/  LOP3.LUT R61, R132, 0xffff0000, RZ, 0xc0, !PT ;  /* 0xffff0000843d7812 */ /* 0x000fe200078ec0ff */
[----:B------:R-:W-:Y:S01]  /*4520*/  IMAD.U32 R60, R131, 0x10000, RZ ;  /* 0x00010000833c7824 */ /* 0x000fe200078e00ff */
[----:B------:R-:W-:Y:S01]  /*4530*/  LOP3.LUT R55, R130, 0xffff0000, RZ, 0xc0, !PT ;  /* 0xffff000082377812 */ /* 0x000fe200078ec0ff */
[----:B------:R-:W-:Y:S01]  /*4540*/  IMAD.U32 R132, R132, 0x10000, RZ ;  /* 0x0001000084847824 */ /* 0x000fe200078e00ff */
[----:B------:R-:W-:Y:S01]  /*4550*/  LOP3.LUT R54, R15, 0xffff0000, RZ, 0xc0, !PT ;  /* 0xffff00000f367812 */ /* 0x000fe200078ec0ff */
[C---:B------:R-:W-:Y:S01]  /*4560*/  FMUL.FTZ R63, R13.reuse, R61 ;  /* 0x0000003d0d3f7220 */ /* 0x040fe20000410000 */
        /* <DEDUP_REMOVED lines=9> */
[C---:B------:R-:W-:Y:S01]  /*4600*/  FFMA.FTZ R60, R52.reuse, R60, -R13 ;  /* 0x0000003c343c7223 */ /* 0x040fe2000001080d */
[----:B------:R-:W-:Y:S01]  /*4610*/  FFMA.FTZ R53, R52, R62, R53 ;  /* 0x0000003e34357223 */ /* 0x000fe20000010035 */
[----:B------:R-:W-:-:S02]  /*4620*/  IMAD.U32 R15, R15, 0x10000, RZ ;  /* 0x000100000f0f7824 */ /* 0x000fc400078e00ff */
[----:B------:R-:W-:Y:S01]  /*4630*/  FMUL.FTZ R52, R54, R133 ;  /* 0x0000008536347220 */ /* 0x000fe20000410000 */
[C---:B------:R-:W-:Y:S01]  /*4640*/  FMUL.FTZ R14, R12.reuse, R132 ;  /* 0x000000840c0e7220 */ /* 0x040fe20000410000 */
[-C--:B------:R-:W-:Y:S01]  /*4650*/  FMUL.FTZ R13, R12, R130.reuse ;  /* 0x000000820c0d7220 */ /* 0x080fe20000410000 */
[-C--:B------:R-:W-:Y:S01]  /*4660*/  FMUL.FTZ R54, R54, R131.reuse ;  /* 0x0000008336367220 */ /* 0x080fe20000410000 */
[----:B------:R-:W-:Y:S01]  /*4670*/  FFMA.FTZ R52, R15, R131, -R52 ;  /* 0x000000830f347223 */ /* 0x000fe20000010834 */
[C---:B------:R-:W-:Y:S01]  /*4680*/  FFMA.FTZ R14, R11.reuse, R130, -R14 ;  /* 0x000000820b0e7223 */ /* 0x040fe2000001080e */
[----:B------:R-:W-:Y:S01]  /*4690*/  FFMA.FTZ R13, R11, R132, R13 ;  /* 0x000000840b0d7223 */ /* 0x000fe2000001000d */
[----:B------:R-:W-:Y:S01]  /*46a0*/  FFMA.FTZ R15, R15, R133, R54 ;  /* 0x000000850f0f7223 */ /* 0x000fe20000010036 */
[----:B------:R-:W-:Y:S02]  /*46b0*/  F2FP.BF16.F32.PACK_AB R63, R64, R63 ;  /* 0x0000003f403f723e */ /* 0x000fe400000010ff */
[----:B------:R-:W-:-:S02]  /*46c0*/  F2FP.BF16.F32.PACK_AB R60, R53, R60 ;  /* 0x0000003c353c723e */ /* 0x000fc400000010ff */
[----:B------:R-:W-:Y:S01]  /*46d0*/  F2FP.BF16.F32.PACK_AB R12, R13, R14 ;  /* 0x0000000e0d0c723e */ /* 0x000fe200000010ff */
[----:B------:R-:W-:Y:S01]  /*46e0*/  IMAD.MOV.U32 R13, RZ, RZ, R63 ;  /* 0x000000ffff0d7224 */ /* 0x000fe200078e003f */
[----:B------:R-:W-:Y:S02]  /*46f0*/  F2FP.BF16.F32.PACK_AB R15, R15, R52 ;  /* 0x000000340f0f723e */ /* 0x000fe400000010ff */
[----:B------:R-:W-:-:S07]  /*4700*/  MOV R14, R60 ;  /* 0x0000003c000e7202 */ /* 0x000fce0000000f00 */
.L_x_527:
[----:B------:R-:W-:Y:S05]  /*4710*/  BSYNC B3 ;  /* 0x0000000000037941 */ /* 0x000fea0003800000 */
.L_x_526:
[----:B----4-:R0:W-:Y:S02]  /*4720*/  ST.E.128 desc[UR42][R56.64], R12 ;  /* 0x0000000c38007985 */ /* 0x0101e4000c101d2a */
.L_x_525:
[----:B------:R-:W-:Y:S05]  /*4730*/  BSYNC B2 ;  /* 0x0000000000027941 */ /* 0x000fea0003800000 */
.L_x_524:
        /* <DEDUP_REMOVED lines=16> */
[----:B------:R-:W-:Y:S01]  /*4840*/  IMAD.U32 R14, R13, 0x10000, RZ ;  /* 0x000100000d0e7824 */ /* 0x000fe200078e00ff */
        /* <DEDUP_REMOVED lines=12> */
[----:B------:R-:W-:Y:S01]  /*4910*/  FMUL.FTZ R13, R49, R56 ;  /* 0x00000038310d7220 */ /* 0x000fe20000410000 */
[----:B------:R-:W-:Y:S01]  /*4920*/  LOP3.LUT R129, R129, 0xffff0000, RZ, 0xc0, !PT ;  /* 0xffff000081817812 */ /* 0x000fe200078ec0ff */
[-C--:B------:R-:W-:Y:S01]  /*4930*/  FMUL.FTZ R49, R49, R54.reuse ;  /* 0x0000003631317220 */ /* 0x080fe20000410000 */
[----:B------:R-:W-:Y:S01]  /*4940*/  SHF.L.U32 R125, R125, 0x10, RZ ;  /* 0x000000107d7d7819 */ /* 0x000fe200000006ff */
[----:B------:R-:W-:Y:S01]  /*4950*/  FFMA.FTZ R57, R14, R51, -R57 ;  /* 0x000000330e397223 */ /* 0x000fe20000010839 */
[----:B------:R-:W-:Y:S01]  /*4960*/  LOP3.LUT R126, R126, 0xffff0000, RZ, 0xc0, !PT ;  /* 0xffff00007e7e7812 */ /* 0x000fe200078ec0ff */
[----:B------:R-:W-:Y:S01]  /*4970*/  FFMA.FTZ R58, R14, R55, R58 ;  /* 0x000000370e3a7223 */ /* 0x000fe2000001003a */
[----:B------:R-:W-:Y:S01]  /*4980*/  FFMA.FTZ R13, R48, R54, -R13 ;  /* 0x00000036300d7223 */ /* 0x000fe2000001080d */
[----:B------:R-:W-:Y:S01]  /*4990*/  FMUL.FTZ R14, R12, R127 ;  /* 0x0000007f0c0e7220 */ /* 0x000fe20000410000 */
[----:B------:R-:W-:-:S02]  /*49a0*/  IMAD.U32 R15, R15, 0x10000, RZ ;  /* 0x000100000f0f7824 */ /* 0x000fc400078e00ff */
        /* <DEDUP_REMOVED lines=8> */
[----:B------:R-:W-:Y:S02]  /*4a30*/  F2FP.BF16.F32.PACK_AB R57, R58, R57 ;  /* 0x000000393a39723e */ /* 0x000fe400000010ff */
[----:B------:R-:W-:-:S02]  /*4a40*/  F2FP.BF16.F32.PACK_AB R48, R48, R13 ;  /* 0x0000000d3030723e */ /* 0x000fc400000010ff */
[----:B------:R-:W-:Y:S01]  /*4a50*/  F2FP.BF16.F32.PACK_AB R12, R11, R14 ;  /* 0x0000000e0b0c723e */ /* 0x000fe200000010ff */
[----:B------:R-:W-:Y:S01]  /*4a60*/  IMAD.MOV.U32 R13, RZ, RZ, R57 ;  /* 0x000000ffff0d7224 */ /* 0x000fe200078e0039 */
[----:B------:R-:W-:Y:S01]  /*4a70*/  F2FP.BF16.F32.PACK_AB R15, R15, R54 ;  /* 0x000000360f0f723e */ /* 0x000fe200000010ff */
[----:B------:R-:W-:-:S07]  /*4a80*/  IMAD.MOV.U32 R14, RZ, RZ, R48 ;  /* 0x000000ffff0e7224 */ /* 0x000fce00078e0030 */
.L_x_529:
[----:B------:R-:W-:Y:S05]  /*4a90*/  BSYNC B2 ;  /* 0x0000000000027941 */ /* 0x000fea0003800000 */
.L_x_528:
[----:B----4-:R0:W-:Y:S02]  /*4aa0*/  ST.E.128 desc[UR42][R52.64], R12 ;  /* 0x0000000c34007985 */ /* 0x0101e4000c101d2a */
.L_x_523:
[----:B------:R-:W-:Y:S05]  /*4ab0*/  BSYNC B1 ;  /* 0x0000000000017941 */ /* 0x000fea0003800000 */
.L_x_522:
[----:B------:R-:W-:-:S03]  /*4ac0*/  UMOV UR4, 0xffffffff ;  /* 0xffffffff00047882 */ /* 0x000fc60000000000 */
[----:B------:R-:W-:Y:S05]  /*4ad0*/  BRA.DIV UR4, `(.L_x_530) ;  /* 0x00000186048c7947 */ /* 0x000fea000b800000 */
[----:B------:R2:W2:Y:S04]  /*4ae0*/  SHFL.IDX PT, R51, R106, 0x3, 0x181f ;  /* 0x00781f006a337f89 */ /* 0x0004a800000e0000 */
[----:B01----:R-:W0:Y:S02]  /*4af0*/  SHFL.IDX PT, R107, R107, 0x3, 0x181f ;  /* 0x00781f006b6b7f89 */ /* 0x003e2400000e0000 */
.L_x_824:
[----:B------:R-:W-:Y:S05]  /*4b00*/  @P4 BRA `(.L_x_531) ;  /* 0x0000003400fc4947 */ /* 0x000fea0003800000 */
[----:B------:R-:W-:Y:S04]  /*4b10*/  BSSY B1, `(.L_x_532) ;  /* 0x0000038000017945 */ /* 0x000fe80003800000 */
[----:B------:R-:W-:Y:S05]  /*4b20*/  @P1 BRA `(.L_x_533) ;  /* 0x0000000000d81947 */ /* 0x000fea0003800000 */
[----:B----4-:R1:W4:Y:S01]  /*4b30*/  LDS.128 R12, [R91+0x1b400] ;  /* 0x01b400005b0c7984 */ /* 0x0103220000000c00 */
[C---:B0-----:R-:W-:Y:S01]  /*4b40*/  LEA R48, P3, R16.reuse, R107, 0x1 ;  /* 0x0000006b10307211 */ /* 0x041fe200078608ff */
[----:B------:R-:W-:Y:S03]  /*4b50*/  BSSY B2, `(.L_x_534) ;  /* 0x0000032000027945 */ /* 0x000fe60003800000 */
[----:B--2---:R-:W-:Y:S02]  /*4b60*/  LEA.HI.X R49, R16, R51, R17, 0x1, P3 ;  /* 0x0000003310317211 */ /* 0x004fe400018f0c11 */
[----:B------:R-:W-:-:S13]  /*4b70*/  ISETP.GE.AND P3, PT, R18, R102, PT ;  /* 0x000000661200720c */ /* 0x000fda0003f66270 */
[----:B-1----:R-:W-:Y:S05]  /*4b80*/  @P3 BRA `(.L_x_535) ;  /* 0x0000000000b83947 */ /* 0x002fea0003800000 */
[----:B------:R-:W-:Y:S02]  /*4b90*/  SHF.R.U64 R50, R46, 0x10, R47 ;  /* 0x000000102e327819 */ /* 0x000fe4000000122f */
[----:B------:R-:W-:Y:S01]  /*4ba0*/  SHF.R.U64 R52, R44, 0x10, R45 ;  /* 0x000000102c347819 */ /* 0x000fe2000000122d */
[----:B----4-:R-:W-:Y:S01]  /*4bb0*/  IMAD.U32 R44, R14, 0x10000, RZ ;  /* 0x000100000e2c7824 */ /* 0x010fe200078e00ff */
[----:B------:R-:W-:Y:S02]  /*4bc0*/  SHF.R.U32.HI R47, RZ, 0x10, R47 ;  /* 0x00000010ff2f7819 */ /* 0x000fe4000001162f */
[----:B------:R-:W-:Y:S02]  /*4bd0*/  SHF.R.U32.HI R11, RZ, 0x10, R45 ;  /* 0x00000010ff0b7819 */ /* 0x000fe4000001162d */
[----:B------:R-:W-:Y:S02]  /*4be0*/  PRMT R115, R115, 0x5410, R50 ;  /* 0x0000541073737816 */ /* 0x000fe40000000032 */
[----:B------:R-:W-:-:S02]  /*4bf0*/  PRMT R113, R113, 0x5410, R52 ;  /* 0x0000541071717816 */ /* 0x000fc40000000034 */
[----:B------:R-:W-:Y:S01]  /*4c00*/  LOP3.LUT R45, R14, 0xffff0000, RZ, 0xc0, !PT ;  /* 0xffff00000e2d7812 */ /* 0x000fe200078ec0ff */
[C---:B------:R-:W-:Y:S01]  /*4c10*/  IMAD.U32 R14, R13.reuse, 0x10000, RZ ;  /* 0x000100000d0e7824 */ /* 0x040fe200078e00ff */
[----:B------:R-:W-:Y:S02]  /*4c20*/  PRMT R116, R116, 0x5410, R47 ;  /* 0x0000541074747816 */ /* 0x000fe4000000002f */
[----:B------:R-:W-:Y:S01]  /*4c30*/  PRMT R114, R114, 0x5410, R11 ;  /* 0x0000541072727816 */ /* 0x000fe2000000000b */
        /* <DEDUP_REMOVED lines=8> */
[----:B------:R-:W-:Y:S01]  /*4cc0*/  FMUL.FTZ R55, R13, R52 ;  /* 0x000000340d377220 */ /* 0x000fe20000410000 */
[----:B------:R-:W-:Y:S01]  /*4cd0*/  SHF.L.U32 R115, R115, 0x10, RZ ;  /* 0x0000001073737819 */ /* 0x000fe200000006ff */
[-C--:B------:R-:W-:Y:S01]  /*4ce0*/  FMUL.FTZ R13, R13, R47.reuse ;  /* 0x0000002f0d0d7220 */ /* 0x080fe20000410000 */
[----:B------:R-:W-:Y:S01]  /*4cf0*/  LOP3.LUT R46, R15, 0xffff0000, RZ, 0xc0, !PT ;  /* 0xffff00000f2e7812 */ /* 0x000fe200078ec0ff */
[----:B------:R-:W-:Y:S01]  /*4d00*/  FMUL.FTZ R45, R45, R50 ;  /* 0x000000322d2d7220 */ /* 0x000fe20000410000 */
[----:B------:R-:W-:Y:S01]  /*4d10*/  LOP3.LUT R116, R116, 0xffff0000, RZ, 0xc0, !PT ;  /* 0xffff000074747812 */ /* 0x000fe200078ec0ff */
[----:B------:R-:W-:Y:S01]  /*4d20*/  IMAD.U32 R113, R113, 0x10000, RZ ;  /* 0x0001000071717824 */ /* 0x000fe200078e00ff */
[----:B------:R-:W-:Y:S01]  /*4d30*/  LOP3.LUT R114, R114, 0xffff0000, RZ, 0xc0, !PT ;  /* 0xffff000072727812 */ /* 0x000fe200078ec0ff */
[C---:B------:R-:W-:Y:S01]  /*4d40*/  FFMA.FTZ R55, R14.reuse, R47, -R55 ;  /* 0x0000002f0e377223 */ /* 0x040fe20000010837 */
[----:B------:R-:W-:Y:S01]  /*4d50*/  FFMA.FTZ R52, R14, R52, R13 ;  /* 0x000000340e347223 */ /* 0x000fe2000001000d */
[----:B------:R-:W-:Y:S01]  /*4d60*/  FFMA.FTZ R57, R44, R50, -R57 ;  /* 0x000000322c397223 */ /* 0x000fe20000010839 */
[----:B------:R-:W-:Y:S01]  /*4d70*/  FMUL.FTZ R14, R12, R115 ;  /* 0x000000730c0e7220 */ /* 0x000fe20000410000 */
[----:B------:R-:W-:-:S02]  /*4d80*/  IMAD.U32 R15, R15, 0x10000, RZ ;  /* 0x000100000f0f7824 */ /* 0x000fc400078e00ff */
[----:B------:R-:W-:Y:S01]  /*4d90*/  FFMA.FTZ R44, R44, R53, R45 ;  /* 0x000000352c2c7223 */ /* 0x000fe2000001002d */
        /* <DEDUP_REMOVED lines=13> */
.L_x_535:
[----:B------:R-:W-:Y:S05]  /*4e70*/  BSYNC B2 ;  /* 0x0000000000027941 */ /* 0x000fea0003800000 */
.L_x_534:
[----:B----4-:R1:W-:Y:S02]  /*4e80*/  ST.E.128 desc[UR42][R48.64], R12 ;  /* 0x0000000c30007985 */ /* 0x0103e4000c101d2a */
.L_x_533:
[----:B------:R-:W-:Y:S05]  /*4e90*/  BSYNC B1 ;  /* 0x0000000000017941 */ /* 0x000fea0003800000 */
.L_x_532:
[----:B------:R-:W-:Y:S05]  /*4ea0*/  @P2 BRA `(.L_x_531) ;  /* 0x0000003400142947 */ /* 0x000fea0003800000 */
[----:B-1--4-:R1:W4:Y:S01]  /*4eb0*/  LDS.128 R12, [R91+0x1f400] ;  /* 0x01f400005b0c7984 */ /* 0x0123220000000c00 */
[C---:B0-----:R-:W-:Y:S01]  /*4ec0*/  LEA R44, P3, R23.reuse, R107, 0x1 ;  /* 0x0000006b172c7211 */ /* 0x041fe200078608ff */
[----:B------:R-:W-:Y:S03]  /*4ed0*/  BSSY B1, `(.L_x_536) ;  /* 0x0000032000017945 */ /* 0x000fe60003800000 */
[----:B--2---:R-:W-:Y:S02]  /*4ee0*/  LEA.HI.X R45, R23, R51, R22, 0x1, P3 ;  /* 0x00000033172d7211 */ /* 0x004fe400018f0c16 */
[----:B------:R-:W-:-:S13]  /*4ef0*/  ISETP.GE.AND P3, PT, R152, R102, PT ;  /* 0x000000669800720c */ /* 0x000fda0003f66270 */
[----:B-1----:R-:W-:Y:S05]  /*4f00*/  @P3 BRA `(.L_x_537) ;  /* 0x0000000000b83947 */ /* 0x002fea0003800000 */
        /* <DEDUP_REMOVED lines=14> */
[C---:B------:R-:W-:Y:S01]  /*4ff0*/  LOP3.LUT R47, R105.reuse, 0xffff0000, RZ, 0xc0, !PT ;  /* 0xffff0000692f7812 */ /* 0x040fe200078ec0ff */
[----:B------:R-:W-:Y:S01]  /*5000*/  IMAD.U32 R105, R105, 0x10000, RZ ;  /* 0x0001000069697824 */ /* 0x000fe200078e00ff */
[C---:B------:R-:W-:Y:S01]  /*5010*/  LOP3.LUT R43, R103.reuse, 0xffff0000, RZ, 0xc0, !PT ;  /* 0xffff0000672b7812 */ /* 0x040fe200078ec0ff */
[----:B------:R-:W-:Y:S01]  /*5020*/  IMAD.U32 R103, R103, 0x10000, RZ ;  /* 0x0001000067677824 */ /* 0x000fe200078e00ff */
[----:B------:R-:W-:Y:S01]  /*5030*/  SHF.L.U32 R46, R104, 0x10, RZ ;  /* 0x00000010682e7819 */ /* 0x000fe200000006ff */
[C---:B------:R-:W-:Y:S01]  /*5040*/  FMUL.FTZ R49, R13.reuse, R47 ;  /* 0x0000002f0d317220 */ /* 0x040fe20000410000 */
[----:B------:R-:W-:Y:S01]  /*5050*/  LOP3.LUT R12, R12, 0xffff0000, RZ, 0xc0, !PT ;  /* 0xffff00000c0c7812 */ /* 0x000fe200078ec0ff */
[-C--:B------:R-:W-:Y:S01]  /*5060*/  FMUL.FTZ R50, R13, R43.reuse ;  /* 0x0000002b0d327220 */ /* 0x080fe20000410000 */
[----:B------:R-:W-:Y:S01]  /*5070*/  FMUL.FTZ R13, R41, R48 ;  /* 0x00000030290d7220 */ /* 0x000fe20000410000 */
[----:B------:R-:W-:Y:S01]  /*5080*/  LOP3.LUT R42, R15, 0xffff0000, RZ, 0xc0, !PT ;  /* 0xffff00000f2a7812 */ /* 0x000fe200078ec0ff */
        /* <DEDUP_REMOVED lines=22> */
.L_x_537:
[----:B------:R-:W-:Y:S05]  /*51f0*/  BSYNC B1 ;  /* 0x0000000000017941 */ /* 0x000fea0003800000 */
.L_x_536:
[----:B----4-:R0:W-:Y:S01]  /*5200*/  ST.E.128 desc[UR42][R44.64], R12 ;  /* 0x0000000c2c007985 */ /* 0x0101e2000c101d2a */
[----:B------:R-:W-:Y:S05]  /*5210*/  BRA `(.L_x_531) ;  /* 0x0000003000387947 */ /* 0x000fea0003800000 */
.L_x_491:
[----:B------:R-:W-:-:S05]  /*5220*/  VIADD R40, R153, 0x20 ;  /* 0x0000002099287836 */ /* 0x000fca0000000000 */
[----:B------:R-:W-:Y:S01]  /*5230*/  ISETP.GE.AND P4, PT, R40, R96, PT ;  /* 0x000000602800720c */ /* 0x000fe20003f86270 */
[----:B------:R-:W-:-:S03]  /*5240*/  VIADD R40, R153, 0x40 ;  /* 0x0000004099287836 */ /* 0x000fc60000000000 */
[----:B------:R-:W-:-:S13]  /*5250*/  ISETP.GE.OR P4, PT, R16, R102, P4 ;  /* 0x000000661000720c */ /* 0x000fda0002786670 */
[----:B------:R-:W-:Y:S01]  /*5260*/  @!P4 IADD3 R46, P3, P5, R82, R14, R20 ;  /* 0x0000000e522ec210 */ /* 0x000fe20007d7e014 */
[----:B------:R-:W0:Y:S03]  /*5270*/  @!P4 LDC.64 R56, c[0x0][0x3e8] ;  /* 0x0000fa00ff38cb82 */ /* 0x000e260000000a00 */
[----:B------:R-:W-:Y:S02]  /*5280*/  @!P4 IADD3.X R47, R39, R90, R8, P3, P5 ;  /* 0x0000005a272fc210 */ /* 0x000fe40001fea408 */
[----:B------:R-:W-:-:S03]  /*5290*/  @!P4 IADD3 R44, P3, P5, R86, R12, R33 ;  /* 0x0000000c562cc210 */ /* 0x000fc60007d7e021 */
[----:B------:R-:W1:Y:S01]  /*52a0*/  @!P4 LDC.64 R58, c[0x0][0x400] ;  /* 0x00010000ff3acb82 */ /* 0x000e620000000a00 */
[----:B------:R-:W-:Y:S02]  /*52b0*/  @!P4 IADD3.X R45, R78, R11, R30, P3, P5 ;  /* 0x0000000b4e2dc210 */ /* 0x000fe40001fea41e */
[----:B------:R-:W-:-:S04]  /*52c0*/  ISETP.GE.AND P3, PT, R40, R96, PT ;  /* 0x000000602800720c */ /* 0x000fc80003f66270 */
[----:B------:R-:W-:-:S13]  /*52d0*/  ISETP.GE.OR P3, PT, R16, R102, P3 ;  /* 0x000000661000720c */ /* 0x000fda0001f66670 */
[----:B------:R-:W-:Y:S01]  /*52e0*/  @!P3 IADD3 R42, P5, P6, R82, R21, R14 ;  /* 0x00000015522ab210 */ /* 0x000fe20007ebe00e */
[----:B------:R-:W2:Y:S03]  /*52f0*/  @!P3 LDC.64 R64, c[0x0][0x3e8] ;  /* 0x0000fa00ff40bb82 */ /* 0x000ea60000000a00 */
[----:B------:R-:W-:Y:S02]  /*5300*/  @!P3 IADD3.X R43, R39, R9, R90, P5, P6 ;  /* 0x00000009272bb210 */ /* 0x000fe40002fec45a */
[----:B------:R-:W-:-:S03]  /*5310*/  @!P3 IADD3 R40, P5, P6, R86, R34, R12 ;  /* 0x000000225628b210 */ /* 0x000fc60007ebe00c */
[----:B------:R-:W3:Y:S01]  /*5320*/  @!P3 LDC.64 R66, c[0x0][0x400] ;  /* 0x00010000ff42bb82 */ /* 0x000ee20000000a00 */
[----:B------:R-:W-:Y:S02]  /*5330*/  @!P3 IADD3.X R41, R78, R31, R11, P5, P6 ;  /* 0x0000001f4e29b210 */ /* 0x000fe40002fec40b */
[----:B------:R-:W-:-:S04]  /*5340*/  ISETP.GE.AND P5, PT, R153, R96, PT ;  /* 0x000000609900720c */ /* 0x000fc80003fa6270 */
[----:B------:R-:W-:-:S13]  /*5350*/  ISETP.GE.OR P5, PT, R16, R102, P5 ;  /* 0x000000661000720c */ /* 0x000fda0002fa6670 */
[----:B------:R-:W4:Y:S01]  /*5360*/  @!P5 LDC.64 R48, c[0x0][0x3e8] ;  /* 0x0000fa00ff30db82 */ /* 0x000f220000000a00 */
[----:B------:R-:W-:-:S05]  /*5370*/  @!P5 IADD3 R50, P6, R82, R14, RZ ;  /* 0x0000000e5232d210 */ /* 0x000fca0007fde0ff */
[----:B------:R-:W-:Y:S01]  /*5380*/  @!P5 IMAD.X R51, R90, 0x1, R39, P6 ;  /* 0x000000015a33d824 */ /* 0x000fe200030e0627 */
[----:B----4-:R-:W-:-:S04]  /*5390*/  @!P5 LEA R48, P6, R50, R48, 0x1 ;  /* 0x000000303230d211 */ /* 0x010fc800078c08ff */
[----:B------:R-:W-:Y:S02]  /*53a0*/  @!P5 LEA.HI.X R49, R50, R49, R51, 0x1, P6 ;  /* 0x000000313231d211 */ /* 0x000fe400030f0c33 */
[----:B------:R-:W4:Y:S01]  /*53b0*/  @!P5 LDC.64 R50, c[0x0][0x400] ;  /* 0x00010000ff32db82 */ /* 0x000f220000000a00 */
[----:B------:R-:W-:-:S05]  /*53c0*/  @!P5 IADD3 R52, P6, R86, R12, RZ ;  /* 0x0000000c5634d210 */ /* 0x000fca0007fde0ff */
[----:B------:R-:W-:Y:S01]  /*53d0*/  @!P5 IMAD.X R53, R11, 0x1, R78, P6 ;  /* 0x000000010b35d824 */ /* 0x000fe200030e064e */
[----:B----4-:R-:W-:-:S04]  /*53e0*/  @!P5 LEA R50, P6, R52, R50, 0x1 ;  /* 0x000000323432d211 */ /* 0x010fc800078c08ff */
[----:B------:R-:W-:Y:S02]  /*53f0*/  @!P5 LEA.HI.X R51, R52, R51, R53, 0x1, P6 ;  /* 0x000000333433d211 */ /* 0x000fe400030f0c35 */
[----:B0-----:R-:W-:-:S04]  /*5400*/  @!P4 LEA R56, P6, R46, R56, 0x1 ;  /* 0x000000382e38c211 */ /* 0x001fc800078c08ff */
[----:B------:R-:W-:Y:S02]  /*5410*/  @!P4 LEA.HI.X R57, R46, R57, R47, 0x1, P6 ;  /* 0x000000392e39c211 */ /* 0x000fe400030f0c2f */
[----:B------:R-:W-:Y:S02]  /*5420*/  CS2R R46, SRZ ;  /* 0x00000000002e7805 */ /* 0x000fe4000001ff00 */
[----:B-1----:R-:W-:-:S04]  /*5430*/  @!P4 LEA R58, P6, R44, R58, 0x1 ;  /* 0x0000003a2c3ac211 */ /* 0x002fc800078c08ff */
[----:B------:R-:W-:Y:S02]  /*5440*/  @!P4 LEA.HI.X R59, R44, R59, R45, 0x1, P6 ;  /* 0x0000003b2c3bc211 */ /* 0x000fe400030f0c2d */
[----:B------:R-:W-:Y:S02]  /*5450*/  CS2R R44, SRZ ;  /* 0x00000000002c7805 */ /* 0x000fe4000001ff00 */
[----:B--2---:R-:W-:-:S04]  /*5460*/  @!P3 LEA R64, P6, R42, R64, 0x1 ;  /* 0x000000402a40b211 */ /* 0x004fc800078c08ff */
[----:B------:R-:W-:Y:S02]  /*5470*/  @!P3 LEA.HI.X R65, R42, R65, R43, 0x1, P6 ;  /* 0x000000412a41b211 */ /* 0x000fe400030f0c2b */
[----:B------:R-:W-:Y:S02]  /*5480*/  CS2R R42, SRZ ;  /* 0x00000000002a7805 */ /* 0x000fe4000001ff00 */
[C---:B---3--:R-:W-:Y:S01]  /*5490*/  @!P3 LEA R66, P6, R40.reuse, R66, 0x1 ;  /* 0x000000422842b211 */ /* 0x048fe200078c08ff */
[----:B------:R0:W5:Y:S03]  /*54a0*/  @!P5 LDG.E.128 R44, desc[UR42][R50.64] ;  /* 0x0000002a322cd981 */ /* 0x000166000c1e1d00 */
[----:B------:R-:W-:Y:S02]  /*54b0*/  @!P3 LEA.HI.X R67, R40, R67, R41, 0x1, P6 ;  /* 0x000000432843b211 */ /* 0x000fe400030f0c29 */
[----:B------:R-:W-:-:S02]  /*54c0*/  CS2R R40, SRZ ;  /* 0x0000000000287805 */ /* 0x000fc4000001ff00 */
[----:B------:R-:W-:Y:S02]  /*54d0*/  CS2R R54, SRZ ;  /* 0x0000000000367805 */ /* 0x000fe4000001ff00 */
[----:B------:R-:W-:Y:S02]  /*54e0*/  CS2R R52, SRZ ;  /* 0x0000000000347805 */ /* 0x000fe4000001ff00 */
[----:B------:R1:W5:Y:S01]  /*54f0*/  @!P5 LDG.E.128 R40, desc[UR42][R48.64] ;  /* 0x0000002a3028d981 */ /* 0x000362000c1e1d00 */
[----:B0-----:R-:W-:Y:S02]  /*5500*/  CS2R R50, SRZ ;  /* 0x0000000000327805 */ /* 0x001fe4000001ff00 */
[----:B------:R-:W-:Y:S01]  /*5510*/  IADD3 R68, R153, 0x60, RZ ;  /* 0x0000006099447810 */ /* 0x000fe20007ffe0ff */
[----:B------:R0:W5:Y:S01]  /*5520*/  @!P4 LDG.E.128 R52, desc[UR42][R58.64] ;  /* 0x0000002a3a34c981 */ /* 0x000162000c1e1d00 */
[----:B-1----:R-:W-:-:S06]  /*5530*/  CS2R R48, SRZ ;  /* 0x0000000000307805 */ /* 0x002fcc000001ff00 */
[----:B------:R1:W5:Y:S01]  /*5540*/  @!P4 LDG.E.128 R48, desc[UR42][R56.64] ;  /* 0x0000002a3830c981 */ /* 0x000362000c1e1d00 */
[----:B------:R-:W-:-:S04]  /*5550*/  ISETP.GE.AND P4, PT, R68, R96, PT ;  /* 0x000000604400720c */ /* 0x000fc80003f86270 */
[----:B------:R-:W-:Y:S02]  /*5560*/  ISETP.GE.OR P4, PT, R16, R102, P4 ;  /* 0x000000661000720c */ /* 0x000fe40002786670 */
[----:B0-----:R-:W-:Y:S02]  /*5570*/  CS2R R58, SRZ ;  /* 0x00000000003a7805 */ /* 0x001fe4000001ff00 */
[----:B------:R-:W-:Y:S02]  /*5580*/  CS2R R62, SRZ ;  /* 0x00000000003e7805 */ /* 0x000fe4000001ff00 */
[----:B------:R-:W-:Y:S02]  /*5590*/  CS2R R60, SRZ ;  /* 0x00000000003c7805 */ /* 0x000fe4000001ff00 */
[----:B-1----:R-:W-:Y:S01]  /*55a0*/  CS2R R56, SRZ ;  /* 0x0000000000387805 */ /* 0x002fe2000001ff00 */
[----:B------:R-:W-:Y:S01]  /*55b0*/  BSSY B1, `(.L_x_538) ;  /* 0x000001d000017945 */ /* 0x000fe20003800000 */
[----:B------:R-:W-:-:S02]  /*55c0*/  CS2R R70, SRZ ;  /* 0x0000000000467805 */ /* 0x000fc4000001ff00 */
[----:B------:R-:W-:Y:S01]  /*55d0*/  CS2R R68, SRZ ;  /* 0x0000000000447805 */ /* 0x000fe2000001ff00 */
[----:B------:R0:W5:Y:S04]  /*55e0*/  @!P3 LDG.E.128 R60, desc[UR42][R66.64] ;  /* 0x0000002a423cb981 */ /* 0x000168000c1e1d00 */
[----:B------:R1:W5:Y:S01]  /*55f0*/  @!P3 LDG.E.128 R56, desc[UR42][R64.64] ;  /* 0x0000002a4038b981 */ /* 0x000362000c1e1d00 */
[----:B------:R-:W-:Y:S02]  /*5600*/  ISETP.GE.AND P3, PT, R16, R102, PT ;  /* 0x000000661000720c */ /* 0x000fe40003f66270 */
[----:B0-----:R-:W-:Y:S02]  /*5610*/  CS2R R66, SRZ ;  /* 0x0000000000427805 */ /* 0x001fe4000001ff00 */
[----:B-1----:R-:W-:Y:S01]  /*5620*/  CS2R R64, SRZ ;  /* 0x0000000000407805 */ /* 0x002fe2000001ff00 */
[----:B------:R-:W-:Y:S08]  /*5630*/  @P4 BRA `(.L_x_539) ;  /* 0x0000000000504947 */ /* 0x000ff00003800000 */
[----:B------:R-:W0:Y:S01]  /*5640*/  LDC.64 R64, c[0x0][0x3f8] ;  /* 0x0000fe00ff407b82 */ /* 0x000e220000000a00 */
[----:B------:R-:W-:Y:S01]  /*5650*/  IMAD.MOV.U32 R15, RZ, RZ, R90 ;  /* 0x000000ffff0f7224 */ /* 0x000fe200078e005a */
[----:B------:R-:W-:Y:S01]  /*5660*/  ULDC.64 UR4, c[0x0][0x3e8] ;  /* 0x0000fa0000047ab9 */ /* 0x000fe20000000a00 */
[----:B------:R-:W-:Y:S02]  /*5670*/  IMAD.MOV.U32 R13, RZ, RZ, R11 ;  /* 0x000000ffff0d7224 */ /* 0x000fe400078e000b */
[----:B0-----:R-:W-:-:S04]  /*5680*/  IMAD.WIDE.U32 R14, R64, 0x60, R14 ;  /* 0x00000060400e7825 */ /* 0x001fc800078e000e */
[----:B------:R-:W-:Y:S01]  /*5690*/  IMAD R66, R65, 0x60, RZ ;  /* 0x0000006041427824 */ /* 0x000fe200078e02ff */
[----:B------:R-:W-:-:S04]  /*56a0*/  IADD3 R65, P4, R82, R14, RZ ;  /* 0x0000000e52417210 */ /* 0x000fc80007f9e0ff */
[----:B------:R-:W-:Y:S02]  /*56b0*/  IADD3.X R66, R39, R15, R66, P4, !PT ;  /* 0x0000000f27427210 */ /* 0x000fe400027fe442 */
        /* <DEDUP_REMOVED lines=8> */
[----:B------:R-:W-:-:S03]  /*5740*/  LEA R68, P4, R11, UR4, 0x1 ;  /* 0x000000040b447c11 */ /* 0x000fc6000f8808ff */
[----:B------:R-:W5:Y:S01]  /*5750*/  LDG.E.128 R64, desc[UR42][R64.64] ;  /* 0x0000002a40407981 */ /* 0x000f62000c1e1d00 */
[----:B------:R-:W-:-:S06]  /*5760*/  LEA.HI.X R69, R11, UR5, R12, 0x1, P4 ;  /* 0x000000050b457c11 */ /* 0x000fcc000a0f0c0c */
[----:B------:R-:W5:Y:S03]  /*5770*/  LDG.E.128 R68, desc[UR42][R68.64] ;  /* 0x0000002a44447981 */ /* 0x000f66000c1e1d00 */
.L_x_539:
[----:B------:R-:W-:Y:S05]  /*5780*/  BSYNC B1 ;  /* 0x0000000000017941 */ /* 0x000fea0003800000 */
.L_x_538:
[----:B-----5:R-:W-:Y:S01]  /*5790*/  IMAD.MOV.U32 R12, RZ, RZ, R67 ;  /* 0x000000ffff0c7224 */ /* 0x020fe200078e0043 */
[----:B------:R-:W-:Y:S01]  /*57a0*/  UISETP.NE.AND UP0, UPT, UR41, 0x3, UPT ;  /* 0x000000032900788c */ /* 0x000fe2000bf05270 */
[----:B------:R-:W-:Y:S02]  /*57b0*/  IMAD.MOV.U32 R11, RZ, RZ, R66 ;  /* 0x000000ffff0b7224 */ /* 0x000fe400078e0042 */
        /* <DEDUP_REMOVED lines=65> */
.L_x_540:
[----:B------:R-:W-:Y:S01]  /*5bd0*/  IMAD R90, R155, 0x8, R156 ;  /* 0x000000089b5a7824 */ /* 0x000fe200078e029c */
[----:B------:R-:W-:Y:S01]  /*5be0*/  SHF.L.U32 R101, R154, 0x1f, RZ ;  /* 0x0000001f9a657819 */ /* 0x000fe200000006ff */
[----:B------:R-:W0:Y:S01]  /*5bf0*/  LDC R108, c[0x0][0x2f4] ;  /* 0x0000bd00ff6c7b82 */ /* 0x000e220000000800 */
[----:B------:R-:W-:Y:S02]  /*5c00*/  BSSY B1, `(.L_x_541) ;  /* 0x0000003000017945 */ /* 0x000fe40003800000 */
[----:B------:R-:W1:Y:S02]  /*5c10*/  SYNCS.PHASECHK.TRANS64.TRYWAIT P4, [R90+URZ+0x28890], R101 ;  /* 0x028890655a0075a7 */ /* 0x000e64000808017f */
[----:B-1----:R-:W-:Y:S05]  /*5c20*/  @!P4 BRA `(.L_x_542) ;  /* 0x000001740084c947 */ /* 0x002fea0003800000 */
.L_x_825:
[----:B------:R-:W-:Y:S05]  /*5c30*/  BSYNC B1 ;  /* 0x0000000000017941 */ /* 0x000fea0003800000 */
.L_x_541:
[----:B------:R-:W-:Y:S01]  /*5c40*/  UMOV UR4, 0xffffffff ;  /* 0xffffffff00047882 */ /* 0x000fe20000000000 */
[----:B0-----:R-:W-:Y:S02]  /*5c50*/  IADD3 R110, -R37, R108, RZ ;  /* 0x0000006c256e7210 */ /* 0x001fe40007ffe1ff */
[----:B------:R-:W-:Y:S05]  /*5c60*/  BRA.DIV UR4, `(.L_x_543) ;  /* 0x0000017604887947 */ /* 0x000fea000b800000 */
[----:B------:R0:W2:Y:S04]  /*5c70*/  SHFL.IDX PT, R105, R106, RZ, 0x181f ;  /* 0x00181fff6a697589 */ /* 0x0000a800000e0000 */
[----:B------:R0:W3:Y:S02]  /*5c80*/  SHFL.IDX PT, R104, R107, RZ, 0x181f ;  /* 0x00181fff6b687589 */ /* 0x0000e400000e0000 */
.L_x_829:
[----:B------:R-:W-:Y:S01]  /*5c90*/  ISETP.GE.OR P4, PT, R153, R96, P1 ;  /* 0x000000609900720c */ /* 0x000fe20000f86670 */
[----:B------:R-:W-:-:S12]  /*5ca0*/  BSSY B1, `(.L_x_544) ;  /* 0x000007a000017945 */ /* 0x000fd80003800000 */
[----:B------:R-:W-:Y:S05]  /*5cb0*/  @P4 BRA `(.L_x_545) ;  /* 0x0000000400e04947 */ /* 0x000fea0003800000 */
[----:B------:R-:W-:Y:S01]  /*5cc0*/  SEL R11, R37, R110, !P0 ;  /* 0x0000006e250b7207 */ /* 0x000fe20004000000 */
[----:B------:R-:W-:Y:S01]  /*5cd0*/  IMAD.SHL.U32 R15, R153, 0x40, RZ ;  /* 0x00000040990f7824 */ /* 0x000fe200078e00ff */
[C---:B---3--:R-:W-:Y:S01]  /*5ce0*/  LEA R102, P4, R77.reuse, R104, 0x1 ;  /* 0x000000684d667211 */ /* 0x048fe200078808ff */
[----:B------:R-:W-:Y:S01]  /*5cf0*/  BSSY B2, `(.L_x_546) ;  /* 0x0000070000027945 */ /* 0x000fe20003800000 */
[----:B------:R-:W-:Y:S02]  /*5d00*/  SHF.R.S32.HI R12, RZ, 0x1f, R11 ;  /* 0x0000001fff0c7819 */ /* 0x000fe4000001140b */
[----:B--2---:R-:W-:Y:S02]  /*5d10*/  LEA.HI.X R103, R77, R105, R89, 0x1, P4 ;  /* 0x000000694d677211 */ /* 0x004fe400020f0c59 */
[----:B------:R-:W-:-:S04]  /*5d20*/  LEA.HI R12, R12, R11, RZ, 0x4 ;  /* 0x0000000b0c0c7211 */ /* 0x000fc800078f20ff */
[----:B------:R-:W-:-:S04]  /*5d30*/  LEA.HI.SX32 R12, R12, R79, 0x1c ;  /* 0x0000004f0c0c7211 */ /* 0x000fc800078fe2ff */
[----:B------:R-:W-:Y:S01]  /*5d40*/  SHF.R.S32.HI R13, RZ, 0x1f, R12 ;  /* 0x0000001fff0d7819 */ /* 0x000fe2000001140c */
[----:B------:R-:W-:-:S03]  /*5d50*/  IMAD.SHL.U32 R11, R12, 0x8, RZ ;  /* 0x000000080c0b7824 */ /* 0x000fc600078e00ff */
[----:B------:R-:W-:Y:S02]  /*5d60*/  LEA.HI R13, R13, R12, RZ, 0x3 ;  /* 0x0000000c0d0d7211 */ /* 0x000fe400078f18ff */
[----:B------:R-:W-:-:S03]  /*5d70*/  LOP3.LUT R12, R11, 0x38, RZ, 0xc0, !PT ;  /* 0x000000380b0c7812 */ /* 0x000fc600078ec0ff */
[----:B------:R-:W-:Y:S01]  /*5d80*/  IMAD.SHL.U32 R14, R13, 0x400, RZ ;  /* 0x000004000d0e7824 */ /* 0x000fe200078e00ff */
[----:B------:R-:W-:-:S04]  /*5d90*/  LOP3.LUT R13, R12, 0x1c0, R15, 0xf8, !PT ;  /* 0x000001c00c0d7812 */ /* 0x000fc800078ef80f */
[----:B------:R-:W-:Y:S02]  /*5da0*/  LOP3.LUT R14, R14, 0x7fffe000, RZ, 0xc0, !PT ;  /* 0x7fffe0000e0e7812 */ /* 0x000fe400078ec0ff */
[----:B------:R-:W-:-:S04]  /*5db0*/  LOP3.LUT R13, R13, R200, RZ, 0x3c, !PT ;  /* 0x000000c80d0d7212 */ /* 0x000fc800078e3cff */
[----:B------:R-:W-:Y:S01]  /*5dc0*/  IADD3 R14, R13, R14, R201 ;  /* 0x0000000e0d0e7210 */ /* 0x000fe20007ffe0c9 */
[----:B------:R-:W-:-:S04]  /*5dd0*/  IMAD R13, R155, 0x4000, R7 ;  /* 0x000040009b0d7824 */ /* 0x000fc800078e0207 */
[----:B------:R-:W-:Y:S02]  /*5de0*/  IMAD R15, R155, 0x4000, R14 ;  /* 0x000040009b0f7824 */ /* 0x000fe400078e020e */
[--C-:B------:R-:W-:Y:S02]  /*5df0*/  IMAD R13, R13, 0x2, R156.reuse ;  /* 0x000000020d0d7824 */ /* 0x100fe400078e029c */
[----:B------:R-:W-:-:S04]  /*5e00*/  IMAD R72, R15, 0x2, R156 ;  /* 0x000000020f487824 */ /* 0x000fc800078e029c */
[----:B------:R-:W2:Y:S04]  /*5e10*/  LDS.128 R12, [R13+0x18400] ;  /* 0x018400000d0c7984 */ /* 0x000ea80000000c00 */
[----:B------:R-:W3:Y:S01]  /*5e20*/  LDS.128 R72, [R72+0x18400] ;  /* 0x0184000048487984 */ /* 0x000ee20000000c00 */
[----:B------:R-:W-:Y:S05]  /*5e30*/  @P3 BRA `(.L_x_547) ;  /* 0x00000004006c3947 */ /* 0x000fea0003800000 */
[----:B------:R-:W-:Y:S01]  /*5e40*/  SHF.R.U32.HI R143, RZ, 0x10, R45 ;  /* 0x00000010ff8f7819 */ /* 0x000fe2000001162d */
[----:B---3--:R-:W-:Y:S01]  /*5e50*/  IMAD.U32 R141, R75, 0x10000, RZ ;  /* 0x000100004b8d7824 */ /* 0x008fe200078e00ff */
[----:B------:R-:W-:Y:S02]  /*5e60*/  SHF.R.U32.HI R148, RZ, 0x10, R41 ;  /* 0x00000010ff947819 */ /* 0x000fe40000011629 */
[----:B------:R-:W-:Y:S02]  /*5e70*/  SHF.R.U64 R144, R42, 0x10, R43 ;  /* 0x000000102a907819 */ /* 0x000fe4000000122b */
[----:B------:R-:W-:Y:S02]  /*5e80*/  PRMT R143, R138, 0x5410, R143 ;  /* 0x000054108a8f7816 */ /* 0x000fe4000000008f */
[----:B------:R-:W-:Y:S02]  /*5e90*/  SHF.R.U32.HI R142, RZ, 0x10, R43 ;  /* 0x00000010ff8e7819 */ /* 0x000fe4000001162b */
[----:B------:R-:W-:Y:S01]  /*5ea0*/  SHF.R.U64 R147, R44, 0x10, R45 ;  /* 0x000000102c937819 */ /* 0x000fe2000000122d */
[----:B------:R-:W-:Y:S01]  /*5eb0*/  IMAD.U32 R45, R73, 0x10000, RZ ;  /* 0x00010000492d7824 */ /* 0x000fe200078e00ff */
[----:B------:R-:W-:-:S02]  /*5ec0*/  PRMT R139, R139, 0x5410, R148 ;  /* 0x000054108b8b7816 */ /* 0x000fc40000000094 */
[----:B------:R-:W-:Y:S02]  /*5ed0*/  SHF.R.U32.HI R145, RZ, 0x10, R47 ;  /* 0x00000010ff917819 */ /* 0x000fe4000001162f */
[----:B------:R-:W-:Y:S01]  /*5ee0*/  PRMT R43, R109, 0x5432, R144 ;  /* 0x000054326d2b7816 */ /* 0x000fe20000000090 */
[----:B------:R-:W-:Y:S01]  /*5ef0*/  IMAD.U32 R144, R143, 0x10000, RZ ;  /* 0x000100008f907824 */ /* 0x000fe200078e00ff */
[----:B------:R-:W-:Y:S02]  /*5f00*/  PRMT R138, R137, 0x5410, R142 ;  /* 0x00005410898a7816 */ /* 0x000fe4000000008e */
[----:B------:R-:W-:Y:S01]  /*5f10*/  PRMT R142, R136, 0x5410, R147 ;  /* 0x00005410888e7816 */ /* 0x000fe20000000093 */
[----:B------:R-:W-:Y:S01]  /*5f20*/  IMAD.U32 R136, R139, 0x10000, RZ ;  /* 0x000100008b887824 */ /* 0x000fe200078e00ff */
[----:B------:R-:W-:Y:S01]  /*5f30*/  SHF.R.U64 R146, R46, 0x10, R47 ;  /* 0x000000102e927819 */ /* 0x000fe2000000122f */
[----:B--2---:R-:W-:Y:S01]  /*5f40*/  IMAD.U32 R46, R13, 0x10000, RZ ;  /* 0x000100000d2e7824 */ /* 0x004fe200078e00ff */
[----:B------:R-:W-:Y:S01]  /*5f50*/  PRMT R145, R134, 0x5410, R145 ;  /* 0x0000541086917816 */ /* 0x000fe20000000091 */
[----:B------:R-:W-:Y:S01]  /*5f60*/  FMUL.FTZ R147, R45, R144 ;  /* 0x000000902d937220 */ /* 0x000fe20000410000 */
[----:B------:R-:W-:Y:S01]  /*5f70*/  LOP3.LUT R137, R143, 0xffff0000, RZ, 0xc0, !PT ;  /* 0xffff00008f897812 */ /* 0x000fe200078ec0ff */
[-C--:B------:R-:W-:Y:S01]  /*5f80*/  FMUL.FTZ R143, R45, R136.reuse ;  /* 0x000000882d8f7220 */ /* 0x080fe20000410000 */
[----:B------:R-:W-:Y:S01]  /*5f90*/  LOP3.LUT R140, R73, 0xffff0000, RZ, 0xc0, !PT ;  /* 0xffff0000498c7812 */ /* 0x000fe200078ec0ff */
[----:B------:R-:W-:Y:S01]  /*5fa0*/  FFMA.FTZ R45, R46, R136, -R147 ;  /* 0x000000882e2d7223 */ /* 0x000fe20000010893 */
[----:B------:R-:W-:Y:S01]  /*5fb0*/  PRMT R135, R135, 0x5410, R146 ;  /* 0x0000541087877816 */ /* 0x000fe20000000092 */
[----:B------:R-:W-:Y:S01]  /*5fc0*/  IMAD.U32 R136, R138, 0x10000, RZ ;  /* 0x000100008a887824 */ /* 0x000fe200078e00ff */
[----:B------:R-:W-:Y:S01]  /*5fd0*/  LOP3.LUT R139, R139, 0xffff0000, RZ, 0xc0, !PT ;  /* 0xffff00008b8b7812 */ /* 0x000fe200078ec0ff */
[----:B------:R-:W-:Y:S01]  /*5fe0*/  FFMA.FTZ R46, R46, R144, R143 ;  /* 0x000000902e2e7223 */ /* 0x000fe2000001008f */
[----:B------:R-:W-:Y:S01]  /*5ff0*/  SHF.L.U32 R146, R145, 0x10, RZ ;  /* 0x0000001091927819 */ /* 0x000fe200000006ff */
[----:B------:R-:W-:Y:S01]  /*6000*/  FMUL.FTZ R147, R140, R137 ;  /* 0x000000898c937220 */ /* 0x000fe20000410000 */
[----:B------:R-:W-:Y:S01]  /*6010*/  SHF.R.U64 R150, R40, 0x10, R41 ;  /* 0x0000001028967819 */ /* 0x000fe20000001229 */
[-C--:B------:R-:W-:Y:S01]  /*6020*/  FMUL.FTZ R143, R140, R139.reuse ;  /* 0x0000008b8c8f7220 */ /* 0x080fe20000410000 */
[----:B------:R-:W-:Y:S01]  /*6030*/  LOP3.LUT R44, R13, 0xffff0000, RZ, 0xc0, !PT ;  /* 0xffff00000d2c7812 */ /* 0x000fe200078ec0ff */
[----:B------:R-:W-:Y:S01]  /*6040*/  FMUL.FTZ R140, R141, R146 ;  /* 0x000000928d8c7220 */ /* 0x000fe20000410000 */
[----:B------:R-:W-:Y:S01]  /*6050*/  IMAD.U32 R73, R15, 0x10000, RZ ;  /* 0x000100000f497824 */ /* 0x000fe200078e00ff */
[----:B------:R-:W-:Y:S01]  /*6060*/  LOP3.LUT R47, R75, 0xffff0000, RZ, 0xc0, !PT ;  /* 0xffff00004b2f7812 */ /* 0x000fe200078ec0ff */
[-C--:B------:R-:W-:Y:S01]  /*6070*/  FMUL.FTZ R141, R141, R136.reuse ;  /* 0x000000888d8d7220 */ /* 0x080fe20000410000 */
[----:B------:R-:W-:Y:S01]  /*6080*/  LOP3.LUT R145, R145, 0xffff0000, RZ, 0xc0, !PT ;  /* 0xffff000091917812 */ /* 0x000fe200078ec0ff */
[C---:B------:R-:W-:Y:S01]  /*6090*/  FFMA.FTZ R134, R44.reuse, R139, -R147 ;  /* 0x0000008b2c867223 */ /* 0x040fe20000010893 */
[----:B------:R-:W-:Y:S01]  /*60a0*/  PRMT R75, R111, 0x5432, R150 ;  /* 0x000054326f4b7816 */ /* 0x000fe20000000096 */
[----:B------:R-:W-:Y:S01]  /*60b0*/  FFMA.FTZ R137, R44, R137, R143 ;  /* 0x000000892c897223 */ /* 0x000fe2000001008f */
[----:B------:R-:W-:Y:S01]  /*60c0*/  LOP3.LUT R42, R15, 0xffff0000, RZ, 0xc0, !PT ;  /* 0xffff00000f2a7812 */ /* 0x000fe200078ec0ff */
[C---:B------:R-:W-:Y:S01]  /*60d0*/  FFMA.FTZ R44, R73.reuse, R136, -R140 ;  /* 0x00000088492c7223 */ /* 0x040fe2000001088c */
[----:B------:R-:W-:Y:S01]  /*60e0*/  LOP3.LUT R138, R138, 0xffff0000, RZ, 0xc0, !PT ;  /* 0xffff00008a8a7812 */ /* 0x000fe200078ec0ff */
[----:B------:R-:W-:Y:S01]  /*60f0*/  FFMA.FTZ R141, R73, R146, R141 ;  /* 0x00000092498d7223 */ /* 0x000fe2000001008d */
[----:B------:R-:W-:Y:S01]  /*6100*/  FMUL.FTZ R73, R47, R145 ;  /* 0x000000912f497220 */ /* 0x000fe20000410000 */
[----:B------:R-:W-:Y:S01]  /*6110*/  IMAD.U32 R41, R72, 0x10000, RZ ;  /* 0x0001000048297824 */ /* 0x000fe200078e00ff */
[----:B------:R-:W-:Y:S01]  /*6120*/  SHF.L.U32 R13, R12, 0x10, RZ ;  /* 0x000000100c0d7819 */ /* 0x000fe200000006ff */
[----:B------:R-:W-:-:S02]  /*6130*/  IMAD.U32 R140, R142, 0x10000, RZ ;  /* 0x000100008e8c7824 */ /* 0x000fc400078e00ff */
[-C--:B------:R-:W-:Y:S01]  /*6140*/  FMUL.FTZ R139, R47, R138.reuse ;  /* 0x0000008a2f8b7220 */ /* 0x080fe20000410000 */
[----:B------:R-:W-:Y:S02]  /*6150*/  IMAD.U32 R136, R75, 0x10000, RZ ;  /* 0x000100004b887824 */ /* 0x000fe400078e00ff */
[----:B------:R-:W-:Y:S01]  /*6160*/  FFMA.FTZ R143, R42, R138, -R73 ;  /* 0x0000008a2a8f7223 */ /* 0x000fe20000010849 */
[C---:B------:R-:W-:Y:S01]  /*6170*/  FMUL.FTZ R138, R41.reuse, R140 ;  /* 0x0000008c298a7220 */ /* 0x040fe20000410000 */
[----:B------:R-:W-:Y:S01]  /*6180*/  LOP3.LUT R72, R72, 0xffff0000, RZ, 0xc0, !PT ;  /* 0xffff000048487812 */ /* 0x000fe200078ec0ff */
[----:B------:R-:W-:Y:S01]  /*6190*/  FMUL.FTZ R41, R41, R136 ;  /* 0x0000008829297220 */ /* 0x000fe20000410000 */
[----:B------:R-:W-:Y:S01]  /*61a0*/  LOP3.LUT R47, R142, 0xffff0000, RZ, 0xc0, !PT ;  /* 0xffff00008e2f7812 */ /* 0x000fe200078ec0ff */
[C---:B------:R-:W-:Y:S01]  /*61b0*/  IMAD.U32 R15, R14.reuse, 0x10000, RZ ;  /* 0x000100000e0f7824 */ /* 0x040fe200078e00ff */
[----:B------:R-:W-:Y:S01]  /*61c0*/  LOP3.LUT R75, R75, 0xffff0000, RZ, 0xc0, !PT ;  /* 0xffff00004b4b7812 */ /* 0x000fe200078ec0ff */
[----:B------:R-:W-:Y:S01]  /*61d0*/  FFMA.FTZ R140, R13, R140, R41 ;  /* 0x0000008c0d8c7223 */ /* 0x000fe20000010029 */
[----:B------:R-:W-:Y:S01]  /*61e0*/  LOP3.LUT R40, R14, 0xffff0000, RZ, 0xc0, !PT ;  /* 0xffff00000e287812 */ /* 0x000fe200078ec0ff */
[----:B------:R-:W-:Y:S01]  /*61f0*/  IMAD.U32 R14, R74, 0x10000, RZ ;  /* 0x000100004a0e7824 */ /* 0x000fe200078e00ff */
[----:B------:R-:W-:Y:S01]  /*6200*/  LOP3.LUT R12, R12, 0xffff0000, RZ, 0xc0, !PT ;  /* 0xffff00000c0c7812 */ /* 0x000fe200078ec0ff */
[----:B------:R-:W-:Y:S01]  /*6210*/  FFMA.FTZ R42, R42, R145, R139 ;  /* 0x000000912a2a7223 */ /* 0x000fe2000001008b */
[C---:B------:R-:W-:Y:S01]  /*6220*/  IMAD.U32 R41, R135.reuse, 0x10000, RZ ;  /* 0x0001000087297824 */ /* 0x040fe200078e00ff */
[----:B------:R-:W-:Y:S01]  /*6230*/  LOP3.LUT R74, R74, 0xffff0000, RZ, 0xc0, !PT ;  /* 0xffff00004a4a7812 */ /* 0x000fe200078ec0ff */
[C---:B------:R-:W-:Y:S01]  /*6240*/  FMUL.FTZ R73, R72.reuse, R47 ;  /* 0x0000002f48497220 */ /* 0x040fe20000410000 */
[----:B------:R-:W-:Y:S01]  /*6250*/  FMUL.FTZ R139, R72, R75 ;  /* 0x0000004b488b7220 */ /* 0x000fe20000410000 */
[----:B------:R-:W-:Y:S01]  /*6260*/  LOP3.LUT R135, R135, 0xffff0000, RZ, 0xc0, !PT ;  /* 0xffff000087877812 */ /* 0x000fe200078ec0ff */
[----:B------:R-:W-:Y:S01]  /*6270*/  FFMA.FTZ R138, R13, R136, -R138 ;  /* 0x000000880d8a7223 */ /* 0x000fe2000001088a */
[----:B------:R-:W-:-:S02]  /*6280*/  IMAD.U32 R13, R43, 0x10000, RZ ;  /* 0x000100002b0d7824 */ /* 0x000fc400078e00ff */
[C---:B------:R-:W-:Y:S01]  /*6290*/  FFMA.FTZ R73, R12.reuse, R75, -R73 ;  /* 0x0000004b0c497223 */ /* 0x040fe20000010849 */
[----:B------:R-:W-:Y:S01]  /*62a0*/  LOP3.LUT R43, R43, 0xffff0000, RZ, 0xc0, !PT ;  /* 0xffff00002b2b7812 */ /* 0x000fe200078ec0ff */
[----:B------:R-:W-:Y:S01]  /*62b0*/  FFMA.FTZ R139, R12, R47, R139 ;  /* 0x0000002f0c8b7223 */ /* 0x000fe2000001008b */
[----:B------:R-:W-:Y:S01]  /*62c0*/  FMUL.FTZ R12, R14, R41 ;  /* 0x000000290e0c7220 */ /* 0x000fe20000410000 */
[----:B------:R-:W-:Y:S01]  /*62d0*/  FMUL.FTZ R47, R74, R135 ;  /* 0x000000874a2f7220 */ /* 0x000fe20000410000 */
[----:B------:R-:W-:Y:S01]  /*62e0*/  FMUL.FTZ R14, R14, R13 ;  /* 0x0000000d0e0e7220 */ /* 0x000fe20000410000 */
[----:B------:R-:W-:Y:S01]  /*62f0*/  FMUL.FTZ R74, R74, R43 ;  /* 0x0000002b4a4a7220 */ /* 0x000fe20000410000 */
[C---:B------:R-:W-:Y:S01]  /*6300*/  FFMA.FTZ R12, R15.reuse, R13, -R12 ;  /* 0x0000000d0f0c7223 */ /* 0x040fe2000001080c */
[C---:B------:R-:W-:Y:S01]  /*6310*/  FFMA.FTZ R47, R40.reuse, R43, -R47 ;  /* 0x0000002b282f7223 */ /* 0x040fe2000001082f */
[----:B------:R-:W-:Y:S01]  /*6320*/  FFMA.FTZ R14, R15, R41, R14 ;  /* 0x000000290f0e7223 */ /* 0x000fe2000001000e */
[----:B------:R-:W-:Y:S01]  /*6330*/  FFMA.FTZ R135, R40, R135, R74 ;  /* 0x0000008728877223 */ /* 0x000fe2000001004a */
[----:B------:R-:W-:-:S02]  /*6340*/  F2FP.BF16.F32.PACK_AB R46, R137, R46 ;  /* 0x0000002e892e723e */ /* 0x000fc400000010ff */
[----:B------:R-:W-:Y:S02]  /*6350*/  F2FP.BF16.F32.PACK_AB R138, R73, R138 ;  /* 0x0000008a498a723e */ /* 0x000fe400000010ff */
[----:B------:R-:W-:Y:S01]  /*6360*/  F2FP.BF16.F32.PACK_AB R40, R47, R12 ;  /* 0x0000000c2f28723e */ /* 0x000fe200000010ff */
[----:B------:R-:W-:Y:S01]  /*6370*/  IMAD.MOV.U32 R73, RZ, RZ, R46 ;  /* 0x000000ffff497224 */ /* 0x000fe200078e002e */
[----:B------:R-:W-:Y:S01]  /*6380*/  F2FP.BF16.F32.PACK_AB R74, R135, R14 ;  /* 0x0000000e874a723e */ /* 0x000fe200000010ff */
[----:B------:R-:W-:Y:S01]  /*6390*/  IMAD.MOV.U32 R12, RZ, RZ, R138 ;  /* 0x000000ffff0c7224 */ /* 0x000fe200078e008a */
[----:B------:R-:W-:Y:S01]  /*63a0*/  F2FP.BF16.F32.PACK_AB R13, R134, R45 ;  /* 0x0000002d860d723e */ /* 0x000fe200000010ff */
[----:B------:R-:W-:Y:S01]  /*63b0*/  IMAD.MOV.U32 R14, RZ, RZ, R40 ;  /* 0x000000ffff0e7224 */ /* 0x000fe200078e0028 */
[----:B------:R-:W-:Y:S02]  /*63c0*/  F2FP.BF16.F32.PACK_AB R15, R143, R44 ;  /* 0x0000002c8f0f723e */ /* 0x000fe400000010ff */
[----:B------:R-:W-:-:S02]  /*63d0*/  F2FP.BF16.F32.PACK_AB R75, R42, R141 ;  /* 0x0000008d2a4b723e */ /* 0x000fc400000010ff */
[----:B------:R-:W-:-:S07]  /*63e0*/  F2FP.BF16.F32.PACK_AB R72, R139, R140 ;  /* 0x0000008c8b48723e */ /* 0x000fce00000010ff */
.L_x_547:
[----:B------:R-:W-:Y:S05]  /*63f0*/  BSYNC B2 ;  /* 0x0000000000027941 */ /* 0x000fea0003800000 */
.L_x_546:
[----:B------:R-:W-:Y:S01]  /*6400*/  ISETP.GE.AND P4, PT, R11, R108, PT ;  /* 0x0000006c0b00720c */ /* 0x000fe20003f86270 */
[----:B--2---:R4:W-:-:S12]  /*6410*/  ST.E.128 desc[UR42][R102.64], R12 ;  /* 0x0000000c66007985 */ /* 0x0049d8000c101d2a */
[----:B------:R-:W-:-:S05]  /*6420*/  @!P4 IMAD.WIDE R104, R11, 0x2, R104 ;  /* 0x000000020b68c825 */ /* 0x000fca00078e0268 */
[----:B---3--:R4:W-:Y:S02]  /*6430*/  @!P4 ST.E.128 desc[UR42][R104.64], R72 ;  /* 0x000000486800c985 */ /* 0x0089e4000c101d2a */
.L_x_545:
[----:B------:R-:W-:Y:S05]  /*6440*/  BSYNC B1 ;  /* 0x0000000000017941 */ /* 0x000fea0003800000 */
.L_x_544:
[----:B------:R-:W-:-:S03]  /*6450*/  UMOV UR4, 0xffffffff ;  /* 0xffffffff00047882 */ /* 0x000fc60000000000 */
[----:B------:R-:W-:Y:S05]  /*6460*/  BRA.DIV UR4, `(.L_x_548) ;  /* 0x0000016e04d47947 */ /* 0x000fea000b800000 */
[----:B------:R0:W0:Y:S04]  /*6470*/  SHFL.IDX PT, R47, R106, 0x1, 0x181f ;  /* 0x00381f006a2f7f89 */ /* 0x00002800000e0000 */
[----:B------:R0:W0:Y:S02]  /*6480*/  SHFL.IDX PT, R46, R107, 0x1, 0x181f ;  /* 0x00381f006b2e7f89 */ /* 0x00002400000e0000 */
.L_x_833:
[----:B------:R-:W-:Y:S01]  /*6490*/  IADD3 R11, R153, 0x20, RZ ;  /* 0x00000020990b7810 */ /* 0x000fe20007ffe0ff */
[----:B------:R-:W-:Y:S03]  /*64a0*/  BSSY B1, `(.L_x_549) ;  /* 0x000007a000017945 */ /* 0x000fe60003800000 */
[----:B------:R-:W-:-:S13]  /*64b0*/  ISETP.GE.OR P4, PT, R11, R96, P1 ;  /* 0x000000600b00720c */ /* 0x000fda0000f86670 */
[----:B------:R-:W-:Y:S05]  /*64c0*/  @P4 BRA `(.L_x_550) ;  /* 0x0000000400dc4947 */ /* 0x000fea0003800000 */
[----:B------:R-:W-:Y:S01]  /*64d0*/  SEL R11, R37, R110, !P0 ;  /* 0x0000006e250b7207 */ /* 0x000fe20004000000 */
[----:B------:R-:W-:Y:S01]  /*64e0*/  BSSY B2, `(.L_x_551) ;  /* 0x0000071000027945 */ /* 0x000fe20003800000 */
[----:B----4-:R-:W-:Y:S02]  /*64f0*/  SHF.R.U32.HI R14, RZ, 0x3, R193 ;  /* 0x00000003ff0e7819 */ /* 0x010fe400000116c1 */
[----:B------:R-:W-:Y:S02]  /*6500*/  SHF.R.S32.HI R12, RZ, 0x1f, R11 ;  /* 0x0000001fff0c7819 */ /* 0x000fe4000001140b */
[C---:B0-----:R-:W-:Y:S02]  /*6510*/  LEA R44, P4, R77.reuse, R46, 0x1 ;  /* 0x0000002e4d2c7211 */ /* 0x041fe400078808ff */
[----:B------:R-:W-:Y:S02]  /*6520*/  LEA.HI R12, R12, R11, RZ, 0x4 ;  /* 0x0000000b0c0c7211 */ /* 0x000fe400078f20ff */
[----:B------:R-:W-:-:S02]  /*6530*/  LEA.HI.X R45, R77, R47, R89, 0x1, P4 ;  /* 0x0000002f4d2d7211 */ /* 0x000fc400020f0c59 */
[----:B------:R-:W-:-:S04]  /*6540*/  LEA.HI.SX32 R12, R12, R79, 0x1c ;  /* 0x0000004f0c0c7211 */ /* 0x000fc800078fe2ff */
[----:B------:R-:W-:Y:S01]  /*6550*/  SHF.R.S32.HI R13, RZ, 0x1f, R12 ;  /* 0x0000001fff0d7819 */ /* 0x000fe2000001140c */
[----:B------:R-:W-:-:S03]  /*6560*/  IMAD.SHL.U32 R11, R12, 0x8, RZ ;  /* 0x000000080c0b7824 */ /* 0x000fc600078e00ff */
[----:B------:R-:W-:Y:S02]  /*6570*/  LEA.HI R13, R13, R12, RZ, 0x3 ;  /* 0x0000000c0d0d7211 */ /* 0x000fe400078f18ff */
[----:B------:R-:W-:-:S03]  /*6580*/  LOP3.LUT R12, R193, 0x38, R11, 0xf8, !PT ;  /* 0x00000038c10c7812 */ /* 0x000fc600078ef80b */
[----:B------:R-:W-:Y:S01]  /*6590*/  IMAD.SHL.U32 R13, R13, 0x400, RZ ;  /* 0x000004000d0d7824 */ /* 0x000fe200078e00ff */
[----:B------:R-:W-:-:S04]  /*65a0*/  LOP3.LUT R12, R12, R14, RZ, 0x3c, !PT ;  /* 0x0000000e0c0c7212 */ /* 0x000fc800078e3cff */
[----:B------:R-:W-:-:S04]  /*65b0*/  LOP3.LUT R13, R13, 0x7fffe000, RZ, 0xc0, !PT ;  /* 0x7fffe0000d0d7812 */ /* 0x000fc800078ec0ff */
[----:B------:R-:W-:Y:S01]  /*65c0*/  IADD3 R12, R12, R13, R199 ;  /* 0x0000000d0c0c7210 */ /* 0x000fe20007ffe0c7 */
[----:B------:R-:W-:-:S04]  /*65d0*/  IMAD R13, R155, 0x4000, R4 ;  /* 0x000040009b0d7824 */ /* 0x000fc800078e0204 */
[----:B------:R-:W-:Y:S02]  /*65e0*/  IMAD R15, R155, 0x4000, R12 ;  /* 0x000040009b0f7824 */ /* 0x000fe400078e020c */
[--C-:B------:R-:W-:Y:S02]  /*65f0*/  IMAD R13, R13, 0x2, R156.reuse ;  /* 0x000000020d0d7824 */ /* 0x100fe400078e029c */
[----:B------:R-:W-:-:S04]  /*6600*/  IMAD R40, R15, 0x2, R156 ;  /* 0x000000020f287824 */ /* 0x000fc800078e029c */
[----:B------:R-:W0:Y:S04]  /*6610*/  LDS.128 R12, [R13+0x18400] ;  /* 0x018400000d0c7984 */ /* 0x000e280000000c00 */
[----:B------:R-:W4:Y:S01]  /*6620*/  LDS.128 R40, [R40+0x18400] ;  /* 0x0184000028287984 */ /* 0x000f220000000c00 */
[----:B------:R-:W-:Y:S05]  /*6630*/  @P3 BRA `(.L_x_552) ;  /* 0x00000004006c3947 */ /* 0x000fea0003800000 */
[----:B--2---:R-:W-:Y:S02]  /*6640*/  SHF.R.U32.HI R105, RZ, 0x10, R49 ;  /* 0x00000010ff697819 */ /* 0x004fe40000011631 */
[--C-:B------:R-:W-:Y:S02]  /*6650*/  SHF.R.U32.HI R73, RZ, 0x10, R53.reuse ;  /* 0x00000010ff497819 */ /* 0x100fe40000011635 */
[----:B------:R-:W-:Y:S01]  /*6660*/  SHF.R.U64 R72, R52, 0x10, R53 ;  /* 0x0000001034487819 */ /* 0x000fe20000001235 */
[----:B0-----:R-:W-:Y:S01]  /*6670*/  IMAD.U32 R52, R15, 0x10000, RZ ;  /* 0x000100000f347824 */ /* 0x001fe200078e00ff */
[----:B------:R-:W-:Y:S02]  /*6680*/  PRMT R132, R132, 0x5410, R105 ;  /* 0x0000541084847816 */ /* 0x000fe40000000069 */
[----:B------:R-:W-:Y:S02]  /*6690*/  PRMT R130, R130, 0x5410, R73 ;  /* 0x0000541082827816 */ /* 0x000fe40000000049 */
[----:B------:R-:W-:-:S02]  /*66a0*/  SHF.R.U32.HI R75, RZ, 0x10, R51 ;  /* 0x00000010ff4b7819 */ /* 0x000fc40000011633 */
[----:B------:R-:W-:Y:S01]  /*66b0*/  SHF.R.U32.HI R103, RZ, 0x10, R55 ;  /* 0x00000010ff677819 */ /* 0x000fe20000011637 */
[----:B------:R-:W-:Y:S01]  /*66c0*/  IMAD.U32 R73, R130, 0x10000, RZ ;  /* 0x0001000082497824 */ /* 0x000fe200078e00ff */
[----:B----4-:R-:W-:Y:S02]  /*66d0*/  SHF.L.U32 R53, R41, 0x10, RZ ;  /* 0x0000001029357819 */ /* 0x010fe400000006ff */
[----:B------:R-:W-:Y:S01]  /*66e0*/  PRMT R129, R129, 0x5410, R72 ;  /* 0x0000541081817816 */ /* 0x000fe20000000048 */
[----:B------:R-:W-:Y:S01]  /*66f0*/  IMAD.U32 R72, R132, 0x10000, RZ ;  /* 0x0001000084487824 */ /* 0x000fe200078e00ff */
[----:B------:R-:W-:Y:S01]  /*6700*/  SHF.R.U64 R102, R50, 0x10, R51 ;  /* 0x0000001032667819 */ /* 0x000fe20000001233 */
[----:B------:R-:W-:Y:S01]  /*6710*/  IMAD.U32 R50, R13, 0x10000, RZ ;  /* 0x000100000d327824 */ /* 0x000fe200078e00ff */
[----:B------:R-:W-:Y:S01]  /*6720*/  PRMT R126, R126, 0x5410, R75 ;  /* 0x000054107e7e7816 */ /* 0x000fe2000000004b */
[CC--:B------:R-:W-:Y:S01]  /*6730*/  FMUL.FTZ R75, R53.reuse, R73.reuse ;  /* 0x00000049354b7220 */ /* 0x0c0fe20000410000 */
[----:B------:R-:W-:Y:S01]  /*6740*/  PRMT R128, R128, 0x5410, R103 ;  /* 0x0000541080807816 */ /* 0x000fe20000000067 */
[-C--:B------:R-:W-:Y:S01]  /*6750*/  FMUL.FTZ R103, R53, R72.reuse ;  /* 0x0000004835677220 */ /* 0x080fe20000410000 */
[----:B------:R-:W-:Y:S01]  /*6760*/  SHF.R.U64 R74, R54, 0x10, R55 ;  /* 0x00000010364a7819 */ /* 0x000fe20000001237 */
[C---:B------:R-:W-:Y:S01]  /*6770*/  FFMA.FTZ R75, R50.reuse, R72, -R75 ;  /* 0x00000048324b7223 */ /* 0x040fe2000001084b */
[----:B------:R-:W-:Y:S01]  /*6780*/  LOP3.LUT R54, R41, 0xffff0000, RZ, 0xc0, !PT ;  /* 0xffff000029367812 */ /* 0x000fe200078ec0ff */
[----:B------:R-:W-:Y:S01]  /*6790*/  FFMA.FTZ R103, R50, R73, R103 ;  /* 0x0000004932677223 */ /* 0x000fe20000010067 */
[----:B------:R-:W-:Y:S01]  /*67a0*/  LOP3.LUT R130, R130, 0xffff0000, RZ, 0xc0, !PT ;  /* 0xffff000082827812 */ /* 0x000fe200078ec0ff */
[----:B------:R-:W-:Y:S01]  /*67b0*/  IMAD.U32 R55, R43, 0x10000, RZ ;  /* 0x000100002b377824 */ /* 0x000fe200078e00ff */
[----:B------:R-:W-:Y:S01]  /*67c0*/  SHF.L.U32 R50, R126, 0x10, RZ ;  /* 0x000000107e327819 */ /* 0x000fe200000006ff */
[----:B------:R-:W-:Y:S01]  /*67d0*/  IMAD.U32 R53, R128, 0x10000, RZ ;  /* 0x0001000080357824 */ /* 0x000fe200078e00ff */
[----:B------:R-:W-:Y:S01]  /*67e0*/  LOP3.LUT R132, R132, 0xffff0000, RZ, 0xc0, !PT ;  /* 0xffff000084847812 */ /* 0x000fe200078ec0ff */
[----:B------:R-:W-:Y:S01]  /*67f0*/  FMUL.FTZ R72, R54, R130 ;  /* 0x0000008236487220 */ /* 0x000fe20000410000 */
[----:B---3--:R-:W-:Y:S01]  /*6800*/  SHF.R.U64 R104, R48, 0x10, R49 ;  /* 0x0000001030687819 */ /* 0x008fe20000001231 */
[-C--:B------:R-:W-:Y:S01]  /*6810*/  FMUL.FTZ R73, R55, R53.reuse ;  /* 0x0000003537497220 */ /* 0x080fe20000410000 */
[----:B------:R-:W-:Y:S01]  /*6820*/  PRMT R127, R127, 0x5410, R74 ;  /* 0x000054107f7f7816 */ /* 0x000fe2000000004a */
[----:B------:R-:W-:Y:S01]  /*6830*/  FMUL.FTZ R74, R55, R50 ;  /* 0x00000032374a7220 */ /* 0x000fe20000410000 */
[----:B------:R-:W-:Y:S01]  /*6840*/  LOP3.LUT R51, R13, 0xffff0000, RZ, 0xc0, !PT ;  /* 0xffff00000d337812 */ /* 0x000fe200078ec0ff */
[----:B------:R-:W-:Y:S01]  /*6850*/  FMUL.FTZ R54, R54, R132 ;  /* 0x0000008436367220 */ /* 0x000fe20000410000 */
[----:B------:R-:W-:Y:S01]  /*6860*/  LOP3.LUT R43, R43, 0xffff0000, RZ, 0xc0, !PT ;  /* 0xffff00002b2b7812 */ /* 0x000fe200078ec0ff */
[----:B------:R-:W-:Y:S01]  /*6870*/  FFMA.FTZ R73, R52, R50, -R73 ;  /* 0x0000003234497223 */ /* 0x000fe20000010849 */
[----:B------:R-:W-:Y:S01]  /*6880*/  LOP3.LUT R128, R128, 0xffff0000, RZ, 0xc0, !PT ;  /* 0xffff000080807812 */ /* 0x000fe200078ec0ff */
[----:B------:R-:W-:Y:S01]  /*6890*/  FFMA.FTZ R74, R52, R53, R74 ;  /* 0x00000035344a7223 */ /* 0x000fe2000001004a */
[----:B------:R-:W-:Y:S01]  /*68a0*/  PRMT R133, R133, 0x5410, R104 ;  /* 0x0000541085857816 */ /* 0x000fe20000000068 */
[C---:B------:R-:W-:Y:S01]  /*68b0*/  FFMA.FTZ R72, R51.reuse, R132, -R72 ;  /* 0x0000008433487223 */ /* 0x040fe20000010848 */
[----:B------:R-:W-:Y:S01]  /*68c0*/  LOP3.LUT R126, R126, 0xffff0000, RZ, 0xc0, !PT ;  /* 0xffff00007e7e7812 */ /* 0x000fe200078ec0ff */
[----:B------:R-:W-:Y:S01]  /*68d0*/  FFMA.FTZ R130, R51, R130, R54 ;  /* 0x0000008233827223 */ /* 0x000fe20000010036 */
[----:B------:R-:W-:Y:S01]  /*68e0*/  LOP3.LUT R49, R15, 0xffff0000, RZ, 0xc0, !PT ;  /* 0xffff00000f317812 */ /* 0x000fe200078ec0ff */
[----:B------:R-:W-:Y:S01]  /*68f0*/  FMUL.FTZ R52, R43, R128 ;  /* 0x000000802b347220 */ /* 0x000fe20000410000 */
[----:B------:R-:W-:-:S02]  /*6900*/  IMAD.U32 R41, R40, 0x10000, RZ ;  /* 0x0001000028297824 */ /* 0x000fc400078e00ff */
[-C--:B------:R-:W-:Y:S01]  /*6910*/  FMUL.FTZ R54, R43, R126.reuse ;  /* 0x0000007e2b367220 */ /* 0x080fe20000410000 */
[----:B------:R-:W-:Y:S01]  /*6920*/  IMAD.U32 R50, R133, 0x10000, RZ ;  /* 0x0001000085327824 */ /* 0x000fe200078e00ff */
[----:B------:R-:W-:Y:S01]  /*6930*/  LOP3.LUT R40, R40, 0xffff0000, RZ, 0xc0, !PT ;  /* 0xffff000028287812 */ /* 0x000fe200078ec0ff */
[----:B------:R-:W-:Y:S02]  /*6940*/  IMAD.U32 R51, R129, 0x10000, RZ ;  /* 0x0001000081337824 */ /* 0x000fe400078e00ff */
[----:B------:R-:W-:Y:S01]  /*6950*/  FFMA.FTZ R126, R49, R126, -R52 ;  /* 0x0000007e317e7223 */ /* 0x000fe20000010834 */
[----:B------:R-:W-:Y:S01]  /*6960*/  LOP3.LUT R129, R129, 0xffff0000, RZ, 0xc0, !PT ;  /* 0xffff000081817812 */ /* 0x000fe200078ec0ff */
[C---:B------:R-:W-:Y:S01]  /*6970*/  IMAD.U32 R48, R12.reuse, 0x10000, RZ ;  /* 0x000100000c307824 */ /* 0x040fe200078e00ff */
[----:B------:R-:W-:Y:S01]  /*6980*/  LOP3.LUT R133, R133, 0xffff0000, RZ, 0xc0, !PT ;  /* 0xffff000085857812 */ /* 0x000fe200078ec0ff */
[C---:B------:R-:W-:Y:S01]  /*6990*/  FMUL.FTZ R43, R41.reuse, R51 ;  /* 0x00000033292b7220 */ /* 0x040fe20000410000 */
[----:B------:R-:W-:Y:S01]  /*69a0*/  FMUL.FTZ R52, R41, R50 ;  /* 0x0000003229347220 */ /* 0x000fe20000410000 */
[----:B------:R-:W-:Y:S01]  /*69b0*/  PRMT R131, R131, 0x5410, R102 ;  /* 0x0000541083837816 */ /* 0x000fe20000000066 */
[----:B------:R-:W-:Y:S01]  /*69c0*/  FFMA.FTZ R53, R49, R128, R54 ;  /* 0x0000008031357223 */ /* 0x000fe20000010036 */
[----:B------:R-:W-:Y:S01]  /*69d0*/  LOP3.LUT R13, R12, 0xffff0000, RZ, 0xc0, !PT ;  /* 0xffff00000c0d7812 */ /* 0x000fe200078ec0ff */
[----:B------:R-:W-:Y:S01]  /*69e0*/  FMUL.FTZ R54, R40, R129 ;  /* 0x0000008128367220 */ /* 0x000fe20000410000 */
[C---:B------:R-:W-:Y:S01]  /*69f0*/  FFMA.FTZ R43, R48.reuse, R50, -R43 ;  /* 0x00000032302b7223 */ /* 0x040fe2000001082b */
[----:B------:R-:W-:Y:S01]  /*6a00*/  FFMA.FTZ R52, R48, R51, R52 ;  /* 0x0000003330347223 */ /* 0x000fe20000010034 */
[----:B------:R-:W-:-:S02]  /*6a10*/  IMAD.U32 R15, R42, 0x10000, RZ ;  /* 0x000100002a0f7824 */ /* 0x000fc400078e00ff */
[-C--:B------:R-:W-:Y:S01]  /*6a20*/  FMUL.FTZ R48, R40, R133.reuse ;  /* 0x0000008528307220 */ /* 0x080fe20000410000 */
[----:B------:R-:W-:Y:S01]  /*6a30*/  IMAD.U32 R41, R127, 0x10000, RZ ;  /* 0x000100007f297824 */ /* 0x000fe200078e00ff */
[----:B------:R-:W-:Y:S01]  /*6a40*/  LOP3.LUT R42, R42, 0xffff0000, RZ, 0xc0, !PT ;  /* 0xffff00002a2a7812 */ /* 0x000fe200078ec0ff */
[----:B------:R-:W-:Y:S01]  /*6a50*/  IMAD.U32 R40, R131, 0x10000, RZ ;  /* 0x0001000083287824 */ /* 0x000fe200078e00ff */
[----:B------:R-:W-:Y:S01]  /*6a60*/  LOP3.LUT R127, R127, 0xffff0000, RZ, 0xc0, !PT ;  /* 0xffff00007f7f7812 */ /* 0x000fe200078ec0ff */
[----:B------:R-:W-:Y:S01]  /*6a70*/  FFMA.FTZ R54, R13, R133, -R54 ;  /* 0x000000850d367223 */ /* 0x000fe20000010836 */
[----:B------:R-:W-:Y:S01]  /*6a80*/  LOP3.LUT R131, R131, 0xffff0000, RZ, 0xc0, !PT ;  /* 0xffff000083837812 */ /* 0x000fe200078ec0ff */
[C---:B------:R-:W-:Y:S02]  /*6a90*/  IMAD.U32 R12, R14.reuse, 0x10000, RZ ;  /* 0x000100000e0c7824 */ /* 0x040fe400078e00ff */
[----:B------:R-:W-:Y:S01]  /*6aa0*/  FFMA.FTZ R13, R13, R129, R48 ;  /* 0x000000810d0d7223 */ /* 0x000fe20000010030 */
[----:B------:R-:W-:Y:S01]  /*6ab0*/  LOP3.LUT R14, R14, 0xffff0000, RZ, 0xc0, !PT ;  /* 0xffff00000e0e7812 */ /* 0x000fe200078ec0ff */
[C---:B------:R-:W-:Y:S01]  /*6ac0*/  FMUL.FTZ R49, R15.reuse, R41 ;  /* 0x000000290f317220 */ /* 0x040fe20000410000 */
[-C--:B------:R-:W-:Y:S01]  /*6ad0*/  FMUL.FTZ R48, R15, R40.reuse ;  /* 0x000000280f307220 */ /* 0x080fe20000410000 */
[C---:B------:R-:W-:Y:S01]  /*6ae0*/  FMUL.FTZ R15, R42.reuse, R127 ;  /* 0x0000007f2a0f7220 */ /* 0x040fe20000410000 */
[----:B------:R-:W-:Y:S01]  /*6af0*/  FMUL.FTZ R42, R42, R131 ;  /* 0x000000832a2a7220 */ /* 0x000fe20000410000 */
[C---:B------:R-:W-:Y:S01]  /*6b00*/  FFMA.FTZ R49, R12.reuse, R40, -R49 ;  /* 0x000000280c317223 */ /* 0x040fe20000010831 */
[----:B------:R-:W-:Y:S01]  /*6b10*/  FFMA.FTZ R48, R12, R41, R48 ;  /* 0x000000290c307223 */ /* 0x000fe20000010030 */
[----:B------:R-:W-:Y:S01]  /*6b20*/  FFMA.FTZ R12, R14, R131, -R15 ;  /* 0x000000830e0c7223 */ /* 0x000fe2000001080f */
[----:B------:R-:W-:Y:S01]  /*6b30*/  F2FP.BF16.F32.PACK_AB R43, R54, R43 ;  /* 0x0000002b362b723e */ /* 0x000fe200000010ff */
        /* <DEDUP_REMOVED lines=10> */
[----:B------:R-:W-:-:S07]  /*6be0*/  F2FP.BF16.F32.PACK_AB R42, R127, R48 ;  /* 0x000000307f2a723e */ /* 0x000fce00000010ff */
.L_x_552:
[----:B------:R-:W-:Y:S05]  /*6bf0*/  BSYNC B2 ;  /* 0x0000000000027941 */ /* 0x000fea0003800000 */
.L_x_551:
[----:B------:R-:W-:Y:S01]  /*6c00*/  ISETP.GE.AND P4, PT, R11, R108, PT ;  /* 0x0000006c0b00720c */ /* 0x000fe20003f86270 */
[----:B0-----:R0:W-:-:S12]  /*6c10*/  ST.E.128 desc[UR42][R44.64], R12 ;  /* 0x0000000c2c007985 */ /* 0x0011d8000c101d2a */
[----:B------:R-:W-:-:S05]  /*6c20*/  @!P4 IMAD.WIDE R46, R11, 0x2, R46 ;  /* 0x000000020b2ec825 */ /* 0x000fca00078e022e */
[----:B----4-:R0:W-:Y:S02]  /*6c30*/  @!P4 ST.E.128 desc[UR42][R46.64], R40 ;  /* 0x000000282e00c985 */ /* 0x0101e4000c101d2a */
.L_x_550:
[----:B------:R-:W-:Y:S05]  /*6c40*/  BSYNC B1 ;  /* 0x0000000000017941 */ /* 0x000fea0003800000 */
.L_x_549:
[----:B------:R-:W-:-:S03]  /*6c50*/  UMOV UR4, 0xffffffff ;  /* 0xffffffff00047882 */ /* 0x000fc60000000000 */
[----:B------:R-:W-:Y:S05]  /*6c60*/  BRA.DIV UR4, `(.L_x_553) ;  /* 0x0000016a04207947 */ /* 0x000fea000b800000 */
[----:B0-----:R0:W0:Y:S04]  /*6c70*/  SHFL.IDX PT, R47, R106, 0x2, 0x181f ;  /* 0x00581f006a2f7f89 */ /* 0x00102800000e0000 */
[----:B------:R0:W0:Y:S02]  /*6c80*/  SHFL.IDX PT, R46, R107, 0x2, 0x181f ;  /* 0x00581f006b2e7f89 */ /* 0x00002400000e0000 */
.L_x_837:
[----:B------:R-:W-:Y:S01]  /*6c90*/  VIADD R11, R153, 0x40 ;  /* 0x00000040990b7836 */ /* 0x000fe20000000000 */
[----:B------:R-:W-:Y:S04]  /*6ca0*/  BSSY B1, `(.L_x_554) ;  /* 0x0000079000017945 */ /* 0x000fe80003800000 */
        /* <DEDUP_REMOVED lines=10> */
[----:B------:R-:W-:Y:S02]  /*6d50*/  SHF.R.S32.HI R13, RZ, 0x1f, R12 ;  /* 0x0000001fff0d7819 */ /* 0x000fe4000001140c */
[----:B------:R-:W-:Y:S02]  /*6d60*/  SHF.L.U32 R11, R12, 0x3, RZ ;  /* 0x000000030c0b7819 */ /* 0x000fe400000006ff */
        /* <DEDUP_REMOVED lines=13> */
[----:B------:R-:W-:Y:S01]  /*6e40*/  SHF.R.U64 R73, R60, 0x10, R61 ;  /* 0x000000103c497819 */ /* 0x000fe2000000123d */
[----:B----4-:R-:W-:Y:S01]  /*6e50*/  IMAD.U32 R52, R41, 0x10000, RZ ;  /* 0x0001000029347824 */ /* 0x010fe200078e00ff */
[----:B------:R-:W-:Y:S01]  /*6e60*/  SHF.R.U64 R75, R56, 0x10, R57 ;  /* 0x00000010384b7819 */ /* 0x000fe20000001239 */
[----:B0-----:R-:W-:Y:S01]  /*6e70*/  IMAD.U32 R49, R13, 0x10000, RZ ;  /* 0x000100000d317824 */ /* 0x001fe200078e00ff */
[----:B------:R-:W-:Y:S01]  /*6e80*/  SHF.R.U32.HI R60, RZ, 0x10, R61 ;  /* 0x00000010ff3c7819 */ /* 0x000fe2000001163d */
[----:B------:R-:W-:Y:S01]  /*6e90*/  IMAD.U32 R54, R43, 0x10000, RZ ;  /* 0x000100002b367824 */ /* 0x000fe200078e00ff */
[----:B------:R-:W-:Y:S02]  /*6ea0*/  SHF.R.U32.HI R56, RZ, 0x10, R57 ;  /* 0x00000010ff387819 */ /* 0x000fe40000011639 */
[----:B------:R-:W-:Y:S02]  /*6eb0*/  SHF.R.U64 R57, R58, 0x10, R59 ;  /* 0x000000103a397819 */ /* 0x000fe4000000123b */
[----:B------:R-:W-:-:S02]  /*6ec0*/  PRMT R125, R125, 0x5410, R60 ;  /* 0x000054107d7d7816 */ /* 0x000fc4000000003c */
[----:B------:R-:W-:Y:S02]  /*6ed0*/  PRMT R121, R121, 0x5410, R56 ;  /* 0x0000541079797816 */ /* 0x000fe40000000038 */
[----:B------:R-:W-:Y:S02]  /*6ee0*/  SHF.R.U32.HI R58, RZ, 0x10, R59 ;  /* 0x00000010ff3a7819 */ /* 0x000fe4000001163b */
[----:B------:R-:W-:Y:S01]  /*6ef0*/  PRMT R118, R118, 0x5410, R57 ;  /* 0x0000541076767816 */ /* 0x000fe20000000039 */
[----:B------:R-:W-:Y:S01]  /*6f00*/  IMAD.U32 R57, R125, 0x10000, RZ ;  /* 0x000100007d397824 */ /* 0x000fe200078e00ff */
[--C-:B------:R-:W-:Y:S01]  /*6f10*/  SHF.R.U64 R59, R62, 0x10, R63.reuse ;  /* 0x000000103e3b7819 */ /* 0x100fe2000000123f */
[----:B------:R-:W-:Y:S01]  /*6f20*/  IMAD.U32 R56, R121, 0x10000, RZ ;  /* 0x0001000079387824 */ /* 0x000fe200078e00ff */
[----:B------:R-:W-:Y:S02]  /*6f30*/  SHF.R.U32.HI R62, RZ, 0x10, R63 ;  /* 0x00000010ff3e7819 */ /* 0x000fe4000001163f */
[----:B------:R-:W-:Y:S01]  /*6f40*/  PRMT R119, R119, 0x5410, R58 ;  /* 0x0000541077777816 */ /* 0x000fe2000000003a */
[CC--:B------:R-:W-:Y:S01]  /*6f50*/  FMUL.FTZ R58, R52.reuse, R57.reuse ;  /* 0x00000039343a7220 */ /* 0x0c0fe20000410000 */
[----:B------:R-:W-:Y:S01]  /*6f60*/  LOP3.LUT R53, R41, 0xffff0000, RZ, 0xc0, !PT ;  /* 0xffff000029357812 */ /* 0x000fe200078ec0ff */
[-C--:B------:R-:W-:Y:S01]  /*6f70*/  FMUL.FTZ R52, R52, R56.reuse ;  /* 0x0000003834347220 */ /* 0x080fe20000410000 */
[----:B------:R-:W-:Y:S01]  /*6f80*/  PRMT R123, R123, 0x5410, R62 ;  /* 0x000054107b7b7816 */ /* 0x000fe2000000003e */
[----:B------:R-:W-:Y:S01]  /*6f90*/  FFMA.FTZ R58, R49, R56, -R58 ;  /* 0x00000038313a7223 */ /* 0x000fe2000001083a */
[----:B------:R-:W-:Y:S01]  /*6fa0*/  LOP3.LUT R125, R125, 0xffff0000, RZ, 0xc0, !PT ;  /* 0xffff00007d7d7812 */ /* 0x000fe200078ec0ff */
[----:B------:R-:W-:Y:S01]  /*6fb0*/  FFMA.FTZ R57, R49, R57, R52 ;  /* 0x0000003931397223 */ /* 0x000fe20000010034 */
[----:B------:R-:W-:Y:S01]  /*6fc0*/  LOP3.LUT R121, R121, 0xffff0000, RZ, 0xc0, !PT ;  /* 0xffff000079797812 */ /* 0x000fe200078ec0ff */
[----:B------:R-:W-:Y:S01]  /*6fd0*/  IMAD.U32 R49, R119, 0x10000, RZ ;  /* 0x0001000077317824 */ /* 0x000fe200078e00ff */
[----:B------:R-:W-:Y:S01]  /*6fe0*/  PRMT R122, R122, 0x5410, R59 ;  /* 0x000054107a7a7816 */ /* 0x000fe2000000003b */
[----:B------:R-:W-:Y:S01]  /*6ff0*/  IMAD.U32 R59, R123, 0x10000, RZ ;  /* 0x000100007b3b7824 */ /* 0x000fe200078e00ff */
[----:B------:R-:W-:Y:S01]  /*7000*/  LOP3.LUT R50, R13, 0xffff0000, RZ, 0xc0, !PT ;  /* 0xffff00000d327812 */ /* 0x000fe200078ec0ff */
[C---:B------:R-:W-:Y:S01]  /*7010*/  FMUL.FTZ R61, R53.reuse, R125 ;  /* 0x0000007d353d7220 */ /* 0x040fe20000410000 */
[----:B------:R-:W-:Y:S01]  /*7020*/  FMUL.FTZ R53, R53, R121 ;  /* 0x0000007935357220 */ /* 0x000fe20000410000 */
[----:B------:R-:W-:Y:S01]  /*7030*/  SHF.L.U32 R41, R40, 0x10, RZ ;  /* 0x0000001028297819 */ /* 0x000fe200000006ff */
[----:B------:R-:W-:Y:S01]  /*7040*/  FMUL.FTZ R63, R54, R59 ;  /* 0x0000003b363f7220 */ /* 0x000fe20000410000 */
[----:B------:R-:W-:Y:S01]  /*7050*/  LOP3.LUT R51, R40, 0xffff0000, RZ, 0xc0, !PT ;  /* 0xffff000028337812 */ /* 0x000fe200078ec0ff */
[----:B------:R-:W-:Y:S01]  /*7060*/  FMUL.FTZ R52, R54, R49 ;  /* 0x0000003136347220 */ /* 0x000fe20000410000 */
[----:B------:R-:W-:Y:S01]  /*7070*/  LOP3.LUT R55, R43, 0xffff0000, RZ, 0xc0, !PT ;  /* 0xffff00002b377812 */ /* 0x000fe200078ec0ff */
[----:B------:R-:W-:Y:S01]  /*7080*/  IMAD.U32 R40, R15, 0x10000, RZ ;  /* 0x000100000f287824 */ /* 0x000fe200078e00ff */
[----:B------:R-:W-:Y:S01]  /*7090*/  LOP3.LUT R56, R123, 0xffff0000, RZ, 0xc0, !PT ;  /* 0xffff00007b387812 */ /* 0x000fe200078ec0ff */
[----:B------:R-:W-:Y:S01]  /*70a0*/  FFMA.FTZ R61, R50, R121, -R61 ;  /* 0x00000079323d7223 */ /* 0x000fe2000001083d */
[----:B------:R-:W-:Y:S01]  /*70b0*/  PRMT R124, R124, 0x5410, R73 ;  /* 0x000054107c7c7816 */ /* 0x000fe20000000049 */
[----:B------:R-:W-:Y:S01]  /*70c0*/  FFMA.FTZ R54, R50, R125, R53 ;  /* 0x0000007d32367223 */ /* 0x000fe20000010035 */
[----:B------:R-:W-:Y:S01]  /*70d0*/  PRMT R120, R120, 0x5410, R75 ;  /* 0x0000541078787816 */ /* 0x000fe2000000004b */
[C---:B------:R-:W-:Y:S01]  /*70e0*/  FFMA.FTZ R63, R40.reuse, R49, -R63 ;  /* 0x00000031283f7223 */ /* 0x040fe2000001083f */
[----:B------:R-:W-:Y:S01]  /*70f0*/  LOP3.LUT R50, R119, 0xffff0000, RZ, 0xc0, !PT ;  /* 0xffff000077327812 */ /* 0x000fe200078ec0ff */
[----:B------:R-:W-:Y:S01]  /*7100*/  FFMA.FTZ R59, R40, R59, R52 ;  /* 0x0000003b283b7223 */ /* 0x000fe20000010034 */
[----:B------:R-:W-:Y:S01]  /*7110*/  LOP3.LUT R15, R15, 0xffff0000, RZ, 0xc0, !PT ;  /* 0xffff00000f0f7812 */ /* 0x000fe200078ec0ff */
[----:B------:R-:W-:Y:S01]  /*7120*/  FMUL.FTZ R60, R55, R56 ;  /* 0x00000038373c7220 */ /* 0x000fe20000410000 */
[----:B------:R-:W-:Y:S01]  /*7130*/  SHF.L.U32 R40, R120, 0x10, RZ ;  /* 0x0000001078287819 */ /* 0x000fe200000006ff */
[----:B------:R-:W-:-:S02]  /*7140*/  IMAD.U32 R52, R124, 0x10000, RZ ;  /* 0x000100007c347824 */ /* 0x000fc400078e00ff */
[-C--:B------:R-:W-:Y:S01]  /*7150*/  FMUL.FTZ R62, R55, R50.reuse ;  /* 0x00000032373e7220 */ /* 0x080fe20000410000 */
[----:B------:R-:W-:Y:S01]  /*7160*/  LOP3.LUT R124, R124, 0xffff0000, RZ, 0xc0, !PT ;  /* 0xffff00007c7c7812 */ /* 0x000fe200078ec0ff */
[----:B------:R-:W-:Y:S01]  /*7170*/  FFMA.FTZ R60, R15, R50, -R60 ;  /* 0x000000320f3c7223 */ /* 0x000fe2000001083c */
[C---:B------:R-:W-:Y:S01]  /*7180*/  FMUL.FTZ R50, R41.reuse, R52 ;  /* 0x0000003429327220 */ /* 0x040fe20000410000 */
[C---:B------:R-:W-:Y:S01]  /*7190*/  IMAD.U32 R13, R12.reuse, 0x10000, RZ ;  /* 0x000100000c0d7824 */ /* 0x040fe200078e00ff */
[----:B------:R-:W-:Y:S01]  /*71a0*/  LOP3.LUT R48, R12, 0xffff0000, RZ, 0xc0, !PT ;  /* 0xffff00000c307812 */ /* 0x000fe200078ec0ff */
[----:B------:R-:W-:Y:S01]  /*71b0*/  FMUL.FTZ R41, R41, R40 ;  /* 0x0000002829297220 */ /* 0x000fe20000410000 */
[----:B------:R-:W-:Y:S01]  /*71c0*/  LOP3.LUT R120, R120, 0xffff0000, RZ, 0xc0, !PT ;  /* 0xffff000078787812 */ /* 0x000fe200078ec0ff */
[----:B------:R-:W-:Y:S01]  /*71d0*/  FFMA.FTZ R62, R15, R56, R62 ;  /* 0x000000380f3e7223 */ /* 0x000fe2000001003e */
[----:B------:R-:W-:Y:S01]  /*71e0*/  FMUL.FTZ R15, R51, R124 ;  /* 0x0000007c330f7220 */ /* 0x000fe20000410000 */
[----:B------:R-:W-:-:S02]  /*71f0*/  IMAD.U32 R43, R42, 0x10000, RZ ;  /* 0x000100002a2b7824 */ /* 0x000fc400078e00ff */
[C---:B------:R-:W-:Y:S01]  /*7200*/  FFMA.FTZ R50, R13.reuse, R40, -R50 ;  /* 0x000000280d327223 */ /* 0x040fe20000010832 */
[----:B------:R-:W-:Y:S01]  /*7210*/  FFMA.FTZ R52, R13, R52, R41 ;  /* 0x000000340d347223 */ /* 0x000fe20000010029 */
[----:B------:R-:W-:Y:S01]  /*7220*/  LOP3.LUT R42, R42, 0xffff0000, RZ, 0xc0, !PT ;  /* 0xffff00002a2a7812 */ /* 0x000fe200078ec0ff */
[----:B------:R-:W-:Y:S01]  /*7230*/  FFMA.FTZ R49, R48, R120, -R15 ;  /* 0x0000007830317223 */ /* 0x000fe2000001080f */
[C---:B------:R-:W-:Y:S01]  /*7240*/  IMAD.U32 R40, R122.reuse, 0x10000, RZ ;  /* 0x000100007a287824 */ /* 0x040fe200078e00ff */
[----:B------:R-:W-:Y:S01]  /*7250*/  LOP3.LUT R41, R122, 0xffff0000, RZ, 0xc0, !PT ;  /* 0xffff00007a297812 */ /* 0x000fe200078ec0ff */
[C---:B------:R-:W-:Y:S01]  /*7260*/  IMAD.U32 R13, R118.reuse, 0x10000, RZ ;  /* 0x00010000760d7824 */ /* 0x040fe200078e00ff */
[----:B------:R-:W-:Y:S01]  /*7270*/  LOP3.LUT R15, R118, 0xffff0000, RZ, 0xc0, !PT ;  /* 0xffff0000760f7812 */ /* 0x000fe200078ec0ff */
[C---:B------:R-:W-:Y:S02]  /*7280*/  IMAD.U32 R12, R14.reuse, 0x10000, RZ ;  /* 0x000100000e0c7824 */ /* 0x040fe400078e00ff */
[C---:B------:R-:W-:Y:S01]  /*7290*/  FMUL.FTZ R53, R43.reuse, R40 ;  /* 0x000000282b357220 */ /* 0x040fe20000410000 */
[----:B------:R-:W-:Y:S01]  /*72a0*/  LOP3.LUT R14, R14, 0xffff0000, RZ, 0xc0, !PT ;  /* 0xffff00000e0e7812 */ /* 0x000fe200078ec0ff */
[----:B------:R-:W-:Y:S01]  /*72b0*/  FMUL.FTZ R43, R43, R13 ;  /* 0x0000000d2b2b7220 */ /* 0x000fe20000410000 */
[C---:B------:R-:W-:Y:S01]  /*72c0*/  FMUL.FTZ R55, R42.reuse, R41 ;  /* 0x000000292a377220 */ /* 0x040fe20000410000 */
[----:B------:R-:W-:Y:S01]  /*72d0*/  FMUL.FTZ R42, R42, R15 ;  /* 0x0000000f2a2a7220 */ /* 0x000fe20000410000 */
[----:B------:R-:W-:Y:S01]  /*72e0*/  FMUL.FTZ R51, R51, R120 ;  /* 0x0000007833337220 */ /* 0x000fe20000410000 */
[C---:B------:R-:W-:Y:S01]  /*72f0*/  FFMA.FTZ R53, R12.reuse, R13, -R53 ;  /* 0x0000000d0c357223 */ /* 0x040fe20000010835 */
[----:B------:R-:W-:Y:S01]  /*7300*/  FFMA.FTZ R43, R12, R40, R43 ;  /* 0x000000280c2b7223 */ /* 0x000fe2000001002b */
[C---:B------:R-:W-:Y:S01]  /*7310*/  FFMA.FTZ R12, R14.reuse, R15, -R55 ;  /* 0x0000000f0e0c7223 */ /* 0x040fe20000010837 */
[----:B------:R-:W-:Y:S01]  /*7320*/  FFMA.FTZ R42, R14, R41, R42 ;  /* 0x000000290e2a7223 */ /* 0x000fe2000001002a */
[----:B------:R-:W-:Y:S01]  /*7330*/  FFMA.FTZ R51, R48, R124, R51 ;  /* 0x0000007c30337223 */ /* 0x000fe20000010033 */
[----:B------:R-:W-:-:S02]  /*7340*/  F2FP.BF16.F32.PACK_AB R59, R62, R59 ;  /* 0x0000003b3e3b723e */ /* 0x000fc400000010ff */
[----:B------:R-:W-:Y:S02]  /*7350*/  F2FP.BF16.F32.PACK_AB R50, R49, R50 ;  /* 0x000000323132723e */ /* 0x000fe400000010ff */
[----:B------:R-:W-:Y:S02]  /*7360*/  F2FP.BF16.F32.PACK_AB R14, R12, R53 ;  /* 0x000000350c0e723e */ /* 0x000fe400000010ff */
[----:B------:R-:W-:Y:S01]  /*7370*/  F2FP.BF16.F32.PACK_AB R42, R42, R43 ;  /* 0x0000002b2a2a723e */ /* 0x000fe200000010ff */
[----:B------:R-:W-:Y:S01]  /*7380*/  IMAD.MOV.U32 R12, RZ, RZ, R50 ;  /* 0x000000ffff0c7224 */ /* 0x000fe200078e0032 */
[----:B------:R-:W-:Y:S01]  /*7390*/  F2FP.BF16.F32.PACK_AB R13, R61, R58 ;  /* 0x0000003a3d0d723e */ /* 0x000fe200000010ff */
[----:B------:R-:W-:Y:S01]  /*73a0*/  IMAD.MOV.U32 R43, RZ, RZ, R59 ;  /* 0x000000ffff2b7224 */ /* 0x000fe200078e003b */
[----:B------:R-:W-:Y:S02]  /*73b0*/  F2FP.BF16.F32.PACK_AB R15, R60, R63 ;  /* 0x0000003f3c0f723e */ /* 0x000fe400000010ff */
[----:B------:R-:W-:-:S02]  /*73c0*/  F2FP.BF16.F32.PACK_AB R41, R54, R57 ;  /* 0x000000393629723e */ /* 0x000fc400000010ff */
[----:B------:R-:W-:-:S07]  /*73d0*/  F2FP.BF16.F32.PACK_AB R40, R51, R52 ;  /* 0x000000343328723e */ /* 0x000fce00000010ff */
.L_x_557:
[----:B------:R-:W-:Y:S05]  /*73e0*/  BSYNC B2 ;  /* 0x0000000000027941 */ /* 0x000fea0003800000 */
.L_x_556:
[----:B------:R-:W-:Y:S01]  /*73f0*/  ISETP.GE.AND P4, PT, R11, R108, PT ;  /* 0x0000006c0b00720c */ /* 0x000fe20003f86270 */
[----:B0-----:R0:W-:-:S12]  /*7400*/  ST.E.128 desc[UR42][R44.64], R12 ;  /* 0x0000000c2c007985 */ /* 0x0011d8000c101d2a */
[----:B------:R-:W-:-:S05]  /*7410*/  @!P4 IMAD.WIDE R46, R11, 0x2, R46 ;  /* 0x000000020b2ec825 */ /* 0x000fca00078e022e */
[----:B----4-:R0:W-:Y:S02]  /*7420*/  @!P4 ST.E.128 desc[UR42][R46.64], R40 ;  /* 0x000000282e00c985 */ /* 0x0101e4000c101d2a */
.L_x_555:
[----:B------:R-:W-:Y:S05]  /*7430*/  BSYNC B1 ;  /* 0x0000000000017941 */ /* 0x000fea0003800000 */
.L_x_554:
[----:B------:R-:W-:-:S03]  /*7440*/  UMOV UR4, 0xffffffff ;  /* 0xffffffff00047882 */ /* 0x000fc60000000000 */
[----:B------:R-:W-:Y:S05]  /*7450*/  BRA.DIV UR4, `(.L_x_558) ;  /* 0x0000016204707947 */ /* 0x000fea000b800000 */
[----:B0-----:R-:W0:Y:S04]  /*7460*/  SHFL.IDX PT, R106, R106, 0x3, 0x181f ;  /* 0x00781f006a6a7f89 */ /* 0x001e2800000e0000 */
[----:B------:R-:W0:Y:S02]  /*7470*/  SHFL.IDX PT, R107, R107, 0x3, 0x181f ;  /* 0x00781f006b6b7f89 */ /* 0x000e2400000e0000 */
.L_x_841:
[----:B------:R-:W-:-:S05]  /*7480*/  VIADD R11, R153, 0x60 ;  /* 0x00000060990b7836 */ /* 0x000fca0000000000 */
[----:B------:R-:W-:-:S13]  /*7490*/  ISETP.GE.OR P4, PT, R11, R96, P1 ;  /* 0x000000600b00720c */ /* 0x000fda0000f86670 */
[----:B------:R-:W-:Y:S05]  /*74a0*/  @P4 BRA `(.L_x_531) ;  /* 0x0000000c00944947 */ /* 0x000fea0003800000 */
[----:B------:R-:W-:Y:S01]  /*74b0*/  SEL R110, R37, R110, !P0 ;  /* 0x0000006e256e7207 */ /* 0x000fe20004000000 */
[----:B------:R-:W-:Y:S01]  /*74c0*/  BSSY B1, `(.L_x_559) ;  /* 0x0000072000017945 */ /* 0x000fe20003800000 */
[----:B----4-:R-:W-:Y:S02]  /*74d0*/  SHF.R.U32.HI R14, RZ, 0x3, R159 ;  /* 0x00000003ff0e7819 */ /* 0x010fe4000001169f */
[----:B------:R-:W-:Y:S02]  /*74e0*/  SHF.R.S32.HI R11, RZ, 0x1f, R110 ;  /* 0x0000001fff0b7819 */ /* 0x000fe4000001146e */
[----:B0-----:R-:W-:Y:S02]  /*74f0*/  LEA R44, P4, R77, R107, 0x1 ;  /* 0x0000006b4d2c7211 */ /* 0x001fe400078808ff */
        /* <DEDUP_REMOVED lines=10> */
[----:B------:R-:W-:Y:S02]  /*75a0*/  IADD3 R12, R12, R13, R197 ;  /* 0x0000000d0c0c7210 */ /* 0x000fe40007ffe0c5 */
[----:B------:R-:W-:-:S03]  /*75b0*/  LEA R13, R155, R6, 0xe ;  /* 0x000000069b0d7211 */ /* 0x000fc600078e70ff */
[----:B------:R-:W-:Y:S02]  /*75c0*/  IMAD R15, R155, 0x4000, R12 ;  /* 0x000040009b0f7824 */ /* 0x000fe400078e020c */
[--C-:B------:R-:W-:Y:S02]  /*75d0*/  IMAD R13, R13, 0x2, R156.reuse ;  /* 0x000000020d0d7824 */ /* 0x100fe400078e029c */
[----:B------:R-:W-:-:S04]  /*75e0*/  IMAD R40, R15, 0x2, R156 ;  /* 0x000000020f287824 */ /* 0x000fc800078e029c */
[----:B------:R-:W0:Y:S04]  /*75f0*/  LDS.128 R12, [R13+0x18400] ;  /* 0x018400000d0c7984 */ /* 0x000e280000000c00 */
[----:B------:R-:W4:Y:S01]  /*7600*/  LDS.128 R40, [R40+0x18400] ;  /* 0x0184000028287984 */ /* 0x000f220000000c00 */
[----:B------:R-:W-:Y:S05]  /*7610*/  @P3 BRA `(.L_x_560) ;  /* 0x0000000400703947 */ /* 0x000fea0003800000 */
[--C-:B------:R-:W-:Y:S01]  /*7620*/  SHF.R.U64 R56, R68, 0x10, R69.reuse ;  /* 0x0000001044387819 */ /* 0x100fe20000001245 */
[----:B----4-:R-:W-:Y:S01]  /*7630*/  IMAD.U32 R50, R41, 0x10000, RZ ;  /* 0x0001000029327824 */ /* 0x010fe200078e00ff */
[----:B------:R-:W-:Y:S01]  /*7640*/  SHF.R.U32.HI R68, RZ, 0x10, R69 ;  /* 0x00000010ff447819 */ /* 0x000fe20000011645 */
[----:B0-----:R-:W-:Y:S01]  /*7650*/  IMAD.U32 R46, R13, 0x10000, RZ ;  /* 0x000100000d2e7824 */ /* 0x001fe200078e00ff */
[--C-:B------:R-:W-:Y:S01]  /*7660*/  SHF.R.U64 R60, R64, 0x10, R65.reuse ;  /* 0x00000010403c7819 */ /* 0x100fe20000001241 */
[----:B------:R-:W-:Y:S01]  /*7670*/  IMAD.U32 R52, R43, 0x10000, RZ ;  /* 0x000100002b347824 */ /* 0x000fe200078e00ff */
[----:B------:R-:W-:Y:S01]  /*7680*/  SHF.R.U32.HI R65, RZ, 0x10, R65 ;  /* 0x00000010ff417819 */ /* 0x000fe20000011641 */
[----:B------:R-:W-:Y:S01]  /*7690*/  IMAD.U32 R48, R40, 0x10000, RZ ;  /* 0x0001000028307824 */ /* 0x000fe200078e00ff */
[----:B------:R-:W-:Y:S02]  /*76a0*/  PRMT R109, R109, 0x5410, R68 ;  /* 0x000054106d6d7816 */ /* 0x000fe40000000044 */
[----:B------:R-:W-:-:S02]  /*76b0*/  SHF.R.U64 R54, R70, 0x10, R71 ;  /* 0x0000001046367819 */ /* 0x000fc40000001247 */
[----:B------:R-:W-:Y:S01]  /*76c0*/  PRMT R114, R114, 0x5410, R65 ;  /* 0x0000541072727816 */ /* 0x000fe20000000041 */
[----:B------:R-:W-:Y:S01]  /*76d0*/  IMAD.U32 R57, R109, 0x10000, RZ ;  /* 0x000100006d397824 */ /* 0x000fe200078e00ff */
[----:B------:R-:W-:Y:S02]  /*76e0*/  SHF.R.U64 R58, R66, 0x10, R67 ;  /* 0x00000010423a7819 */ /* 0x000fe40000001243 */
[----:B------:R-:W-:Y:S01]  /*76f0*/  SHF.R.U32.HI R71, RZ, 0x10, R71 ;  /* 0x00000010ff477819 */ /* 0x000fe20000011647 */
[----:B------:R-:W-:Y:S01]  /*7700*/  IMAD.U32 R55, R114, 0x10000, RZ ;  /* 0x0001000072377824 */ /* 0x000fe200078e00ff */
[----:B------:R-:W-:Y:S01]  /*7710*/  SHF.R.U32.HI R67, RZ, 0x10, R67 ;  /* 0x00000010ff437819 */ /* 0x000fe20000011643 */
[----:B------:R-:W-:Y:S01]  /*7720*/  FMUL.FTZ R59, R50, R57 ;  /* 0x00000039323b7220 */ /* 0x000fe20000410000 */
[----:B------:R-:W-:Y:S01]  /*7730*/  PRMT R112, R112, 0x5410, R71 ;  /* 0x0000541070707816 */ /* 0x000fe20000000047 */
[----:B------:R-:W-:Y:S01]  /*7740*/  FMUL.FTZ R61, R50, R55 ;  /* 0x00000037323d7220 */ /* 0x000fe20000410000 */
[----:B------:R-:W-:-:S02]  /*7750*/  PRMT R116, R116, 0x5410, R67 ;  /* 0x0000541074747816 */ /* 0x000fc40000000043 */
[----:B------:R-:W-:Y:S01]  /*7760*/  PRMT R111, R111, 0x5410, R56 ;  /* 0x000054106f6f7816 */ /* 0x000fe20000000038 */
[----:B------:R-:W-:Y:S01]  /*7770*/  FFMA.FTZ R56, R46, R55, -R59 ;  /* 0x000000372e387223 */ /* 0x000fe2000001083b */
[----:B------:R-:W-:Y:S01]  /*7780*/  PRMT R113, R113, 0x5410, R54 ;  /* 0x0000541071717816 */ /* 0x000fe20000000036 */
[----:B------:R-:W-:Y:S01]  /*7790*/  IMAD.U32 R59, R112, 0x10000, RZ ;  /* 0x00010000703b7824 */ /* 0x000fe200078e00ff */
[----:B------:R-:W-:Y:S01]  /*77a0*/  LOP3.LUT R51, R41, 0xffff0000, RZ, 0xc0, !PT ;  /* 0xffff000029337812 */ /* 0x000fe200078ec0ff */
[----:B------:R-:W-:Y:S01]  /*77b0*/  IMAD.U32 R55, R116, 0x10000, RZ ;  /* 0x0001000074377824 */ /* 0x000fe200078e00ff */
[----:B------:R-:W-:Y:S01]  /*77c0*/  LOP3.LUT R54, R109, 0xffff0000, RZ, 0xc0, !PT ;  /* 0xffff00006d367812 */ /* 0x000fe200078ec0ff */
[----:B------:R-:W-:Y:S01]  /*77d0*/  FFMA.FTZ R61, R46, R57, R61 ;  /* 0x000000392e3d7223 */ /* 0x000fe2000001003d */
[----:B------:R-:W-:Y:S01]  /*77e0*/  LOP3.LUT R114, R114, 0xffff0000, RZ, 0xc0, !PT ;  /* 0xffff000072727812 */ /* 0x000fe200078ec0ff */
[----:B------:R-:W-:Y:S01]  /*77f0*/  FMUL.FTZ R57, R52, R59 ;  /* 0x0000003b34397220 */ /* 0x000fe20000410000 */
[----:B------:R-:W-:Y:S01]  /*7800*/  LOP3.LUT R47, R13, 0xffff0000, RZ, 0xc0, !PT ;  /* 0xffff00000d2f7812 */ /* 0x000fe200078ec0ff */
[----:B------:R-:W-:Y:S01]  /*7810*/  FMUL.FTZ R50, R51, R54 ;  /* 0x0000003633327220 */ /* 0x000fe20000410000 */
[----:B------:R-:W-:Y:S01]  /*7820*/  LOP3.LUT R49, R40, 0xffff0000, RZ, 0xc0, !PT ;  /* 0xffff000028317812 */ /* 0x000fe200078ec0ff */
[----:B------:R-:W-:Y:S01]  /*7830*/  IMAD.U32 R40, R15, 0x10000, RZ ;  /* 0x000100000f287824 */ /* 0x000fe200078e00ff */
[----:B------:R-:W-:Y:S01]  /*7840*/  LOP3.LUT R53, R43, 0xffff0000, RZ, 0xc0, !PT ;  /* 0xffff00002b357812 */ /* 0x000fe200078ec0ff */
[-C--:B------:R-:W-:Y:S01]  /*7850*/  FMUL.FTZ R52, R52, R55.reuse ;  /* 0x0000003734347220 */ /* 0x080fe20000410000 */
[----:B------:R-:W-:Y:S01]  /*7860*/  PRMT R115, R115, 0x5410, R60 ;  /* 0x0000541073737816 */ /* 0x000fe2000000003c */
[-C--:B------:R-:W-:Y:S01]  /*7870*/  FMUL.FTZ R46, R51, R114.reuse ;  /* 0x00000072332e7220 */ /* 0x080fe20000410000 */
[----:B------:R-:W-:Y:S01]  /*7880*/  LOP3.LUT R112, R112, 0xffff0000, RZ, 0xc0, !PT ;  /* 0xffff000070707812 */ /* 0x000fe200078ec0ff */
[----:B------:R-:W-:Y:S01]  /*7890*/  FFMA.FTZ R51, R47, R114, -R50 ;  /* 0x000000722f337223 */ /* 0x000fe20000010832 */
[----:B------:R-:W-:Y:S01]  /*78a0*/  LOP3.LUT R116, R116, 0xffff0000, RZ, 0xc0, !PT ;  /* 0xffff000074747812 */ /* 0x000fe200078ec0ff */
[C---:B------:R-:W-:Y:S01]  /*78b0*/  FFMA.FTZ R57, R40.reuse, R55, -R57 ;  /* 0x0000003728397223 */ /* 0x040fe20000010839 */
[----:B------:R-:W-:Y:S01]  /*78c0*/  LOP3.LUT R41, R15, 0xffff0000, RZ, 0xc0, !PT ;  /* 0xffff00000f297812 */ /* 0x000fe200078ec0ff */
[----:B------:R-:W-:Y:S01]  /*78d0*/  FFMA.FTZ R52, R40, R59, R52 ;  /* 0x0000003b28347223 */ /* 0x000fe20000010034 */
[----:B------:R-:W-:Y:S01]  /*78e0*/  FFMA.FTZ R54, R47, R54, R46 ;  /* 0x000000362f367223 */ /* 0x000fe2000001002e */
[----:B------:R-:W-:Y:S01]  /*78f0*/  FMUL.FTZ R50, R53, R112 ;  /* 0x0000007035327220 */ /* 0x000fe20000410000 */
[----:B------:R-:W-:Y:S01]  /*7900*/  IMAD.U32 R40, R115, 0x10000, RZ ;  /* 0x0001000073287824 */ /* 0x000fe200078e00ff */
[----:B------:R-:W-:Y:S01]  /*7910*/  PRMT R117, R117, 0x5410, R58 ;  /* 0x0000541075757816 */ /* 0x000fe2000000003a */
[----:B------:R-:W-:-:S02]  /*7920*/  IMAD.U32 R46, R111, 0x10000, RZ ;  /* 0x000100006f2e7824 */ /* 0x000fc400078e00ff */
[-C--:B------:R-:W-:Y:S01]  /*7930*/  FMUL.FTZ R58, R53, R116.reuse ;  /* 0x00000074353a7220 */ /* 0x080fe20000410000 */
[----:B------:R-:W-:Y:S02]  /*7940*/  IMAD.U32 R13, R12, 0x10000, RZ ;  /* 0x000100000c0d7824 */ /* 0x000fe400078e00ff */
[----:B------:R-:W-:Y:S01]  /*7950*/  FFMA.FTZ R116, R41, R116, -R50 ;  /* 0x0000007429747223 */ /* 0x000fe20000010832 */
[C---:B------:R-:W-:Y:S01]  /*7960*/  FMUL.FTZ R47, R48.reuse, R40 ;  /* 0x00000028302f7220 */ /* 0x040fe20000410000 */
[-C--:B------:R-:W-:Y:S01]  /*7970*/  FMUL.FTZ R50, R48, R46.reuse ;  /* 0x0000002e30327220 */ /* 0x080fe20000410000 */
[----:B------:R-:W-:Y:S01]  /*7980*/  LOP3.LUT R111, R111, 0xffff0000, RZ, 0xc0, !PT ;  /* 0xffff00006f6f7812 */ /* 0x000fe200078ec0ff */
[C---:B------:R-:W-:Y:S02]  /*7990*/  IMAD.U32 R43, R42.reuse, 0x10000, RZ ;  /* 0x000100002a2b7824 */ /* 0x040fe400078e00ff */
[C---:B------:R-:W-:Y:S01]  /*79a0*/  FFMA.FTZ R47, R13.reuse, R46, R47 ;  /* 0x0000002e0d2f7223 */ /* 0x040fe2000001002f */
[----:B------:R-:W-:Y:S01]  /*79b0*/  FFMA.FTZ R50, R13, R40, -R50 ;  /* 0x000000280d327223 */ /* 0x000fe20000010832 */
[----:B------:R-:W-:Y:S01]  /*79c0*/  SHF.L.U32 R46, R113, 0x10, RZ ;  /* 0x00000010712e7819 */ /* 0x000fe200000006ff */
        /* <DEDUP_REMOVED lines=8> */
[----:B------:R-:W-:Y:S01]  /*7a50*/  FMUL.FTZ R13, R42, R113 ;  /* 0x000000712a0d7220 */ /* 0x000fe20000410000 */
[----:B------:R-:W-:Y:S01]  /*7a60*/  LOP3.LUT R117, R117, 0xffff0000, RZ, 0xc0, !PT ;  /* 0xffff000075757812 */ /* 0x000fe200078ec0ff */
[-C--:B------:R-:W-:Y:S01]  /*7a70*/  FMUL.FTZ R43, R43, R40.reuse ;  /* 0x000000282b2b7220 */ /* 0x080fe20000410000 */
[C---:B------:R-:W-:Y:S01]  /*7a80*/  SHF.L.U32 R15, R14.reuse, 0x10, RZ ;  /* 0x000000100e0f7819 */ /* 0x040fe200000006ff */
[-C--:B------:R-:W-:Y:S01]  /*7a90*/  FMUL.FTZ R49, R49, R115.reuse ;  /* 0x0000007331317220 */ /* 0x080fe20000410000 */
[----:B------:R-:W-:Y:S01]  /*7aa0*/  LOP3.LUT R14, R14, 0xffff0000, RZ, 0xc0, !PT ;  /* 0xffff00000e0e7812 */ /* 0x000fe200078ec0ff */
[----:B------:R-:W-:Y:S01]  /*7ab0*/  FFMA.FTZ R41, R12, R115, -R41 ;  /* 0x000000730c297223 */ /* 0x000fe20000010829 */
[----:B------:R-:W-:Y:S01]  /*7ac0*/  FMUL.FTZ R42, R42, R117 ;  /* 0x000000752a2a7220 */ /* 0x000fe20000410000 */
[----:B------:R-:W-:Y:S01]  /*7ad0*/  FFMA.FTZ R12, R12, R111, R49 ;  /* 0x0000006f0c0c7223 */ /* 0x000fe20000010031 */
[C---:B------:R-:W-:Y:S01]  /*7ae0*/  FFMA.FTZ R48, R15.reuse, R40, -R48 ;  /* 0x000000280f307223 */ /* 0x040fe20000010830 */
[----:B------:R-:W-:Y:S01]  /*7af0*/  FFMA.FTZ R43, R15, R46, R43 ;  /* 0x0000002e0f2b7223 */ /* 0x000fe2000001002b */
[C---:B------:R-:W-:Y:S01]  /*7b00*/  FFMA.FTZ R13, R14.reuse, R117, -R13 ;  /* 0x000000750e0d7223 */ /* 0x040fe2000001080d */
[----:B------:R-:W-:Y:S01]  /*7b10*/  FFMA.FTZ R42, R14, R113, R42 ;  /* 0x000000710e2a7223 */ /* 0x000fe2000001002a */
[----:B------:R-:W-:-:S02]  /*7b20*/  F2FP.BF16.F32.PACK_AB R51, R51, R56 ;  /* 0x000000383333723e */ /* 0x000fc400000010ff */
[----:B------:R-:W-:Y:S02]  /*7b30*/  F2FP.BF16.F32.PACK_AB R54, R54, R61 ;  /* 0x0000003d3636723e */ /* 0x000fe400000010ff */
[----:B------:R-:W-:Y:S02]  /*7b40*/  F2FP.BF16.F32.PACK_AB R52, R53, R52 ;  /* 0x000000343534723e */ /* 0x000fe400000010ff */
[----:B------:R-:W-:Y:S01]  /*7b50*/  F2FP.BF16.F32.PACK_AB R50, R41, R50 ;  /* 0x000000322932723e */ /* 0x000fe200000010ff */
[----:B------:R-:W-:Y:S01]  /*7b60*/  IMAD.MOV.U32 R41, RZ, RZ, R54 ;  /* 0x000000ffff297224 */ /* 0x000fe200078e0036 */
[----:B------:R-:W-:Y:S02]  /*7b70*/  F2FP.BF16.F32.PACK_AB R40, R12, R47 ;  /* 0x0000002f0c28723e */ /* 0x000fe400000010ff */
[----:B------:R-:W-:Y:S01]  /*7b80*/  F2FP.BF16.F32.PACK_AB R14, R13, R48 ;  /* 0x000000300d0e723e */ /* 0x000fe200000010ff */
[----:B------:R-:W-:Y:S01]  /*7b90*/  IMAD.MOV.U32 R12, RZ, RZ, R50 ;  /* 0x000000ffff0c7224 */ /* 0x000fe200078e0032 */
[----:B------:R-:W-:Y:S01]  /*7ba0*/  F2FP.BF16.F32.PACK_AB R42, R42, R43 ;  /* 0x0000002b2a2a723e */ /* 0x000fe200000010ff */
[----:B------:R-:W-:Y:S01]  /*7bb0*/  IMAD.MOV.U32 R13, RZ, RZ, R51 ;  /* 0x000000ffff0d7224 */ /* 0x000fe200078e0033 */
[----:B------:R-:W-:Y:S01]  /*7bc0*/  F2FP.BF16.F32.PACK_AB R15, R116, R57 ;  /* 0x00000039740f723e */ /* 0x000fe200000010ff */
[----:B------:R-:W-:-:S07]  /*7bd0*/  IMAD.MOV.U32 R43, RZ, RZ, R52 ;  /* 0x000000ffff2b7224 */ /* 0x000fce00078e0034 */
.L_x_560:
[----:B------:R-:W-:Y:S05]  /*7be0*/  BSYNC B1 ;  /* 0x0000000000017941 */ /* 0x000fea0003800000 */
.L_x_559:
[----:B------:R-:W-:Y:S01]  /*7bf0*/  ISETP.GE.AND P3, PT, R11, R108, PT ;  /* 0x0000006c0b00720c */ /* 0x000fe20003f66270 */
[----:B0-----:R0:W-:Y:S02]  /*7c00*/  ST.E.128 desc[UR42][R44.64], R12 ;  /* 0x0000000c2c007985 */ /* 0x0011e4000c101d2a */
[----:B0-----:R-:W-:Y:S02]  /*7c10*/  IMAD.MOV.U32 R12, RZ, RZ, R107 ;  /* 0x000000ffff0c7224 */ /* 0x001fe400078e006b */
[----:B------:R-:W-:-:S08]  /*7c20*/  IMAD.MOV.U32 R13, RZ, RZ, R106 ;  /* 0x000000ffff0d7224 */ /* 0x000fd000078e006a */
[----:B------:R-:W-:Y:S05]  /*7c30*/  @P3 BRA `(.L_x_531) ;  /* 0x0000000400b03947 */ /* 0x000fea0003800000 */
[----:B------:R-:W-:-:S05]  /*7c40*/  IMAD.WIDE R12, R11, 0x2, R12 ;  /* 0x000000020b0c7825 */ /* 0x000fca00078e020c */
[----:B----4-:R0:W-:Y:S01]  /*7c50*/  ST.E.128 desc[UR42][R12.64], R40 ;  /* 0x000000280c007985 */ /* 0x0101e2000c101d2a */
[----:B------:R-:W-:Y:S05]  /*7c60*/  BRA `(.L_x_531) ;  /* 0x0000000400a47947 */ /* 0x000fea0003800000 */
.L_x_490:
[----:B------:R-:W-:-:S06]  /*7c70*/  UISETP.NE.AND UP0, UPT, UR41, 0x3, UPT ;  /* 0x000000032900788c */ /* 0x000fcc000bf05270 */
[----:B------:R-:W-:-:S13]  /*7c80*/  PLOP3.LUT P5, PT, PT, PT, UP0, 0x80, 0x0 ;  /* 0x000000000000781c */ /* 0x000fda0003faf008 */
[----:B------:R-:W-:Y:S05]  /*7c90*/  @!P5 BRA `(.L_x_561) ;  /* 0x000000000004d947 */ /* 0x000fea0003800000 */
[----:B------:R-:W-:Y:S01]  /*7ca0*/  BPT.TRAP 0x1 ;  /* 0x000000040000795c */ /* 0x000fe20000300000 */
.L_x_561:
[----:B------:R-:W-:Y:S01]  /*7cb0*/  IMAD R90, R155, 0x8, R156 ;  /* 0x000000089b5a7824 */ /* 0x000fe200078e029c */
[----:B------:R-:W-:Y:S01]  /*7cc0*/  SHF.L.U32 R101, R154, 0x1f, RZ ;  /* 0x0000001f9a657819 */ /* 0x000fe200000006ff */
[----:B------:R-:W-:Y:S01]  /*7cd0*/  BSSY B1, `(.L_x_562) ;  /* 0x0000004000017945 */ /* 0x000fe20003800000 */
[----:B------:R-:W-:Y:S02]  /*7ce0*/  SHF.R.S32.HI R98, RZ, 0x1f, R99 ;  /* 0x0000001fff627819 */ /* 0x000fe40000011463 */
[----:B------:R-:W1:Y:S02]  /*7cf0*/  SYNCS.PHASECHK.TRANS64.TRYWAIT P3, [R90+URZ+0x28890], R101 ;  /* 0x028890655a0075a7 */ /* 0x000e64000806017f */
[----:B-1----:R-:W-:Y:S05]  /*7d00*/  @!P3 BRA `(.L_x_563) ;  /* 0x000001580090b947 */ /* 0x002fea0003800000 */
.L_x_842:
[----:B------:R-:W-:Y:S05]  /*7d10*/  BSYNC B1 ;  /* 0x0000000000017941 */ /* 0x000fea0003800000 */
.L_x_562:
[----:B------:R-:W-:Y:S01]  /*7d20*/  ULDC.64 UR4, c[0x0][0x300] ;  /* 0x0000c00000047ab9 */ /* 0x000fe20000000a00 */
[----:B-----5:R-:W-:Y:S01]  /*7d30*/  SHF.R.S32.HI R97, RZ, 0x1f, R100 ;  /* 0x0000001fff617819 */ /* 0x020fe20000011464 */
[----:B------:R-:W-:Y:S01]  /*7d40*/  IMAD R14, R98, UR4, RZ ;  /* 0x00000004620e7c24 */ /* 0x000fe2000f8e02ff */
[----:B------:R-:W-:Y:S01]  /*7d50*/  ULDC.64 UR6, c[0x0][0x2e8] ;  /* 0x0000ba0000067ab9 */ /* 0x000fe20000000a00 */
[----:B0-----:R-:W-:-:S04]  /*7d60*/  IMAD.WIDE.U32 R12, R99, UR4, RZ ;  /* 0x00000004630c7c25 */ /* 0x001fc8000f8e00ff */
[----:B------:R-:W-:Y:S01]  /*7d70*/  IMAD R11, R99, UR5, R14 ;  /* 0x00000005630b7c24 */ /* 0x000fe2000f8e020e */
[----:B------:R-:W-:Y:S01]  /*7d80*/  ULDC.64 UR4, c[0x0][0x310] ;  /* 0x0000c40000047ab9 */ /* 0x000fe20000000a00 */
[----:B------:R-:W-:Y:S02]  /*7d90*/  IMAD R96, R27, -0x80, R25 ;  /* 0xffffff801b607824 */ /* 0x000fe400078e0219 */
[----:B------:R-:W-:Y:S01]  /*7da0*/  IMAD R15, R97, UR4, RZ ;  /* 0x00000004610f7c24 */ /* 0x000fe2000f8e02ff */
[----:B------:R-:W-:Y:S02]  /*7db0*/  IADD3 R13, R13, R11, RZ ;  /* 0x0000000b0d0d7210 */ /* 0x000fe40007ffe0ff */
[----:B------:R-:W-:Y:S01]  /*7dc0*/  VIMNMX R96, R96, 0x80, PT ;  /* 0x0000008060607848 */ /* 0x000fe20003fe0100 */
[C---:B------:R-:W-:Y:S02]  /*7dd0*/  IMAD R15, R100.reuse, UR5, R15 ;  /* 0x00000005640f7c24 */ /* 0x040fe4000f8e020f */
[----:B------:R-:W-:Y:S01]  /*7de0*/  IMAD.WIDE.U32 R12, R100, UR4, R12 ;  /* 0x00000004640c7c25 */ /* 0x000fe2000f8e000c */
[----:B------:R-:W-:-:S03]  /*7df0*/  ULDC.64 UR4, c[0x0][0x308] ;  /* 0x0000c20000047ab9 */ /* 0x000fc60000000a00 */
[----:B------:R-:W-:Y:S02]  /*7e00*/  IMAD.IADD R13, R13, 0x1, R15 ;  /* 0x000000010d0d7824 */ /* 0x000fe400078e020f */
[----:B------:R-:W-:Y:S02]  /*7e10*/  IMAD.IADD R46, R96, 0x1, -R153 ;  /* 0x00000001602e7824 */ /* 0x000fe400078e0a99 */
[----:B------:R-:W-:Y:S01]  /*7e20*/  IMAD.WIDE.U32 R12, R2, UR4, R12 ;  /* 0x00000004020c7c25 */ /* 0x000fe2000f8e000c */
[----:B------:R-:W-:-:S03]  /*7e30*/  UMOV UR4, 0xffffffff ;  /* 0xffffffff00047882 */ /* 0x000fc60000000000 */
[----:B------:R-:W-:Y:S01]  /*7e40*/  IMAD R45, R2, UR5, R13 ;  /* 0x00000005022d7c24 */ /* 0x000fe2000f8e020d */
[----:B------:R-:W-:-:S04]  /*7e50*/  LEA R44, P3, R12, UR6, 0x1 ;  /* 0x000000060c2c7c11 */ /* 0x000fc8000f8608ff */
[----:B------:R-:W-:Y:S02]  /*7e60*/  LEA.HI.X R45, R12, UR7, R45, 0x1, P3 ;  /* 0x000000070c2d7c11 */ /* 0x000fe400098f0c2d */
[----:B------:R-:W-:Y:S01]  /*7e70*/  ISETP.GE.AND P3, PT, R46, 0x1, PT ;  /* 0x000000012e00780c */ /* 0x000fe20003f66270 */
[----:B------:R-:W-:-:S12]  /*7e80*/  BRA.DIV UR4, `(.L_x_564) ;  /* 0x0000015a04447947 */ /* 0x000fd8000b800000 */
[----:B------:R0:W2:Y:S04]  /*7e90*/  SHFL.IDX PT, R41, R45, RZ, 0x181f ;  /* 0x00181fff2d297589 */ /* 0x0000a800000e0000 */
[----:B------:R0:W3:Y:S02]  /*7ea0*/  SHFL.IDX PT, R14, R44, RZ, 0x181f ;  /* 0x00181fff2c0e7589 */ /* 0x0000e400000e0000 */
.L_x_846:
[----:B------:R-:W-:Y:S04]  /*7eb0*/  BSSY B1, `(.L_x_565) ;  /* 0x000000d000017945 */ /* 0x000fe80003800000 */
[----:B------:R-:W-:Y:S05]  /*7ec0*/  @!P3 BRA `(.L_x_566) ;  /* 0x00000000002cb947 */ /* 0x000fea0003800000 */
[----:B------:R-:W-:Y:S02]  /*7ed0*/  ULDC UR4, c[0x0][0x2f4] ;  /* 0x0000bd0000047ab9 */ /* 0x000fe40000000800 */
[----:B------:R-:W-:-:S13]  /*7ee0*/  ISETP.GE.AND P3, PT, R16, UR4, PT ;  /* 0x0000000410007c0c */ /* 0x000fda000bf66270 */
[----:B---3--:R-:W-:-:S04]  /*7ef0*/  @!P3 LEA R42, P4, R16, R14, 0x1 ;  /* 0x0000000e102ab211 */ /* 0x008fc800078808ff */
[----:B--2---:R-:W-:Y:S02]  /*7f00*/  @!P3 LEA.HI.X R43, R16, R41, R17, 0x1, P4 ;  /* 0x00000029102bb211 */ /* 0x004fe400020f0c11 */
[----:B------:R-:W-:-:S13]  /*7f10*/  ISETP.GE.AND P4, PT, R23, UR4, PT ;  /* 0x0000000417007c0c */ /* 0x000fda000bf86270 */
[C---:B------:R-:W-:Y:S02]  /*7f20*/  @!P4 LEA R40, P6, R23.reuse, R14, 0x1 ;  /* 0x0000000e1728c211 */ /* 0x040fe400078c08ff */
[----:B------:R-:W2:Y:S02]  /*7f30*/  @!P3 LDS.128 R12, [R91+0x18400] ;  /* 0x018400005b0cb984 */ /* 0x000ea40000000c00 */
[----:B------:R-:W-:Y:S02]  /*7f40*/  @!P4 LEA.HI.X R41, R23, R41, R22, 0x1, P6 ;  /* 0x000000291729c211 */ /* 0x000fe400030f0c16 */
[----:B--2---:R-:W-:Y:S04]  /*7f50*/  @!P3 ST.E.128 desc[UR42][R42.64], R12 ;  /* 0x0000000c2a00b985 */ /* 0x004fe8000c101d2a */
[----:B------:R-:W2:Y:S04]  /*7f60*/  @!P4 LDS.128 R12, [R91+0x1c400] ;  /* 0x01c400005b0cc984 */ /* 0x000ea80000000c00 */
[----:B--2---:R4:W-:Y:S02]  /*7f70*/  @!P4 ST.E.128 desc[UR42][R40.64], R12 ;  /* 0x0000000c2800c985 */ /* 0x0049e4000c101d2a */
.L_x_566:
[----:B------:R-:W-:Y:S05]  /*7f80*/  BSYNC B1 ;  /* 0x0000000000017941 */ /* 0x000fea0003800000 */
.L_x_565:
[----:B------:R-:W-:-:S03]  /*7f90*/  UMOV UR4, 0xffffffff ;  /* 0xffffffff00047882 */ /* 0x000fc60000000000 */
[----:B------:R-:W-:Y:S05]  /*7fa0*/  BRA.DIV UR4, `(.L_x_567) ;  /* 0x0000015a04447947 */ /* 0x000fea000b800000 */
[----:B--2-4-:R2:W4:Y:S04]  /*7fb0*/  SHFL.IDX PT, R41, R45, 0x1, 0x181f ;  /* 0x00381f002d297f89 */ /* 0x01452800000e0000 */
[----:B---3--:R2:W3:Y:S02]  /*7fc0*/  SHFL.IDX PT, R14, R44, 0x1, 0x181f ;  /* 0x00381f002c0e7f89 */ /* 0x0084e400000e0000 */
.L_x_850:
[----:B------:R-:W-:Y:S01]  /*7fd0*/  ISETP.GE.AND P3, PT, R46, 0x21, PT ;  /* 0x000000212e00780c */ /* 0x000fe20003f66270 */
[----:B------:R-:W-:-:S12]  /*7fe0*/  BSSY B1, `(.L_x_568) ;  /* 0x000000d000017945 */ /* 0x000fd80003800000 */
[----:B------:R-:W-:Y:S05]  /*7ff0*/  @!P3 BRA `(.L_x_569) ;  /* 0x00000000002cb947 */ /* 0x000fea0003800000 */
[----:B------:R-:W-:Y:S02]  /*8000*/  ULDC UR4, c[0x0][0x2f4] ;  /* 0x0000bd0000047ab9 */ /* 0x000fe40000000800 */
[----:B------:R-:W-:-:S13]  /*8010*/  ISETP.GE.AND P3, PT, R16, UR4, PT ;  /* 0x0000000410007c0c */ /* 0x000fda000bf66270 */
[----:B---3--:R-:W-:-:S04]  /*8020*/  @!P3 LEA R42, P4, R16, R14, 0x1 ;  /* 0x0000000e102ab211 */ /* 0x008fc800078808ff */
[----:B----4-:R-:W-:Y:S02]  /*8030*/  @!P3 LEA.HI.X R43, R16, R41, R17, 0x1, P4 ;  /* 0x00000029102bb211 */ /* 0x010fe400020f0c11 */
[----:B------:R-:W-:-:S13]  /*8040*/  ISETP.GE.AND P4, PT, R23, UR4, PT ;  /* 0x0000000417007c0c */ /* 0x000fda000bf86270 */
[C---:B------:R-:W-:Y:S02]  /*8050*/  @!P4 LEA R40, P6, R23.reuse, R14, 0x1 ;  /* 0x0000000e1728c211 */ /* 0x040fe400078c08ff */
[----:B------:R-:W3:Y:S02]  /*8060*/  @!P3 LDS.128 R12, [R91+0x19400] ;  /* 0x019400005b0cb984 */ /* 0x000ee40000000c00 */
[----:B------:R-:W-:Y:S02]  /*8070*/  @!P4 LEA.HI.X R41, R23, R41, R22, 0x1, P6 ;  /* 0x000000291729c211 */ /* 0x000fe400030f0c16 */
[----:B---3--:R-:W-:Y:S04]  /*8080*/  @!P3 ST.E.128 desc[UR42][R42.64], R12 ;  /* 0x0000000c2a00b985 */ /* 0x008fe8000c101d2a */
[----:B------:R-:W3:Y:S04]  /*8090*/  @!P4 LDS.128 R12, [R91+0x1d400] ;  /* 0x01d400005b0cc984 */ /* 0x000ee80000000c00 */
[----:B---3--:R3:W-:Y:S02]  /*80a0*/  @!P4 ST.E.128 desc[UR42][R40.64], R12 ;  /* 0x0000000c2800c985 */ /* 0x0087e4000c101d2a */
.L_x_569:
[----:B------:R-:W-:Y:S05]  /*80b0*/  BSYNC B1 ;  /* 0x0000000000017941 */ /* 0x000fea0003800000 */
.L_x_568:
[----:B------:R-:W-:-:S03]  /*80c0*/  UMOV UR4, 0xffffffff ;  /* 0xffffffff00047882 */ /* 0x000fc60000000000 */
[----:B------:R-:W-:Y:S05]  /*80d0*/  BRA.DIV UR4, `(.L_x_570) ;  /* 0x0000015a04407947 */ /* 0x000fea000b800000 */
[----:B---34-:R3:W4:Y:S04]  /*80e0*/  SHFL.IDX PT, R41, R45, 0x2, 0x181f ;  /* 0x00581f002d297f89 */ /* 0x01872800000e0000 */
[----:B------:R3:W0:Y:S02]  /*80f0*/  SHFL.IDX PT, R14, R44, 0x2, 0x181f ;  /* 0x00581f002c0e7f89 */ /* 0x00062400000e0000 */
.L_x_854:
[----:B------:R-:W-:Y:S01]  /*8100*/  ISETP.GE.AND P3, PT, R46, 0x41, PT ;  /* 0x000000412e00780c */ /* 0x000fe20003f66270 */
[----:B------:R-:W-:-:S12]  /*8110*/  BSSY B1, `(.L_x_571) ;  /* 0x000000d000017945 */ /* 0x000fd80003800000 */
[----:B------:R-:W-:Y:S05]  /*8120*/  @!P3 BRA `(.L_x_572) ;  /* 0x00000000002cb947 */ /* 0x000fea0003800000 */
[----:B------:R-:W-:Y:S02]  /*8130*/  ULDC UR4, c[0x0][0x2f4] ;  /* 0x0000bd0000047ab9 */ /* 0x000fe40000000800 */
[----:B------:R-:W-:-:S13]  /*8140*/  ISETP.GE.AND P3, PT, R16, UR4, PT ;  /* 0x0000000410007c0c */ /* 0x000fda000bf66270 */
[----:B0-----:R-:W-:-:S04]  /*8150*/  @!P3 LEA R42, P4, R16, R14, 0x1 ;  /* 0x0000000e102ab211 */ /* 0x001fc800078808ff */
[----:B----4-:R-:W-:Y:S02]  /*8160*/  @!P3 LEA.HI.X R43, R16, R41, R17, 0x1, P4 ;  /* 0x00000029102bb211 */ /* 0x010fe400020f0c11 */
[----:B------:R-:W-:-:S13]  /*8170*/  ISETP.GE.AND P4, PT, R23, UR4, PT ;  /* 0x0000000417007c0c */ /* 0x000fda000bf86270 */
[C---:B------:R-:W-:Y:S02]  /*8180*/  @!P4 LEA R40, P6, R23.reuse, R14, 0x1 ;  /* 0x0000000e1728c211 */ /* 0x040fe400078c08ff */
[----:B------:R-:W0:Y:S02]  /*8190*/  @!P3 LDS.128 R12, [R91+0x1a400] ;  /* 0x01a400005b0cb984 */ /* 0x000e240000000c00 */
[----:B------:R-:W-:Y:S02]  /*81a0*/  @!P4 LEA.HI.X R41, R23, R41, R22, 0x1, P6 ;  /* 0x000000291729c211 */ /* 0x000fe400030f0c16 */
[----:B0-----:R-:W-:Y:S04]  /*81b0*/  @!P3 ST.E.128 desc[UR42][R42.64], R12 ;  /* 0x0000000c2a00b985 */ /* 0x001fe8000c101d2a */
[----:B------:R-:W0:Y:S04]  /*81c0*/  @!P4 LDS.128 R12, [R91+0x1e400] ;  /* 0x01e400005b0cc984 */ /* 0x000e280000000c00 */
[----:B0-----:R0:W-:Y:S02]  /*81d0*/  @!P4 ST.E.128 desc[UR42][R40.64], R12 ;  /* 0x0000000c2800c985 */ /* 0x0011e4000c101d2a */
.L_x_572:
[----:B------:R-:W-:Y:S05]  /*81e0*/  BSYNC B1 ;  /* 0x0000000000017941 */ /* 0x000fea0003800000 */
.L_x_571:
[----:B------:R-:W-:-:S03]  /*81f0*/  UMOV UR4, 0xffffffff ;  /* 0xffffffff00047882 */ /* 0x000fc60000000000 */
[----:B------:R-:W-:Y:S05]  /*8200*/  BRA.DIV UR4, `(.L_x_573) ;  /* 0x0000015a043c7947 */ /* 0x000fea000b800000 */
[----:B0---4-:R0:W4:Y:S04]  /*8210*/  SHFL.IDX PT, R41, R45, 0x3, 0x181f ;  /* 0x00781f002d297f89 */ /* 0x01112800000e0000 */
[----:B------:R0:W0:Y:S02]  /*8220*/  SHFL.IDX PT, R14, R44, 0x3, 0x181f ;  /* 0x00781f002c0e7f89 */ /* 0x00002400000e0000 */
.L_x_858:
[----:B------:R-:W-:-:S13]  /*8230*/  ISETP.GE.AND P3, PT, R46, 0x61, PT ;  /* 0x000000612e00780c */ /* 0x000fda0003f66270 */
        /* <DEDUP_REMOVED lines=12> */
.L_x_531:
[----:B------:R-:W-:Y:S05]  /*8300*/  BSYNC B0 ;  /* 0x0000000000007941 */ /* 0x000fea0003800000 */
.L_x_489:
[----:B------:R-:W5:Y:S01]  /*8310*/  S2R R11, SR_TID.X ;  /* 0x00000000000b7919 */ /* 0x000f620000002100 */
[----:B------:R-:W-:Y:S01]  /*8320*/  @!PT LDS RZ, [RZ] ;  /* 0x00000000fffff984 */ /* 0x000fe20000000800 */
[----:B------:R-:W-:Y:S01]  /*8330*/  @!PT LDS RZ, [RZ] ;  /* 0x00000000fffff984 */ /* 0x000fe20000000800 */
[----:B------:R-:W-:Y:S01]  /*8340*/  @!PT LDS RZ, [RZ] ;  /* 0x00000000fffff984 */ /* 0x000fe20000000800 */
[----:B------:R-:W-:Y:S01]  /*8350*/  @!PT LDS RZ, [RZ] ;  /* 0x00000000fffff984 */ /* 0x000fe20000000800 */
[----:B------:R3:W-:Y:S06]  /*8360*/  MEMBAR.ALL.CTA ;  /* 0x0000000000007992 */ /* 0x0007ec0000008000 */
[----:B---3--:R-:W3:Y:S01]  /*8370*/  FENCE.VIEW.ASYNC.S ;  /* 0x00000000000073c6 */ /* 0x008ee20000000000 */
[----:B------:R-:W-:Y:S05]  /*8380*/  WARPSYNC.ALL ;  /* 0x0000000000007948 */ /* 0x000fea0003800000 */
[----:B------:R-:W-:Y:S01]  /*8390*/  BSSY B0, `(.L_x_574) ;  /* 0x0000009000007945 */ /* 0x000fe20003800000 */
[----:B-----5:R-:W-:Y:S01]  /*83a0*/  LOP3.LUT R11, R11, 0x7f, RZ, 0xc0, !PT ;  /* 0x0000007f0b0b7812 */ /* 0x020fe200078ec0ff */
[----:B---3--:R3:W-:Y:S03]  /*83b0*/  BAR.SYNC.DEFER_BLOCKING R94, 0x80 ;  /* 0x0002005e0000751d */ /* 0x0087e60000010000 */
[----:B------:R-:W-:-:S13]  /*83c0*/  ISETP.NE.AND P3, PT, R11, RZ, PT ;  /* 0x000000ff0b00720c */ /* 0x000fda0003f65270 */
[----:B------:R-:W-:-:S05]  /*83d0*/  @!P3 VIADD R11, R90, 0x288a0 ;  /* 0x000288a05a0bb836 */ /* 0x000fca0000000000 */
[----:B------:R-:W-:-:S04]  /*83e0*/  @!P3 PRMT R11, RZ, 0x654, R11 ;  /* 0x00000654ff0bb816 */ /* 0x000fc8000000000b */
[----:B------:R3:W-:Y:S01]  /*83f0*/  @!P3 SYNCS.ARRIVE.TRANS64.RED.A1T0 RZ, [R11+URZ], RZ ;  /* 0x000000ff0bffb9a7 */ /* 0x0007e2000810043f */
[----:B------:R-:W-:Y:S05]  /*8400*/  @!P5 BRA `(.L_x_575) ;  /* 0x000000000004d947 */ /* 0x000fea0003800000 */
[----:B------:R-:W-:Y:S01]  /*8410*/  BPT.TRAP 0x1 ;  /* 0x000000040000795c */ /* 0x000fe20000300000 */
.L_x_575:
[----:B------:R-:W-:Y:S05]  /*8420*/  BSYNC B0 ;  /* 0x0000000000007941 */ /* 0x000fea0003800000 */
.L_x_574:
[----:B------:R-:W5:Y:S01]  /*8430*/  SYNCS.PHASECHK.TRANS64.TRYWAIT P4, [R90+URZ+0x288b0], R101 ;  /* 0x0288b0655a0075a7 */ /* 0x000f62000808017f */
[----:B------:R-:W-:Y:S01]  /*8440*/  ULDC UR37, c[0x0][0x2f4] ;  /* 0x0000bd0000257ab9 */ /* 0x000fe20000000800 */
[----:B------:R-:W-:Y:S04]  /*8450*/  BSSY B0, `(.L_x_576) ;  /* 0x0000002000007945 */ /* 0x000fe80003800000 */
[----:B-----5:R-:W-:Y:S05]  /*8460*/  @!P4 BRA `(.L_x_577) ;  /* 0x0000015400ecc947 */ /* 0x020fea0003800000 */
.L_x_859:
[----:B------:R-:W-:Y:S05]  /*8470*/  BSYNC B0 ;  /* 0x0000000000007941 */ /* 0x000fea0003800000 */
.L_x_576:
[----:B------:R-:W-:Y:S01]  /*8480*/  ULDC.64 UR4, c[0x0][0x328] ;  /* 0x0000ca0000047ab9 */ /* 0x000fe20000000a00 */
[----:B------:R-:W-:Y:S01]  /*8490*/  ULDC.64 UR6, c[0x0][0x318] ;  /* 0x0000c60000067ab9 */ /* 0x000fe20000000a00 */
[----:B------:R-:W-:Y:S01]  /*84a0*/  IMAD R98, R98, UR4, RZ ;  /* 0x0000000462627c24 */ /* 0x000fe2000f8e02ff */
[----:B------:R-:W-:Y:S01]  /*84b0*/  BSSY B0, `(.L_x_578) ;  /* 0x000001d000007945 */ /* 0x000fe20003800000 */
[----:B01--4-:R-:W-:-:S04]  /*84c0*/  IMAD.WIDE.U32 R12, R99, UR4, RZ ;  /* 0x00000004630c7c25 */ /* 0x013fc8000f8e00ff */
[----:B------:R-:W-:Y:S01]  /*84d0*/  IMAD R99, R99, UR5, R98 ;  /* 0x0000000563637c24 */ /* 0x000fe2000f8e0262 */
[----:B------:R-:W-:Y:S01]  /*84e0*/  ULDC.64 UR4, c[0x0][0x338] ;  /* 0x0000ce0000047ab9 */ /* 0x000fe20000000a00 */
[----:B------:R-:W-:Y:S02]  /*84f0*/  IMAD.IADD R96, R96, 0x1, -R153 ;  /* 0x0000000160607824 */ /* 0x000fe400078e0a99 */
[----:B------:R-:W-:Y:S02]  /*8500*/  IMAD R97, R97, UR4, RZ ;  /* 0x0000000461617c24 */ /* 0x000fe4000f8e02ff */
[----:B------:R-:W-:Y:S02]  /*8510*/  IMAD.IADD R13, R13, 0x1, R99 ;  /* 0x000000010d0d7824 */ /* 0x000fe400078e0263 */
[C---:B------:R-:W-:Y:S02]  /*8520*/  IMAD R97, R100.reuse, UR5, R97 ;  /* 0x0000000564617c24 */ /* 0x040fe4000f8e0261 */
[----:B------:R-:W-:Y:S01]  /*8530*/  IMAD.WIDE.U32 R100, R100, UR4, R12 ;  /* 0x0000000464647c25 */ /* 0x000fe2000f8e000c */
[----:B------:R-:W-:-:S03]  /*8540*/  ULDC.64 UR4, c[0x0][0x330] ;  /* 0x0000cc0000047ab9 */ /* 0x000fc60000000a00 */
[----:B------:R-:W-:Y:S02]  /*8550*/  IMAD.IADD R101, R101, 0x1, R97 ;  /* 0x0000000165657824 */ /* 0x000fe400078e0261 */
[----:B------:R-:W-:-:S04]  /*8560*/  IMAD.WIDE.U32 R12, R2, UR4, R100 ;  /* 0x00000004020c7c25 */ /* 0x000fc8000f8e0064 */
[----:B---3--:R-:W-:Y:S01]  /*8570*/  IMAD R11, R2, UR5, R13 ;  /* 0x00000005020b7c24 */ /* 0x008fe2000f8e020d */
[----:B--2---:R-:W-:-:S04]  /*8580*/  LEA R44, P4, R12, UR6, 0x1 ;  /* 0x000000060c2c7c11 */ /* 0x004fc8000f8808ff */
[----:B------:R-:W-:Y:S01]  /*8590*/  LEA.HI.X R11, R12, UR7, R11, 0x1, P4 ;  /* 0x000000070c0b7c11 */ /* 0x000fe2000a0f0c0b */
[----:B------:R0:W1:Y:S01]  /*85a0*/  SHFL.IDX PT, R40, R44, RZ, 0x181f ;  /* 0x00181fff2c287589 */ /* 0x00006200000e0000 */
[----:B------:R-:W-:-:S03]  /*85b0*/  ISETP.GE.AND P4, PT, R96, 0x1, PT ;  /* 0x000000016000780c */ /* 0x000fc60003f86270 */
[----:B------:R0:W2:Y:S10]  /*85c0*/  SHFL.IDX PT, R13, R11, RZ, 0x181f ;  /* 0x00181fff0b0d7589 */ /* 0x0000b400000e0000 */
[----:B0-----:R-:W-:Y:S05]  /*85d0*/  @!P4 BRA `(.L_x_579) ;  /* 0x000000000028c947 */ /* 0x001fea0003800000 */
[----:B------:R-:W-:-:S13]  /*85e0*/  ISETP.GE.AND P4, PT, R16, UR37, PT ;  /* 0x0000002510007c0c */ /* 0x000fda000bf86270 */
[----:B-1----:R-:W-:-:S04]  /*85f0*/  @!P4 LEA R42, P5, R16, R40, 0x1 ;  /* 0x00000028102ac211 */ /* 0x002fc800078a08ff */
[----:B--2---:R-:W-:Y:S02]  /*8600*/  @!P4 LEA.HI.X R43, R16, R13, R17, 0x1, P5 ;  /* 0x0000000d102bc211 */ /* 0x004fe400028f0c11 */
[----:B------:R-:W-:-:S13]  /*8610*/  ISETP.GE.AND P5, PT, R23, UR37, PT ;  /* 0x0000002517007c0c */ /* 0x000fda000bfa6270 */
[----:B------:R-:W-:-:S04]  /*8620*/  @!P5 LEA R40, P6, R23, R40, 0x1 ;  /* 0x000000281728d211 */ /* 0x000fc800078c08ff */
[----:B------:R-:W-:Y:S02]  /*8630*/  @!P5 LEA.HI.X R41, R23, R13, R22, 0x1, P6 ;  /* 0x0000000d1729d211 */ /* 0x000fe400030f0c16 */
[----:B------:R-:W0:Y:S04]  /*8640*/  @!P4 LDS.128 R12, [R91+0x400] ;  /* 0x000400005b0cc984 */ /* 0x000e280000000c00 */
[----:B0-----:R-:W-:Y:S04]  /*8650*/  @!P4 ST.E.128 desc[UR42][R42.64], R12 ;  /* 0x0000000c2a00c985 */ /* 0x001fe8000c101d2a */
[----:B------:R-:W0:Y:S04]  /*8660*/  @!P5 LDS.128 R12, [R91+0x4400] ;  /* 0x004400005b0cd984 */ /* 0x000e280000000c00 */
[----:B0-----:R0:W-:Y:S02]  /*8670*/  @!P5 ST.E.128 desc[UR42][R40.64], R12 ;  /* 0x0000000c2800d985 */ /* 0x0011e4000c101d2a */
.L_x_579:
[----:B------:R-:W-:Y:S05]  /*8680*/  BSYNC B0 ;  /* 0x0000000000007941 */ /* 0x000fea0003800000 */
.L_x_578:
[----:B------:R-:W-:Y:S01]  /*8690*/  ISETP.GE.AND P4, PT, R96, 0x21, PT ;  /* 0x000000216000780c */ /* 0x000fe20003f86270 */
[----:B0-2---:R0:W2:Y:S01]  /*86a0*/  SHFL.IDX PT, R13, R11, 0x1, 0x181f ;  /* 0x00381f000b0d7f89 */ /* 0x0050a200000e0000 */
[----:B------:R-:W-:Y:S03]  /*86b0*/  BSSY B0, `(.L_x_580) ;  /* 0x000000d000007945 */ /* 0x000fe60003800000 */
[----:B-1----:R0:W1:Y:S08]  /*86c0*/  SHFL.IDX PT, R40, R44, 0x1, 0x181f ;  /* 0x00381f002c287f89 */ /* 0x00207000000e0000 */
        /* <DEDUP_REMOVED lines=11> */
.L_x_581:
[----:B------:R-:W-:Y:S05]  /*8780*/  BSYNC B0 ;  /* 0x0000000000007941 */ /* 0x000fea0003800000 */
.L_x_580:
        /* <DEDUP_REMOVED lines=15> */
.L_x_583:
[----:B------:R-:W-:Y:S05]  /*8880*/  BSYNC B0 ;  /* 0x0000000000007941 */ /* 0x000fea0003800000 */
.L_x_582:
[----:B------:R-:W-:Y:S01]  /*8890*/  ISETP.GE.AND P4, PT, R96, 0x61, PT ;  /* 0x000000616000780c */ /* 0x000fe20003f86270 */
[----:B------:R-:W3:Y:S01]  /*88a0*/  SHFL.IDX PT, R11, R11, 0x3, 0x181f ;  /* 0x00781f000b0b7f89 */ /* 0x000ee200000e0000 */
[----:B------:R-:W-:Y:S03]  /*88b0*/  BSSY B0, `(.L_x_584) ;  /* 0x000000d000007945 */ /* 0x000fe60003800000 */
[----:B------:R4:W0:Y:S08]  /*88c0*/  SHFL.IDX PT, R42, R44, 0x3, 0x181f ;  /* 0x00781f002c2a7f89 */ /* 0x00083000000e0000 */
[----:B----4-:R-:W-:Y:S05]  /*88d0*/  @!P4 BRA `(.L_x_585) ;  /* 0x000000000028c947 */ /* 0x010fea0003800000 */
[----:B------:R-:W-:-:S13]  /*88e0*/  ISETP.GE.AND P4, PT, R16, UR37, PT ;  /* 0x0000002510007c0c */ /* 0x000fda000bf86270 */
[----:B0-2---:R-:W0:Y:S01]  /*88f0*/  @!P4 LDS.128 R12, [R91+0x3400] ;  /* 0x003400005b0cc984 */ /* 0x005e220000000c00 */
[----:B-1----:R-:W-:-:S04]  /*8900*/  @!P4 LEA R40, P5, R16, R42, 0x1 ;  /* 0x0000002a1028c211 */ /* 0x002fc800078a08ff */
[----:B---3--:R-:W-:Y:S02]  /*8910*/  @!P4 LEA.HI.X R41, R16, R11, R17, 0x1, P5 ;  /* 0x0000000b1029c211 */ /* 0x008fe400028f0c11 */
[----:B------:R-:W-:-:S13]  /*8920*/  ISETP.GE.AND P5, PT, R23, UR37, PT ;  /* 0x0000002517007c0c */ /* 0x000fda000bfa6270 */
[----:B------:R-:W-:-:S04]  /*8930*/  @!P5 LEA R42, P6, R23, R42, 0x1 ;  /* 0x0000002a172ad211 */ /* 0x000fc800078c08ff */
[----:B------:R-:W-:Y:S01]  /*8940*/  @!P5 LEA.HI.X R43, R23, R11, R22, 0x1, P6 ;  /* 0x0000000b172bd211 */ /* 0x000fe200030f0c16 */
[----:B0-----:R-:W-:Y:S04]  /*8950*/  @!P4 ST.E.128 desc[UR42][R40.64], R12 ;  /* 0x0000000c2800c985 */ /* 0x001fe8000c101d2a */
[----:B------:R-:W0:Y:S04]  /*8960*/  @!P5 LDS.128 R12, [R91+0x7400] ;  /* 0x007400005b0cd984 */ /* 0x000e280000000c00 */
[----:B0-----:R4:W-:Y:S02]  /*8970*/  @!P5 ST.E.128 desc[UR42][R42.64], R12 ;  /* 0x0000000c2a00d985 */ /* 0x0019e4000c101d2a */
.L_x_585:
[----:B------:R-:W-:Y:S05]  /*8980*/  BSYNC B0 ;  /* 0x0000000000007941 */ /* 0x000fea0003800000 */
.L_x_584:
[----:B---3--:R-:W3:Y:S01]  /*8990*/  LDL R11, [R1] ;  /* 0x00000000010b7983 */ /* 0x008ee20000100800 */
[----:B------:R-:W-:Y:S02]  /*89a0*/  @!P3 VIADD R90, R90, 0x288c0 ;  /* 0x000288c05a5ab836 */ /* 0x000fe40000000000 */
[----:B------:R-:W-:Y:S01]  /*89b0*/  VIADD R155, R155, 0x1 ;  /* 0x000000019b9b7836 */ /* 0x000fe20000000000 */
[----:B------:R-:W-:Y:S01]  /*89c0*/  @!PT LDS RZ, [RZ] ;  /* 0x00000000fffff984 */ /* 0x000fe20000000800 */
[----:B------:R-:W-:Y:S01]  /*89d0*/  @!PT LDS RZ, [RZ] ;  /* 0x00000000fffff984 */ /* 0x000fe20000000800 */
[----:B------:R-:W-:Y:S01]  /*89e0*/  @!PT LDS RZ, [RZ] ;  /* 0x00000000fffff984 */ /* 0x000fe20000000800 */
[----:B------:R-:W-:Y:S01]  /*89f0*/  @!PT LDS RZ, [RZ] ;  /* 0x00000000fffff984 */ /* 0x000fe20000000800 */
[----:B------:R5:W-:Y:S06]  /*8a00*/  MEMBAR.ALL.CTA ;  /* 0x0000000000007992 */ /* 0x000bec0000008000 */
[----:B-----5:R-:W5:Y:S01]  /*8a10*/  FENCE.VIEW.ASYNC.S ;  /* 0x00000000000073c6 */ /* 0x020f620000000000 */
[----:B------:R-:W-:Y:S01]  /*8a20*/  @!P3 PRMT R90, RZ, 0x654, R90 ;  /* 0x00000654ff5ab816 */ /* 0x000fe2000000005a */
[----:B-----5:R0:W-:Y:S06]  /*8a30*/  BAR.SYNC.DEFER_BLOCKING R94, 0x80 ;  /* 0x0002005e0000751d */ /* 0x0201ec0000010000 */
[----:B------:R0:W-:Y:S01]  /*8a40*/  @!P3 SYNCS.ARRIVE.TRANS64.RED.A1T0 RZ, [R90+URZ], RZ ;  /* 0x000000ff5affb9a7 */ /* 0x0001e2000810043f */
[----:B------:R-:W-:-:S04]  /*8a50*/  ISETP.NE.AND P3, PT, R155, 0x2, PT ;  /* 0x000000029b00780c */ /* 0x000fc80003f65270 */
[----:B------:R-:W-:Y:S02]  /*8a60*/  SEL R155, R155, RZ, P3 ;  /* 0x000000ff9b9b7207 */ /* 0x000fe40001800000 */
[----:B---3--:R-:W-:Y:S02]  /*8a70*/  LOP3.LUT P4, RZ, R11, 0x4, RZ, 0xc0, !PT ;  /* 0x000000040bff7812 */ /* 0x008fe4000788c0ff */
[----:B------:R-:W-:-:S04]  /*8a80*/  SEL R11, RZ, 0x1, P3 ;  /* 0x00000001ff0b7807 */ /* 0x000fc80001800000 */
[----:B------:R-:W-:-:S07]  /*8a90*/  LOP3.LUT R154, R154, R11, RZ, 0x3c, !PT ;  /* 0x0000000b9a9a7212 */ /* 0x000fce00078e3cff */
[----:B0-----:R-:W-:Y:S05]  /*8aa0*/  @P4 BRA `(.L_x_586) ;  /* 0xffffff98003c4947 */ /* 0x001fea000383ffff */
[----:B----4-:R-:W0:Y:S01]  /*8ab0*/  S2R R12, SR_TID.X ;  /* 0x00000000000c7919 */ /* 0x010e220000002100 */
[----:B------:R-:W-:Y:S02]  /*8ac0*/  PLOP3.LUT P0, PT, PT, PT, PT, 0x8, 0x0 ;  /* 0x000000000000781c */ /* 0x000fe40003f0e170 */
[----:B0-----:R-:W-:-:S04]  /*8ad0*/  SHF.R.U32.HI R12, RZ, 0x7, R12 ;  /* 0x00000007ff0c7819 */ /* 0x001fc8000001160c */
[----:B------:R-:W-:-:S13]  /*8ae0*/  ISETP.NE.AND P4, PT, R12, 0x1, PT ;  /* 0x000000010c00780c */ /* 0x000fda0003f85270 */
[----:B------:R-:W-:Y:S06]  /*8af0*/  @!P4 BAR.ARV 0x9, 0x100 ;  /* 0x024400000000cb1d */ /* 0x000fec0000002000 */
.L_x_484:
[----:B------:R-:W-:Y:S01]  /*8b00*/  MOV R3, RZ ;  /* 0x000000ff00037202 */ /* 0x000fe20000000f00 */
[----:B------:R-:W-:Y:S06]  /*8b10*/  @P0 BRA `(.L_x_587) ;  /* 0x00000000000c0947 */ /* 0x000fec0003800000 */
[----:B------:R-:W3:Y:S01]  /*8b20*/  FENCE.VIEW.ASYNC.G ;  /* 0x00000000000073c6 */ /* 0x000ee20000000100 */
[----:B------:R-:W-:Y:S05]  /*8b30*/  WARPSYNC.ALL ;  /* 0x0000000000007948 */ /* 0x000fea0003800000 */
[----:B---3--:R-:W-:Y:S06]  /*8b40*/  BAR.ARV 0xc, 0x180 ;  /* 0x0306000000007b1d */ /* 0x008fec0000002000 */
.L_x_587:
[----:B------:R-:W3:Y:S01]  /*8b50*/  LDL R0, [R1] ;  /* 0x0000000001007983 */ /* 0x000ee20000100800 */
[----:B------:R-:W-:Y:S01]  /*8b60*/  BSSY B0, `(.L_x_588) ;  /* 0x0000020000007945 */ /* 0x000fe20003800000 */
[----:B---3--:R-:W-:-:S13]  /*8b70*/  LOP3.LUT P0, RZ, R0, 0x10, RZ, 0xc0, !PT ;  /* 0x0000001000ff7812 */ /* 0x008fda000780c0ff */
        /* <DEDUP_REMOVED lines=14> */
[----:B------:R0:W3:Y:S02]  /*8c60*/  F2I.FTZ.U32.TRUNC.NTZ R5, R4 ;  /* 0x0000000400057305 */ /* 0x0000e4000021f000 */
[----:B0-----:R-:W-:Y:S02]  /*8c70*/  IMAD.MOV.U32 R4, RZ, RZ, RZ ;  /* 0x000000ffff047224 */ /* 0x001fe400078e00ff */
[----:B---3--:R-:W-:-:S04]  /*8c80*/  IMAD.MOV R7, RZ, RZ, -R5 ;  /* 0x000000ffff077224 */ /* 0x008fc800078e0a05 */
        /* <DEDUP_REMOVED lines=10> */
[----:B------:R-:W-:-:S05]  /*8d30*/  IMAD.MOV.U32 R3, RZ, RZ, R5 ;  /* 0x000000ffff037224 */ /* 0x000fca00078e0005 */
[----:B------:R-:W-:Y:S02]  /*8d40*/  @!P2 IADD3 R3, -R3, RZ, RZ ;  /* 0x000000ff0303a210 */ /* 0x000fe40007ffe1ff */
[----:B------:R-:W-:-:S07]  /*8d50*/  @!P1 LOP3.LUT R3, RZ, R9, RZ, 0x33, !PT ;  /* 0x00000009ff039212 */ /* 0x000fce00078e33ff */
.L_x_589:
[----:B------:R-:W-:Y:S05]  /*8d60*/  BSYNC B0 ;  /* 0x0000000000007941 */ /* 0x000fea0003800000 */
.L_x_588:
[-C--:B------:R-:W-:Y:S01]  /*8d70*/  IMAD R194, R209, R3.reuse, RZ ;  /* 0x00000003d1c27224 */ /* 0x080fe200078e02ff */
[----:B------:R-:W-:Y:S01]  /*8d80*/  PLOP3.LUT P0, PT, PT, PT, PT, 0x80, 0x0 ;  /* 0x000000000000781c */ /* 0x000fe20003f0f070 */
[----:B------:R-:W-:Y:S01]  /*8d90*/  IMAD.MOV.U32 R0, RZ, RZ, RZ ;  /* 0x000000ffff007224 */ /* 0x000fe200078e00ff */
[----:B------:R-:W-:Y:S02]  /*8da0*/  CS2R R150, SRZ ;  /* 0x0000000000967805 */ /* 0x000fe4000001ff00 */
[----:B------:R-:W-:Y:S02]  /*8db0*/  CS2R R68, SRZ ;  /* 0x0000000000447805 */ /* 0x000fe4000001ff00 */
[----:B------:R-:W-:Y:S01]  /*8dc0*/  VIADDMNMX R92, R194, R3, R92, PT ;  /* 0x00000003c25c7246 */ /* 0x000fe2000380015c */
[----:B------:R-:W-:Y:S01]  /*8dd0*/  IMAD.MOV.U32 R3, RZ, RZ, RZ ;  /* 0x000000ffff037224 */ /* 0x000fe200078e00ff */
[----:B------:R-:W-:Y:S02]  /*8de0*/  CS2R R102, SRZ ;  /* 0x0000000000667805 */ /* 0x000fe4000001ff00 */
        /* <DEDUP_REMOVED lines=27> */
[----:B-1----:R-:W-:Y:S02]  /*8fa0*/  CS2R R40, SRZ ;  /* 0x0000000000287805 */ /* 0x002fe4000001ff00 */
[----:B------:R-:W-:Y:S02]  /*8fb0*/  CS2R R70, SRZ ;  /* 0x0000000000467805 */ /* 0x000fe4000001ff00 */
[----:B------:R-:W-:Y:S01]  /*8fc0*/  CS2R R20, SRZ ;  /* 0x0000000000147805 */ /* 0x000fe2000001ff00 */
[----:B------:R-:W-:Y:S06]  /*8fd0*/  @!P1 BRA `(.L_x_590) ;  /* 0x0000009c00989947 */ /* 0x000fec0003800000 */
[----:B------:R-:W-:-:S03]  /*8fe0*/  UMOV UR4, 0xffffffff ;  /* 0xffffffff00047882 */ /* 0x000fc60000000000 */
[----:B------:R-:W-:Y:S05]  /*8ff0*/  BRA.DIV UR4, `(.L_x_591) ;  /* 0x0000014e041c7947 */ /* 0x000fea000b800000 */
[----:B------:R-:W1:Y:S02]  /*9000*/  S2R R3, SR_TID.X ;  /* 0x0000000000037919 */ /* 0x000e640000002100 */
[----:B-1----:R-:W-:-:S05]  /*9010*/  VIADD R3, R3, 0xffffff80 ;  /* 0xffffff8003037836 */ /* 0x002fca0000000000 */
[----:B------:R-:W-:-:S04]  /*9020*/  SHF.R.S32.HI R0, RZ, 0x1f, R3 ;  /* 0x0000001fff007819 */ /* 0x000fc80000011403 */
[----:B------:R-:W-:-:S04]  /*9030*/  LEA.HI R0, R0, R3, RZ, 0x7 ;  /* 0x0000000300007211 */ /* 0x000fc800078f38ff */
[----:B------:R-:W-:-:S05]  /*9040*/  SHF.R.S32.HI R0, RZ, 0x7, R0 ;  /* 0x00000007ff007819 */ /* 0x000fca0000011400 */
[----:B------:R1:W3:Y:S02]  /*9050*/  SHFL.IDX PT, R195, R0, RZ, 0x1f ;  /* 0x00001fff00c37589 */ /* 0x0002e400000e0000 */
.L_x_862:
[----:B-1-3--:R-:W-:Y:S01]  /*9060*/  LEA.HI R0, R195, R195, RZ, 0x1 ;  /* 0x000000c3c3007211 */ /* 0x00afe200078f08ff */
[----:B------:R-:W-:-:S03]  /*9070*/  IMAD.U32 R3, RZ, RZ, UR40 ;  /* 0x00000028ff037e24 */ /* 0x000fc6000f8e00ff */
[----:B------:R-:W-:Y:S02]  /*9080*/  LOP3.LUT R0, R0, 0x1e, RZ, 0xc0, !PT ;  /* 0x0000001e00007812 */ /* 0x000fe400078ec0ff */
[----:B------:R-:W-:-:S03]  /*9090*/  LOP3.LUT P0, RZ, R3, 0x3ff, RZ, 0xc0, !PT ;  /* 0x000003ff03ff7812 */ /* 0x000fc6000780c0ff */
[----:B------:R-:W-:Y:S01]  /*90a0*/  IMAD.IADD R0, R195, 0x1, -R0 ;  /* 0x00000001c3007824 */ /* 0x000fe200078e0a00 */
[----:B------:R-:W-:-:S04]  /*90b0*/  P2R R26, PR, RZ, 0x1 ;  /* 0x00000001ff1a7803 */ /* 0x000fc80000000000 */
[----:B------:R-:W-:-:S04]  /*90c0*/  LEA R0, R0, UR40, 0xd ;  /* 0x0000002800007c11 */ /* 0x000fc8000f8e68ff */
[----:B------:R-:W-:-:S04]  /*90d0*/  SHF.R.U32.HI R0, RZ, 0x4, R0 ;  /* 0x00000004ff007819 */ /* 0x000fc80000011600 */
[----:B------:R-:W-:Y:S01]  /*90e0*/  LOP3.LUT R25, R0, 0x3fff, RZ, 0xc0, !PT ;  /* 0x00003fff00197812 */ /* 0x000fe200078ec0ff */
[----:B------:R-:W-:Y:S06]  /*90f0*/  @!P0 BRA `(.L_x_592) ;  /* 0x0000000000408947 */ /* 0x000fec0003800000 */
[----:B------:R-:W-:Y:S01]  /*9100*/  MOV R0, 0x0 ;  /* 0x0000000000007802 */ /* 0x000fe20000000f00 */
[----:B------:R-:W-:Y:S01]  /*9110*/  ULDC.64 UR4, c[0x4][0x80] ;  /* 0x0100200000047ab9 */ /* 0x000fe20000000a00 */
[----:B------:R-:W-:Y:S01]  /*9120*/  ULDC.64 UR6, c[0x4][0x88] ;  /* 0x0100220000067ab9 */ /* 0x000fe20000000a00 */
[----:B------:R-:W-:Y:S01]  /*9130*/  IMAD.U32 R4, RZ, RZ, UR4 ;  /* 0x00000004ff047e24 */ /* 0x000fe2000f8e00ff */
[----:B------:R1:W3:Y:S01]  /*9140*/  LDC.64 R14, c[0x4][R0] ;  /* 0x01000000000e7b82 */ /* 0x0002e20000000a00 */
[----:B------:R-:W-:Y:S01]  /*9150*/  IMAD.U32 R5, RZ, RZ, UR5 ;  /* 0x00000005ff057e24 */ /* 0x000fe2000f8e00ff */
[----:B------:R-:W-:Y:S01]  /*9160*/  ULDC.64 UR4, c[0x4][0x20] ;  /* 0x0100080000047ab9 */ /* 0x000fe20000000a00 */
[----:B0-----:R-:W-:Y:S01]  /*9170*/  IMAD.U32 R6, RZ, RZ, UR6 ;  /* 0x00000006ff067e24 */ /* 0x001fe2000f8e00ff */
[----:B------:R-:W-:Y:S01]  /*9180*/  MOV R7, UR7 ;  /* 0x0000000700077c02 */ /* 0x000fe20008000f00 */
[----:B------:R-:W-:Y:S02]  /*9190*/  IMAD.U32 R10, RZ, RZ, UR4 ;  /* 0x00000004ff0a7e24 */ /* 0x000fe4000f8e00ff */
[----:B------:R-:W-:-:S02]  /*91a0*/  IMAD.U32 R11, RZ, RZ, UR5 ;  /* 0x00000005ff0b7e24 */ /* 0x000fc4000f8e00ff */
[----:B------:R-:W-:Y:S02]  /*91b0*/  IMAD.MOV.U32 R8, RZ, RZ, 0x70 ;  /* 0x00000070ff087424 */ /* 0x000fe400078e00ff */
[----:B------:R-:W-:Y:S02]  /*91c0*/  IMAD.MOV.U32 R12, RZ, RZ, 0x1 ;  /* 0x00000001ff0c7424 */ /* 0x000fe400078e00ff */
[----:B-12---:R-:W-:-:S07]  /*91d0*/  IMAD.MOV.U32 R13, RZ, RZ, RZ ;  /* 0x000000ffff0d7224 */ /* 0x006fce00078e00ff */
[----:B------:R-:W-:-:S07]  /*91e0*/  LEPC R20, `(.L_x_592) ;  /* 0x000000001014794e */ /* 0x000fce0000000000 */
[----:B---3-5:R-:W-:Y:S05]  /*91f0*/  CALL.ABS.NOINC R14 ;  /* 0x000000000e007343 */ /* 0x028fea0003c00000 */
.L_x_592:
[----:B------:R-:W-:Y:S02]  /*9200*/  ULDC UR4, c[0x0][0x3f4] ;  /* 0x0000fd0000047ab9 */ /* 0x000fe40000000800 */
[----:B------:R-:W-:-:S13]  /*9210*/  ISETP.LT.AND P0, PT, RZ, UR4, PT ;  /* 0x00000004ff007c0c */ /* 0x000fda000bf01270 */
[----:B------:R-:W-:Y:S05]  /*9220*/  @P0 BRA `(.L_x_593) ;  /* 0x0000000000400947 */ /* 0x000fea0003800000 */
[----:B------:R-:W-:-:S04]  /*9230*/  ULEA.HI UR4, UR39, UR39, URZ, 0x1 ;  /* 0x0000002727047291 */ /* 0x000fc8000f8f083f */
[----:B------:R-:W-:-:S04]  /*9240*/  ULOP3.LUT UR4, UR4, 0xfffffffe, URZ, 0xc0, !UPT ;  /* 0xfffffffe04047892 */ /* 0x000fc8000f8ec03f */
[----:B------:R-:W-:-:S06]  /*9250*/  UIADD3 UR4, UR39, -UR4, URZ ;  /* 0x8000000427047290 */ /* 0x000fcc000fffe03f */
[----:B------:R-:W-:-:S05]  /*9260*/  IMAD.U32 R3, RZ, RZ, UR4 ;  /* 0x00000004ff037e24 */ /* 0x000fca000f8e00ff */
[----:B------:R-:W-:-:S04]  /*9270*/  SHF.L.U32 R3, R3, 0x1f, RZ ;  /* 0x0000001f03037819 */ /* 0x000fc800000006ff */
[----:B------:R1:W3:Y:S03]  /*9280*/  SYNCS.PHASECHK.TRANS64.TRYWAIT P0, [R156+URZ+0x28800], R3 ;  /* 0x028800039c0075a7 */ /* 0x0002e6000800017f */
[----:B---3--:R-:W-:Y:S05]  /*9290*/  @!P0 NANOSLEEP.SYNCS 0x989680 ;  /* 0x009896800000895d */ /* 0x008fea0003900000 */
[----:B------:R-:W3:Y:S01]  /*92a0*/  @!P0 SYNCS.PHASECHK.TRANS64 P0, [R156+URZ+0x28800], R3 ;  /* 0x028800039c0085a7 */ /* 0x000ee2000800007f */
[----:B------:R-:W-:Y:S04]  /*92b0*/  BSSY B0, `(.L_x_594) ;  /* 0x0000006000007945 */ /* 0x000fe80003800000 */
[----:B---3--:R-:W-:Y:S05]  /*92c0*/  @P0 BRA `(.L_x_595) ;  /* 0x0000000000100947 */ /* 0x008fea0003800000 */
.L_x_596:
[----:B---3--:R3:W4:Y:S02]  /*92d0*/  SYNCS.PHASECHK.TRANS64.TRYWAIT P0, [R156+URZ+0x28800], R3 ;  /* 0x028800039c0075a7 */ /* 0x008724000800017f */
[----:B----4-:R-:W-:Y:S05]  /*92e0*/  @!P0 NANOSLEEP.SYNCS 0x989680 ;  /* 0x009896800000895d */ /* 0x010fea0003900000 */
[----:B------:R-:W4:Y:S02]  /*92f0*/  @!P0 SYNCS.PHASECHK.TRANS64 P0, [R156+URZ+0x28800], R3 ;  /* 0x028800039c0085a7 */ /* 0x000f24000800007f */
[----:B----4-:R-:W-:Y:S05]  /*9300*/  @!P0 BRA `(.L_x_596) ;  /* 0xfffffffc00f08947 */ /* 0x010fea000383ffff */
.L_x_595:
[----:B------:R-:W-:Y:S05]  /*9310*/  BSYNC B0 ;  /* 0x0000000000007941 */ /* 0x000fea0003800000 */
.L_x_594:
[----:B------:R-:W-:Y:S05]  /*9320*/  BRA `(.L_x_597) ;  /* 0x00000038001c7947 */ /* 0x000fea0003800000 */
.L_x_593:
[----:B-----5:R-:W-:Y:S01]  /*9330*/  SHF.R.S32.HI R0, RZ, 0x1f, R24 ;  /* 0x0000001fff007819 */ /* 0x020fe20000011418 */
[----:B------:R-:W-:Y:S01]  /*9340*/  ULDC.64 UR4, c[0x0][0x3f8] ;  /* 0x0000fe0000047ab9 */ /* 0x000fe20000000a00 */
[----:B------:R-:W-:Y:S01]  /*9350*/  ULDC.64 UR6, c[0x0][0x408] ;  /* 0x0001020000067ab9 */ /* 0x000fe20000000a00 */
[----:B------:R-:W-:Y:S01]  /*9360*/  ISETP.NE.AND P2, PT, R26, RZ, PT ;  /* 0x000000ff1a00720c */ /* 0x000fe20003f45270 */
[----:B------:R-:W-:-:S04]  /*9370*/  IMAD.WIDE.U32 R4, R24, UR4, RZ ;  /* 0x0000000418047c25 */ /* 0x000fc8000f8e00ff */
[C---:B------:R-:W-:Y:S02]  /*9380*/  IMAD R3, R0.reuse, UR4, RZ ;  /* 0x0000000400037c24 */ /* 0x040fe4000f8e02ff */
[----:B------:R-:W-:Y:S02]  /*9390*/  IMAD R9, R0, UR6, RZ ;  /* 0x0000000600097c24 */ /* 0x000fe4000f8e02ff */
[C---:B------:R-:W-:Y:S01]  /*93a0*/  IMAD R3, R24.reuse, UR5, R3 ;  /* 0x0000000518037c24 */ /* 0x040fe2000f8e0203 */
[----:B------:R-:W-:Y:S01]  /*93b0*/  ULDC.64 UR4, c[0x0][0x3e8] ;  /* 0x0000fa0000047ab9 */ /* 0x000fe20000000a00 */
[----:B0-----:R-:W-:-:S04]  /*93c0*/  IMAD.WIDE.U32 R6, R24, UR6, RZ ;  /* 0x0000000618067c25 */ /* 0x001fc8000f8e00ff */
[----:B------:R-:W-:Y:S01]  /*93d0*/  IMAD R9, R24, UR7, R9 ;  /* 0x0000000718097c24 */ /* 0x000fe2000f8e0209 */
[----:B------:R-:W-:Y:S01]  /*93e0*/  ULDC.64 UR6, c[0x0][0x400] ;  /* 0x0001000000067ab9 */ /* 0x000fe20000000a00 */
[----:B------:R-:W-:Y:S01]  /*93f0*/  IMAD.IADD R5, R3, 0x1, R5 ;  /* 0x0000000103057824 */ /* 0x000fe200078e0205 */
[----:B------:R-:W-:Y:S01]  /*9400*/  LEA R24, P0, R4, UR4, 0x1 ;  /* 0x0000000404187c11 */ /* 0x000fe2000f8008ff */
[----:B------:R-:W-:Y:S01]  /*9410*/  IMAD.IADD R3, R9, 0x1, R7 ;  /* 0x0000000109037824 */ /* 0x000fe200078e0207 */
[----:B------:R-:W-:Y:S02]  /*9420*/  LEA R27, P1, R6, UR6, 0x1 ;  /* 0x00000006061b7c11 */ /* 0x000fe4000f8208ff */
[----:B------:R-:W-:Y:S02]  /*9430*/  LEA.HI.X R26, R4, UR5, R5, 0x1, P0 ;  /* 0x00000005041a7c11 */ /* 0x000fe400080f0c05 */
[----:B------:R-:W-:Y:S01]  /*9440*/  LEA.HI.X R28, R6, UR7, R3, 0x1, P1 ;  /* 0x00000007061c7c11 */ /* 0x000fe200088f0c03 */
[----:B------:R-:W-:Y:S08]  /*9450*/  @!P2 BRA `(.L_x_598) ;  /* 0x000000000040a947 */ /* 0x000ff00003800000 */
[----:B------:R-:W-:Y:S01]  /*9460*/  MOV R0, 0x0 ;  /* 0x0000000000007802 */ /* 0x000fe20000000f00 */
[----:B------:R-:W-:Y:S01]  /*9470*/  ULDC.64 UR4, c[0x4][0x80] ;  /* 0x0100200000047ab9 */ /* 0x000fe20000000a00 */
[----:B------:R-:W-:Y:S01]  /*9480*/  ULDC.64 UR6, c[0x4][0x20] ;  /* 0x0100080000067ab9 */ /* 0x000fe20000000a00 */
[----:B------:R-:W-:Y:S01]  /*9490*/  MOV R4, UR4 ;  /* 0x0000000400047c02 */ /* 0x000fe20008000f00 */
[----:B------:R0:W1:Y:S01]  /*94a0*/  LDC.64 R14, c[0x4][R0] ;  /* 0x01000000000e7b82 */ /* 0x0000620000000a00 */
[----:B------:R-:W-:Y:S01]  /*94b0*/  IMAD.U32 R5, RZ, RZ, UR5 ;  /* 0x00000005ff057e24 */ /* 0x000fe2000f8e00ff */
[----:B------:R-:W-:Y:S01]  /*94c0*/  ULDC.64 UR4, c[0x4][0x88] ;  /* 0x0100220000047ab9 */ /* 0x000fe20000000a00 */
[----:B------:R-:W-:Y:S02]  /*94d0*/  IMAD.U32 R10, RZ, RZ, UR6 ;  /* 0x00000006ff0a7e24 */ /* 0x000fe4000f8e00ff */
[----:B------:R-:W-:Y:S02]  /*94e0*/  IMAD.U32 R6, RZ, RZ, UR4 ;  /* 0x00000004ff067e24 */ /* 0x000fe4000f8e00ff */
[----:B------:R-:W-:-:S02]  /*94f0*/  IMAD.U32 R7, RZ, RZ, UR5 ;  /* 0x00000005ff077e24 */ /* 0x000fc4000f8e00ff */
[----:B------:R-:W-:Y:S02]  /*9500*/  IMAD.U32 R11, RZ, RZ, UR7 ;  /* 0x00000007ff0b7e24 */ /* 0x000fe4000f8e00ff */
[----:B------:R-:W-:Y:S02]  /*9510*/  IMAD.MOV.U32 R8, RZ, RZ, 0x70 ;  /* 0x00000070ff087424 */ /* 0x000fe400078e00ff */
[----:B------:R-:W-:Y:S02]  /*9520*/  IMAD.MOV.U32 R12, RZ, RZ, 0x1 ;  /* 0x00000001ff0c7424 */ /* 0x000fe400078e00ff */
[----:B0-2---:R-:W-:-:S07]  /*9530*/  IMAD.MOV.U32 R13, RZ, RZ, RZ ;  /* 0x000000ffff0d7224 */ /* 0x005fce00078e00ff */
[----:B------:R-:W-:-:S07]  /*9540*/  LEPC R20, `(.L_x_598) ;  /* 0x000000001014794e */ /* 0x000fce0000000000 */
[----:B-1----:R-:W-:Y:S05]  /*9550*/  CALL.ABS.NOINC R14 ;  /* 0x000000000e007343 */ /* 0x002fea0003c00000 */
.L_x_598:
[----:B------:R-:W-:Y:S01]  /*9560*/  ULDC.U8 UR4, c[0x0][0x410] ;  /* 0x0001040000047ab9 */ /* 0x000fe20000000000 */
[----:B------:R-:W-:Y:S01]  /*9570*/  BSSY B0, `(.L_x_599) ;  /* 0x000035a000007945 */ /* 0x000fe20003800000 */
[----:B------:R-:W-:Y:S02]  /*9580*/  ISETP.NE.AND P0, PT, RZ, UR4, PT ;  /* 0x00000004ff007c0c */ /* 0x000fe4000bf05270 */
[----:B------:R-:W-:Y:S02]  /*9590*/  LEA R21, R196, UR40, 0x1 ;  /* 0x00000028c4157c11 */ /* 0x000fe4000f8e08ff */
[----:B------:R-:W-:-:S09]  /*95a0*/  LEA R5, R29, R153, 0x7 ;  /* 0x000000991d057211 */ /* 0x000fd200078e38ff */
[----:B------:R-:W-:Y:S05]  /*95b0*/  @!P0 BRA `(.L_x_600) ;  /* 0x0000001800988947 */ /* 0x000fea0003800000 */
[----:B------:R-:W-:-:S03]  /*95c0*/  UMOV UR4, 0xffffffff ;  /* 0xffffffff00047882 */ /* 0x000fc60000000000 */
[----:B------:R-:W-:Y:S05]  /*95d0*/  BRA.DIV UR4, `(.L_x_601) ;  /* 0x0000014604e47947 */ /* 0x000fea000b800000 */
[----:B------:R0:W1:Y:S04]  /*95e0*/  SHFL.IDX PT, R0, R26, RZ, 0x181f ;  /* 0x00181fff1a007589 */ /* 0x00006800000e0000 */
[----:B------:R0:W3:Y:S04]  /*95f0*/  SHFL.IDX PT, R3, R24, RZ, 0x181f ;  /* 0x00181fff18037589 */ /* 0x0000e800000e0000 */
[----:B------:R0:W4:Y:S04]  /*9600*/  SHFL.IDX PT, R4, R28, RZ, 0x181f ;  /* 0x00181fff1c047589 */ /* 0x00012800000e0000 */
[----:B------:R0:W0:Y:S02]  /*9610*/  SHFL.IDX PT, R14, R27, RZ, 0x181f ;  /* 0x00181fff1b0e7589 */ /* 0x00002400000e0000 */
.L_x_868:
[----:B------:R-:W-:Y:S01]  /*9620*/  ULDC UR4, c[0x0][0x448] ;  /* 0x0001120000047ab9 */ /* 0x000fe20000000800 */
[----:B------:R-:W-:Y:S01]  /*9630*/  BSSY B1, `(.L_x_602) ;  /* 0x000001d000017945 */ /* 0x000fe20003800000 */
[----:B------:R-:W-:Y:S01]  /*9640*/  IMAD R20, R93, UR4, RZ ;  /* 0x000000045d147c24 */ /* 0x000fe2000f8e02ff */
[----:B------:R-:W-:Y:S02]  /*9650*/  CS2R R6, SRZ ;  /* 0x0000000000067805 */ /* 0x000fe4000001ff00 */
[----:B------:R-:W-:Y:S02]  /*9660*/  CS2R R8, SRZ ;  /* 0x0000000000087805 */ /* 0x000fe4000001ff00 */
[----:B------:R-:W-:Y:S02]  /*9670*/  CS2R R10, SRZ ;  /* 0x00000000000a7805 */ /* 0x000fe4000001ff00 */
[----:B--2---:R-:W-:Y:S02]  /*9680*/  CS2R R12, SRZ ;  /* 0x00000000000c7805 */ /* 0x004fe4000001ff00 */
[----:B------:R-:W-:-:S13]  /*9690*/  ISETP.GE.AND P0, PT, R5, R20, PT ;  /* 0x000000140500720c */ /* 0x000fda0003f06270 */
[----:B------:R-:W-:Y:S05]  /*96a0*/  @P0 BRA `(.L_x_603) ;  /* 0x0000000000540947 */ /* 0x000fea0003800000 */
[----:B------:R-:W-:Y:S01]  /*96b0*/  ULDC UR4, c[0x0][0x3f4] ;  /* 0x0000fd0000047ab9 */ /* 0x000fe20000000800 */
[----:B------:R-:W-:Y:S02]  /*96c0*/  CS2R R12, SRZ ;  /* 0x00000000000c7805 */ /* 0x000fe4000001ff00 */
[----:B------:R-:W-:Y:S02]  /*96d0*/  ISETP.GE.AND P4, PT, R18, UR4, PT ;  /* 0x0000000412007c0c */ /* 0x000fe4000bf86270 */
[----:B------:R-:W-:Y:S02]  /*96e0*/  CS2R R8, SRZ ;  /* 0x0000000000087805 */ /* 0x000fe4000001ff00 */
[----:B------:R-:W-:-:S09]  /*96f0*/  ISETP.GE.AND P5, PT, R152, UR4, PT ;  /* 0x0000000498007c0c */ /* 0x000fd2000bfa6270 */
[C---:B------:R-:W-:Y:S01]  /*9700*/  @!P4 IMAD.SHL.U32 R30, R18.reuse, 0x2, RZ ;  /* 0x00000002121ec824 */ /* 0x040fe200078e00ff */
[----:B------:R-:W-:-:S03]  /*9710*/  @!P4 SHF.L.U64.HI R5, R18, 0x1, R19 ;  /* 0x000000011205c819 */ /* 0x000fc60000010213 */
[C---:B---3--:R-:W-:Y:S02]  /*9720*/  @!P5 IADD3 R32, P2, R3.reuse, R220, RZ ;  /* 0x000000dc0320d210 */ /* 0x048fe40007f5e0ff */
[-C--:B0-----:R-:W-:Y:S02]  /*9730*/  @!P4 IADD3 R26, P0, R3, R30.reuse, RZ ;  /* 0x0000001e031ac210 */ /* 0x081fe40007f1e0ff */
[C---:B------:R-:W-:Y:S02]  /*9740*/  @!P4 IADD3 R30, P1, R14.reuse, R30, RZ ;  /* 0x0000001e0e1ec210 */ /* 0x040fe40007f3e0ff */
[----:B------:R-:W-:Y:S02]  /*9750*/  CS2R R10, SRZ ;  /* 0x00000000000a7805 */ /* 0x000fe4000001ff00 */
[----:B------:R-:W-:Y:S02]  /*9760*/  @!P5 IADD3 R14, P3, R14, R220, RZ ;  /* 0x000000dc0e0ed210 */ /* 0x000fe40007f7e0ff */
[----:B------:R-:W-:Y:S01]  /*9770*/  CS2R R6, SRZ ;  /* 0x0000000000067805 */ /* 0x000fe2000001ff00 */
[----:B-1----:R-:W-:-:S02]  /*9780*/  @!P5 IMAD.X R33, R0, 0x1, R219, P2 ;  /* 0x000000010021d824 */ /* 0x002fc400010e06db */
[--C-:B------:R-:W-:Y:S02]  /*9790*/  @!P4 IMAD.X R27, R0, 0x1, R5.reuse, P0 ;  /* 0x00000001001bc824 */ /* 0x100fe400000e0605 */
[C---:B----4-:R-:W-:Y:S01]  /*97a0*/  @!P4 IMAD.X R31, R4.reuse, 0x1, R5, P1 ;  /* 0x00000001041fc824 */ /* 0x050fe200008e0605 */
[----:B------:R2:W5:Y:S01]  /*97b0*/  @!P5 LD.E.64 R12, desc[UR42][R32.64] ;  /* 0x0000002a200cd980 */ /* 0x000562000c101b00 */
[----:B------:R-:W-:-:S03]  /*97c0*/  @!P5 IMAD.X R15, R4, 0x1, R219, P3 ;  /* 0x00000001040fd824 */ /* 0x000fc600018e06db */
[----:B------:R2:W5:Y:S04]  /*97d0*/  @!P4 LD.E.64 R10, desc[UR42][R26.64] ;  /* 0x0000002a1a0ac980 */ /* 0x000568000c101b00 */
[----:B------:R2:W5:Y:S04]  /*97e0*/  @!P5 LD.E.64 R8, desc[UR42][R14.64] ;  /* 0x0000002a0e08d980 */ /* 0x000568000c101b00 */
[----:B------:R2:W5:Y:S02]  /*97f0*/  @!P4 LD.E.64 R6, desc[UR42][R30.64] ;  /* 0x0000002a1e06c980 */ /* 0x000564000c101b00 */
.L_x_603:
[----:B------:R-:W-:Y:S05]  /*9800*/  BSYNC B1 ;  /* 0x0000000000017941 */ /* 0x000fea0003800000 */
.L_x_602:
[----:B------:R-:W-:Y:S01]  /*9810*/  ULEA.HI UR4, UR39, UR39, URZ, 0x1 ;  /* 0x0000002727047291 */ /* 0x000fe2000f8f083f */
[----:B-1----:R-:W-:Y:S01]  /*9820*/  IMAD R0, R29, -0x80, R20 ;  /* 0xffffff801d007824 */ /* 0x002fe200078e0214 */
[--C-:B--2--5:R-:W-:Y:S01]  /*9830*/  SHF.R.U64 R30, R10, 0x10, R11.reuse ;  /* 0x000000100a1e7819 */ /* 0x124fe2000000120b */
[----:B---3--:R-:W-:Y:S01]  /*9840*/  IMAD.MOV.U32 R3, RZ, RZ, R10 ;  /* 0x000000ffff037224 */ /* 0x008fe200078e000a */
[----:B------:R-:W-:Y:S01]  /*9850*/  ULOP3.LUT UR4, UR4, 0xfffffffe, URZ, 0xc0, !UPT ;  /* 0xfffffffe04047892 */ /* 0x000fe2000f8ec03f */
[--C-:B------:R-:W-:Y:S01]  /*9860*/  IMAD.MOV.U32 R15, RZ, RZ, R11.reuse ;  /* 0x000000ffff0f7224 */ /* 0x100fe200078e000b */
[----:B0-----:R-:W-:Y:S01]  /*9870*/  SHF.R.U32.HI R28, RZ, 0x10, R11 ;  /* 0x00000010ff1c7819 */ /* 0x001fe2000001160b */
[--C-:B------:R-:W-:Y:S01]  /*9880*/  IMAD.MOV.U32 R24, RZ, RZ, R13.reuse ;  /* 0x000000ffff187224 */ /* 0x100fe200078e000d */
[----:B------:R-:W-:Y:S01]  /*9890*/  UIADD3 UR4, UR39, -UR4, URZ ;  /* 0x8000000427047290 */ /* 0x000fe2000fffe03f */
[----:B------:R-:W-:Y:S01]  /*98a0*/  MOV R20, R12 ;  /* 0x0000000c00147202 */ /* 0x000fe20000000f00 */
[----:B------:R-:W-:Y:S01]  /*98b0*/  BSSY B1, `(.L_x_604) ;  /* 0x0000015000017945 */ /* 0x000fe20003800000 */
[----:B------:R-:W-:Y:S01]  /*98c0*/  SHF.R.U64 R31, R12, 0x10, R13 ;  /* 0x000000100c1f7819 */ /* 0x000fe2000000120d */
[----:B------:R-:W-:Y:S01]  /*98d0*/  IMAD.MOV.U32 R14, RZ, RZ, R7 ;  /* 0x000000ffff0e7224 */ /* 0x000fe200078e0007 */
[----:B------:R-:W-:Y:S01]  /*98e0*/  SHF.R.U32.HI R29, RZ, 0x10, R13 ;  /* 0x00000010ff1d7819 */ /* 0x000fe2000001160d */
[----:B------:R-:W-:Y:S01]  /*98f0*/  IMAD.U32 R5, RZ, RZ, UR4 ;  /* 0x00000004ff057e24 */ /* 0x000fe2000f8e00ff */
[----:B------:R-:W-:Y:S01]  /*9900*/  VIMNMX R10, R0, 0x80, PT ;  /* 0x00000080000a7848 */ /* 0x000fe20003fe0100 */
[----:B------:R-:W-:Y:S01]  /*9910*/  IMAD.MOV.U32 R13, RZ, RZ, R6 ;  /* 0x000000ffff0d7224 */ /* 0x000fe200078e0006 */
[----:B------:R-:W-:Y:S01]  /*9920*/  SHF.R.U64 R26, R6, 0x10, R7 ;  /* 0x00000010061a7819 */ /* 0x000fe20000001207 */
[----:B------:R-:W-:Y:S01]  /*9930*/  IMAD.MOV.U32 R6, RZ, RZ, R9 ;  /* 0x000000ffff067224 */ /* 0x000fe200078e0009 */
[----:B------:R-:W-:Y:S01]  /*9940*/  SHF.L.U32 R5, R5, 0x1f, RZ ;  /* 0x0000001f05057819 */ /* 0x000fe200000006ff */
[----:B----4-:R-:W-:Y:S01]  /*9950*/  IMAD.MOV.U32 R4, RZ, RZ, R8 ;  /* 0x000000ffff047224 */ /* 0x010fe200078e0008 */
[----:B------:R-:W-:-:S02]  /*9960*/  SHF.R.U32.HI R27, RZ, 0x10, R7 ;  /* 0x00000010ff1b7819 */ /* 0x000fc40000011607 */
[----:B------:R-:W0:Y:S01]  /*9970*/  SYNCS.PHASECHK.TRANS64.TRYWAIT P0, [R156+URZ+0x28800], R5 ;  /* 0x028800059c0075a7 */ /* 0x000e22000800017f */
[--C-:B------:R-:W-:Y:S02]  /*9980*/  SHF.R.U64 R7, R8, 0x10, R9.reuse ;  /* 0x0000001008077819 */ /* 0x100fe40000001209 */
[----:B------:R-:W-:Y:S02]  /*9990*/  PRMT R11, R3, 0x5410, R30 ;  /* 0x00005410030b7816 */ /* 0x000fe4000000001e */
[----:B------:R-:W-:Y:S02]  /*99a0*/  ISETP.GE.AND P1, PT, R153, R10, PT ;  /* 0x0000000a9900720c */ /* 0x000fe40003f26270 */
[----:B------:R-:W-:Y:S02]  /*99b0*/  SHF.R.U32.HI R9, RZ, 0x10, R9 ;  /* 0x00000010ff097819 */ /* 0x000fe40000011609 */
[----:B------:R-:W-:Y:S02]  /*99c0*/  PRMT R12, R15, 0x5410, R28 ;  /* 0x000054100f0c7816 */ /* 0x000fe4000000001c */
[----:B------:R-:W-:-:S02]  /*99d0*/  PRMT R0, R20, 0x5410, R31 ;  /* 0x0000541014007816 */ /* 0x000fc4000000001f */
[----:B------:R-:W-:Y:S01]  /*99e0*/  PRMT R3, R24, 0x5410, R29 ;  /* 0x0000541018037816 */ /* 0x000fe2000000001d */
[----:B0-----:R-:W-:Y:S06]  /*99f0*/  @!P0 BRA `(.L_x_605) ;  /* 0x00000144004c8947 */ /* 0x001fec0003800000 */
.L_x_869:
[----:B------:R-:W-:Y:S05]  /*9a00*/  BSYNC B1 ;  /* 0x0000000000017941 */ /* 0x000fea0003800000 */
.L_x_604:
[----:B------:R-:W-:Y:S01]  /*9a10*/  BSSY B1, `(.L_x_606) ;  /* 0x0000059000017945 */ /* 0x000fe20003800000 */
[----:B------:R-:W-:Y:S02]  /*9a20*/  PRMT R13, R13, 0x5410, R26 ;  /* 0x000054100d0d7816 */ /* 0x000fe4000000001a */
[----:B------:R-:W-:Y:S02]  /*9a30*/  PRMT R14, R14, 0x5410, R27 ;  /* 0x000054100e0e7816 */ /* 0x000fe4000000001b */
[----:B------:R-:W-:Y:S02]  /*9a40*/  PRMT R8, R4, 0x5410, R7 ;  /* 0x0000541004087816 */ /* 0x000fe40000000007 */
[----:B------:R-:W-:Y:S01]  /*9a50*/  PRMT R9, R6, 0x5410, R9 ;  /* 0x0000541006097816 */ /* 0x000fe20000000009 */
[----:B------:R-:W-:Y:S06]  /*9a60*/  @P1 BRA `(.L_x_607) ;  /* 0x00000004004c1947 */ /* 0x000fec0003800000 */
[----:B0-----:R-:W0:Y:S01]  /*9a70*/  LDC R5, c[0x0][0x3f4] ;  /* 0x0000fd00ff057b82 */ /* 0x001e220000000800 */
[----:B------:R-:W-:Y:S01]  /*9a80*/  BSSY B2, `(.L_x_608) ;  /* 0x000002a000027945 */ /* 0x000fe20003800000 */
[-C--:B0-----:R-:W-:Y:S02]  /*9a90*/  ISETP.GE.AND P0, PT, R18, R5.reuse, PT ;  /* 0x000000051200720c */ /* 0x081fe40003f06270 */
[----:B------:R-:W-:-:S11]  /*9aa0*/  ISETP.GE.AND P1, PT, R152, R5, PT ;  /* 0x000000059800720c */ /* 0x000fd60003f26270 */
[----:B------:R-:W-:Y:S05]  /*9ab0*/  @P0 BRA `(.L_x_609) ;  /* 0x0000000000980947 */ /* 0x000fea0003800000 */
[----:B------:R-:W0:Y:S01]  /*9ac0*/  LDS.128 R4, [R21] ;  /* 0x0000000015047984 */ /* 0x000e220000000c00 */
[----:B------:R-:W-:Y:S01]  /*9ad0*/  SHF.L.U32 R29, R13, 0x10, RZ ;  /* 0x000000100d1d7819 */ /* 0x000fe200000006ff */
[----:B------:R-:W-:Y:S01]  /*9ae0*/  IMAD.U32 R27, R11, 0x10000, RZ ;  /* 0x000100000b1b7824 */ /* 0x000fe200078e00ff */
[----:B------:R-:W-:Y:S02]  /*9af0*/  LOP3.LUT R30, R13, 0xffff0000, RZ, 0xc0, !PT ;  /* 0xffff00000d1e7812 */ /* 0x000fe400078ec0ff */
[----:B------:R-:W-:Y:S01]  /*9b00*/  LOP3.LUT R28, R11, 0xffff0000, RZ, 0xc0, !PT ;  /* 0xffff00000b1c7812 */ /* 0x000fe200078ec0ff */
[C---:B0-----:R-:W-:Y:S01]  /*9b10*/  IMAD.U32 R15, R4.reuse, 0x10000, RZ ;  /* 0x00010000040f7824 */ /* 0x041fe200078e00ff */
[----:B------:R-:W-:Y:S01]  /*9b20*/  LOP3.LUT R4, R4, 0xffff0000, RZ, 0xc0, !PT ;  /* 0xffff000004047812 */ /* 0x000fe200078ec0ff */
[C---:B------:R-:W-:Y:S01]  /*9b30*/  IMAD.U32 R20, R5.reuse, 0x10000, RZ ;  /* 0x0001000005147824 */ /* 0x040fe200078e00ff */
[----:B------:R-:W-:Y:S01]  /*9b40*/  LOP3.LUT R5, R5, 0xffff0000, RZ, 0xc0, !PT ;  /* 0xffff000005057812 */ /* 0x000fe200078ec0ff */
[C---:B------:R-:W-:Y:S01]  /*9b50*/  IMAD.U32 R24, R6.reuse, 0x10000, RZ ;  /* 0x0001000006187824 */ /* 0x040fe200078e00ff */
[----:B------:R-:W-:Y:S01]  /*9b60*/  LOP3.LUT R6, R6, 0xffff0000, RZ, 0xc0, !PT ;  /* 0xffff000006067812 */ /* 0x000fe200078ec0ff */
[C---:B------:R-:W-:Y:S01]  /*9b70*/  FMUL.FTZ R32, R4.reuse, R29 ;  /* 0x0000001d04207220 */ /* 0x040fe20000410000 */
[----:B------:R-:W-:Y:S01]  /*9b80*/  FMUL.FTZ R4, R4, R27 ;  /* 0x0000001b04047220 */ /* 0x000fe20000410000 */
[----:B------:R-:W-:-:S02]  /*9b90*/  IMAD.U32 R26, R7, 0x10000, RZ ;  /* 0x00010000071a7824 */ /* 0x000fc400078e00ff */
[----:B------:R-:W-:Y:S01]  /*9ba0*/  FMUL.FTZ R31, R5, R30 ;  /* 0x0000001e051f7220 */ /* 0x000fe20000410000 */
[C---:B------:R-:W-:Y:S01]  /*9bb0*/  FFMA.FTZ R32, R15.reuse, R27, -R32 ;  /* 0x0000001b0f207223 */ /* 0x040fe20000010820 */
[----:B------:R-:W-:Y:S01]  /*9bc0*/  FFMA.FTZ R29, R15, R29, R4 ;  /* 0x0000001d0f1d7223 */ /* 0x000fe20000010004 */
[----:B------:R-:W-:Y:S01]  /*9bd0*/  LOP3.LUT R7, R7, 0xffff0000, RZ, 0xc0, !PT ;  /* 0xffff000007077812 */ /* 0x000fe200078ec0ff */
[-C--:B------:R-:W-:Y:S01]  /*9be0*/  FMUL.FTZ R33, R5, R28.reuse ;  /* 0x0000001c05217220 */ /* 0x080fe20000410000 */
[C---:B------:R-:W-:Y:S01]  /*9bf0*/  LOP3.LUT R27, R14.reuse, 0xffff0000, RZ, 0xc0, !PT ;  /* 0xffff00000e1b7812 */ /* 0x040fe200078ec0ff */
[----:B------:R-:W-:Y:S01]  /*9c00*/  IMAD.U32 R15, R14, 0x10000, RZ ;  /* 0x000100000e0f7824 */ /* 0x000fe200078e00ff */
[C---:B------:R-:W-:Y:S01]  /*9c10*/  LOP3.LUT R4, R12.reuse, 0xffff0000, RZ, 0xc0, !PT ;  /* 0xffff00000c047812 */ /* 0x040fe200078ec0ff */
[----:B------:R-:W-:Y:S02]  /*9c20*/  IMAD.U32 R5, R12, 0x10000, RZ ;  /* 0x000100000c057824 */ /* 0x000fe400078e00ff */
[C---:B------:R-:W-:Y:S01]  /*9c30*/  FFMA.FTZ R31, R20.reuse, R28, -R31 ;  /* 0x0000001c141f7223 */ /* 0x040fe2000001081f */
[----:B------:R-:W-:Y:S01]  /*9c40*/  FFMA.FTZ R20, R20, R30, R33 ;  /* 0x0000001e14147223 */ /* 0x000fe20000010021 */
[C---:B------:R-:W-:Y:S01]  /*9c50*/  FMUL.FTZ R33, R6.reuse, R15 ;  /* 0x0000000f06217220 */ /* 0x040fe20000410000 */
[----:B------:R-:W-:Y:S01]  /*9c60*/  FMUL.FTZ R28, R6, R5 ;  /* 0x00000005061c7220 */ /* 0x000fe20000410000 */
        /* <DEDUP_REMOVED lines=8> */
[----:B------:R-:W-:Y:S02]  /*9cf0*/  F2FP.BF16.F32.PACK_AB R6, R15, R6 ;  /* 0x000000060f06723e */ /* 0x000fe400000010ff */
[----:B------:R-:W-:-:S05]  /*9d00*/  F2FP.BF16.F32.PACK_AB R7, R30, R7 ;  /* 0x000000071e07723e */ /* 0x000fca00000010ff */
[----:B------:R0:W-:Y:S02]  /*9d10*/  STS.128 [R21], R4 ;  /* 0x0000000415007388 */ /* 0x0001e40000000c00 */
.L_x_609:
[----:B------:R-:W-:Y:S05]  /*9d20*/  BSYNC B2 ;  /* 0x0000000000027941 */ /* 0x000fea0003800000 */
.L_x_608:
[----:B------:R-:W-:Y:S05]  /*9d30*/  @P1 BRA `(.L_x_607) ;  /* 0x0000000000981947 */ /* 0x000fea0003800000 */
[----:B0-----:R-:W0:Y:S01]  /*9d40*/  LDS.128 R4, [R21+0x4000] ;  /* 0x0040000015047984 */ /* 0x001e220000000c00 */
[C---:B------:R-:W-:Y:S01]  /*9d50*/  IMAD.U32 R29, R8.reuse, 0x10000, RZ ;  /* 0x00010000081d7824 */ /* 0x040fe200078e00ff */
[----:B------:R-:W-:Y:S01]  /*9d60*/  LOP3.LUT R30, R8, 0xffff0000, RZ, 0xc0, !PT ;  /* 0xffff0000081e7812 */ /* 0x000fe200078ec0ff */
[C---:B------:R-:W-:Y:S01]  /*9d70*/  IMAD.U32 R27, R0.reuse, 0x10000, RZ ;  /* 0x00010000001b7824 */ /* 0x040fe200078e00ff */
[----:B------:R-:W-:Y:S01]  /*9d80*/  LOP3.LUT R28, R0, 0xffff0000, RZ, 0xc0, !PT ;  /* 0xffff0000001c7812 */ /* 0x000fe200078ec0ff */
[C---:B0-----:R-:W-:Y:S01]  /*9d90*/  IMAD.U32 R15, R4.reuse, 0x10000, RZ ;  /* 0x00010000040f7824 */ /* 0x041fe200078e00ff */
[----:B------:R-:W-:Y:S01]  /*9da0*/  LOP3.LUT R4, R4, 0xffff0000, RZ, 0xc0, !PT ;  /* 0xffff000004047812 */ /* 0x000fe200078ec0ff */
[C---:B------:R-:W-:Y:S01]  /*9db0*/  IMAD.U32 R20, R5.reuse, 0x10000, RZ ;  /* 0x0001000005147824 */ /* 0x040fe200078e00ff */
[----:B------:R-:W-:Y:S01]  /*9dc0*/  LOP3.LUT R5, R5, 0xffff0000, RZ, 0xc0, !PT ;  /* 0xffff000005057812 */ /* 0x000fe200078ec0ff */
[----:B------:R-:W-:Y:S01]  /*9dd0*/  IMAD.U32 R26, R7, 0x10000, RZ ;  /* 0x00010000071a7824 */ /* 0x000fe200078e00ff */
[----:B------:R-:W-:Y:S01]  /*9de0*/  SHF.L.U32 R24, R6, 0x10, RZ ;  /* 0x0000001006187819 */ /* 0x000fe200000006ff */
[C---:B------:R-:W-:Y:S01]  /*9df0*/  FMUL.FTZ R32, R4.reuse, R29 ;  /* 0x0000001d04207220 */ /* 0x040fe20000410000 */
[-C--:B------:R-:W-:Y:S01]  /*9e00*/  FMUL.FTZ R4, R4, R27.reuse ;  /* 0x0000001b04047220 */ /* 0x080fe20000410000 */
[----:B------:R-:W-:Y:S01]  /*9e10*/  FMUL.FTZ R31, R5, R30 ;  /* 0x0000001e051f7220 */ /* 0x000fe20000410000 */
[----:B------:R-:W-:Y:S01]  /*9e20*/  LOP3.LUT R6, R6, 0xffff0000, RZ, 0xc0, !PT ;  /* 0xffff000006067812 */ /* 0x000fe200078ec0ff */
[C---:B------:R-:W-:Y:S01]  /*9e30*/  FFMA.FTZ R32, R15.reuse, R27, -R32 ;  /* 0x0000001b0f207223 */ /* 0x040fe20000010820 */
[----:B------:R-:W-:Y:S01]  /*9e40*/  FFMA.FTZ R29, R15, R29, R4 ;  /* 0x0000001d0f1d7223 */ /* 0x000fe20000010004 */
[----:B------:R-:W-:Y:S01]  /*9e50*/  LOP3.LUT R7, R7, 0xffff0000, RZ, 0xc0, !PT ;  /* 0xffff000007077812 */ /* 0x000fe200078ec0ff */
[----:B------:R-:W-:Y:S01]  /*9e60*/  FMUL.FTZ R33, R5, R28 ;  /* 0x0000001c05217220 */ /* 0x000fe20000410000 */
[C---:B------:R-:W-:Y:S01]  /*9e70*/  LOP3.LUT R27, R9.reuse, 0xffff0000, RZ, 0xc0, !PT ;  /* 0xffff0000091b7812 */ /* 0x040fe200078ec0ff */
[----:B------:R-:W-:Y:S01]  /*9e80*/  IMAD.U32 R15, R9, 0x10000, RZ ;  /* 0x00010000090f7824 */ /* 0x000fe200078e00ff */
[C---:B------:R-:W-:Y:S01]  /*9e90*/  LOP3.LUT R4, R3.reuse, 0xffff0000, RZ, 0xc0, !PT ;  /* 0xffff000003047812 */ /* 0x040fe200078ec0ff */
[----:B------:R-:W-:-:S02]  /*9ea0*/  IMAD.U32 R5, R3, 0x10000, RZ ;  /* 0x0001000003057824 */ /* 0x000fc400078e00ff */
        /* <DEDUP_REMOVED lines=14> */
[----:B------:R1:W-:Y:S02]  /*9f90*/  STS.128 [R21+0x4000], R4 ;  /* 0x0040000415007388 */ /* 0x0003e40000000c00 */
.L_x_607:
[----:B------:R-:W-:Y:S05]  /*9fa0*/  BSYNC B1 ;  /* 0x0000000000017941 */ /* 0x000fea0003800000 */
.L_x_606:
[----:B01----:R-:W-:Y:S01]  /*9fb0*/  VIADD R4, R153, 0x20 ;  /* 0x0000002099047836 */ /* 0x003fe20000000000 */
[----:B------:R-:W-:Y:S04]  /*9fc0*/  BSSY B1, `(.L_x_610) ;  /* 0x0000056000017945 */ /* 0x000fe80003800000 */
[----:B------:R-:W-:-:S13]  /*9fd0*/  ISETP.GE.AND P0, PT, R4, R10, PT ;  /* 0x0000000a0400720c */ /* 0x000fda0003f06270 */
[----:B------:R-:W-:Y:S05]  /*9fe0*/  @P0 BRA `(.L_x_611) ;  /* 0x00000004004c0947 */ /* 0x000fea0003800000 */
[----:B------:R-:W0:Y:S01]  /*9ff0*/  LDC R5, c[0x0][0x3f4] ;  /* 0x0000fd00ff057b82 */ /* 0x000e220000000800 */
[----:B------:R-:W-:Y:S01]  /*a000*/  BSSY B2, `(.L_x_612) ;  /* 0x000002a000027945 */ /* 0x000fe20003800000 */
[-C--:B0-----:R-:W-:Y:S02]  /*a010*/  ISETP.GE.AND P0, PT, R18, R5.reuse, PT ;  /* 0x000000051200720c */ /* 0x081fe40003f06270 */
[----:B------:R-:W-:-:S11]  /*a020*/  ISETP.GE.AND P1, PT, R152, R5, PT ;  /* 0x000000059800720c */ /* 0x000fd60003f26270 */
[----:B------:R-:W-:Y:S05]  /*a030*/  @P0 BRA `(.L_x_613) ;  /* 0x0000000000980947 */ /* 0x000fea0003800000 */
[----:B------:R-:W0:Y:S01]  /*a040*/  LDS.128 R4, [R21+0x1000] ;  /* 0x0010000015047984 */ /* 0x000e220000000c00 */
[C---:B------:R-:W-:Y:S01]  /*a050*/  IMAD.U32 R31, R13.reuse, 0x10000, RZ ;  /* 0x000100000d1f7824 */ /* 0x040fe200078e00ff */
[----:B------:R-:W-:Y:S01]  /*a060*/  LOP3.LUT R34, R13, 0xffff0000, RZ, 0xc0, !PT ;  /* 0xffff00000d227812 */ /* 0x000fe200078ec0ff */
[C---:B------:R-:W-:Y:S01]  /*a070*/  IMAD.U32 R29, R11.reuse, 0x10000, RZ ;  /* 0x000100000b1d7824 */ /* 0x040fe200078e00ff */
[----:B------:R-:W-:Y:S02]  /*a080*/  LOP3.LUT R32, R11, 0xffff0000, RZ, 0xc0, !PT ;  /* 0xffff00000b207812 */ /* 0x000fe400078ec0ff */
[----:B------:R-:W-:Y:S01]  /*a090*/  LOP3.LUT R36, R14, 0xffff0000, RZ, 0xc0, !PT ;  /* 0xffff00000e247812 */ /* 0x000fe200078ec0ff */
[C---:B0-----:R-:W-:Y:S01]  /*a0a0*/  IMAD.U32 R15, R4.reuse, 0x10000, RZ ;  /* 0x00010000040f7824 */ /* 0x041fe200078e00ff */
[----:B------:R-:W-:Y:S01]  /*a0b0*/  LOP3.LUT R4, R4, 0xffff0000, RZ, 0xc0, !PT ;  /* 0xffff000004047812 */ /* 0x000fe200078ec0ff */
[C---:B------:R-:W-:Y:S01]  /*a0c0*/  IMAD.U32 R20, R5.reuse, 0x10000, RZ ;  /* 0x0001000005147824 */ /* 0x040fe200078e00ff */
[----:B------:R-:W-:Y:S01]  /*a0d0*/  LOP3.LUT R5, R5, 0xffff0000, RZ, 0xc0, !PT ;  /* 0xffff000005057812 */ /* 0x000fe200078ec0ff */
[----:B------:R-:W-:Y:S01]  /*a0e0*/  IMAD.U32 R26, R7, 0x10000, RZ ;  /* 0x00010000071a7824 */ /* 0x000fe200078e00ff */
[----:B------:R-:W-:Y:S01]  /*a0f0*/  SHF.L.U32 R24, R6, 0x10, RZ ;  /* 0x0000001006187819 */ /* 0x000fe200000006ff */
[-C--:B------:R-:W-:Y:S01]  /*a100*/  FMUL.FTZ R28, R31, R4.reuse ;  /* 0x000000041f1c7220 */ /* 0x080fe20000410000 */
[----:B------:R-:W-:Y:S01]  /*a110*/  FMUL.FTZ R30, R29, R4 ;  /* 0x000000041d1e7220 */ /* 0x000fe20000410000 */
[----:B------:R-:W-:Y:S01]  /*a120*/  FMUL.FTZ R27, R34, R5 ;  /* 0x00000005221b7220 */ /* 0x000fe20000410000 */
[----:B------:R-:W-:Y:S01]  /*a130*/  LOP3.LUT R7, R7, 0xffff0000, RZ, 0xc0, !PT ;  /* 0xffff000007077812 */ /* 0x000fe200078ec0ff */
[-C--:B------:R-:W-:Y:S01]  /*a140*/  FFMA.FTZ R4, R29, R15.reuse, -R28 ;  /* 0x0000000f1d047223 */ /* 0x080fe2000001081c */
[----:B------:R-:W-:Y:S01]  /*a150*/  FFMA.FTZ R15, R31, R15, R30 ;  /* 0x0000000f1f0f7223 */ /* 0x000fe2000001001e */
[----:B------:R-:W-:Y:S01]  /*a160*/  FMUL.FTZ R29, R32, R5 ;  /* 0x00000005201d7220 */ /* 0x000fe20000410000 */
[----:B------:R-:W-:Y:S01]  /*a170*/  LOP3.LUT R6, R6, 0xffff0000, RZ, 0xc0, !PT ;  /* 0xffff000006067812 */ /* 0x000fe200078ec0ff */
[----:B------:R-:W-:Y:S01]  /*a180*/  FFMA.FTZ R5, R32, R20, -R27 ;  /* 0x0000001420057223 */ /* 0x000fe2000001081b */
[----:B------:R-:W-:Y:S01]  /*a190*/  LOP3.LUT R30, R12, 0xffff0000, RZ, 0xc0, !PT ;  /* 0xffff00000c1e7812 */ /* 0x000fe200078ec0ff */
[----:B------:R-:W-:-:S02]  /*a1a0*/  IMAD.U32 R32, R14, 0x10000, RZ ;  /* 0x000100000e207824 */ /* 0x000fc400078e00ff */
[----:B------:R-:W-:Y:S01]  /*a1b0*/  FFMA.FTZ R20, R34, R20, R29 ;  /* 0x0000001422147223 */ /* 0x000fe2000001001d */
[----:B------:R-:W-:Y:S02]  /*a1c0*/  IMAD.U32 R28, R12, 0x10000, RZ ;  /* 0x000100000c1c7824 */ /* 0x000fe400078e00ff */
[-C--:B------:R-:W-:Y:S01]  /*a1d0*/  FMUL.FTZ R31, R36, R7.reuse ;  /* 0x00000007241f7220 */ /* 0x080fe20000410000 */
[-C--:B------:R-:W-:Y:S01]  /*a1e0*/  FMUL.FTZ R27, R32, R6.reuse ;  /* 0x00000006201b7220 */ /* 0x080fe20000410000 */
[----:B------:R-:W-:Y:S01]  /*a1f0*/  FMUL.FTZ R33, R30, R7 ;  /* 0x000000071e217220 */ /* 0x000fe20000410000 */
[----:B------:R-:W-:Y:S01]  /*a200*/  FMUL.FTZ R29, R28, R6 ;  /* 0x000000061c1d7220 */ /* 0x000fe20000410000 */
[----:B------:R-:W-:Y:S01]  /*a210*/  FFMA.FTZ R7, R30, R26, -R31 ;  /* 0x0000001a1e077223 */ /* 0x000fe2000001081f */
[----:B------:R-:W-:Y:S01]  /*a220*/  FFMA.FTZ R6, R28, R24, -R27 ;  /* 0x000000181c067223 */ /* 0x000fe2000001081b */
[----:B------:R-:W-:Y:S01]  /*a230*/  FFMA.FTZ R26, R36, R26, R33 ;  /* 0x0000001a241a7223 */ /* 0x000fe20000010021 */
[----:B------:R-:W-:Y:S01]  /*a240*/  FFMA.FTZ R29, R32, R24, R29 ;  /* 0x00000018201d7223 */ /* 0x000fe2000001001d */
[----:B------:R-:W-:-:S02]  /*a250*/  F2FP.BF16.F32.PACK_AB R4, R15, R4 ;  /* 0x000000040f04723e */ /* 0x000fc400000010ff */
[----:B------:R-:W-:Y:S02]  /*a260*/  F2FP.BF16.F32.PACK_AB R5, R20, R5 ;  /* 0x000000051405723e */ /* 0x000fe400000010ff */
[----:B------:R-:W-:Y:S02]  /*a270*/  F2FP.BF16.F32.PACK_AB R6, R29, R6 ;  /* 0x000000061d06723e */ /* 0x000fe400000010ff */
[----:B------:R-:W-:-:S05]  /*a280*/  F2FP.BF16.F32.PACK_AB R7, R26, R7 ;  /* 0x000000071a07723e */ /* 0x000fca00000010ff */
[----:B------:R0:W-:Y:S02]  /*a290*/  STS.128 [R21+0x1000], R4 ;  /* 0x0010000415007388 */ /* 0x0001e40000000c00 */
.L_x_613:
[----:B------:R-:W-:Y:S05]  /*a2a0*/  BSYNC B2 ;  /* 0x0000000000027941 */ /* 0x000fea0003800000 */
.L_x_612:
[----:B------:R-:W-:Y:S05]  /*a2b0*/  @P1 BRA `(.L_x_611) ;  /* 0x0000000000981947 */ /* 0x000fea0003800000 */
[----:B0-----:R-:W0:Y:S01]  /*a2c0*/  LDS.128 R4, [R21+0x5000] ;  /* 0x0050000015047984 */ /* 0x001e220000000c00 */
        /* <DEDUP_REMOVED lines=37> */
.L_x_611:
[----:B------:R-:W-:Y:S05]  /*a520*/  BSYNC B1 ;  /* 0x0000000000017941 */ /* 0x000fea0003800000 */
.L_x_610:
        /* <DEDUP_REMOVED lines=47> */
.L_x_617:
[----:B------:R-:W-:Y:S05]  /*a820*/  BSYNC B2 ;  /* 0x0000000000027941 */ /* 0x000fea0003800000 */
.L_x_616:
        /* <DEDUP_REMOVED lines=13> */
[-C--:B------:R-:W-:Y:S01]  /*a900*/  FMUL.FTZ R28, R31, R4.reuse ;  /* 0x000000041f1c7220 */ /* 0x080fe20000410000 */
[----:B------:R-:W-:Y:S01]  /*a910*/  FMUL.FTZ R30, R29, R4 ;  /* 0x000000041d1e7220 */ /* 0x000fe20000410000 */
[----:B------:R-:W-:Y:S01]  /*a920*/  FMUL.FTZ R27, R34, R5 ;  /* 0x00000005221b7220 */ /* 0x000fe20000410000 */
[----:B------:R-:W-:-:S02]  /*a930*/  IMAD.U32 R24, R6, 0x10000, RZ ;  /* 0x0001000006187824 */ /* 0x000fc400078e00ff */
[----:B------:R-:W-:Y:S01]  /*a940*/  FFMA.FTZ R4, R29, R15, -R28 ;  /* 0x0000000f1d047223 */ /* 0x000fe2000001081c */
[C---:B------:R-:W-:Y:S01]  /*a950*/  FMUL.FTZ R29, R32.reuse, R5 ;  /* 0x00000005201d7220 */ /* 0x040fe20000410000 */
[----:B------:R-:W-:Y:S01]  /*a960*/  FFMA.FTZ R15, R31, R15, R30 ;  /* 0x0000000f1f0f7223 */ /* 0x000fe2000001001e */
[-C--:B------:R-:W-:Y:S01]  /*a970*/  FFMA.FTZ R5, R32, R20.reuse, -R27 ;  /* 0x0000001420057223 */ /* 0x080fe2000001081b */
[----:B------:R-:W-:Y:S01]  /*a980*/  LOP3.LUT R6, R6, 0xffff0000, RZ, 0xc0, !PT ;  /* 0xffff000006067812 */ /* 0x000fe200078ec0ff */
[----:B------:R-:W-:Y:S01]  /*a990*/  IMAD.U32 R28, R3, 0x10000, RZ ;  /* 0x00010000031c7824 */ /* 0x000fe200078e00ff */
[----:B------:R-:W-:Y:S01]  /*a9a0*/  SHF.L.U32 R32, R9, 0x10, RZ ;  /* 0x0000001009207819 */ /* 0x000fe200000006ff */
[----:B------:R-:W-:Y:S01]  /*a9b0*/  FFMA.FTZ R20, R34, R20, R29 ;  /* 0x0000001422147223 */ /* 0x000fe2000001001d */
[----:B------:R-:W-:Y:S01]  /*a9c0*/  LOP3.LUT R30, R3, 0xffff0000, RZ, 0xc0, !PT ;  /* 0xffff0000031e7812 */ /* 0x000fe200078ec0ff */
[-C--:B------:R-:W-:Y:S01]  /*a9d0*/  FMUL.FTZ R31, R36, R7.reuse ;  /* 0x00000007241f7220 */ /* 0x080fe20000410000 */
[-C--:B------:R-:W-:Y:S01]  /*a9e0*/  FMUL.FTZ R29, R28, R6.reuse ;  /* 0x000000061c1d7220 */ /* 0x080fe20000410000 */
[----:B------:R-:W-:Y:S01]  /*a9f0*/  FMUL.FTZ R27, R32, R6 ;  /* 0x00000006201b7220 */ /* 0x000fe20000410000 */
[----:B------:R-:W-:Y:S01]  /*aa00*/  F2FP.BF16.F32.PACK_AB R4, R15, R4 ;  /* 0x000000040f04723e */ /* 0x000fe200000010ff */
[C---:B------:R-:W-:Y:S01]  /*aa10*/  FMUL.FTZ R33, R30.reuse, R7 ;  /* 0x000000071e217220 */ /* 0x040fe20000410000 */
[----:B------:R-:W-:Y:S01]  /*aa20*/  FFMA.FTZ R7, R30, R26, -R31 ;  /* 0x0000001a1e077223 */ /* 0x000fe2000001081f */
[-C--:B------:R-:W-:Y:S01]  /*aa30*/  FFMA.FTZ R6, R28, R24.reuse, -R27 ;  /* 0x000000181c067223 */ /* 0x080fe2000001081b */
[----:B------:R-:W-:Y:S01]  /*aa40*/  FFMA.FTZ R29, R32, R24, R29 ;  /* 0x00000018201d7223 */ /* 0x000fe2000001001d */
[----:B------:R-:W-:Y:S01]  /*aa50*/  FFMA.FTZ R26, R36, R26, R33 ;  /* 0x0000001a241a7223 */ /* 0x000fe20000010021 */
[----:B------:R-:W-:-:S03]  /*aa60*/  F2FP.BF16.F32.PACK_AB R5, R20, R5 ;  /* 0x000000051405723e */ /* 0x000fc600000010ff */
[----:B------:R-:W-:Y:S02]  /*aa70*/  F2FP.BF16.F32.PACK_AB R6, R29, R6 ;  /* 0x000000061d06723e */ /* 0x000fe400000010ff */
[----:B------:R-:W-:-:S05]  /*aa80*/  F2FP.BF16.F32.PACK_AB R7, R26, R7 ;  /* 0x000000071a07723e */ /* 0x000fca00000010ff */
[----:B------:R1:W-:Y:S02]  /*aa90*/  STS.128 [R21+0x6000], R4 ;  /* 0x0060000415007388 */ /* 0x0003e40000000c00 */
.L_x_615:
[----:B------:R-:W-:Y:S05]  /*aaa0*/  BSYNC B1 ;  /* 0x0000000000017941 */ /* 0x000fea0003800000 */
.L_x_614:
[----:B01----:R-:W-:-:S05]  /*aab0*/  VIADD R4, R153, 0x60 ;  /* 0x0000006099047836 */ /* 0x003fca0000000000 */
        /* <DEDUP_REMOVED lines=8> */
[----:B------:R-:W-:Y:S01]  /*ab40*/  IMAD.U32 R24, R11, 0x10000, RZ ;  /* 0x000100000b187824 */ /* 0x000fe200078e00ff */
[C---:B------:R-:W-:Y:S01]  /*ab50*/  LOP3.LUT R33, R13.reuse, 0xffff0000, RZ, 0xc0, !PT ;  /* 0xffff00000d217812 */ /* 0x040fe200078ec0ff */
[----:B------:R-:W-:Y:S01]  /*ab60*/  IMAD.U32 R26, R13, 0x10000, RZ ;  /* 0x000100000d1a7824 */ /* 0x000fe200078e00ff */
[----:B------:R-:W-:Y:S02]  /*ab70*/  LOP3.LUT R31, R11, 0xffff0000, RZ, 0xc0, !PT ;  /* 0xffff00000b1f7812 */ /* 0x000fe400078ec0ff */
[C---:B------:R-:W-:Y:S02]  /*ab80*/  SHF.L.U32 R35, R14.reuse, 0x10, RZ ;  /* 0x000000100e237819 */ /* 0x040fe400000006ff */
        /* <DEDUP_REMOVED lines=11> */
[-C--:B------:R-:W-:Y:S01]  /*ac40*/  FFMA.FTZ R4, R24, R10.reuse, -R27 ;  /* 0x0000000a18047223 */ /* 0x080fe2000001081b */
[----:B------:R-:W-:Y:S01]  /*ac50*/  FFMA.FTZ R29, R26, R10, R29 ;  /* 0x0000000a1a1d7223 */ /* 0x000fe2000001001d */
[C---:B------:R-:W-:Y:S01]  /*ac60*/  FMUL.FTZ R10, R31.reuse, R5 ;  /* 0x000000051f0a7220 */ /* 0x040fe20000410000 */
[-C--:B------:R-:W-:Y:S01]  /*ac70*/  FFMA.FTZ R5, R31, R15.reuse, -R20 ;  /* 0x0000000f1f057223 */ /* 0x080fe20000010814 */
[----:B------:R-:W-:Y:S01]  /*ac80*/  LOP3.LUT R7, R7, 0xffff0000, RZ, 0xc0, !PT ;  /* 0xffff000007077812 */ /* 0x000fe200078ec0ff */
[C---:B------:R-:W-:Y:S01]  /*ac90*/  IMAD.U32 R27, R12.reuse, 0x10000, RZ ;  /* 0x000100000c1b7824 */ /* 0x040fe200078e00ff */
[----:B------:R-:W-:Y:S01]  /*aca0*/  LOP3.LUT R31, R12, 0xffff0000, RZ, 0xc0, !PT ;  /* 0xffff00000c1f7812 */ /* 0x000fe200078ec0ff */
[-C--:B------:R-:W-:Y:S01]  /*acb0*/  FMUL.FTZ R12, R35, R6.reuse ;  /* 0x00000006230c7220 */ /* 0x080fe20000410000 */
[----:B------:R-:W-:Y:S01]  /*acc0*/  FFMA.FTZ R10, R33, R15, R10 ;  /* 0x0000000f210a7223 */ /* 0x000fe2000001000a */
[----:B------:R-:W-:Y:S01]  /*acd0*/  FMUL.FTZ R14, R27, R6 ;  /* 0x000000061b0e7220 */ /* 0x000fe20000410000 */
[-C--:B------:R-:W-:Y:S01]  /*ace0*/  FMUL.FTZ R20, R37, R7.reuse ;  /* 0x0000000725147220 */ /* 0x080fe20000410000 */
[----:B------:R-:W-:Y:S01]  /*acf0*/  FMUL.FTZ R24, R31, R7 ;  /* 0x000000071f187220 */ /* 0x000fe20000410000 */
[-C--:B------:R-:W-:Y:S01]  /*ad00*/  FFMA.FTZ R6, R27, R11.reuse, -R12 ;  /* 0x0000000b1b067223 */ /* 0x080fe2000001080c */
[----:B------:R-:W-:Y:S01]  /*ad10*/  FFMA.FTZ R11, R35, R11, R14 ;  /* 0x0000000b230b7223 */ /* 0x000fe2000001000e */
[-C--:B------:R-:W-:Y:S01]  /*ad20*/  FFMA.FTZ R7, R31, R13.reuse, -R20 ;  /* 0x0000000d1f077223 */ /* 0x080fe20000010814 */
[----:B------:R-:W-:Y:S01]  /*ad30*/  FFMA.FTZ R24, R37, R13, R24 ;  /* 0x0000000d25187223 */ /* 0x000fe20000010018 */
[----:B------:R-:W-:-:S02]  /*ad40*/  F2FP.BF16.F32.PACK_AB R4, R29, R4 ;  /* 0x000000041d04723e */ /* 0x000fc400000010ff */
[----:B------:R-:W-:Y:S02]  /*ad50*/  F2FP.BF16.F32.PACK_AB R5, R10, R5 ;  /* 0x000000050a05723e */ /* 0x000fe400000010ff */
[----:B------:R-:W-:Y:S02]  /*ad60*/  F2FP.BF16.F32.PACK_AB R6, R11, R6 ;  /* 0x000000060b06723e */ /* 0x000fe400000010ff */
[----:B------:R-:W-:-:S05]  /*ad70*/  F2FP.BF16.F32.PACK_AB R7, R24, R7 ;  /* 0x000000071807723e */ /* 0x000fca00000010ff */
[----:B------:R0:W-:Y:S02]  /*ad80*/  STS.128 [R21+0x3000], R4 ;  /* 0x0030000415007388 */ /* 0x0001e40000000c00 */
.L_x_620:
[----:B------:R-:W-:Y:S05]  /*ad90*/  BSYNC B1 ;  /* 0x0000000000017941 */ /* 0x000fea0003800000 */
.L_x_619:
[----:B------:R-:W-:Y:S05]  /*ada0*/  @P1 BRA `(.L_x_618) ;  /* 0x0000001c00581947 */ /* 0x000fea0003800000 */
[----:B0-----:R-:W0:Y:S01]  /*adb0*/  LDS.128 R4, [R21+0x7000] ;  /* 0x0070000015047984 */ /* 0x001e220000000c00 */
[----:B------:R-:W-:Y:S01]  /*adc0*/  IMAD.U32 R14, R0, 0x10000, RZ ;  /* 0x00010000000e7824 */ /* 0x000fe200078e00ff */
[C---:B------:R-:W-:Y:S01]  /*add0*/  LOP3.LUT R29, R8.reuse, 0xffff0000, RZ, 0xc0, !PT ;  /* 0xffff0000081d7812 */ /* 0x040fe200078ec0ff */
        /* <DEDUP_REMOVED lines=34> */
[----:B------:R1:W-:Y:S01]  /*b000*/  STS.128 [R21+0x7000], R4 ;  /* 0x0070000415007388 */ /* 0x0003e20000000c00 */
[----:B------:R-:W-:Y:S05]  /*b010*/  BRA `(.L_x_618) ;  /* 0x0000001800bc7947 */ /* 0x000fea0003800000 */
.L_x_600:
[----:B------:R-:W-:-:S03]  /*b020*/  UMOV UR4, 0xffffffff ;  /* 0xffffffff00047882 */ /* 0x000fc60000000000 */
[----:B------:R-:W-:Y:S05]  /*b030*/  BRA.DIV UR4, `(.L_x_621) ;  /* 0x0000012e04d07947 */ /* 0x000fea000b800000 */
[----:B------:R0:W1:Y:S04]  /*b040*/  SHFL.IDX PT, R0, R26, RZ, 0x181f ;  /* 0x00181fff1a007589 */ /* 0x00006800000e0000 */
[----:B------:R0:W3:Y:S04]  /*b050*/  SHFL.IDX PT, R3, R24, RZ, 0x181f ;  /* 0x00181fff18037589 */ /* 0x0000e800000e0000 */
[----:B------:R0:W4:Y:S04]  /*b060*/  SHFL.IDX PT, R20, R28, RZ, 0x181f ;  /* 0x00181fff1c147589 */ /* 0x00012800000e0000 */
[----:B------:R0:W0:Y:S02]  /*b070*/  SHFL.IDX PT, R14, R27, RZ, 0x181f ;  /* 0x00181fff1b0e7589 */ /* 0x00002400000e0000 */
.L_x_875:
[----:B------:R-:W-:Y:S01]  /*b080*/  ULDC UR4, c[0x0][0x448] ;  /* 0x0001120000047ab9 */ /* 0x000fe20000000800 */
[----:B------:R-:W-:Y:S01]  /*b090*/  BSSY B1, `(.L_x_622) ;  /* 0x0000014000017945 */ /* 0x000fe20003800000 */
[----:B0-----:R-:W-:Y:S01]  /*b0a0*/  IMAD R24, R93, UR4, RZ ;  /* 0x000000045d187c24 */ /* 0x001fe2000f8e02ff */
[----:B------:R-:W-:Y:S02]  /*b0b0*/  CS2R R8, SRZ ;  /* 0x0000000000087805 */ /* 0x000fe4000001ff00 */
[----:B------:R-:W-:Y:S02]  /*b0c0*/  CS2R R6, SRZ ;  /* 0x0000000000067805 */ /* 0x000fe4000001ff00 */
[----:B------:R-:W-:Y:S02]  /*b0d0*/  CS2R R10, SRZ ;  /* 0x00000000000a7805 */ /* 0x000fe4000001ff00 */
[----:B------:R-:W-:Y:S02]  /*b0e0*/  ISETP.GE.AND P0, PT, R5, R24, PT ;  /* 0x000000180500720c */ /* 0x000fe40003f06270 */
[----:B------:R-:W-:-:S11]  /*b0f0*/  CS2R R4, SRZ ;  /* 0x0000000000047805 */ /* 0x000fd6000001ff00 */
[----:B------:R-:W-:Y:S05]  /*b100*/  @P0 BRA `(.L_x_623) ;  /* 0x0000000000300947 */ /* 0x000fea0003800000 */
[----:B------:R-:W-:Y:S01]  /*b110*/  ULDC UR4, c[0x0][0x3f4] ;  /* 0x0000fd0000047ab9 */ /* 0x000fe20000000800 */
[C---:B------:R-:W-:Y:S01]  /*b120*/  IMAD.SHL.U32 R15, R16.reuse, 0x2, RZ ;  /* 0x00000002100f7824 */ /* 0x040fe200078e00ff */
[C---:B------:R-:W-:Y:S02]  /*b130*/  ISETP.GE.AND P2, PT, R16.reuse, UR4, PT ;  /* 0x0000000410007c0c */ /* 0x040fe4000bf46270 */
[----:B------:R-:W-:Y:S02]  /*b140*/  SHF.L.U64.HI R9, R16, 0x1, R17 ;  /* 0x0000000110097819 */ /* 0x000fe40000010211 */
[-C--:B---3--:R-:W-:Y:S02]  /*b150*/  IADD3 R12, P0, R3, R15.reuse, RZ ;  /* 0x0000000f030c7210 */ /* 0x088fe40007f1e0ff */
[----:B------:R-:W-:-:S03]  /*b160*/  IADD3 R14, P1, R14, R15, RZ ;  /* 0x0000000f0e0e7210 */ /* 0x000fc60007f3e0ff */
[--C-:B-12---:R-:W-:Y:S02]  /*b170*/  IMAD.X R13, R0, 0x1, R9.reuse, P0 ;  /* 0x00000001000d7824 */ /* 0x106fe400000e0609 */
[----:B----4-:R-:W-:Y:S01]  /*b180*/  IMAD.X R15, R20, 0x1, R9, P1 ;  /* 0x00000001140f7824 */ /* 0x010fe200008e0609 */
[----:B------:R-:W-:Y:S01]  /*b190*/  CS2R R8, SRZ ;  /* 0x0000000000087805 */ /* 0x000fe2000001ff00 */
[----:B------:R-:W-:Y:S06]  /*b1a0*/  @P2 BRA `(.L_x_623) ;  /* 0x0000000000082947 */ /* 0x000fec0003800000 */
[----:B------:R0:W5:Y:S04]  /*b1b0*/  LD.E.128 R4, desc[UR42][R12.64] ;  /* 0x0000002a0c047980 */ /* 0x000168000c101d00 */
[----:B------:R0:W5:Y:S02]  /*b1c0*/  LD.E.128 R8, desc[UR42][R14.64] ;  /* 0x0000002a0e087980 */ /* 0x000164000c101d00 */
.L_x_623:
[----:B------:R-:W-:Y:S05]  /*b1d0*/  BSYNC B1 ;  /* 0x0000000000017941 */ /* 0x000fea0003800000 */
.L_x_622:
[----:B------:R-:W-:Y:S01]  /*b1e0*/  ULEA.HI UR4, UR39, UR39, URZ, 0x1 ;  /* 0x0000002727047291 */ /* 0x000fe2000f8f083f */
[----:B-1----:R-:W1:Y:S01]  /*b1f0*/  LDC R0, c[0x0][0x3f4] ;  /* 0x0000fd00ff007b82 */ /* 0x002e620000000800 */
[----:B---3--:R-:W-:Y:S01]  /*b200*/  IMAD R3, R29, -0x80, R24 ;  /* 0xffffff801d037824 */ /* 0x008fe200078e0218 */
[----:B-----5:R-:W-:Y:S01]  /*b210*/  SHF.R.U64 R28, R6, 0x10, R7 ;  /* 0x00000010061c7819 */ /* 0x020fe20000001207 */
[----:B------:R-:W-:Y:S01]  /*b220*/  ULOP3.LUT UR4, UR4, 0xfffffffe, URZ, 0xc0, !UPT ;  /* 0xfffffffe04047892 */ /* 0x000fe2000f8ec03f */
[----:B0-----:R-:W-:Y:S01]  /*b230*/  IMAD.MOV.U32 R12, RZ, RZ, R4 ;  /* 0x000000ffff0c7224 */ /* 0x001fe200078e0004 */
[--C-:B------:R-:W-:Y:S01]  /*b240*/  SHF.R.U64 R33, R4, 0x10, R5.reuse ;  /* 0x0000001004217819 */ /* 0x100fe20000001205 */
[----:B--2---:R-:W-:Y:S01]  /*b250*/  IMAD.MOV.U32 R13, RZ, RZ, R6 ;  /* 0x000000ffff0d7224 */ /* 0x004fe200078e0006 */
[----:B------:R-:W-:Y:S01]  /*b260*/  UIADD3 UR4, UR39, -UR4, URZ ;  /* 0x8000000427047290 */ /* 0x000fe2000fffe03f */
[----:B------:R-:W-:Y:S01]  /*b270*/  IMAD.MOV.U32 R24, RZ, RZ, R5 ;  /* 0x000000ffff187224 */ /* 0x000fe200078e0005 */
[----:B------:R-:W-:Y:S01]  /*b280*/  MOV R15, R8 ;  /* 0x00000008000f7202 */ /* 0x000fe20000000f00 */
[C---:B------:R-:W-:Y:S01]  /*b290*/  VIADD R34, R153.reuse, 0x20 ;  /* 0x0000002099227836 */ /* 0x040fe20000000000 */
[----:B------:R-:W-:Y:S01]  /*b2a0*/  SHF.R.U64 R6, R8, 0x10, R9 ;  /* 0x0000001008067819 */ /* 0x000fe20000001209 */
[----:B------:R-:W-:Y:S01]  /*b2b0*/  VIADD R32, R153, 0x40 ;  /* 0x0000004099207836 */ /* 0x000fe20000000000 */
[----:B------:R-:W-:Y:S01]  /*b2c0*/  SHF.R.U32.HI R31, RZ, 0x10, R5 ;  /* 0x00000010ff1f7819 */ /* 0x000fe20000011605 */
[----:B------:R-:W-:Y:S01]  /*b2d0*/  IMAD.U32 R27, RZ, RZ, UR4 ;  /* 0x00000004ff1b7e24 */ /* 0x000fe2000f8e00ff */
[--C-:B------:R-:W-:Y:S01]  /*b2e0*/  SHF.R.U32.HI R29, RZ, 0x10, R7.reuse ;  /* 0x00000010ff1d7819 */ /* 0x100fe20000011607 */
[----:B------:R-:W-:Y:S01]  /*b2f0*/  IMAD.MOV.U32 R14, RZ, RZ, R7 ;  /* 0x000000ffff0e7224 */ /* 0x000fe200078e0007 */
[----:B------:R-:W-:Y:S01]  /*b300*/  VIMNMX R8, R3, 0x80, PT ;  /* 0x0000008003087848 */ /* 0x000fe20003fe0100 */
[--C-:B----4-:R-:W-:Y:S01]  /*b310*/  IMAD.MOV.U32 R20, RZ, RZ, R9.reuse ;  /* 0x000000ffff147224 */ /* 0x110fe200078e0009 */
[----:B------:R-:W-:Y:S01]  /*b320*/  SHF.L.U32 R27, R27, 0x1f, RZ ;  /* 0x0000001f1b1b7819 */ /* 0x000fe200000006ff */
[----:B------:R-:W-:Y:S01]  /*b330*/  IMAD.MOV.U32 R4, RZ, RZ, R10 ;  /* 0x000000ffff047224 */ /* 0x000fe200078e000a */
[----:B------:R-:W-:Y:S01]  /*b340*/  SHF.R.U32.HI R9, RZ, 0x10, R9 ;  /* 0x00000010ff097819 */ /* 0x000fe20000011609 */
[--C-:B------:R-:W-:Y:S01]  /*b350*/  IMAD.MOV.U32 R26, RZ, RZ, R11.reuse ;  /* 0x000000ffff1a7224 */ /* 0x100fe200078e000b */
[----:B------:R-:W0:Y:S01]  /*b360*/  SYNCS.PHASECHK.TRANS64.TRYWAIT P4, [R156+URZ+0x28800], R27 ;  /* 0x0288001b9c0075a7 */ /* 0x000e22000808017f */
[----:B-1----:R-:W-:Y:S01]  /*b370*/  ISETP.GE.AND P0, PT, R16, R0, PT ;  /* 0x000000001000720c */ /* 0x002fe20003f06270 */
[----:B------:R-:W-:Y:S01]  /*b380*/  VIADD R30, R153, 0x60 ;  /* 0x00000060991e7836 */ /* 0x000fe20000000000 */
[--C-:B------:R-:W-:Y:S01]  /*b390*/  SHF.R.U64 R7, R10, 0x10, R11.reuse ;  /* 0x000000100a077819 */ /* 0x100fe2000000120b */
[----:B------:R-:W-:Y:S01]  /*b3a0*/  BSSY B1, `(.L_x_624) ;  /* 0x000000f000017945 */ /* 0x000fe20003800000 */
[----:B------:R-:W-:-:S02]  /*b3b0*/  SHF.R.U32.HI R5, RZ, 0x10, R11 ;  /* 0x00000010ff057819 */ /* 0x000fc4000001160b */
[----:B------:R-:W-:Y:S02]  /*b3c0*/  PRMT R3, R12, 0x5410, R33 ;  /* 0x000054100c037816 */ /* 0x000fe40000000021 */
[-C--:B------:R-:W-:Y:S02]  /*b3d0*/  ISETP.GE.OR P3, PT, R153, R8.reuse, P0 ;  /* 0x000000089900720c */ /* 0x080fe40000766670 */
[-C--:B------:R-:W-:Y:S02]  /*b3e0*/  ISETP.GE.OR P2, PT, R34, R8.reuse, P0 ;  /* 0x000000082200720c */ /* 0x080fe40000746670 */
[-C--:B------:R-:W-:Y:S02]  /*b3f0*/  ISETP.GE.OR P1, PT, R32, R8.reuse, P0 ;  /* 0x000000082000720c */ /* 0x080fe40000726670 */
[----:B------:R-:W-:Y:S02]  /*b400*/  PRMT R12, R24, 0x5410, R31 ;  /* 0x00005410180c7816 */ /* 0x000fe4000000001f */
[----:B------:R-:W-:-:S02]  /*b410*/  ISETP.GE.OR P0, PT, R30, R8, P0 ;  /* 0x000000081e00720c */ /* 0x000fc40000706670 */
[----:B------:R-:W-:Y:S02]  /*b420*/  PRMT R13, R13, 0x5410, R28 ;  /* 0x000054100d0d7816 */ /* 0x000fe4000000001c */
[----:B------:R-:W-:Y:S02]  /*b430*/  PRMT R14, R14, 0x5410, R29 ;  /* 0x000054100e0e7816 */ /* 0x000fe4000000001d */
[----:B------:R-:W-:Y:S02]  /*b440*/  PRMT R15, R15, 0x5410, R6 ;  /* 0x000054100f0f7816 */ /* 0x000fe40000000006 */
[----:B------:R-:W-:Y:S02]  /*b450*/  PRMT R20, R20, 0x5410, R9 ;  /* 0x0000541014147816 */ /* 0x000fe40000000009 */
[----:B------:R-:W-:Y:S02]  /*b460*/  PRMT R24, R4, 0x5410, R7 ;  /* 0x0000541004187816 */ /* 0x000fe40000000007 */
[----:B------:R-:W-:Y:S01]  /*b470*/  PRMT R26, R26, 0x5410, R5 ;  /* 0x000054101a1a7816 */ /* 0x000fe20000000005 */
[----:B0-----:R-:W-:Y:S06]  /*b480*/  @!P4 BRA `(.L_x_625) ;  /* 0x0000012c002cc947 */ /* 0x001fec0003800000 */
.L_x_876:
[----:B------:R-:W-:Y:S05]  /*b490*/  BSYNC B1 ;  /* 0x0000000000017941 */ /* 0x000fea0003800000 */
.L_x_624:
[----:B------:R-:W-:Y:S04]  /*b4a0*/  BSSY B1, `(.L_x_626) ;  /* 0x000005a000017945 */ /* 0x000fe80003800000 */
[----:B------:R-:W-:Y:S05]  /*b4b0*/  @P3 BRA `(.L_x_627) ;  /* 0x0000000400603947 */ /* 0x000fea0003800000 */
[----:B------:R-:W-:Y:S01]  /*b4c0*/  LEA.HI R4, R0, R203, RZ, 0x1d ;  /* 0x000000cb00047211 */ /* 0x000fe200078fe8ff */
[----:B------:R-:W-:Y:S01]  /*b4d0*/  IMAD.SHL.U32 R6, R153, 0x40, RZ ;  /* 0x0000004099067824 */ /* 0x000fe200078e00ff */
[----:B------:R-:W-:Y:S01]  /*b4e0*/  SHF.L.U32 R37, R3, 0x10, RZ ;  /* 0x0000001003257819 */ /* 0x000fe200000006ff */
[C---:B------:R-:W-:Y:S01]  /*b4f0*/  IMAD.U32 R39, R15.reuse, 0x10000, RZ ;  /* 0x000100000f277824 */ /* 0x040fe200078e00ff */
[----:B------:R-:W-:Y:S01]  /*b500*/  SHF.R.S32.HI R7, RZ, 0x1f, R4 ;  /* 0x0000001fff077819 */ /* 0x000fe20000011404 */
[----:B------:R-:W-:Y:S01]  /*b510*/  IMAD.SHL.U32 R5, R4, 0x8, RZ ;  /* 0x0000000804057824 */ /* 0x000fe200078e00ff */
[----:B------:R-:W-:Y:S02]  /*b520*/  LOP3.LUT R41, R15, 0xffff0000, RZ, 0xc0, !PT ;  /* 0xffff00000f297812 */ /* 0x000fe400078ec0ff */
[----:B------:R-:W-:Y:S02]  /*b530*/  LEA.HI R7, R7, R4, RZ, 0x3 ;  /* 0x0000000407077211 */ /* 0x000fe400078f18ff */
[----:B------:R-:W-:-:S02]  /*b540*/  LOP3.LUT R5, R5, 0x38, RZ, 0xc0, !PT ;  /* 0x0000003805057812 */ /* 0x000fc400078ec0ff */
[----:B------:R-:W-:Y:S02]  /*b550*/  SHF.L.U32 R7, R7, 0xa, RZ ;  /* 0x0000000a07077819 */ /* 0x000fe400000006ff */
[----:B------:R-:W-:Y:S02]  /*b560*/  LOP3.LUT R5, R5, 0x1c0, R6, 0xf8, !PT ;  /* 0x000001c005057812 */ /* 0x000fe400078ef806 */
[----:B------:R-:W-:Y:S02]  /*b570*/  LOP3.LUT R4, R7, 0x7fffe000, RZ, 0xc0, !PT ;  /* 0x7fffe00007047812 */ /* 0x000fe400078ec0ff */
[----:B------:R-:W-:-:S04]  /*b580*/  LOP3.LUT R5, R5, R200, RZ, 0x3c, !PT ;  /* 0x000000c805057212 */ /* 0x000fc800078e3cff */
[----:B------:R-:W-:Y:S02]  /*b590*/  IADD3 R9, R5, R4, R201 ;  /* 0x0000000405097210 */ /* 0x000fe40007ffe0c9 */
[----:B------:R-:W1:Y:S03]  /*b5a0*/  LDS.128 R4, [R21] ;  /* 0x0000000015047984 */ /* 0x000e660000000c00 */
[----:B0-----:R-:W-:-:S05]  /*b5b0*/  IMAD R27, R9, 0x2, R156 ;  /* 0x00000002091b7824 */ /* 0x001fca00078e029c */
[----:B------:R-:W0:Y:S01]  /*b5c0*/  LDS.128 R8, [R27+0x10400] ;  /* 0x010400001b087984 */ /* 0x000e220000000c00 */
[C---:B-1----:R-:W-:Y:S01]  /*b5d0*/  IMAD.U32 R28, R4.reuse, 0x10000, RZ ;  /* 0x00010000041c7824 */ /* 0x042fe200078e00ff */
[----:B------:R-:W-:Y:S01]  /*b5e0*/  LOP3.LUT R4, R4, 0xffff0000, RZ, 0xc0, !PT ;  /* 0xffff000004047812 */ /* 0x000fe200078ec0ff */
[C---:B------:R-:W-:Y:S01]  /*b5f0*/  IMAD.U32 R29, R5.reuse, 0x10000, RZ ;  /* 0x00010000051d7824 */ /* 0x040fe200078e00ff */
[----:B------:R-:W-:Y:S01]  /*b600*/  LOP3.LUT R5, R5, 0xffff0000, RZ, 0xc0, !PT ;  /* 0xffff000005057812 */ /* 0x000fe200078ec0ff */
        /* <DEDUP_REMOVED lines=8> */
[C---:B------:R-:W-:Y:S01]  /*b690*/  FMUL.FTZ R43, R32.reuse, R39 ;  /* 0x00000027202b7220 */ /* 0x040fe20000410000 */
[----:B------:R-:W-:Y:S01]  /*b6a0*/  FMUL.FTZ R45, R32, R37 ;  /* 0x00000025202d7220 */ /* 0x000fe20000410000 */
[----:B------:R-:W-:Y:S01]  /*b6b0*/  FMUL.FTZ R47, R8, R41 ;  /* 0x00000029082f7220 */ /* 0x000fe20000410000 */
[----:B------:R-:W-:-:S02]  /*b6c0*/  IMAD.U32 R32, R20, 0x10000, RZ ;  /* 0x0001000014207824 */ /* 0x000fc400078e00ff */
[C---:B------:R-:W-:Y:S01]  /*b6d0*/  FFMA.FTZ R43, R28.reuse, R37, -R43 ;  /* 0x000000251c2b7223 */ /* 0x040fe2000001082b */
[----:B------:R-:W-:Y:S01]  /*b6e0*/  LOP3.LUT R37, R3, 0xffff0000, RZ, 0xc0, !PT ;  /* 0xffff000003257812 */ /* 0x000fe200078ec0ff */
[----:B------:R-:W-:Y:S01]  /*b6f0*/  FFMA.FTZ R45, R28, R39, R45 ;  /* 0x000000271c2d7223 */ /* 0x000fe2000001002d */
[----:B------:R-:W-:Y:S02]  /*b700*/  IMAD.U32 R28, R12, 0x10000, RZ ;  /* 0x000100000c1c7824 */ /* 0x000fe400078e00ff */
[----:B------:R-:W-:Y:S02]  /*b710*/  IMAD.U32 R34, R10, 0x10000, RZ ;  /* 0x000100000a227824 */ /* 0x000fe400078e00ff */
[-C--:B------:R-:W-:Y:S01]  /*b720*/  FMUL.FTZ R39, R8, R37.reuse ;  /* 0x0000002508277220 */ /* 0x080fe20000410000 */
[----:B------:R-:W-:Y:S01]  /*b730*/  FFMA.FTZ R36, R4, R37, -R47 ;  /* 0x0000002504247223 */ /* 0x000fe2000001082f */
[----:B------:R-:W-:Y:S01]  /*b740*/  FMUL.FTZ R8, R33, R32 ;  /* 0x0000002021087220 */ /* 0x000fe20000410000 */
[----:B------:R-:W-:-:S02]  /*b750*/  IMAD.U32 R37, R24, 0x10000, RZ ;  /* 0x0001000018257824 */ /* 0x000fc400078e00ff */
[-C--:B------:R-:W-:Y:S01]  /*b760*/  FMUL.FTZ R47, R33, R28.reuse ;  /* 0x0000001c212f7220 */ /* 0x080fe20000410000 */
[----:B------:R-:W-:Y:S01]  /*b770*/  FFMA.FTZ R38, R4, R41, R39 ;  /* 0x0000002904267223 */ /* 0x000fe20000010027 */
[----:B------:R-:W-:Y:S01]  /*b780*/  LOP3.LUT R10, R10, 0xffff0000, RZ, 0xc0, !PT ;  /* 0xffff00000a0a7812 */ /* 0x000fe200078ec0ff */
[----:B------:R-:W-:Y:S01]  /*b790*/  FFMA.FTZ R40, R29, R28, -R8 ;  /* 0x0000001c1d287223 */ /* 0x000fe20000010808 */
[----:B------:R-:W-:Y:S02]  /*b7a0*/  IMAD.U32 R33, R13, 0x10000, RZ ;  /* 0x000100000d217824 */ /* 0x000fe400078e00ff */
[----:B------:R-:W-:Y:S01]  /*b7b0*/  FFMA.FTZ R47, R29, R32, R47 ;  /* 0x000000201d2f7223 */ /* 0x000fe2000001002f */
[----:B------:R-:W-:Y:S01]  /*b7c0*/  FMUL.FTZ R41, R34, R37 ;  /* 0x0000002522297220 */ /* 0x000fe20000410000 */
[----:B------:R-:W-:Y:S01]  /*b7d0*/  LOP3.LUT R39, R24, 0xffff0000, RZ, 0xc0, !PT ;  /* 0xffff000018277812 */ /* 0x000fe200078ec0ff */
[----:B------:R-:W-:Y:S01]  /*b7e0*/  IMAD.U32 R35, R11, 0x10000, RZ ;  /* 0x000100000b237824 */ /* 0x000fe200078e00ff */
[----:B------:R-:W-:Y:S01]  /*b7f0*/  LOP3.LUT R29, R13, 0xffff0000, RZ, 0xc0, !PT ;  /* 0xffff00000d1d7812 */ /* 0x000fe200078ec0ff */
[----:B------:R-:W-:-:S02]  /*b800*/  IMAD.U32 R28, R26, 0x10000, RZ ;  /* 0x000100001a1c7824 */ /* 0x000fc400078e00ff */
[-C--:B------:R-:W-:Y:S01]  /*b810*/  FMUL.FTZ R49, R34, R33.reuse ;  /* 0x0000002122317220 */ /* 0x080fe20000410000 */
[----:B------:R-:W-:Y:S01]  /*b820*/  FFMA.FTZ R41, R30, R33, -R41 ;  /* 0x000000211e297223 */ /* 0x000fe20000010829 */
[----:B------:R-:W-:Y:S01]  /*b830*/  FMUL.FTZ R33, R10, R39 ;  /* 0x000000270a217220 */ /* 0x000fe20000410000 */
[----:B------:R-:W-:Y:S02]  /*b840*/  IMAD.U32 R4, R14, 0x10000, RZ ;  /* 0x000100000e047824 */ /* 0x000fe400078e00ff */
[----:B------:R-:W-:Y:S01]  /*b850*/  FMUL.FTZ R10, R10, R29 ;  /* 0x0000001d0a0a7220 */ /* 0x000fe20000410000 */
[----:B------:R-:W-:Y:S01]  /*b860*/  FMUL.FTZ R8, R35, R28 ;  /* 0x0000001c23087220 */ /* 0x000fe20000410000 */
[----:B------:R-:W-:Y:S01]  /*b870*/  FFMA.FTZ R49, R30, R37, R49 ;  /* 0x000000251e317223 */ /* 0x000fe20000010031 */
[C---:B------:R-:W-:Y:S01]  /*b880*/  FFMA.FTZ R30, R6.reuse, R29, -R33 ;  /* 0x0000001d061e7223 */ /* 0x040fe20000010821 */
[----:B------:R-:W-:Y:S01]  /*b890*/  FFMA.FTZ R32, R6, R39, R10 ;  /* 0x0000002706207223 */ /* 0x000fe2000001000a */
[-C--:B------:R-:W-:Y:S01]  /*b8a0*/  FFMA.FTZ R33, R31, R4.reuse, -R8 ;  /* 0x000000041f217223 */ /* 0x080fe20000010808 */
[----:B------:R-:W-:Y:S01]  /*b8b0*/  LOP3.LUT R11, R11, 0xffff0000, RZ, 0xc0, !PT ;  /* 0xffff00000b0b7812 */ /* 0x000fe200078ec0ff */
[----:B------:R-:W-:Y:S01]  /*b8c0*/  FMUL.FTZ R34, R35, R4 ;  /* 0x0000000423227220 */ /* 0x000fe20000410000 */
[----:B------:R-:W-:-:S02]  /*b8d0*/  LOP3.LUT R8, R20, 0xffff0000, RZ, 0xc0, !PT ;  /* 0xffff000014087812 */ /* 0x000fc400078ec0ff */
[----:B------:R-:W-:Y:S01]  /*b8e0*/  LOP3.LUT R10, R26, 0xffff0000, RZ, 0xc0, !PT ;  /* 0xffff00001a0a7812 */ /* 0x000fe200078ec0ff */
[----:B------:R-:W-:Y:S01]  /*b8f0*/  FFMA.FTZ R34, R31, R28, R34 ;  /* 0x0000001c1f227223 */ /* 0x000fe20000010022 */
[----:B------:R-:W-:Y:S01]  /*b900*/  LOP3.LUT R4, R12, 0xffff0000, RZ, 0xc0, !PT ;  /* 0xffff00000c047812 */ /* 0x000fe200078ec0ff */
[----:B------:R-:W-:Y:S01]  /*b910*/  FMUL.FTZ R28, R9, R8 ;  /* 0x00000008091c7220 */ /* 0x000fe20000410000 */
[----:B------:R-:W-:Y:S01]  /*b920*/  LOP3.LUT R6, R14, 0xffff0000, RZ, 0xc0, !PT ;  /* 0xffff00000e067812 */ /* 0x000fe200078ec0ff */
[----:B------:R-:W-:Y:S02]  /*b930*/  FMUL.FTZ R42, R11, R10 ;  /* 0x0000000a0b2a7220 */ /* 0x000fe40000410000 */
[-C--:B------:R-:W-:Y:S01]  /*b940*/  FMUL.FTZ R29, R9, R4.reuse ;  /* 0x00000004091d7220 */ /* 0x080fe20000410000 */
[----:B------:R-:W-:Y:S01]  /*b950*/  FFMA.FTZ R9, R5, R4, -R28 ;  /* 0x0000000405097223 */ /* 0x000fe2000001081c */
[-C--:B------:R-:W-:Y:S01]  /*b960*/  FMUL.FTZ R11, R11, R6.reuse ;  /* 0x000000060b0b7220 */ /* 0x080fe20000410000 */
[----:B------:R-:W-:Y:S01]  /*b970*/  FFMA.FTZ R42, R7, R6, -R42 ;  /* 0x00000006072a7223 */ /* 0x000fe2000001082a */
[----:B------:R-:W-:Y:S01]  /*b980*/  FFMA.FTZ R28, R5, R8, R29 ;  /* 0x00000008051c7223 */ /* 0x000fe2000001001d */
[----:B------:R-:W-:Y:S01]  /*b990*/  F2FP.BF16.F32.PACK_AB R6, R30, R41 ;  /* 0x000000291e06723e */ /* 0x000fe200000010ff */
[----:B------:R-:W-:Y:S01]  /*b9a0*/  FFMA.FTZ R11, R7, R10, R11 ;  /* 0x0000000a070b7223 */ /* 0x000fe2000001000b */
[----:B------:R-:W-:-:S02]  /*b9b0*/  F2FP.BF16.F32.PACK_AB R4, R36, R43 ;  /* 0x0000002b2404723e */ /* 0x000fc400000010ff */
[----:B------:R-:W-:Y:S02]  /*b9c0*/  F2FP.BF16.F32.PACK_AB R5, R9, R40 ;  /* 0x000000280905723e */ /* 0x000fe400000010ff */
[----:B------:R-:W-:Y:S02]  /*b9d0*/  F2FP.BF16.F32.PACK_AB R7, R42, R33 ;  /* 0x000000212a07723e */ /* 0x000fe400000010ff */
[----:B------:R-:W-:Y:S02]  /*b9e0*/  F2FP.BF16.F32.PACK_AB R10, R32, R49 ;  /* 0x00000031200a723e */ /* 0x000fe400000010ff */
[----:B------:R-:W-:Y:S01]  /*b9f0*/  F2FP.BF16.F32.PACK_AB R8, R38, R45 ;  /* 0x0000002d2608723e */ /* 0x000fe200000010ff */
[----:B------:R1:W-:Y:S01]  /*ba00*/  STS.128 [R21], R4 ;  /* 0x0000000415007388 */ /* 0x0003e20000000c00 */
[----:B------:R-:W-:Y:S02]  /*ba10*/  F2FP.BF16.F32.PACK_AB R9, R28, R47 ;  /* 0x0000002f1c09723e */ /* 0x000fe400000010ff */
[----:B------:R-:W-:-:S05]  /*ba20*/  F2FP.BF16.F32.PACK_AB R11, R11, R34 ;  /* 0x000000220b0b723e */ /* 0x000fca00000010ff */
[----:B------:R1:W-:Y:S02]  /*ba30*/  STS.128 [R27+0x10400], R8 ;  /* 0x010400081b007388 */ /* 0x0003e40000000c00 */
.L_x_627:
[----:B------:R-:W-:Y:S05]  /*ba40*/  BSYNC B1 ;  /* 0x0000000000017941 */ /* 0x000fea0003800000 */
.L_x_626:
[----:B------:R-:W-:Y:S04]  /*ba50*/  BSSY B1, `(.L_x_628) ;  /* 0x0000059000017945 */ /* 0x000fe80003800000 */
[----:B------:R-:W-:Y:S05]  /*ba60*/  @P2 BRA `(.L_x_629) ;  /* 0x00000004005c2947 */ /* 0x000fea0003800000 */
[----:B-1----:R-:W-:Y:S01]  /*ba70*/  LEA.HI R4, R0, R203, RZ, 0x1d ;  /* 0x000000cb00047211 */ /* 0x002fe200078fe8ff */
[----:B------:R-:W-:Y:S01]  /*ba80*/  IMAD.U32 R35, R3, 0x10000, RZ ;  /* 0x0001000003237824 */ /* 0x000fe200078e00ff */
[----:B------:R-:W-:Y:S01]  /*ba90*/  SHF.R.U32.HI R7, RZ, 0x3, R193 ;  /* 0x00000003ff077819 */ /* 0x000fe200000116c1 */
[----:B------:R-:W-:Y:S01]  /*baa0*/  IMAD.U32 R46, R20, 0x10000, RZ ;  /* 0x00010000142e7824 */ /* 0x000fe200078e00ff */
[----:B------:R-:W-:Y:S01]  /*bab0*/  SHF.R.S32.HI R5, RZ, 0x1f, R4 ;  /* 0x0000001fff057819 */ /* 0x000fe20000011404 */
[----:B------:R-:W-:Y:S01]  /*bac0*/  IMAD.U32 R42, R12, 0x10000, RZ ;  /* 0x000100000c2a7824 */ /* 0x000fe200078e00ff */
[----:B------:R-:W-:Y:S01]  /*bad0*/  SHF.L.U32 R6, R4, 0x3, RZ ;  /* 0x0000000304067819 */ /* 0x000fe200000006ff */
[----:B------:R-:W-:Y:S01]  /*bae0*/  IMAD.U32 R41, R24, 0x10000, RZ ;  /* 0x0001000018297824 */ /* 0x000fe200078e00ff */
[----:B------:R-:W-:Y:S01]  /*baf0*/  LEA.HI R5, R5, R4, RZ, 0x3 ;  /* 0x0000000405057211 */ /* 0x000fe200078f18ff */
[----:B------:R-:W-:Y:S01]  /*bb00*/  IMAD.U32 R39, R13, 0x10000, RZ ;  /* 0x000100000d277824 */ /* 0x000fe200078e00ff */
[----:B------:R-:W-:-:S02]  /*bb10*/  LOP3.LUT R4, R193, 0x38, R6, 0xf8, !PT ;  /* 0x00000038c1047812 */ /* 0x000fc400078ef806 */
[----:B------:R-:W-:Y:S01]  /*bb20*/  SHF.L.U32 R37, R15, 0x10, RZ ;  /* 0x000000100f257819 */ /* 0x000fe200000006ff */
[----:B------:R-:W-:Y:S01]  /*bb30*/  IMAD.SHL.U32 R5, R5, 0x400, RZ ;  /* 0x0000040005057824 */ /* 0x000fe200078e00ff */
[----:B------:R-:W-:Y:S02]  /*bb40*/  LOP3.LUT R4, R4, R7, RZ, 0x3c, !PT ;  /* 0x0000000704047212 */ /* 0x000fe400078e3cff */
[----:B------:R-:W-:Y:S02]  /*bb50*/  LOP3.LUT R44, R15, 0xffff0000, RZ, 0xc0, !PT ;  /* 0xffff00000f2c7812 */ /* 0x000fe400078ec0ff */
[----:B------:R-:W-:Y:S02]  /*bb60*/  LOP3.LUT R5, R5, 0x7fffe000, RZ, 0xc0, !PT ;  /* 0x7fffe00005057812 */ /* 0x000fe400078ec0ff */
[----:B------:R-:W-:Y:S02]  /*bb70*/  LOP3.LUT R40, R3, 0xffff0000, RZ, 0xc0, !PT ;  /* 0xffff000003287812 */ /* 0x000fe400078ec0ff */
[----:B------:R-:W-:-:S02]  /*bb80*/  IADD3 R9, R4, R5, R199 ;  /* 0x0000000504097210 */ /* 0x000fc40007ffe0c7 */
[----:B------:R-:W0:Y:S01]  /*bb90*/  LDS.128 R4, [R229] ;  /* 0x00000000e5047984 */ /* 0x000e220000000c00 */
[----:B------:R-:W-:Y:S02]  /*bba0*/  LOP3.LUT R47, R20, 0xffff0000, RZ, 0xc0, !PT ;  /* 0xffff0000142f7812 */ /* 0x000fe400078ec0ff */
[----:B------:R-:W-:Y:S01]  /*bbb0*/  IMAD R21, R9, 0x2, R156 ;  /* 0x0000000209157824 */ /* 0x000fe200078e029c */
[----:B------:R-:W-:Y:S02]  /*bbc0*/  LOP3.LUT R49, R26, 0xffff0000, RZ, 0xc0, !PT ;  /* 0xffff00001a317812 */ /* 0x000fe400078ec0ff */
[----:B------:R-:W-:Y:S02]  /*bbd0*/  LOP3.LUT R43, R12, 0xffff0000, RZ, 0xc0, !PT ;  /* 0xffff00000c2b7812 */ /* 0x000fe400078ec0ff */
[----:B------:R-:W1:Y:S01]  /*bbe0*/  LDS.128 R8, [R21+0x10400] ;  /* 0x0104000015087984 */ /* 0x000e620000000c00 */
[----:B------:R-:W-:Y:S01]  /*bbf0*/  LOP3.LUT R45, R14, 0xffff0000, RZ, 0xc0, !PT ;  /* 0xffff00000e2d7812 */ /* 0x000fe200078ec0ff */
[C---:B0-----:R-:W-:Y:S01]  /*bc00*/  IMAD.U32 R27, R4.reuse, 0x10000, RZ ;  /* 0x00010000041b7824 */ /* 0x041fe200078e00ff */
[----:B------:R-:W-:Y:S01]  /*bc10*/  LOP3.LUT R4, R4, 0xffff0000, RZ, 0xc0, !PT ;  /* 0xffff000004047812 */ /* 0x000fe200078ec0ff */
[C---:B------:R-:W-:Y:S01]  /*bc20*/  IMAD.U32 R28, R5.reuse, 0x10000, RZ ;  /* 0x00010000051c7824 */ /* 0x040fe200078e00ff */
[----:B------:R-:W-:Y:S01]  /*bc30*/  LOP3.LUT R5, R5, 0xffff0000, RZ, 0xc0, !PT ;  /* 0xffff000005057812 */ /* 0x000fe200078ec0ff */
[C---:B------:R-:W-:Y:S01]  /*bc40*/  IMAD.U32 R29, R6.reuse, 0x10000, RZ ;  /* 0x00010000061d7824 */ /* 0x040fe200078e00ff */
[----:B------:R-:W-:Y:S01]  /*bc50*/  LOP3.LUT R6, R6, 0xffff0000, RZ, 0xc0, !PT ;  /* 0xffff000006067812 */ /* 0x000fe200078ec0ff */
[C---:B------:R-:W-:Y:S01]  /*bc60*/  IMAD.U32 R30, R7.reuse, 0x10000, RZ ;  /* 0x00010000071e7824 */ /* 0x040fe200078e00ff */
[----:B------:R-:W-:Y:S01]  /*bc70*/  LOP3.LUT R7, R7, 0xffff0000, RZ, 0xc0, !PT ;  /* 0xffff000007077812 */ /* 0x000fe200078ec0ff */
[C---:B-1----:R-:W-:Y:S01]  /*bc80*/  IMAD.U32 R31, R8.reuse, 0x10000, RZ ;  /* 0x00010000081f7824 */ /* 0x042fe200078e00ff */
        /* <DEDUP_REMOVED lines=9> */
[----:B------:R-:W-:Y:S01]  /*bd20*/  FMUL.FTZ R27, R40, R8 ;  /* 0x00000008281b7220 */ /* 0x000fe20000410000 */
[-C--:B------:R-:W-:Y:S01]  /*bd30*/  FMUL.FTZ R35, R46, R32.reuse ;  /* 0x000000202e237220 */ /* 0x080fe20000410000 */
[----:B------:R-:W-:Y:S01]  /*bd40*/  FMUL.FTZ R37, R42, R32 ;  /* 0x000000202a257220 */ /* 0x000fe20000410000 */
[-C--:B------:R-:W-:Y:S01]  /*bd50*/  FFMA.FTZ R31, R40, R4.reuse, -R31 ;  /* 0x00000004281f7223 */ /* 0x080fe2000001081f */
[----:B------:R-:W-:Y:S01]  /*bd60*/  FFMA.FTZ R27, R44, R4, R27 ;  /* 0x000000042c1b7223 */ /* 0x000fe2000001001b */
[----:B------:R-:W-:Y:S01]  /*bd70*/  LOP3.LUT R10, R10, 0xffff0000, RZ, 0xc0, !PT ;  /* 0xffff00000a0a7812 */ /* 0x000fe200078ec0ff */
[-C--:B------:R-:W-:Y:S01]  /*bd80*/  FMUL.FTZ R4, R41, R33.reuse ;  /* 0x0000002129047220 */ /* 0x080fe20000410000 */
[----:B------:R-:W-:Y:S01]  /*bd90*/  LOP3.LUT R32, R13, 0xffff0000, RZ, 0xc0, !PT ;  /* 0xffff00000d207812 */ /* 0x000fe200078ec0ff */
[-C--:B------:R-:W-:Y:S01]  /*bda0*/  FFMA.FTZ R35, R42, R28.reuse, -R35 ;  /* 0x0000001c2a237223 */ /* 0x080fe20000010823 */
[----:B------:R-:W-:Y:S01]  /*bdb0*/  LOP3.LUT R40, R24, 0xffff0000, RZ, 0xc0, !PT ;  /* 0xffff000018287812 */ /* 0x000fe200078ec0ff */
[----:B------:R-:W-:Y:S01]  /*bdc0*/  FFMA.FTZ R37, R46, R28, R37 ;  /* 0x0000001c2e257223 */ /* 0x000fe20000010025 */
[----:B------:R-:W-:Y:S01]  /*bdd0*/  FMUL.FTZ R28, R39, R33 ;  /* 0x00000021271c7220 */ /* 0x000fe20000410000 */
[----:B------:R-:W-:-:S02]  /*bde0*/  IMAD.U32 R34, R11, 0x10000, RZ ;  /* 0x000100000b227824 */ /* 0x000fc400078e00ff */
[-C--:B------:R-:W-:Y:S01]  /*bdf0*/  FFMA.FTZ R8, R39, R29.reuse, -R4 ;  /* 0x0000001d27087223 */ /* 0x080fe20000010804 */
[----:B------:R-:W-:Y:S02]  /*be00*/  IMAD.U32 R42, R26, 0x10000, RZ ;  /* 0x000100001a2a7824 */ /* 0x000fe400078e00ff */
[-C--:B------:R-:W-:Y:S01]  /*be10*/  FMUL.FTZ R33, R40, R10.reuse ;  /* 0x0000000a28217220 */ /* 0x080fe20000410000 */
[----:B------:R-:W-:Y:S01]  /*be20*/  FMUL.FTZ R39, R32, R10 ;  /* 0x0000000a20277220 */ /* 0x000fe20000410000 */
[----:B------:R-:W-:Y:S01]  /*be30*/  SHF.L.U32 R4, R14, 0x10, RZ ;  /* 0x000000100e047819 */ /* 0x000fe200000006ff */
[----:B------:R-:W-:Y:S01]  /*be40*/  FFMA.FTZ R10, R41, R29, R28 ;  /* 0x0000001d290a7223 */ /* 0x000fe2000001001c */
[----:B------:R-:W-:Y:S01]  /*be50*/  LOP3.LUT R11, R11, 0xffff0000, RZ, 0xc0, !PT ;  /* 0xffff00000b0b7812 */ /* 0x000fe200078ec0ff */
[----:B------:R-:W-:Y:S01]  /*be60*/  FMUL.FTZ R29, R42, R34 ;  /* 0x000000222a1d7220 */ /* 0x000fe20000410000 */
[----:B------:R-:W-:Y:S01]  /*be70*/  FFMA.FTZ R33, R32, R6, -R33 ;  /* 0x0000000620217223 */ /* 0x000fe20000010821 */
[----:B------:R-:W-:Y:S01]  /*be80*/  FMUL.FTZ R41, R4, R34 ;  /* 0x0000002204297220 */ /* 0x000fe20000410000 */
[----:B------:R-:W-:Y:S01]  /*be90*/  FFMA.FTZ R39, R40, R6, R39 ;  /* 0x0000000628277223 */ /* 0x000fe20000010027 */
[-C--:B------:R-:W-:Y:S01]  /*bea0*/  FFMA.FTZ R29, R4, R30.reuse, -R29 ;  /* 0x0000001e041d7223 */ /* 0x080fe2000001081d */
[----:B------:R-:W-:Y:S01]  /*beb0*/  FMUL.FTZ R4, R47, R9 ;  /* 0x000000092f047220 */ /* 0x000fe20000410000 */
[----:B------:R-:W-:Y:S01]  /*bec0*/  FMUL.FTZ R32, R49, R11 ;  /* 0x0000000b31207220 */ /* 0x000fe20000410000 */
[----:B------:R-:W-:Y:S01]  /*bed0*/  FMUL.FTZ R6, R43, R9 ;  /* 0x000000092b067220 */ /* 0x000fe20000410000 */
[----:B------:R-:W-:Y:S01]  /*bee0*/  FMUL.FTZ R34, R45, R11 ;  /* 0x0000000b2d227220 */ /* 0x000fe20000410000 */
[----:B------:R-:W-:Y:S01]  /*bef0*/  FFMA.FTZ R41, R42, R30, R41 ;  /* 0x0000001e2a297223 */ /* 0x000fe20000010029 */
[----:B------:R-:W-:Y:S01]  /*bf00*/  FFMA.FTZ R28, R43, R5, -R4 ;  /* 0x000000052b1c7223 */ /* 0x000fe20000010804 */
[----:B------:R-:W-:Y:S01]  /*bf10*/  FFMA.FTZ R32, R45, R7, -R32 ;  /* 0x000000072d207223 */ /* 0x000fe20000010820 */
[----:B------:R-:W-:Y:S01]  /*bf20*/  FFMA.FTZ R30, R47, R5, R6 ;  /* 0x000000052f1e7223 */ /* 0x000fe20000010006 */
[----:B------:R-:W-:Y:S01]  /*bf30*/  FFMA.FTZ R34, R49, R7, R34 ;  /* 0x0000000731227223 */ /* 0x000fe20000010022 */
[----:B------:R-:W-:-:S02]  /*bf40*/  F2FP.BF16.F32.PACK_AB R6, R33, R8 ;  /* 0x000000082106723e */ /* 0x000fc400000010ff */
[----:B------:R-:W-:Y:S02]  /*bf50*/  F2FP.BF16.F32.PACK_AB R4, R31, R36 ;  /* 0x000000241f04723e */ /* 0x000fe400000010ff */
[----:B------:R-:W-:Y:S02]  /*bf60*/  F2FP.BF16.F32.PACK_AB R5, R28, R35 ;  /* 0x000000231c05723e */ /* 0x000fe400000010ff */
[----:B------:R-:W-:Y:S02]  /*bf70*/  F2FP.BF16.F32.PACK_AB R7, R32, R29 ;  /* 0x0000001d2007723e */ /* 0x000fe400000010ff */
[----:B------:R-:W-:Y:S02]  /*bf80*/  F2FP.BF16.F32.PACK_AB R10, R39, R10 ;  /* 0x0000000a270a723e */ /* 0x000fe400000010ff */
[----:B------:R-:W-:Y:S01]  /*bf90*/  F2FP.BF16.F32.PACK_AB R8, R27, R38 ;  /* 0x000000261b08723e */ /* 0x000fe200000010ff */
[----:B------:R2:W-:Y:S01]  /*bfa0*/  STS.128 [R229], R4 ;  /* 0x00000004e5007388 */ /* 0x0005e20000000c00 */
[----:B------:R-:W-:-:S02]  /*bfb0*/  F2FP.BF16.F32.PACK_AB R9, R30, R37 ;  /* 0x000000251e09723e */ /* 0x000fc400000010ff */
[----:B------:R-:W-:-:S05]  /*bfc0*/  F2FP.BF16.F32.PACK_AB R11, R34, R41 ;  /* 0x00000029220b723e */ /* 0x000fca00000010ff */
[----:B------:R2:W-:Y:S02]  /*bfd0*/  STS.128 [R21+0x10400], R8 ;  /* 0x0104000815007388 */ /* 0x0005e40000000c00 */
.L_x_629:
[----:B------:R-:W-:Y:S05]  /*bfe0*/  BSYNC B1 ;  /* 0x0000000000017941 */ /* 0x000fea0003800000 */
.L_x_628:
[----:B------:R-:W-:Y:S04]  /*bff0*/  BSSY B1, `(.L_x_630) ;  /* 0x0000059000017945 */ /* 0x000fe80003800000 */
[----:B------:R-:W-:Y:S05]  /*c000*/  @P1 BRA `(.L_x_631) ;  /* 0x00000004005c1947 */ /* 0x000fea0003800000 */
[----:B-12---:R-:W-:Y:S01]  /*c010*/  LEA.HI R4, R0, R203, RZ, 0x1d ;  /* 0x000000cb00047211 */ /* 0x006fe200078fe8ff */
[----:B------:R-:W-:Y:S01]  /*c020*/  IMAD.U32 R37, R15, 0x10000, RZ ;  /* 0x000100000f257824 */ /* 0x000fe200078e00ff */
[----:B------:R-:W-:Y:S01]  /*c030*/  SHF.R.U32.HI R6, RZ, 0x3, R192 ;  /* 0x00000003ff067819 */ /* 0x000fe200000116c0 */
[----:B------:R-:W-:Y:S01]  /*c040*/  IMAD.U32 R35, R3, 0x10000, RZ ;  /* 0x0001000003237824 */ /* 0x000fe200078e00ff */
[----:B------:R-:W-:Y:S01]  /*c050*/  SHF.R.S32.HI R7, RZ, 0x1f, R4 ;  /* 0x0000001fff077819 */ /* 0x000fe20000011404 */
[----:B------:R-:W-:Y:S01]  /*c060*/  IMAD.SHL.U32 R5, R4, 0x8, RZ ;  /* 0x0000000804057824 */ /* 0x000fe200078e00ff */
[----:B------:R-:W-:Y:S01]  /*c070*/  LOP3.LUT R44, R15, 0xffff0000, RZ, 0xc0, !PT ;  /* 0xffff00000f2c7812 */ /* 0x000fe200078ec0ff */
[----:B------:R-:W-:Y:S01]  /*c080*/  IMAD.U32 R46, R20, 0x10000, RZ ;  /* 0x00010000142e7824 */ /* 0x000fe200078e00ff */
[----:B------:R-:W-:Y:S01]  /*c090*/  LEA.HI R7, R7, R4, RZ, 0x3 ;  /* 0x0000000407077211 */ /* 0x000fe200078f18ff */
[----:B------:R-:W-:Y:S01]  /*c0a0*/  IMAD.U32 R42, R12, 0x10000, RZ ;  /* 0x000100000c2a7824 */ /* 0x000fe200078e00ff */
[----:B------:R-:W-:Y:S01]  /*c0b0*/  LOP3.LUT R4, R192, 0x38, R5, 0xf8, !PT ;  /* 0x00000038c0047812 */ /* 0x000fe200078ef805 */
[----:B------:R-:W-:Y:S01]  /*c0c0*/  IMAD.U32 R41, R24, 0x10000, RZ ;  /* 0x0001000018297824 */ /* 0x000fe200078e00ff */
[----:B------:R-:W-:Y:S01]  /*c0d0*/  LOP3.LUT R40, R3, 0xffff0000, RZ, 0xc0, !PT ;  /* 0xffff000003287812 */ /* 0x000fe200078ec0ff */
[----:B------:R-:W-:Y:S01]  /*c0e0*/  IMAD.SHL.U32 R7, R7, 0x400, RZ ;  /* 0x0000040007077824 */ /* 0x000fe200078e00ff */
[----:B------:R-:W-:Y:S01]  /*c0f0*/  LOP3.LUT R5, R4, R6, RZ, 0x3c, !PT ;  /* 0x0000000604057212 */ /* 0x000fe200078e3cff */
[----:B------:R-:W-:Y:S01]  /*c100*/  IMAD.U32 R39, R13, 0x10000, RZ ;  /* 0x000100000d277824 */ /* 0x000fe200078e00ff */
[----:B------:R-:W-:-:S02]  /*c110*/  LOP3.LUT R47, R20, 0xffff0000, RZ, 0xc0, !PT ;  /* 0xffff0000142f7812 */ /* 0x000fc400078ec0ff */
[----:B------:R-:W-:Y:S02]  /*c120*/  LOP3.LUT R7, R7, 0x7fffe000, RZ, 0xc0, !PT ;  /* 0x7fffe00007077812 */ /* 0x000fe400078ec0ff */
[----:B------:R-:W-:Y:S02]  /*c130*/  LOP3.LUT R49, R26, 0xffff0000, RZ, 0xc0, !PT ;  /* 0xffff00001a317812 */ /* 0x000fe400078ec0ff */
[----:B------:R-:W-:Y:S02]  /*c140*/  IADD3 R9, R5, R7, R198 ;  /* 0x0000000705097210 */ /* 0x000fe40007ffe0c6 */
[----:B------:R-:W0:Y:S01]  /*c150*/  LDS.128 R4, [R228] ;  /* 0x00000000e4047984 */ /* 0x000e220000000c00 */
[----:B------:R-:W-:Y:S02]  /*c160*/  LOP3.LUT R43, R12, 0xffff0000, RZ, 0xc0, !PT ;  /* 0xffff00000c2b7812 */ /* 0x000fe400078ec0ff */
[----:B------:R-:W-:Y:S01]  /*c170*/  IMAD R21, R9, 0x2, R156 ;  /* 0x0000000209157824 */ /* 0x000fe200078e029c */
[----:B------:R-:W-:-:S04]  /*c180*/  LOP3.LUT R45, R14, 0xffff0000, RZ, 0xc0, !PT ;  /* 0xffff00000e2d7812 */ /* 0x000fc800078ec0ff */
[----:B------:R-:W1:Y:S01]  /*c190*/  LDS.128 R8, [R21+0x10400] ;  /* 0x0104000015087984 */ /* 0x000e620000000c00 */
        /* <DEDUP_REMOVED lines=10> */
[----:B------:R-:W-:Y:S01]  /*c240*/  IMAD.U32 R33, R10, 0x10000, RZ ;  /* 0x000100000a217824 */ /* 0x000fe200078e00ff */
[----:B------:R-:W-:Y:S01]  /*c250*/  SHF.L.U32 R32, R9, 0x10, RZ ;  /* 0x0000001009207819 */ /* 0x000fe200000006ff */
[-C--:B------:R-:W-:Y:S01]  /*c260*/  FMUL.FTZ R36, R37, R31.reuse ;  /* 0x0000001f25247220 */ /* 0x080fe20000410000 */
[C---:B------:R-:W-:Y:S01]  /*c270*/  FMUL.FTZ R38, R35.reuse, R31 ;  /* 0x0000001f23267220 */ /* 0x040fe20000410000 */
[-C--:B------:R-:W-:Y:S01]  /*c280*/  FMUL.FTZ R31, R44, R8.reuse ;  /* 0x000000082c1f7220 */ /* 0x080fe20000410000 */
[----:B------:R-:W-:Y:S01]  /*c290*/  LOP3.LUT R10, R10, 0xffff0000, RZ, 0xc0, !PT ;  /* 0xffff00000a0a7812 */ /* 0x000fe200078ec0ff */
[-C--:B------:R-:W-:Y:S01]  /*c2a0*/  FFMA.FTZ R36, R35, R27.reuse, -R36 ;  /* 0x0000001b23247223 */ /* 0x080fe20000010824 */
[----:B------:R-:W-:Y:S01]  /*c2b0*/  FFMA.FTZ R38, R37, R27, R38 ;  /* 0x0000001b25267223 */ /* 0x000fe20000010026 */
[----:B------:R-:W-:Y:S01]  /*c2c0*/  FMUL.FTZ R27, R40, R8 ;  /* 0x00000008281b7220 */ /* 0x000fe20000410000 */
[-C--:B------:R-:W-:Y:S01]  /*c2d0*/  FMUL.FTZ R35, R46, R32.reuse ;  /* 0x000000202e237220 */ /* 0x080fe20000410000 */
[----:B------:R-:W-:Y:S01]  /*c2e0*/  FMUL.FTZ R37, R42, R32 ;  /* 0x000000202a257220 */ /* 0x000fe20000410000 */
[-C--:B------:R-:W-:Y:S01]  /*c2f0*/  FFMA.FTZ R31, R40, R4.reuse, -R31 ;  /* 0x00000004281f7223 */ /* 0x080fe2000001081f */
[----:B------:R-:W-:Y:S01]  /*c300*/  FFMA.FTZ R27, R44, R4, R27 ;  /* 0x000000042c1b7223 */ /* 0x000fe2000001001b */
[-C--:B------:R-:W-:Y:S01]  /*c310*/  FMUL.FTZ R4, R41, R33.reuse ;  /* 0x0000002129047220 */ /* 0x080fe20000410000 */
[----:B------:R-:W-:Y:S01]  /*c320*/  LOP3.LUT R32, R13, 0xffff0000, RZ, 0xc0, !PT ;  /* 0xffff00000d207812 */ /* 0x000fe200078ec0ff */
[-C--:B------:R-:W-:Y:S01]  /*c330*/  FFMA.FTZ R35, R42, R28.reuse, -R35 ;  /* 0x0000001c2a237223 */ /* 0x080fe20000010823 */
[----:B------:R-:W-:Y:S01]  /*c340*/  LOP3.LUT R40, R24, 0xffff0000, RZ, 0xc0, !PT ;  /* 0xffff000018287812 */ /* 0x000fe200078ec0ff */
[----:B------:R-:W-:Y:S01]  /*c350*/  FFMA.FTZ R37, R46, R28, R37 ;  /* 0x0000001c2e257223 */ /* 0x000fe20000010025 */
[----:B------:R-:W-:Y:S01]  /*c360*/  FMUL.FTZ R28, R39, R33 ;  /* 0x00000021271c7220 */ /* 0x000fe20000410000 */
[----:B------:R-:W-:Y:S01]  /*c370*/  SHF.L.U32 R42, R26, 0x10, RZ ;  /* 0x000000101a2a7819 */ /* 0x000fe200000006ff */
[----:B------:R-:W-:-:S02]  /*c380*/  IMAD.U32 R34, R11, 0x10000, RZ ;  /* 0x000100000b227824 */ /* 0x000fc400078e00ff */
[-C--:B------:R-:W-:Y:S01]  /*c390*/  FFMA.FTZ R8, R39, R29.reuse, -R4 ;  /* 0x0000001d27087223 */ /* 0x080fe20000010804 */
[-C--:B------:R-:W-:Y:S01]  /*c3a0*/  FMUL.FTZ R33, R40, R10.reuse ;  /* 0x0000000a28217220 */ /* 0x080fe20000410000 */
[----:B------:R-:W-:Y:S01]  /*c3b0*/  FMUL.FTZ R39, R32, R10 ;  /* 0x0000000a20277220 */ /* 0x000fe20000410000 */
[----:B------:R-:W-:Y:S01]  /*c3c0*/  FFMA.FTZ R10, R41, R29, R28 ;  /* 0x0000001d290a7223 */ /* 0x000fe2000001001c */
[----:B------:R-:W-:Y:S01]  /*c3d0*/  LOP3.LUT R9, R9, 0xffff0000, RZ, 0xc0, !PT ;  /* 0xffff000009097812 */ /* 0x000fe200078ec0ff */
[----:B------:R-:W-:Y:S01]  /*c3e0*/  IMAD.U32 R4, R14, 0x10000, RZ ;  /* 0x000100000e047824 */ /* 0x000fe200078e00ff */
        /* <DEDUP_REMOVED lines=25> */
.L_x_631:
[----:B------:R-:W-:Y:S05]  /*c580*/  BSYNC B1 ;  /* 0x0000000000017941 */ /* 0x000fea0003800000 */
.L_x_630:
[----:B------:R-:W-:Y:S05]  /*c590*/  @P0 BRA `(.L_x_618) ;  /* 0x00000004005c0947 */ /* 0x000fea0003800000 */
[----:B------:R-:W-:Y:S01]  /*c5a0*/  LEA.HI R0, R0, R203, RZ, 0x1d ;  /* 0x000000cb00007211 */ /* 0x000fe200078fe8ff */
[----:B------:R-:W-:Y:S01]  /*c5b0*/  IMAD.U32 R37, R15, 0x10000, RZ ;  /* 0x000100000f257824 */ /* 0x000fe200078e00ff */
[----:B-123--:R-:W-:Y:S01]  /*c5c0*/  SHF.R.U32.HI R6, RZ, 0x3, R159 ;  /* 0x00000003ff067819 */ /* 0x00efe2000001169f */
[----:B------:R-:W-:Y:S01]  /*c5d0*/  IMAD.U32 R35, R3, 0x10000, RZ ;  /* 0x0001000003237824 */ /* 0x000fe200078e00ff */
[----:B------:R-:W-:Y:S01]  /*c5e0*/  SHF.R.S32.HI R5, RZ, 0x1f, R0 ;  /* 0x0000001fff057819 */ /* 0x000fe20000011400 */
[----:B------:R-:W-:Y:S01]  /*c5f0*/  IMAD.SHL.U32 R4, R0, 0x8, RZ ;  /* 0x0000000800047824 */ /* 0x000fe200078e00ff */
[----:B------:R-:W-:Y:S01]  /*c600*/  LOP3.LUT R38, R15, 0xffff0000, RZ, 0xc0, !PT ;  /* 0xffff00000f267812 */ /* 0x000fe200078ec0ff */
[----:B------:R-:W-:Y:S01]  /*c610*/  IMAD.U32 R40, R24, 0x10000, RZ ;  /* 0x0001000018287824 */ /* 0x000fe200078e00ff */
[----:B------:R-:W-:Y:S01]  /*c620*/  LEA.HI R5, R5, R0, RZ, 0x3 ;  /* 0x0000000005057211 */ /* 0x000fe200078f18ff */
[----:B------:R-:W-:Y:S01]  /*c630*/  IMAD.U32 R39, R26, 0x10000, RZ ;  /* 0x000100001a277824 */ /* 0x000fe200078e00ff */
[----:B------:R-:W-:-:S02]  /*c640*/  LOP3.LUT R0, R159, 0x38, R4, 0xf8, !PT ;  /* 0x000000389f007812 */ /* 0x000fc400078ef804 */
[----:B------:R-:W-:Y:S01]  /*c650*/  LOP3.LUT R36, R3, 0xffff0000, RZ, 0xc0, !PT ;  /* 0xffff000003247812 */ /* 0x000fe200078ec0ff */
[----:B------:R-:W-:Y:S01]  /*c660*/  IMAD.SHL.U32 R5, R5, 0x400, RZ ;  /* 0x0000040005057824 */ /* 0x000fe200078e00ff */
[----:B------:R-:W-:Y:S02]  /*c670*/  LOP3.LUT R0, R0, R6, RZ, 0x3c, !PT ;  /* 0x0000000600007212 */ /* 0x000fe400078e3cff */
[----:B------:R-:W-:Y:S02]  /*c680*/  LOP3.LUT R24, R24, 0xffff0000, RZ, 0xc0, !PT ;  /* 0xffff000018187812 */ /* 0x000fe400078ec0ff */
[----:B------:R-:W-:Y:S02]  /*c690*/  LOP3.LUT R5, R5, 0x7fffe000, RZ, 0xc0, !PT ;  /* 0x7fffe00005057812 */ /* 0x000fe400078ec0ff */
[----:B------:R-:W-:Y:S02]  /*c6a0*/  LOP3.LUT R41, R26, 0xffff0000, RZ, 0xc0, !PT ;  /* 0xffff00001a297812 */ /* 0x000fe400078ec0ff */
[----:B------:R-:W-:-:S02]  /*c6b0*/  IADD3 R9, R0, R5, R197 ;  /* 0x0000000500097210 */ /* 0x000fc40007ffe0c5 */
[----:B------:R-:W1:Y:S03]  /*c6c0*/  LDS.128 R4, [R227] ;  /* 0x00000000e3047984 */ /* 0x000e660000000c00 */
[----:B------:R-:W-:-:S05]  /*c6d0*/  IMAD R0, R9, 0x2, R156 ;  /* 0x0000000209007824 */ /* 0x000fca00078e029c */
[----:B------:R-:W2:Y:S01]  /*c6e0*/  LDS.128 R8, [R0+0x10400] ;  /* 0x0104000000087984 */ /* 0x000ea20000000c00 */
[C---:B-1----:R-:W-:Y:S01]  /*c6f0*/  IMAD.U32 R21, R4.reuse, 0x10000, RZ ;  /* 0x0001000004157824 */ /* 0x042fe200078e00ff */
[----:B------:R-:W-:Y:S01]  /*c700*/  LOP3.LUT R4, R4, 0xffff0000, RZ, 0xc0, !PT ;  /* 0xffff000004047812 */ /* 0x000fe200078ec0ff */
[C---:B0-----:R-:W-:Y:S01]  /*c710*/  IMAD.U32 R27, R5.reuse, 0x10000, RZ ;  /* 0x00010000051b7824 */ /* 0x041fe200078e00ff */
[----:B------:R-:W-:Y:S01]  /*c720*/  LOP3.LUT R5, R5, 0xffff0000, RZ, 0xc0, !PT ;  /* 0xffff000005057812 */ /* 0x000fe200078ec0ff */
[C---:B------:R-:W-:Y:S01]  /*c730*/  IMAD.U32 R28, R6.reuse, 0x10000, RZ ;  /* 0x00010000061c7824 */ /* 0x040fe200078e00ff */
[----:B------:R-:W-:Y:S01]  /*c740*/  LOP3.LUT R6, R6, 0xffff0000, RZ, 0xc0, !PT ;  /* 0xffff000006067812 */ /* 0x000fe200078ec0ff */
[C---:B------:R-:W-:Y:S01]  /*c750*/  IMAD.U32 R29, R7.reuse, 0x10000, RZ ;  /* 0x00010000071d7824 */ /* 0x040fe200078e00ff */
[----:B------:R-:W-:Y:S01]  /*c760*/  LOP3.LUT R7, R7, 0xffff0000, RZ, 0xc0, !PT ;  /* 0xffff000007077812 */ /* 0x000fe200078ec0ff */
[----:B--2---:R-:W-:Y:S01]  /*c770*/  IMAD.U32 R31, R9, 0x10000, RZ ;  /* 0x00010000091f7824 */ /* 0x004fe200078e00ff */
[----:B------:R-:W-:Y:S01]  /*c780*/  SHF.L.U32 R30, R8, 0x10, RZ ;  /* 0x00000010081e7819 */ /* 0x000fe200000006ff */
[----:B------:R-:W-:Y:S01]  /*c790*/  IMAD.U32 R32, R10, 0x10000, RZ ;  /* 0x000100000a207824 */ /* 0x000fe200078e00ff */
[----:B------:R-:W-:Y:S01]  /*c7a0*/  LOP3.LUT R8, R8, 0xffff0000, RZ, 0xc0, !PT ;  /* 0xffff000008087812 */ /* 0x000fe200078ec0ff */
[----:B------:R-:W-:Y:S01]  /*c7b0*/  IMAD.U32 R33, R11, 0x10000, RZ ;  /* 0x000100000b217824 */ /* 0x000fe200078e00ff */
[----:B------:R-:W-:Y:S01]  /*c7c0*/  LOP3.LUT R10, R10, 0xffff0000, RZ, 0xc0, !PT ;  /* 0xffff00000a0a7812 */ /* 0x000fe200078ec0ff */
[-C--:B------:R-:W-:Y:S01]  /*c7d0*/  FMUL.FTZ R34, R37, R30.reuse ;  /* 0x0000001e25227220 */ /* 0x080fe20000410000 */
[C---:B------:R-:W-:Y:S01]  /*c7e0*/  FMUL.FTZ R30, R35.reuse, R30 ;  /* 0x0000001e231e7220 */ /* 0x040fe20000410000 */
[-C--:B------:R-:W-:Y:S01]  /*c7f0*/  FMUL.FTZ R3, R38, R8.reuse ;  /* 0x0000000826037220 */ /* 0x080fe20000410000 */
[----:B------:R-:W-:Y:S01]  /*c800*/  FMUL.FTZ R15, R36, R8 ;  /* 0x00000008240f7220 */ /* 0x000fe20000410000 */
[----:B------:R-:W-:Y:S01]  /*c810*/  FFMA.FTZ R34, R35, R21, -R34 ;  /* 0x0000001523227223 */ /* 0x000fe20000010822 */
[----:B------:R-:W-:-:S02]  /*c820*/  IMAD.U32 R35, R20, 0x10000, RZ ;  /* 0x0001000014237824 */ /* 0x000fc400078e00ff */
[----:B------:R-:W-:Y:S01]  /*c830*/  FFMA.FTZ R30, R37, R21, R30 ;  /* 0x00000015251e7223 */ /* 0x000fe2000001001e */
[----:B------:R-:W-:Y:S02]  /*c840*/  IMAD.U32 R21, R12, 0x10000, RZ ;  /* 0x000100000c157824 */ /* 0x000fe400078e00ff */
[-C--:B------:R-:W-:Y:S01]  /*c850*/  FFMA.FTZ R3, R36, R4.reuse, -R3 ;  /* 0x0000000424037223 */ /* 0x080fe20000010803 */
[-C--:B------:R-:W-:Y:S01]  /*c860*/  FMUL.FTZ R8, R35, R31.reuse ;  /* 0x0000001f23087220 */ /* 0x080fe20000410000 */
[----:B------:R-:W-:Y:S01]  /*c870*/  FFMA.FTZ R15, R38, R4, R15 ;  /* 0x00000004260f7223 */ /* 0x000fe2000001000f */
[----:B------:R-:W-:Y:S01]  /*c880*/  FMUL.FTZ R36, R21, R31 ;  /* 0x0000001f15247220 */ /* 0x000fe20000410000 */
[----:B------:R-:W-:Y:S01]  /*c890*/  SHF.L.U32 R4, R13, 0x10, RZ ;  /* 0x000000100d047819 */ /* 0x000fe200000006ff */
[-C--:B------:R-:W-:Y:S01]  /*c8a0*/  FFMA.FTZ R21, R21, R27.reuse, -R8 ;  /* 0x0000001b15157223 */ /* 0x080fe20000010808 */
[----:B------:R-:W-:Y:S01]  /*c8b0*/  LOP3.LUT R8, R13, 0xffff0000, RZ, 0xc0, !PT ;  /* 0xffff00000d087812 */ /* 0x000fe200078ec0ff */
[----:B------:R-:W-:Y:S01]  /*c8c0*/  FFMA.FTZ R36, R35, R27, R36 ;  /* 0x0000001b23247223 */ /* 0x000fe20000010024 */
[-C--:B------:R-:W-:Y:S01]  /*c8d0*/  FMUL.FTZ R27, R40, R32.reuse ;  /* 0x00000020281b7220 */ /* 0x080fe20000410000 */
[----:B------:R-:W-:Y:S01]  /*c8e0*/  FMUL.FTZ R13, R4, R32 ;  /* 0x00000020040d7220 */ /* 0x000fe20000410000 */
[-C--:B------:R-:W-:Y:S01]  /*c8f0*/  FMUL.FTZ R31, R24, R10.reuse ;  /* 0x0000000a181f7220 */ /* 0x080fe20000410000 */
[----:B------:R-:W-:Y:S01]  /*c900*/  FMUL.FTZ R35, R8, R10 ;  /* 0x0000000a08237220 */ /* 0x000fe20000410000 */
[----:B------:R-:W-:Y:S01]  /*c910*/  FFMA.FTZ R27, R4, R28, -R27 ;  /* 0x0000001c041b7223 */ /* 0x000fe2000001081b */
[----:B------:R-:W-:-:S02]  /*c920*/  IMAD.U32 R37, R14, 0x10000, RZ ;  /* 0x000100000e257824 */ /* 0x000fc400078e00ff */
[-C--:B------:R-:W-:Y:S01]  /*c930*/  FMUL.FTZ R4, R39, R33.reuse ;  /* 0x0000002127047220 */ /* 0x080fe20000410000 */
[----:B------:R-:W-:Y:S01]  /*c940*/  FFMA.FTZ R10, R40, R28, R13 ;  /* 0x0000001c280a7223 */ /* 0x000fe2000001000d */
[-C--:B------:R-:W-:Y:S01]  /*c950*/  FFMA.FTZ R8, R8, R6.reuse, -R31 ;  /* 0x0000000608087223 */ /* 0x080fe2000001081f */
[----:B------:R-:W-:Y:S01]  /*c960*/  FFMA.FTZ R35, R24, R6, R35 ;  /* 0x0000000618237223 */ /* 0x000fe20000010023 */
[C---:B------:R-:W-:Y:S01]  /*c970*/  FMUL.FTZ R6, R37.reuse, R33 ;  /* 0x0000002125067220 */ /* 0x040fe20000410000 */
[-C--:B------:R-:W-:Y:S01]  /*c980*/  FFMA.FTZ R13, R37, R29.reuse, -R4 ;  /* 0x0000001d250d7223 */ /* 0x080fe20000010804 */
[----:B------:R-:W-:Y:S02]  /*c990*/  LOP3.LUT R9, R9, 0xffff0000, RZ, 0xc0, !PT ;  /* 0xffff000009097812 */ /* 0x000fe400078ec0ff */
[----:B------:R-:W-:Y:S01]  /*c9a0*/  LOP3.LUT R11, R11, 0xffff0000, RZ, 0xc0, !PT ;  /* 0xffff00000b0b7812 */ /* 0x000fe200078ec0ff */
[----:B------:R-:W-:Y:S01]  /*c9b0*/  FFMA.FTZ R29, R39, R29, R6 ;  /* 0x0000001d271d7223 */ /* 0x000fe20000010006 */
[----:B------:R-:W-:-:S02]  /*c9c0*/  LOP3.LUT R37, R20, 0xffff0000, RZ, 0xc0, !PT ;  /* 0xffff000014257812 */ /* 0x000fc400078ec0ff */
[----:B------:R-:W-:Y:S02]  /*c9d0*/  LOP3.LUT R31, R12, 0xffff0000, RZ, 0xc0, !PT ;  /* 0xffff00000c1f7812 */ /* 0x000fe400078ec0ff */
[----:B------:R-:W-:Y:S01]  /*c9e0*/  LOP3.LUT R33, R14, 0xffff0000, RZ, 0xc0, !PT ;  /* 0xffff00000e217812 */ /* 0x000fe200078ec0ff */
[----:B------:R-:W-:Y:S01]  /*c9f0*/  FMUL.FTZ R4, R37, R9 ;  /* 0x0000000925047220 */ /* 0x000fe20000410000 */
[----:B------:R-:W-:Y:S01]  /*ca00*/  FMUL.FTZ R14, R41, R11 ;  /* 0x0000000b290e7220 */ /* 0x000fe20000410000 */
[----:B------:R-:W-:Y:S01]  /*ca10*/  FMUL.FTZ R6, R31, R9 ;  /* 0x000000091f067220 */ /* 0x000fe20000410000 */
[----:B------:R-:W-:Y:S01]  /*ca20*/  F2FP.BF16.F32.PACK_AB R10, R35, R10 ;  /* 0x0000000a230a723e */ /* 0x000fe200000010ff */
        /* <DEDUP_REMOVED lines=12> */
[----:B------:R-:W-:-:S05]  /*caf0*/  F2FP.BF16.F32.PACK_AB R11, R20, R29 ;  /* 0x0000001d140b723e */ /* 0x000fca00000010ff */
[----:B------:R4:W-:Y:S02]  /*cb00*/  STS.128 [R0+0x10400], R8 ;  /* 0x0104000800007388 */ /* 0x0009e40000000c00 */
.L_x_618:
[----:B------:R-:W-:Y:S05]  /*cb10*/  BSYNC B0 ;  /* 0x0000000000007941 */ /* 0x000fea0003800000 */
.L_x_599:
[----:B------:R-:W-:Y:S01]  /*cb20*/  @!PT LDS RZ, [RZ] ;  /* 0x00000000fffff984 */ /* 0x000fe20000000800 */
[----:B------:R-:W-:Y:S01]  /*cb30*/  @!PT LDS RZ, [RZ] ;  /* 0x00000000fffff984 */ /* 0x000fe20000000800 */
[----:B------:R-:W-:Y:S01]  /*cb40*/  @!PT LDS RZ, [RZ] ;  /* 0x00000000fffff984 */ /* 0x000fe20000000800 */
[----:B------:R-:W-:Y:S01]  /*cb50*/  @!PT LDS RZ, [RZ] ;  /* 0x00000000fffff984 */ /* 0x000fe20000000800 */
[----:B------:R5:W-:Y:S06]  /*cb60*/  MEMBAR.ALL.CTA ;  /* 0x0000000000007992 */ /* 0x000bec0000008000 */
[----:B-----5:R-:W5:Y:S01]  /*cb70*/  FENCE.VIEW.ASYNC.S ;  /* 0x00000000000073c6 */ /* 0x020f620000000000 */
[----:B------:R-:W-:Y:S05]  /*cb80*/  WARPSYNC.ALL ;  /* 0x0000000000007948 */ /* 0x000fea0003800000 */
[----:B-----5:R-:W-:Y:S06]  /*cb90*/  BAR.SYNC.DEFER_BLOCKING 0xd, 0x100 ;  /* 0x0344000000007b1d */ /* 0x020fec0000010000 */
.L_x_597:
[----:B----4-:R-:W-:-:S05]  /*cba0*/  IMAD.U32 R0, RZ, RZ, UR41 ;  /* 0x00000029ff007e24 */ /* 0x010fca000f8e00ff */
[----:B------:R-:W-:-:S13]  /*cbb0*/  ISETP.NE.AND P0, PT, R0, 0x3, PT ;  /* 0x000000030000780c */ /* 0x000fda0003f05270 */
[----:B------:R-:W-:Y:S05]  /*cbc0*/  @!P0 BRA `(.L_x_632) ;  /* 0x0000000000048947 */ /* 0x000fea0003800000 */
[----:B------:R-:W-:Y:S01]  /*cbd0*/  BPT.TRAP 0x1 ;  /* 0x000000040000795c */ /* 0x000fe20000300000 */
.L_x_632:
[----:B-1-3--:R-:W-:Y:S01]  /*cbe0*/  IMAD R3, R157, 0x8, R156 ;  /* 0x000000089d037824 */ /* 0x00afe200078e029c */
[----:B------:R-:W-:-:S04]  /*cbf0*/  SHF.L.U32 R0, R158, 0x1f, RZ ;  /* 0x0000001f9e007819 */ /* 0x000fc800000006ff */
[----:B------:R1:W3:Y:S01]  /*cc00*/  SYNCS.PHASECHK.TRANS64.TRYWAIT P1, [R3+URZ+0x28830], R0 ;  /* 0x02883000030075a7 */ /* 0x0002e2000802017f */
[----:B------:R-:W-:Y:S05]  /*cc10*/  @!P0 BRA `(.L_x_633) ;  /* 0x0000000000048947 */ /* 0x000fea0003800000 */
[----:B------:R-:W-:Y:S01]  /*cc20*/  BPT.TRAP 0x1 ;  /* 0x000000040000795c */ /* 0x000fe20000300000 */
.L_x_633:
[----:B------:R-:W-:Y:S01]  /*cc30*/  IMAD.MOV.U32 R151, RZ, RZ, RZ ;  /* 0x000000ffff977224 */ /* 0x000fe200078e00ff */
[----:B---3--:R-:W-:Y:S06]  /*cc40*/  @P1 BRA `(.L_x_634) ;  /* 0x0000000000081947 */ /* 0x008fec0003800000 */
[----:B------:R-:W3:Y:S02]  /*cc50*/  SYNCS.PHASECHK.TRANS64.TRYWAIT P1, [R3+URZ+0x28830], R0 ;  /* 0x02883000030075a7 */ /* 0x000ee4000802017f */
[----:B---3--:R-:W-:Y:S05]  /*cc60*/  @!P1 BRA `(.L_x_635) ;  /* 0x0000011400489947 */ /* 0x008fea0003800000 */
.L_x_634:
[----:B------:R-:W-:Y:S05]  /*cc70*/  WARPSYNC.ALL ;  /* 0x0000000000007948 */ /* 0x000fea0003800000 */
[----:B-1-3--:R-:W-:Y:S01]  /*cc80*/  VIADD R0, R156, 0x18400 ;  /* 0x000184009c007836 */ /* 0x00afe20000000000 */
[----:B------:R-:W-:Y:S01]  /*cc90*/  R2UR UR4, R25 ;  /* 0x00000000190472ca */ /* 0x000fe200000e0000 */
[----:B0-2---:R-:W-:Y:S01]  /*cca0*/  IMAD.MOV.U32 R5, RZ, RZ, 0x40000040 ;  /* 0x40000040ff057424 */ /* 0x005fe200078e00ff */
[----:B-----5:R-:W-:Y:S01]  /*ccb0*/  WARPGROUP.ARRIVE ;  /* 0x00000000000079c5 */ /* 0x020fe20000000000 */
[----:B------:R-:W-:Y:S01]  /*ccc0*/  UMOV UR5, 0x40000040 ;  /* 0x4000004000057882 */ /* 0x000fe20000000000 */
[----:B------:R-:W-:Y:S01]  /*ccd0*/  SHF.R.U32.HI R0, RZ, 0x4, R0 ;  /* 0x00000004ff007819 */ /* 0x000fe20000011600 */
[----:B------:R-:W-:Y:S01]  /*cce0*/  IMAD.MOV.U32 R7, RZ, RZ, 0x40000040 ;  /* 0x40000040ff077424 */ /* 0x000fe200078e00ff */
[----:B------:R-:W-:Y:S01]  /*ccf0*/  R2UR UR7, R5 ;  /* 0x00000000050772ca */ /* 0x000fe200000e0000 */
[----:B------:R-:W-:Y:S01]  /*cd00*/  UMOV UR9, 0x40000040 ;  /* 0x4000004000097882 */ /* 0x000fe20000000000 */
[----:B------:R-:W-:Y:S01]  /*cd10*/  LOP3.LUT R0, R0, 0x3fff, RZ, 0xc0, !PT ;  /* 0x00003fff00007812 */ /* 0x000fe200078ec0ff */
[----:B------:R-:W-:Y:S01]  /*cd20*/  UMOV UR13, 0x40000040 ;  /* 0x40000040000d7882 */ /* 0x000fe20000000000 */
[----:B------:R-:W-:Y:S01]  /*cd30*/  R2UR UR11, R7 ;  /* 0x00000000070b72ca */ /* 0x000fe200000e0000 */
[----:B------:R-:W-:Y:S01]  /*cd40*/  IMAD.MOV.U32 R7, RZ, RZ, 0x40000040 ;  /* 0x40000040ff077424 */ /* 0x000fe200078e00ff */
[----:B------:R-:W-:Y:S01]  /*cd50*/  LOP3.LUT R0, R0, 0x10000, RZ, 0xfc, !PT ;  /* 0x0001000000007812 */ /* 0x000fe200078efcff */
[----:B------:R-:W-:Y:S01]  /*cd60*/  ULOP3.LUT UR4, UR4, 0x10000, URZ, 0xfc, !UPT ;  /* 0x0001000004047892 */ /* 0x000fe2000f8efc3f */
[----:B------:R-:W-:Y:S01]  /*cd70*/  IMAD.MOV.U32 R5, RZ, RZ, 0x40000040 ;  /* 0x40000040ff057424 */ /* 0x000fe200078e00ff */
[----:B------:R-:W-:Y:S01]  /*cd80*/  UMOV UR17, 0x40000040 ;  /* 0x4000004000117882 */ /* 0x000fe20000000000 */
[----:B------:R-:W-:Y:S01]  /*cd90*/  R2UR UR15, R7 ;  /* 0x00000000070f72ca */ /* 0x000fe200000e0000 */
[----:B------:R-:W-:Y:S01]  /*cda0*/  IMAD R4, R157, 0x800, R0 ;  /* 0x000008009d047824 */ /* 0x000fe200078e0200 */
[----:B------:R-:W-:Y:S01]  /*cdb0*/  UIADD3 UR8, UR4, 0x2, URZ ;  /* 0x0000000204087890 */ /* 0x000fe2000fffe03f */
[----:B------:R-:W-:Y:S01]  /*cdc0*/  IMAD.MOV.U32 R7, RZ, RZ, 0x40000040 ;  /* 0x40000040ff077424 */ /* 0x000fe200078e00ff */
[----:B------:R-:W-:Y:S01]  /*cdd0*/  UIADD3 UR12, UR4, 0x4, URZ ;  /* 0x00000004040c7890 */ /* 0x000fe2000fffe03f */
[----:B------:R-:W-:Y:S01]  /*cde0*/  R2UR UR35, R5 ;  /* 0x00000000052372ca */ /* 0x000fe200000e0000 */
[----:B------:R-:W-:Y:S01]  /*cdf0*/  UIADD3 UR16, UR4, 0x6, URZ ;  /* 0x0000000604107890 */ /* 0x000fe2000fffe03f */
[C---:B------:R-:W-:Y:S01]  /*ce00*/  R2UR UR6, R4.reuse ;  /* 0x00000000040672ca */ /* 0x040fe200000e0000 */
[----:B------:R-:W-:Y:S01]  /*ce10*/  UIADD3 UR20, UR4, 0x400, URZ ;  /* 0x0000040004147890 */ /* 0x000fe2000fffe03f */
[----:B------:R-:W-:Y:S01]  /*ce20*/  IADD3 R6, R4, 0x2, RZ ;  /* 0x0000000204067810 */ /* 0x000fe20007ffe0ff */
[----:B------:R-:W-:Y:S01]  /*ce30*/  UMOV UR21, 0x40000040 ;  /* 0x4000004000157882 */ /* 0x000fe20000000000 */
[----:B------:R-:W-:Y:S01]  /*ce40*/  R2UR UR19, R7 ;  /* 0x00000000071372ca */ /* 0x000fe200000e0000 */
[----:B------:R-:W-:Y:S01]  /*ce50*/  IMAD.MOV.U32 R7, RZ, RZ, 0x40000040 ;  /* 0x40000040ff077424 */ /* 0x000fe200078e00ff */
[----:B------:R-:W-:Y:S01]  /*ce60*/  R2UR UR10, R6 ;  /* 0x00000000060a72ca */ /* 0x000fe200000e0000 */
[----:B------:R-:W-:Y:S01]  /*ce70*/  VIADD R6, R4, 0x4 ;  /* 0x0000000404067836 */ /* 0x000fe20000000000 */
[----:B------:R-:W-:-:S02]  /*ce80*/  UIADD3 UR24, UR4, 0x402, URZ ;  /* 0x0000040204187890 */ /* 0x000fc4000fffe03f */
[----:B------:R-:W-:Y:S01]  /*ce90*/  R2UR UR23, R7 ;  /* 0x00000000071772ca */ /* 0x000fe200000e0000 */
[----:B------:R-:W-:Y:S01]  /*cea0*/  UMOV UR25, 0x40000040 ;  /* 0x4000004000197882 */ /* 0x000fe20000000000 */
[----:B------:R-:W-:Y:S01]  /*ceb0*/  R2UR UR14, R6 ;  /* 0x00000000060e72ca */ /* 0x000fe200000e0000 */
[----:B------:R-:W-:Y:S01]  /*cec0*/  HGMMA.64x128x16.F32.BF16 R24, gdesc[UR4], RZ, !UPT, gsb0 ;  /* 0x01e00000041879f0 */ /* 0x000fe2000c0018ff */
[----:B------:R-:W-:Y:S01]  /*ced0*/  VIADD R6, R4, 0x6 ;  /* 0x0000000604067836 */ /* 0x000fe20000000000 */
[----:B------:R-:W-:Y:S01]  /*cee0*/  MOV R7, 0x40000040 ;  /* 0x4000004000077802 */ /* 0x000fe20000000f00 */
[----:B------:R-:W-:Y:S01]  /*cef0*/  UIADD3 UR28, UR4, 0x404, URZ ;  /* 0x00000404041c7890 */ /* 0x000fe2000fffe03f */
[----:B------:R-:W-:Y:S02]  /*cf00*/  UMOV UR29, 0x40000040 ;  /* 0x40000040001d7882 */ /* 0x000fe40000000000 */
[----:B------:R-:W-:Y:S01]  /*cf10*/  R2UR UR18, R6 ;  /* 0x00000000061272ca */ /* 0x000fe200000e0000 */
[----:B------:R-:W-:Y:S01]  /*cf20*/  VIADD R6, R4, 0x400 ;  /* 0x0000040004067836 */ /* 0x000fe20000000000 */
[----:B------:R-:W-:Y:S01]  /*cf30*/  R2UR UR27, R7 ;  /* 0x00000000071b72ca */ /* 0x000fe200000e0000 */
[----:B------:R-:W-:Y:S01]  /*cf40*/  IMAD.MOV.U32 R7, RZ, RZ, 0x40000040 ;  /* 0x40000040ff077424 */ /* 0x000fe200078e00ff */
[----:B------:R-:W-:-:S02]  /*cf50*/  UIADD3 UR32, UR4, 0x406, URZ ;  /* 0x0000040604207890 */ /* 0x000fc4000fffe03f */
[----:B------:R-:W-:Y:S01]  /*cf60*/  R2UR UR22, R6 ;  /* 0x00000000061672ca */ /* 0x000fe200000e0000 */
[----:B------:R-:W-:Y:S01]  /*cf70*/  VIADD R6, R4, 0x402 ;  /* 0x0000040204067836 */ /* 0x000fe20000000000 */
[----:B------:R-:W-:Y:S01]  /*cf80*/  R2UR UR31, R7 ;  /* 0x00000000071f72ca */ /* 0x000fe200000e0000 */
[----:B------:R-:W-:-:S03]  /*cf90*/  UMOV UR33, 0x40000040 ;  /* 0x4000004000217882 */ /* 0x000fc60000000000 */
[----:B------:R-:W-:Y:S01]  /*cfa0*/  R2UR UR26, R6 ;  /* 0x00000000061a72ca */ /* 0x000fe200000e0000 */
[C---:B------:R-:W-:Y:S02]  /*cfb0*/  VIADD R6, R4.reuse, 0x404 ;  /* 0x0000040404067836 */ /* 0x040fe40000000000 */
[----:B------:R-:W-:-:S03]  /*cfc0*/  VIADD R4, R4, 0x406 ;  /* 0x0000040604047836 */ /* 0x000fc60000000000 */
[----:B------:R-:W-:Y:S02]  /*cfd0*/  R2UR UR30, R6 ;  /* 0x00000000061e72ca */ /* 0x000fe400000e0000 */
[----:B------:R-:W-:Y:S01]  /*cfe0*/  R2UR UR34, R4 ;  /* 0x00000000042272ca */ /* 0x000fe200000e0000 */
        /* <DEDUP_REMOVED lines=24> */
.L_x_636:
[----:B------:R-:W-:Y:S01]  /*d170*/  ULDC UR6, c[0x0][0x9d8] ;  /* 0x0002760000067ab9 */ /* 0x000fe20000000800 */
[----:B------:R-:W-:Y:S01]  /*d180*/  IADD3 R95, R95, 0x80, -R202 ;  /* 0x000000805f5f7810 */ /* 0x000fe20007ffe8ca */
[----:B------:R-:W-:Y:S01]  /*d190*/  FMUL.FTZ R5, R24, UR6 ;  /* 0x0000000618057c20 */ /* 0x000fe20008410000 */
[----:B------:R-:W-:Y:S01]  /*d1a0*/  FMUL.FTZ R7, R25, UR6 ;  /* 0x0000000619077c20 */ /* 0x000fe20008410000 */
[----:B------:R-:W-:Y:S01]  /*d1b0*/  FMUL.FTZ R10, R28, UR6 ;  /* 0x000000061c0a7c20 */ /* 0x000fe20008410000 */
[----:B------:R-:W-:Y:S01]  /*d1c0*/  FMUL.FTZ R11, R29, UR6 ;  /* 0x000000061d0b7c20 */ /* 0x000fe20008410000 */
[----:B------:R-:W-:Y:S01]  /*d1d0*/  FMUL.FTZ R6, R26, UR6 ;  /* 0x000000061a067c20 */ /* 0x000fe20008410000 */
[----:B------:R-:W-:Y:S01]  /*d1e0*/  FMUL.FTZ R14, R32, UR6 ;  /* 0x00000006200e7c20 */ /* 0x000fe20008410000 */
[----:B------:R-:W0:Y:S01]  /*d1f0*/  MUFU.TANH R5, R5 ;  /* 0x0000000500057308 */ /* 0x000e220000002400 */
[----:B------:R-:W-:Y:S02]  /*d200*/  IMAD R95, R92, -0x80, R95 ;  /* 0xffffff805c5f7824 */ /* 0x000fe400078e025f */
[----:B------:R-:W-:Y:S01]  /*d210*/  FMUL.FTZ R4, R27, UR6 ;  /* 0x000000061b047c20 */ /* 0x000fe20008410000 */
[----:B------:R-:W-:Y:S01]  /*d220*/  FMUL.FTZ R15, R33, UR6 ;  /* 0x00000006210f7c20 */ /* 0x000fe20008410000 */
[----:B------:R-:W-:Y:S01]  /*d230*/  FMUL.FTZ R9, R30, UR6 ;  /* 0x000000061e097c20 */ /* 0x000fe20008410000 */
[----:B------:R-:W-:Y:S01]  /*d240*/  FMUL.FTZ R24, R36, UR6 ;  /* 0x0000000624187c20 */ /* 0x000fe20008410000 */
[C---:B------:R-:W-:Y:S01]  /*d250*/  ISETP.GT.AND P4, PT, R95.reuse, RZ, PT ;  /* 0x000000ff5f00720c */ /* 0x040fe20003f84270 */
[----:B------:R-:W-:Y:S01]  /*d260*/  FMUL.FTZ R32, R44, UR6 ;  /* 0x000000062c207c20 */ /* 0x000fe20008410000 */
[----:B------:R-:W1:Y:S01]  /*d270*/  MUFU.TANH R7, R7 ;  /* 0x0000000700077308 */ /* 0x000e620000002400 */
[----:B------:R-:W-:Y:S01]  /*d280*/  ISETP.GT.AND P5, PT, R95, 0x1, PT ;  /* 0x000000015f00780c */ /* 0x000fe20003fa4270 */
[----:B------:R-:W-:Y:S01]  /*d290*/  FMUL.FTZ R33, R45, UR6 ;  /* 0x000000062d217c20 */ /* 0x000fe20008410000 */
[----:B------:R-:W-:Y:S01]  /*d2a0*/  FMUL.FTZ R44, R56, UR6 ;  /* 0x00000006382c7c20 */ /* 0x000fe20008410000 */
[----:B------:R-:W-:Y:S01]  /*d2b0*/  FMUL.FTZ R45, R57, UR6 ;  /* 0x00000006392d7c20 */ /* 0x000fe20008410000 */
[----:B------:R-:W-:Y:S01]  /*d2c0*/  FMUL.FTZ R8, R31, UR6 ;  /* 0x000000061f087c20 */ /* 0x000fe20008410000 */
[----:B------:R-:W-:Y:S01]  /*d2d0*/  ISETP.GT.AND P1, PT, R95, 0x8, PT ;  /* 0x000000085f00780c */ /* 0x000fe20003f24270 */
[----:B------:R-:W-:Y:S01]  /*d2e0*/  FMUL.FTZ R25, R37, UR6 ;  /* 0x0000000625197c20 */ /* 0x000fe20008410000 */
[----:B------:R-:W2:Y:S01]  /*d2f0*/  MUFU.TANH R10, R10 ;  /* 0x0000000a000a7308 */ /* 0x000ea20000002400 */
[----:B0-----:R-:W-:Y:S01]  /*d300*/  FSEL R57, R5, -INF , P4 ;  /* 0xff80000005397808 */ /* 0x001fe20002000000 */
[----:B------:R-:W-:Y:S01]  /*d310*/  FMUL.FTZ R27, R42, UR6 ;  /* 0x000000062a1b7c20 */ /* 0x000fe20008410000 */
[----:B------:R-:W-:Y:S01]  /*d320*/  FMUL.FTZ R42, R58, UR6 ;  /* 0x000000063a2a7c20 */ /* 0x000fe20008410000 */
[----:B------:R-:W-:Y:S01]  /*d330*/  FMUL.FTZ R13, R34, UR6 ;  /* 0x00000006220d7c20 */ /* 0x000fe20008410000 */
[----:B------:R-:W-:Y:S01]  /*d340*/  ISETP.GT.AND P2, PT, R95, 0x9, PT ;  /* 0x000000095f00780c */ /* 0x000fe20003f44270 */
[----:B------:R-:W-:Y:S01]  /*d350*/  FMUL.FTZ R28, R40, UR6 ;  /* 0x00000006281c7c20 */ /* 0x000fe20008410000 */
[----:B------:R-:W-:Y:S01]  /*d360*/  FMUL.FTZ R26, R43, UR6 ;  /* 0x000000062b1a7c20 */ /* 0x000fe20008410000 */
[----:B------:R-:W0:Y:S01]  /*d370*/  MUFU.TANH R11, R11 ;  /* 0x0000000b000b7308 */ /* 0x000e220000002400 */
[----:B-1----:R-:W-:Y:S01]  /*d380*/  FSEL R56, R7, -INF , P5 ;  /* 0xff80000007387808 */ /* 0x002fe20002800000 */
[----:B------:R-:W-:Y:S01]  /*d390*/  FMUL.FTZ R43, R59, UR6 ;  /* 0x000000063b2b7c20 */ /* 0x000fe20008410000 */
[----:B------:R-:W-:Y:S01]  /*d3a0*/  FMUL.FTZ R12, R35, UR6 ;  /* 0x00000006230c7c20 */ /* 0x000fe20008410000 */
[----:B------:R-:W-:Y:S01]  /*d3b0*/  ISETP.GT.AND P3, PT, R95, 0x10, PT ;  /* 0x000000105f00780c */ /* 0x000fe20003f64270 */
[----:B------:R-:W-:Y:S01]  /*d3c0*/  FMUL.FTZ R21, R38, UR6 ;  /* 0x0000000626157c20 */ /* 0x000fe20008410000 */
[----:B------:R-:W-:Y:S01]  /*d3d0*/  FMNMX.FTZ R5, R57, R56, !PT ;  /* 0x0000003839057209 */ /* 0x000fe20007810000 */
[----:B------:R-:W-:Y:S01]  /*d3e0*/  FMUL.FTZ R29, R41, UR6 ;  /* 0x00000006291d7c20 */ /* 0x000fe20008410000 */
        /* <DEDUP_REMOVED lines=11> */
[----:B------:R-:W-:Y:S01]  /*d4a0*/  FMUL.FTZ R36, R48, UR6 ;  /* 0x0000000630247c20 */ /* 0x000fe20008410000 */
[----:B------:R-:W-:Y:S01]  /*d4b0*/  FMUL.FTZ R41, R53, UR6 ;  /* 0x0000000635297c20 */ /* 0x000fe20008410000 */
[----:B------:R-:W-:Y:S01]  /*d4c0*/  FMNMX.FTZ R7, R59, R10, !PT ;  /* 0x0000000a3b077209 */ /* 0x000fe20007810000 */
[----:B------:R-:W-:Y:S01]  /*d4d0*/  FMUL.FTZ R53, R64, UR6 ;  /* 0x0000000640357c20 */ /* 0x000fe20008410000 */
[----:B------:R-:W-:Y:S01]  /*d4e0*/  FMUL.FTZ R68, R68, UR6 ;  /* 0x0000000644447c20 */ /* 0x000fe20008410000 */
        /* <DEDUP_REMOVED lines=10> */
[----:B------:R-:W-:Y:S01]  /*d590*/  FMUL.FTZ R50, R67, UR6 ;  /* 0x0000000643327c20 */ /* 0x000fe20008410000 */
[----:B------:R-:W-:Y:S01]  /*d5a0*/  FMUL.FTZ R46, R62, UR6 ;  /* 0x000000063e2e7c20 */ /* 0x000fe20008410000 */
[----:B------:R-:W-:Y:S01]  /*d5b0*/  FMUL.FTZ R34, R51, UR6 ;  /* 0x0000000633227c20 */ /* 0x000fe20008410000 */
[----:B------:R-:W-:Y:S01]  /*d5c0*/  FMUL.FTZ R51, R66, UR6 ;  /* 0x0000000642337c20 */ /* 0x000fe20008410000 */
[----:B------:R-:W-:Y:S01]  /*d5d0*/  FMUL.FTZ R39, R55, UR6 ;  /* 0x0000000637277c20 */ /* 0x000fe20008410000 */
[----:B------:R-:W-:Y:S01]  /*d5e0*/  FMUL.FTZ R52, R65, UR6 ;  /* 0x0000000641347c20 */ /* 0x000fe20008410000 */
[----:B------:R-:W2:Y:S01]  /*d5f0*/  MUFU.TANH R9, R9 ;  /* 0x0000000900097308 */ /* 0x000ea20000002400 */
[----:B0-----:R-:W-:Y:S01]  /*d600*/  FSEL R5, R4, -INF , P5 ;  /* 0xff80000004057808 */ /* 0x001fe20002800000 */
[----:B------:R-:W-:Y:S01]  /*d610*/  FMUL.FTZ R47, R63, UR6 ;  /* 0x000000063f2f7c20 */ /* 0x000fe20008410000 */
[----:B------:R-:W-:Y:S01]  /*d620*/  ISETP.GT.AND P5, PT, R95, 0x18, PT ;  /* 0x000000185f00780c */ /* 0x000fe20003fa4270 */
[----:B------:R-:W-:Y:S01]  /*d630*/  FMUL.FTZ R72, R72, UR6 ;  /* 0x0000000648487c20 */ /* 0x000fe20008410000 */
[----:B------:R-:W-:Y:S01]  /*d640*/  FMNMX.FTZ R4, R70, R7, !PT ;  /* 0x0000000746047209 */ /* 0x000fe20007810000 */
[----:B------:R-:W-:Y:S01]  /*d650*/  FMUL.FTZ R73, R73, UR6 ;  /* 0x0000000649497c20 */ /* 0x000fe20008410000 */
[----:B------:R-:W-:Y:S01]  /*d660*/  FMUL.FTZ R76, R76, UR6 ;  /* 0x000000064c4c7c20 */ /* 0x000fe20008410000 */
[----:B------:R-:W-:Y:S01]  /*d670*/  MUFU.TANH R24, R24 ;  /* 0x0000001800187308 */ /* 0x000fe20000002400 */
[----:B-1----:R-:W-:Y:S01]  /*d680*/  FSEL R61, R15, -INF , P4 ;  /* 0xff8000000f3d7808 */ /* 0x002fe20002000000 */
[----:B------:R-:W-:Y:S01]  /*d690*/  FMUL.FTZ R55, R71, UR6 ;  /* 0x0000000647377c20 */ /* 0x000fe20008410000 */
[----:B------:R-:W-:Y:S01]  /*d6a0*/  FMUL.FTZ R77, R77, UR6 ;  /* 0x000000064d4d7c20 */ /* 0x000fe20008410000 */
[----:B------:R-:W-:Y:S01]  /*d6b0*/  FMUL.FTZ R63, R74, UR6 ;  /* 0x000000064a3f7c20 */ /* 0x000fe20008410000 */
[----:B------:R-:W-:Y:S01]  /*d6c0*/  FMNMX.FTZ R4, R61, R4, !PT ;  /* 0x000000043d047209 */ /* 0x000fe20007810000 */
[----:B------:R-:W-:Y:S01]  /*d6d0*/  FMUL.FTZ R80, R80, UR6 ;  /* 0x0000000650507c20 */ /* 0x000fe20008410000 */
[----:B------:R-:W-:Y:S01]  /*d6e0*/  FMUL.FTZ R65, R75, UR6 ;  /* 0x000000064b417c20 */ /* 0x000fe20008410000 */
[----:B------:R-:W0:Y:S01]  /*d6f0*/  MUFU.TANH R8, R8 ;  /* 0x0000000800087308 */ /* 0x000e220000002400 */
[----:B--2---:R-:W-:Y:S01]  /*d700*/  FSEL R9, R9, -INF , P1 ;  /* 0xff80000009097808 */ /* 0x004fe20000800000 */
[----:B------:R-:W-:Y:S01]  /*d710*/  FMUL.FTZ R81, R81, UR6 ;  /* 0x0000000651517c20 */ /* 0x000fe20008410000 */
[----:B------:R-:W-:Y:S01]  /*d720*/  ISETP.GT.AND P1, PT, R95, 0x19, PT ;  /* 0x000000195f00780c */ /* 0x000fe20003f24270 */
[----:B------:R-:W-:Y:S01]  /*d730*/  FMUL.FTZ R71, R78, UR6 ;  /* 0x000000064e477c20 */ /* 0x000fe20008410000 */
[----:B------:R-:W-:Y:S01]  /*d740*/  FMUL.FTZ R84, R84, UR6 ;  /* 0x0000000654547c20 */ /* 0x000fe20008410000 */
[----:B------:R-:W-:Y:S01]  /*d750*/  FMUL.FTZ R85, R85, UR6 ;  /* 0x0000000655557c20 */ /* 0x000fe20008410000 */
[----:B------:R-:W-:Y:S01]  /*d760*/  ULDC UR46, c[0x0][0x988] ;  /* 0x00026200002e7ab9 */ /* 0x000fe20000000800 */
[----:B------:R-:W1:Y:S01]  /*d770*/  MUFU.TANH R25, R25 ;  /* 0x0000001900197308 */ /* 0x000e620000002400 */
[----:B------:R-:W-:Y:S01]  /*d780*/  FMUL.FTZ R79, R79, UR6 ;  /* 0x000000064f4f7c20 */ /* 0x000fe20008410000 */
[----:B------:R-:W-:Y:S01]  /*d790*/  FMUL.FTZ R82, R82, UR6 ;  /* 0x0000000652527c20 */ /* 0x000fe20008410000 */
[----:B------:R-:W-:Y:S01]  /*d7a0*/  FMUL.FTZ R83, R83, UR6 ;  /* 0x0000000653537c20 */ /* 0x000fe20008410000 */
[----:B------:R-:W-:Y:S01]  /*d7b0*/  FMUL.FTZ R86, R86, UR6 ;  /* 0x0000000656567c20 */ /* 0x000fe20008410000 */
[----:B------:R-:W-:Y:S01]  /*d7c0*/  FMUL.FTZ R87, R87, UR6 ;  /* 0x0000000657577c20 */ /* 0x000fe20008410000 */
[----:B------:R-:W-:Y:S01]  /*d7d0*/  VIADD R3, R3, 0x28840 ;  /* 0x0002884003037836 */ /* 0x000fe20000000000 */
[----:B------:R-:W-:Y:S01]  /*d7e0*/  ULDC UR45, c[0x0][0x9d8] ;  /* 0x00027600002d7ab9 */ /* 0x000fe20000000800 */
[----:B------:R-:W2:Y:S01]  /*d7f0*/  MUFU.TANH R13, R13 ;  /* 0x0000000d000d7308 */ /* 0x000ea20000002400 */
[----:B0-----:R-:W-:Y:S01]  /*d800*/  FSEL R8, R8, -INF , P2 ;  /* 0xff80000008087808 */ /* 0x001fe20001000000 */
[----:B------:R-:W-:Y:S01]  /*d810*/  ULDC UR44, c[0x0][0x988] ;  /* 0x00026200002c7ab9 */ /* 0x000fe20000000800 */
[----:B------:R-:W-:Y:S01]  /*d820*/  ISETP.GT.AND P2, PT, R95, 0x20, PT ;  /* 0x000000205f00780c */ /* 0x000fe20003f44270 */
[--C-:B------:R-:W-:Y:S01]  /*d830*/  IMAD.MOV.U32 R150, RZ, RZ, R151.reuse ;  /* 0x000000ffff967224 */ /* 0x100fe200078e0097 */
[-C--:B------:R-:W-:Y:S01]  /*d840*/  MOV R149, R151.reuse ;  /* 0x0000009700957202 */ /* 0x080fe20000000f00 */
[--C-:B------:R-:W-:Y:S01]  /*d850*/  IMAD.MOV.U32 R148, RZ, RZ, R151.reuse ;  /* 0x000000ffff947224 */ /* 0x100fe200078e0097 */
[-C--:B------:R-:W-:Y:S01]  /*d860*/  MOV R140, R151.reuse ;  /* 0x00000097008c7202 */ /* 0x080fe20000000f00 */
[----:B------:R-:W-:Y:S01]  /*d870*/  MUFU.TANH R28, R28 ;  /* 0x0000001c001c7308 */ /* 0x000fe20000002400 */
[----:B-1----:R-:W-:Y:S01]  /*d880*/  FSEL R64, R25, -INF , P1 ;  /* 0xff80000019407808 */ /* 0x002fe20000800000 */
[--C-:B------:R-:W-:Y:S01]  /*d890*/  IMAD.MOV.U32 R147, RZ, RZ, R151.reuse ;  /* 0x000000ffff937224 */ /* 0x100fe200078e0097 */
[-C--:B------:R-:W-:Y:S01]  /*d8a0*/  MOV R131, R151.reuse ;  /* 0x0000009700837202 */ /* 0x080fe20000000f00 */
[--C-:B------:R-:W-:Y:S01]  /*d8b0*/  IMAD.MOV.U32 R146, RZ, RZ, R151.reuse ;  /* 0x000000ffff927224 */ /* 0x100fe200078e0097 */
[-C--:B------:R-:W-:Y:S01]  /*d8c0*/  MOV R122, R151.reuse ;  /* 0x00000097007a7202 */ /* 0x080fe20000000f00 */
[--C-:B------:R-:W-:Y:S01]  /*d8d0*/  IMAD.MOV.U32 R145, RZ, RZ, R151.reuse ;  /* 0x000000ffff917224 */ /* 0x100fe200078e0097 */
[-C--:B------:R-:W-:Y:S01]  /*d8e0*/  MOV R113, R151.reuse ;  /* 0x0000009700717202 */ /* 0x080fe20000000f00 */
[----:B------:R-:W0:Y:S01]  /*d8f0*/  MUFU.TANH R12, R12 ;  /* 0x0000000c000c7308 */ /* 0x000e220000002400 */
[----:B--2---:R-:W-:Y:S01]  /*d900*/  FSEL R13, R13, -INF , P3 ;  /* 0xff8000000d0d7808 */ /* 0x004fe20001800000 */
[--C-:B------:R-:W-:Y:S01]  /*d910*/  IMAD.MOV.U32 R144, RZ, RZ, R151.reuse ;  /* 0x000000ffff907224 */ /* 0x100fe200078e0097 */
[----:B------:R-:W-:Y:S01]  /*d920*/  ISETP.GT.AND P3, PT, R95, 0x21, PT ;  /* 0x000000215f00780c */ /* 0x000fe20003f64270 */
[--C-:B------:R-:W-:Y:S01]  /*d930*/  IMAD.MOV.U32 R143, RZ, RZ, R151.reuse ;  /* 0x000000ffff8f7224 */ /* 0x100fe200078e0097 */
[----:B------:R-:W-:Y:S01]  /*d940*/  MOV R104, R151 ;  /* 0x0000009700687202 */ /* 0x000fe20000000f00 */
        /* <DEDUP_REMOVED lines=15> */
[--C-:B------:R-:W-:Y:S02]  /*da40*/  IMAD.MOV.U32 R132, RZ, RZ, R151.reuse ;  /* 0x000000ffff847224 */ /* 0x100fe400078e0097 */
[--C-:B------:R-:W-:Y:S02]  /*da50*/  IMAD.MOV.U32 R130, RZ, RZ, R151.reuse ;  /* 0x000000ffff827224 */ /* 0x100fe400078e0097 */
[----:B------:R1:W-:Y:S01]  /*da60*/  MUFU.TANH R89, R69 ;  /* 0x0000004500597308 */ /* 0x0003e20000002400 */
[----:B--2---:R-:W-:Y:S01]  /*da70*/  FSEL R21, R21, -INF , P5 ;  /* 0xff80000015157808 */ /* 0x004fe20002800000 */
[----:B------:R-:W-:-:S02]  /*da80*/  IMAD.MOV.U32 R129, RZ, RZ, R151 ;  /* 0x000000ffff817224 */ /* 0x000fc400078e0097 */
[--C-:B------:R-:W-:Y:S02]  /*da90*/  IMAD.MOV.U32 R128, RZ, RZ, R151.reuse ;  /* 0x000000ffff807224 */ /* 0x100fe400078e0097 */
[--C-:B------:R-:W-:Y:S02]  /*daa0*/  IMAD.MOV.U32 R127, RZ, RZ, R151.reuse ;  /* 0x000000ffff7f7224 */ /* 0x100fe400078e0097 */
[----:B------:R-:W2:Y:S01]  /*dab0*/  MUFU.TANH R20, R20 ;  /* 0x0000001400147308 */ /* 0x000ea20000002400 */
[----:B-1----:R-:W-:Y:S01]  /*dac0*/  FSEL R69, R24, -INF , P5 ;  /* 0xff80000018457808 */ /* 0x002fe20002800000 */
[--C-:B------:R-:W-:Y:S01]  /*dad0*/  IMAD.MOV.U32 R126, RZ, RZ, R151.reuse ;  /* 0x000000ffff7e7224 */ /* 0x100fe200078e0097 */
[----:B------:R-:W-:Y:S01]  /*dae0*/  ISETP.GT.AND P5, PT, R95, 0x29, PT ;  /* 0x000000295f00780c */ /* 0x000fe20003fa4270 */
[--C-:B------:R-:W-:Y:S01]  /*daf0*/  IMAD.MOV.U32 R125, RZ, RZ, R151.reuse ;  /* 0x000000ffff7d7224 */ /* 0x100fe200078e0097 */
[----:B------:R-:W-:Y:S01]  /*db00*/  FMNMX.FTZ R7, R69, R4, !PT ;  /* 0x0000000445077209 */ /* 0x000fe20007810000 */
[--C-:B------:R-:W-:Y:S01]  /*db10*/  IMAD.MOV.U32 R124, RZ, RZ, R151.reuse ;  /* 0x000000ffff7c7224 */ /* 0x100fe200078e0097 */
[----:B0-----:R-:W-:Y:S01]  /*db20*/  FSEL R67, R32, -INF , P4 ;  /* 0xff80000020437808 */ /* 0x001fe20002000000 */
[----:B------:R-:W0:Y:S01]  /*db30*/  MUFU.TANH R33, R33 ;  /* 0x0000002100217308 */ /* 0x000e220000002400 */
[----:B------:R-:W-:Y:S01]  /*db40*/  FMNMX.FTZ R7, R64, R7, !PT ;  /* 0x0000000740077209 */ /* 0x000fe20007810000 */
[----:B------:R-:W-:-:S02]  /*db50*/  IMAD.MOV.U32 R123, RZ, RZ, R151 ;  /* 0x000000ffff7b7224 */ /* 0x000fc400078e0097 */
[--C-:B------:R-:W-:Y:S02]  /*db60*/  IMAD.MOV.U32 R121, RZ, RZ, R151.reuse ;  /* 0x000000ffff797224 */ /* 0x100fe400078e0097 */
[--C-:B------:R-:W-:Y:S02]  /*db70*/  IMAD.MOV.U32 R120, RZ, RZ, R151.reuse ;  /* 0x000000ffff787224 */ /* 0x100fe400078e0097 */
[----:B------:R-:W1:Y:S01]  /*db80*/  MUFU.TANH R27, R27 ;  /* 0x0000001b001b7308 */ /* 0x000e620000002400 */
[----:B--2---:R-:W-:Y:S01]  /*db90*/  FSEL R20, R20, -INF , P1 ;  /* 0xff80000014147808 */ /* 0x004fe20000800000 */
[--C-:B------:R-:W-:Y:S01]  /*dba0*/  IMAD.MOV.U32 R119, RZ, RZ, R151.reuse ;  /* 0x000000ffff777224 */ /* 0x100fe200078e0097 */
[----:B------:R-:W-:Y:S01]  /*dbb0*/  ISETP.GT.AND P1, PT, R95, 0x30, PT ;  /* 0x000000305f00780c */ /* 0x000fe20003f24270 */
[--C-:B------:R-:W-:Y:S02]  /*dbc0*/  IMAD.MOV.U32 R118, RZ, RZ, R151.reuse ;  /* 0x000000ffff767224 */ /* 0x100fe400078e0097 */
[----:B------:R-:W-:-:S02]  /*dbd0*/  IMAD.MOV.U32 R117, RZ, RZ, R151 ;  /* 0x000000ffff757224 */ /* 0x000fc400078e0097 */
[----:B------:R-:W2:Y:S01]  /*dbe0*/  MUFU.TANH R36, R36 ;  /* 0x0000002400247308 */ /* 0x000ea20000002400 */
[----:B0-----:R-:W-:Y:S01]  /*dbf0*/  FSEL R62, R33, -INF , P5 ;  /* 0xff800000213e7808 */ /* 0x001fe20002800000 */
[--C-:B------:R-:W-:Y:S02]  /*dc00*/  IMAD.MOV.U32 R116, RZ, RZ, R151.reuse ;  /* 0x000000ffff747224 */ /* 0x100fe400078e0097 */
[--C-:B------:R-:W-:Y:S02]  /*dc10*/  IMAD.MOV.U32 R115, RZ, RZ, R151.reuse ;  /* 0x000000ffff737224 */ /* 0x100fe400078e0097 */
[--C-:B------:R-:W-:Y:S02]  /*dc20*/  IMAD.MOV.U32 R114, RZ, RZ, R151.reuse ;  /* 0x000000ffff727224 */ /* 0x100fe400078e0097 */
[----:B------:R0:W-:Y:S01]  /*dc30*/  MUFU.TANH R88, R68 ;  /* 0x0000004400587308 */ /* 0x0001e20000002400 */
[----:B-1----:R-:W-:Y:S01]  /*dc40*/  FSEL R27, R27, -INF , P2 ;  /* 0xff8000001b1b7808 */ /* 0x002fe20001000000 */
[----:B------:R-:W-:-:S02]  /*dc50*/  IMAD.MOV.U32 R112, RZ, RZ, R151 ;  /* 0x000000ffff707224 */ /* 0x000fc400078e0097 */
[--C-:B------:R-:W-:Y:S02]  /*dc60*/  IMAD.MOV.U32 R111, RZ, RZ, R151.reuse ;  /* 0x000000ffff6f7224 */ /* 0x100fe400078e0097 */
[--C-:B------:R-:W-:Y:S02]  /*dc70*/  IMAD.MOV.U32 R110, RZ, RZ, R151.reuse ;  /* 0x000000ffff6e7224 */ /* 0x100fe400078e0097 */
[----:B------:R-:W1:Y:S01]  /*dc80*/  MUFU.TANH R26, R26 ;  /* 0x0000001a001a7308 */ /* 0x000e620000002400 */
[----:B0-----:R-:W-:Y:S01]  /*dc90*/  FSEL R68, R28, -INF , P2 ;  /* 0xff8000001c447808 */ /* 0x001fe20001000000 */
[--C-:B------:R-:W-:Y:S01]  /*dca0*/  IMAD.MOV.U32 R109, RZ, RZ, R151.reuse ;  /* 0x000000ffff6d7224 */ /* 0x100fe200078e0097 */
[----:B------:R-:W-:Y:S01]  /*dcb0*/  ISETP.GT.AND P2, PT, R95, 0x31, PT ;  /* 0x000000315f00780c */ /* 0x000fe20003f44270 */
[--C-:B------:R-:W-:Y:S01]  /*dcc0*/  IMAD.MOV.U32 R108, RZ, RZ, R151.reuse ;  /* 0x000000ffff6c7224 */ /* 0x100fe200078e0097 */
[----:B------:R-:W-:Y:S01]  /*dcd0*/  FMNMX.FTZ R7, R68, R7, !PT ;  /* 0x0000000744077209 */ /* 0x000fe20007810000 */
[--C-:B------:R-:W-:Y:S01]  /*dce0*/  IMAD.MOV.U32 R107, RZ, RZ, R151.reuse ;  /* 0x000000ffff6b7224 */ /* 0x100fe200078e0097 */
[----:B--2---:R-:W-:Y:S01]  /*dcf0*/  FSEL R66, R36, -INF , P1 ;  /* 0xff80000024427808 */ /* 0x004fe20000800000 */
        /* <DEDUP_REMOVED lines=14> */
[----:B------:R-:W1:Y:S01]  /*dde0*/  MUFU.TANH R40, R40 ;  /* 0x0000002800287308 */ /* 0x000e620000002400 */
        /* <DEDUP_REMOVED lines=11> */
[----:B------:R-:W2:Y:S01]  /*dea0*/  MUFU.TANH R41, R41 ;  /* 0x0000002900297308 */ /* 0x000ea20000002400 */
[----:B-1----:R-:W-:Y:S01]  /*deb0*/  FSEL R40, R40, -INF , P3 ;  /* 0xff80000028287808 */ /* 0x002fe20001800000 */
[--C-:B------:R-:W-:Y:S02]  /*dec0*/  IMAD.MOV.U32 R91, RZ, RZ, R151.reuse ;  /* 0x000000ffff5b7224 */ /* 0x100fe400078e0097 */
[----:B------:R-:W-:Y:S01]  /*ded0*/  IMAD.MOV.U32 R90, RZ, RZ, R151 ;  /* 0x000000ffff5a7224 */ /* 0x000fe200078e0097 */
[----:B------:R-:W-:-:S03]  /*dee0*/  FMNMX.FTZ R4, R40, R7, !PT ;  /* 0x0000000728047209 */ /* 0x000fc60007810000 */
[----:B------:R-:W1:Y:S01]  /*def0*/  MUFU.TANH R35, R35 ;  /* 0x0000002300237308 */ /* 0x000e620000002400 */
[----:B0-----:R-:W-:Y:S02]  /*df00*/  FSEL R30, R30, -INF , P5 ;  /* 0xff8000001e1e7808 */ /* 0x001fe40002800000 */
[----:B------:R-:W-:-:S05]  /*df10*/  ISETP.GT.AND P5, PT, R95, 0x40, PT ;  /* 0x000000405f00780c */ /* 0x000fca0003fa4270 */
[----:B------:R-:W0:Y:S01]  /*df20*/  MUFU.TANH R44, R44 ;  /* 0x0000002c002c7308 */ /* 0x000e220000002400 */
[----:B--2---:R-:W-:-:S04]  /*df30*/  FSEL R41, R41, -INF , P4 ;  /* 0xff80000029297808 */ /* 0x004fc80002000000 */
[----:B------:R-:W-:-:S03]  /*df40*/  FMNMX.FTZ R7, R41, R4, !PT ;  /* 0x0000000429077209 */ /* 0x000fc60007810000 */
[----:B------:R-:W2:Y:S01]  /*df50*/  MUFU.TANH R34, R34 ;  /* 0x0000002200227308 */ /* 0x000ea20000002400 */
[----:B-1----:R-:W-:Y:S02]  /*df60*/  FSEL R35, R35, -INF , P1 ;  /* 0xff80000023237808 */ /* 0x002fe40000800000 */
[----:B------:R-:W-:-:S05]  /*df70*/  ISETP.GT.AND P1, PT, R95, 0x41, PT ;  /* 0x000000415f00780c */ /* 0x000fca0003f24270 */
[----:B------:R-:W1:Y:S01]  /*df80*/  MUFU.TANH R45, R45 ;  /* 0x0000002d002d7308 */ /* 0x000e620000002400 */
[----:B0-----:R-:W-:-:S04]  /*df90*/  FSEL R44, R44, -INF , P5 ;  /* 0xff8000002c2c7808 */ /* 0x001fc80002800000 */
[----:B------:R-:W-:-:S03]  /*dfa0*/  FMNMX.FTZ R10, R44, R7, !PT ;  /* 0x000000072c0a7209 */ /* 0x000fc60007810000 */
[----:B------:R-:W0:Y:S01]  /*dfb0*/  MUFU.TANH R38, R38 ;  /* 0x0000002600267308 */ /* 0x000e220000002400 */
[----:B--2---:R-:W-:Y:S02]  /*dfc0*/  FSEL R34, R34, -INF , P2 ;  /* 0xff80000022227808 */ /* 0x004fe40001000000 */
[----:B------:R-:W-:-:S05]  /*dfd0*/  ISETP.GT.AND P2, PT, R95, 0x48, PT ;  /* 0x000000485f00780c */ /* 0x000fca0003f44270 */
[----:B------:R-:W2:Y:S01]  /*dfe0*/  MUFU.TANH R48, R48 ;  /* 0x0000003000307308 */ /* 0x000ea20000002400 */
[----:B-1----:R-:W-:-:S04]  /*dff0*/  FSEL R45, R45, -INF , P1 ;  /* 0xff8000002d2d7808 */ /* 0x002fc80000800000 */
        /* <DEDUP_REMOVED lines=21> */
[----:B------:R-:W-:-:S04]  /*e150*/  ISETP.GT.AND P1, PT, R95, 0x58, PT ;  /* 0x000000585f00780c */ /* 0x000fc80003f24270 */
[----:B------:R-:W-:Y:S01]  /*e160*/  FSEL R38, R88, -INF , P1 ;  /* 0xff80000058267808 */ /* 0x000fe20000800000 */
[----:B------:R-:W0:Y:S01]  /*e170*/  MUFU.TANH R47, R47 ;  /* 0x0000002f002f7308 */ /* 0x000e220000002400 */
[----:B--2---:R-:W-:Y:S01]  /*e180*/  FSEL R52, R52, -INF , P5 ;  /* 0xff80000034347808 */ /* 0x004fe20002800000 */
[----:B------:R-:W-:-:S03]  /*e190*/  IMAD.MOV.U32 R88, RZ, RZ, R151 ;  /* 0x000000ffff587224 */ /* 0x000fc600078e0097 */
[----:B------:R-:W-:-:S03]  /*e1a0*/  FMNMX.FTZ R15, R52, R15, !PT ;  /* 0x0000000f340f7209 */ /* 0x000fc60007810000 */
[----:B------:R-:W2:Y:S01]  /*e1b0*/  MUFU.TANH R51, R51 ;  /* 0x0000003300337308 */ /* 0x000ea20000002400 */
[----:B-1----:R-:W-:Y:S02]  /*e1c0*/  FSEL R11, R46, -INF , P2 ;  /* 0xff8000002e0b7808 */ /* 0x002fe40001000000 */
[----:B------:R-:W-:Y:S02]  /*e1d0*/  ISETP.GT.AND P2, PT, R95, 0x59, PT ;  /* 0x000000595f00780c */ /* 0x000fe40003f44270 */
[----:B------:R-:W-:Y:S02]  /*e1e0*/  FMNMX.FTZ R15, R38, R15, !PT ;  /* 0x0000000f260f7209 */ /* 0x000fe40007810000 */
[----:B------:R-:W-:Y:S01]  /*e1f0*/  FSEL R42, R89, -INF , P2 ;  /* 0xff800000592a7808 */ /* 0x000fe20001000000 */
[----:B------:R-:W1:Y:S01]  /*e200*/  MUFU.TANH R72, R72 ;  /* 0x0000004800487308 */ /* 0x000e620000002400 */
[----:B0-----:R-:W-:Y:S01]  /*e210*/  FSEL R14, R47, -INF , P3 ;  /* 0xff8000002f0e7808 */ /* 0x001fe20001800000 */
[----:B------:R-:W-:Y:S01]  /*e220*/  IMAD.MOV.U32 R89, RZ, RZ, R151 ;  /* 0x000000ffff597224 */ /* 0x000fe200078e0097 */
[----:B------:R-:W-:-:S02]  /*e230*/  ISETP.GT.AND P3, PT, R95, 0x60, PT ;  /* 0x000000605f00780c */ /* 0x000fc40003f64270 */
        /* <DEDUP_REMOVED lines=39> */
[----:B------:R-:W-:Y:S02]  /*e4b0*/  ISETP.GT.AND P5, PT, R95, 0x79, PT ;  /* 0x000000795f00780c */ /* 0x000fe40003fa4270 */
[----:B------:R-:W-:-:S03]  /*e4c0*/  MOV R95, R151 ;  /* 0x00000097005f7202 */ /* 0x000fc60000000f00 */
[----:B------:R-:W-:Y:S01]  /*e4d0*/  MUFU.TANH R79, R79 ;  /* 0x0000004f004f7308 */ /* 0x000fe20000002400 */
[----:B-1----:R-:W-:-:S04]  /*e4e0*/  FSEL R65, R84, -INF , P4 ;  /* 0xff80000054417808 */ /* 0x002fc80002000000 */
[----:B------:R-:W-:-:S03]  /*e4f0*/  FMNMX.FTZ R72, R65, R72, !PT ;  /* 0x0000004841487209 */ /* 0x000fc60007810000 */
[----:B------:R-:W-:Y:S01]  /*e500*/  MUFU.TANH R82, R82 ;  /* 0x0000005200527308 */ /* 0x000fe20000002400 */
[----:B0-----:R-:W-:-:S04]  /*e510*/  FSEL R71, R85, -INF , P5 ;  /* 0xff80000055477808 */ /* 0x001fc80002800000 */
[----:B------:R-:W-:-:S03]  /*e520*/  FMNMX.FTZ R72, R71, R72, !PT ;  /* 0x0000004847487209 */ /* 0x000fc60007810000 */
[----:B------:R-:W0:Y:S02]  /*e530*/  MUFU.TANH R83, R83 ;  /* 0x0000005300537308 */ /* 0x000e240000002400 */
[----:B------:R-:W1:Y:S06]  /*e540*/  SHFL.BFLY PT, R37, R72, 0x2, 0x1f ;  /* 0x0c401f0048257f89 */ /* 0x000e6c00000e0000 */
[----:B------:R-:W-:Y:S08]  /*e550*/  MUFU.TANH R86, R86 ;  /* 0x0000005600567308 */ /* 0x000ff00000002400 */
[----:B------:R-:W2:Y:S01]  /*e560*/  MUFU.TANH R87, R87 ;  /* 0x0000005700577308 */ /* 0x000ea20000002400 */
[----:B-1----:R-:W-:-:S05]  /*e570*/  FMNMX.FTZ R47, R72, R37, !PT ;  /* 0x00000025482f7209 */ /* 0x002fca0007810000 */
[----:B------:R-:W1:Y:S02]  /*e580*/  SHFL.BFLY PT, R74, R47, 0x1, 0x1f ;  /* 0x0c201f002f4a7f89 */ /* 0x000e6400000e0000 */
[----:B-1----:R-:W-:-:S04]  /*e590*/  FMNMX.FTZ R37, R47, R74, !PT ;  /* 0x0000004a2f257209 */ /* 0x002fc80007810000 */
[C---:B------:R-:W-:Y:S01]  /*e5a0*/  FSETP.NEU.FTZ.AND P6, PT, R37.reuse, -INF , PT ;  /* 0xff8000002500780b */ /* 0x040fe20003fdd000 */
[----:B------:R-:W-:-:S05]  /*e5b0*/  FMUL.FTZ R73, R37, UR46 ;  /* 0x0000002e25497c20 */ /* 0x000fca0008410000 */
[----:B------:R-:W-:-:S05]  /*e5c0*/  FSEL R73, R73, RZ, P6 ;  /* 0x000000ff49497208 */ /* 0x000fca0003000000 */
[--C-:B------:R-:W-:Y:S01]  /*e5d0*/  FFMA.FTZ R47, R56, UR46, -R73.reuse ;  /* 0x0000002e382f7c23 */ /* 0x100fe20008010849 */
[----:B------:R-:W-:Y:S01]  /*e5e0*/  FMNMX.FTZ R56, R6, R5, !PT ;  /* 0x0000000506387209 */ /* 0x000fe20007810000 */
[--C-:B------:R-:W-:Y:S01]  /*e5f0*/  FFMA.FTZ R160, R57, UR46, -R73.reuse ;  /* 0x0000002e39a07c23 */ /* 0x100fe20008010849 */
[--C-:B------:R-:W-:Y:S01]  /*e600*/  FFMA.FTZ R51, R59, UR46, -R73.reuse ;  /* 0x0000002e3b337c23 */ /* 0x100fe20008010849 */
        /* <DEDUP_REMOVED lines=8> */
[----:B0-----:R-:W-:Y:S01]  /*e690*/  FSEL R44, R83, -INF , P3 ;  /* 0xff800000532c7808 */ /* 0x001fe20001800000 */
[--C-:B------:R-:W-:Y:S01]  /*e6a0*/  FFMA.FTZ R178, R48, UR46, -R73.reuse ;  /* 0x0000002e30b27c23 */ /* 0x100fe20008010849 */
[----:B------:R-:W-:Y:S01]  /*e6b0*/  FMNMX.FTZ R57, R13, R56, !PT ;  /* 0x000000380d397209 */ /* 0x000fe20007810000 */
[--C-:B------:R-:W-:Y:S01]  /*e6c0*/  FFMA.FTZ R182, R38, UR46, -R73.reuse ;  /* 0x0000002e26b67c23 */ /* 0x100fe20008010849 */
[--C-:B------:R-:W-:Y:S01]  /*e6d0*/  FFMA.FTZ R184, R43, UR46, -R73.reuse ;  /* 0x0000002e2bb87c23 */ /* 0x100fe20008010849 */
[--C-:B------:R-:W-:Y:S01]  /*e6e0*/  FFMA.FTZ R190, R65, UR46, -R73.reuse ;  /* 0x0000002e41be7c23 */ /* 0x100fe20008010849 */
[----:B------:R-:W-:Y:S01]  /*e6f0*/  FMNMX.FTZ R56, R12, R57, !PT ;  /* 0x000000390c387209 */ /* 0x000fe20007810000 */
[----:B------:R-:W-:Y:S01]  /*e700*/  MUFU.EX2 R160, R160 ;  /* 0x000000a000a07308 */ /* 0x000fe20000000800 */
[--C-:B------:R-:W-:Y:S01]  /*e710*/  FFMA.FTZ R164, R70, UR46, -R73.reuse ;  /* 0x0000002e46a47c23 */ /* 0x100fe20008010849 */
[--C-:B------:R-:W-:Y:S01]  /*e720*/  FFMA.FTZ R64, R64, UR46, -R73.reuse ;  /* 0x0000002e40407c23 */ /* 0x100fe20008010849 */
[----:B------:R-:W-:Y:S01]  /*e730*/  FMNMX.FTZ R59, R21, R56, !PT ;  /* 0x00000038153b7209 */ /* 0x000fe20007810000 */
[--C-:B------:R-:W-:Y:S01]  /*e740*/  FFMA.FTZ R168, R68, UR46, -R73.reuse ;  /* 0x0000002e44a87c23 */ /* 0x100fe20008010849 */
[--C-:B------:R-:W-:Y:S01]  /*e750*/  FFMA.FTZ R60, R60, UR46, -R73.reuse ;  /* 0x0000002e3c3c7c23 */ /* 0x100fe20008010849 */
[--C-:B------:R-:W-:Y:S01]  /*e760*/  FFMA.FTZ R62, R62, UR46, -R73.reuse ;  /* 0x0000002e3e3e7c23 */ /* 0x100fe20008010849 */
[----:B------:R-:W-:Y:S01]  /*e770*/  FMNMX.FTZ R56, R20, R59, !PT ;  /* 0x0000003b14387209 */ /* 0x000fe20007810000 */
[----:B------:R2:W-:Y:S01]  /*e780*/  MUFU.EX2 R57, R58 ;  /* 0x0000003a00397308 */ /* 0x0005e20000000800 */
[--C-:B------:R-:W-:Y:S01]  /*e790*/  FFMA.FTZ R172, R66, UR46, -R73.reuse ;  /* 0x0000002e42ac7c23 */ /* 0x100fe20008010849 */
[--C-:B------:R-:W-:Y:S01]  /*e7a0*/  FFMA.FTZ R41, R41, UR46, -R73.reuse ;  /* 0x0000002e29297c23 */ /* 0x100fe20008010849 */
[----:B------:R-:W-:Y:S01]  /*e7b0*/  FMNMX.FTZ R59, R27, R56, !PT ;  /* 0x000000381b3b7209 */ /* 0x000fe20007810000 */
[--C-:B------:R-:W-:Y:S01]  /*e7c0*/  FFMA.FTZ R45, R45, UR46, -R73.reuse ;  /* 0x0000002e2d2d7c23 */ /* 0x100fe20008010849 */
[--C-:B------:R-:W-:Y:S01]  /*e7d0*/  FFMA.FTZ R49, R49, UR46, -R73.reuse ;  /* 0x0000002e31317c23 */ /* 0x100fe20008010849 */
[--C-:B------:R-:W-:Y:S01]  /*e7e0*/  FFMA.FTZ R180, R53, UR46, -R73.reuse ;  /* 0x0000002e35b47c23 */ /* 0x100fe20008010849 */
[----:B------:R-:W-:Y:S01]  /*e7f0*/  FMNMX.FTZ R56, R26, R59, !PT ;  /* 0x0000003b1a387209 */ /* 0x000fe20007810000 */
[----:B------:R-:W0:Y:S01]  /*e800*/  MUFU.EX2 R47, R47 ;  /* 0x0000002f002f7308 */ /* 0x000e220000000800 */
[----:B--2---:R-:W-:Y:S01]  /*e810*/  FSEL R58, R87, -INF , P5 ;  /* 0xff800000573a7808 */ /* 0x004fe20002800000 */
[--C-:B------:R-:W-:Y:S01]  /*e820*/  FFMA.FTZ R53, R52, UR46, -R73.reuse ;  /* 0x0000002e34357c23 */ /* 0x100fe20008010849 */
[----:B------:R-:W-:Y:S01]  /*e830*/  FMNMX.FTZ R61, R31, R56, !PT ;  /* 0x000000381f3d7209 */ /* 0x000fe20007810000 */
[--C-:B------:R-:W-:Y:S01]  /*e840*/  FFMA.FTZ R186, R50, UR46, -R73.reuse ;  /* 0x0000002e32ba7c23 */ /* 0x100fe20008010849 */
[--C-:B------:R-:W-:Y:S01]  /*e850*/  FFMA.FTZ R188, R55, UR46, -R73.reuse ;  /* 0x0000002e37bc7c23 */ /* 0x100fe20008010849 */
[--C-:B------:R-:W-:Y:S01]  /*e860*/  FFMA.FTZ R55, R63, UR46, -R73.reuse ;  /* 0x0000002e3f377c23 */ /* 0x100fe20008010849 */
[----:B------:R-:W-:Y:S01]  /*e870*/  FMNMX.FTZ R56, R30, R61, !PT ;  /* 0x0000003d1e387209 */ /* 0x000fe20007810000 */
[----:B------:R-:W1:Y:S01]  /*e880*/  MUFU.EX2 R162, R162 ;  /* 0x000000a200a27308 */ /* 0x000e620000000800 */
[----:B------:R-:W-:-:S02]  /*e890*/  FFMA.FTZ R63, R71, UR46, -R73 ;  /* 0x0000002e473f7c23 */ /* 0x000fc40008010849 */
[----:B------:R-:W-:-:S04]  /*e8a0*/  FMNMX.FTZ R61, R35, R56, !PT ;  /* 0x00000038233d7209 */ /* 0x000fc80007810000 */
[----:B------:R-:W-:Y:S01]  /*e8b0*/  FMNMX.FTZ R69, R34, R61, !PT ;  /* 0x0000003d22457209 */ /* 0x000fe20007810000 */
[----:B------:R-:W2:Y:S03]  /*e8c0*/  MUFU.EX2 R51, R51 ;  /* 0x0000003300337308 */ /* 0x000ea60000000800 */
[----:B------:R-:W-:-:S04]  /*e8d0*/  FMNMX.FTZ R56, R4, R69, !PT ;  /* 0x0000004504387209 */ /* 0x000fc80007810000 */
[----:B------:R-:W-:Y:S01]  /*e8e0*/  FMNMX.FTZ R56, R39, R56, !PT ;  /* 0x0000003827387209 */ /* 0x000fe20007810000 */
[----:B------:R-:W3:Y:S03]  /*e8f0*/  MUFU.EX2 R164, R164 ;  /* 0x000000a400a47308 */ /* 0x000ee60000000800 */
[----:B------:R-:W-:-:S04]  /*e900*/  FMNMX.FTZ R67, R7, R56, !PT ;  /* 0x0000003807437209 */ /* 0x000fc80007810000 */
[----:B------:R-:W-:Y:S01]  /*e910*/  FMNMX.FTZ R56, R10, R67, !PT ;  /* 0x000000430a387209 */ /* 0x000fe20007810000 */
[----:B------:R-:W4:Y:S03]  /*e920*/  MUFU.EX2 R166, R166 ;  /* 0x000000a600a67308 */ /* 0x000f260000000800 */
[----:B------:R-:W-:-:S04]  /*e930*/  FMNMX.FTZ R69, R11, R56, !PT ;  /* 0x000000380b457209 */ /* 0x000fc80007810000 */
[----:B------:R-:W-:Y:S01]  /*e940*/  FMNMX.FTZ R56, R14, R69, !PT ;  /* 0x000000450e387209 */ /* 0x000fe20007810000 */
[----:B------:R-:W5:Y:S03]  /*e950*/  MUFU.EX2 R59, R64 ;  /* 0x00000040003b7308 */ /* 0x000f660000000800 */
[----:B------:R-:W-:Y:S01]  /*e960*/  FMNMX.FTZ R69, R25, R56, !PT ;  /* 0x0000003819457209 */ /* 0x000fe20007810000 */
[----:B------:R-:W-:-:S03]  /*e970*/  FFMA.FTZ R56, R36, UR46, -R73 ;  /* 0x0000002e24387c23 */ /* 0x000fc60008010849 */
[----:B------:R-:W-:Y:S01]  /*e980*/  FMNMX.FTZ R36, R24, R69, !PT ;  /* 0x0000004518247209 */ /* 0x000fe20007810000 */
[----:B------:R-:W-:Y:S03]  /*e990*/  MUFU.EX2 R168, R168 ;  /* 0x000000a800a87308 */ /* 0x000fe60000000800 */
[----:B------:R-:W-:-:S04]  /*e9a0*/  FMNMX.FTZ R75, R15, R36, !PT ;  /* 0x000000240f4b7209 */ /* 0x000fc80007810000 */
[----:B------:R-:W-:Y:S01]  /*e9b0*/  FMNMX.FTZ R36, R28, R75, !PT ;  /* 0x0000004b1c247209 */ /* 0x000fe20007810000 */
[----:B------:R0:W-:Y:S03]  /*e9c0*/  MUFU.EX2 R69, R56 ;  /* 0x0000003800457308 */ /* 0x0001e60000000800 */
[----:B------:R-:W-:Y:S02]  /*e9d0*/  FMNMX.FTZ R75, R29, R36, !PT ;  /* 0x000000241d4b7209 */ /* 0x000fe40007810000 */
[----:B------:R-:W-:Y:S01]  /*e9e0*/  FSEL R36, R79, -INF , P1 ;  /* 0xff8000004f247808 */ /* 0x000fe20000800000 */
[----:B------:R-:W-:Y:S01]  /*e9f0*/  FFMA.FTZ R79, R54, UR46, -R73 ;  /* 0x0000002e364f7c23 */ /* 0x000fe20008010849 */
[----:B------:R-:W-:Y:S01]  /*ea00*/  FMNMX.FTZ R40, R32, R75, !PT ;  /* 0x0000004b20287209 */ /* 0x000fe20007810000 */
[----:B------:R-:W-:Y:S01]  /*ea10*/  MUFU.EX2 R61, R60 ;  /* 0x0000003c003d7308 */ /* 0x000fe20000000800 */
[----:B0-----:R-:W-:-:S02]  /*ea20*/  FSEL R56, R86, -INF , P4 ;  /* 0xff80000056387808 */ /* 0x001fc40002000000 */
[----:B------:R-:W-:Y:S02]  /*ea30*/  FMNMX.FTZ R75, R33, R40, !PT ;  /* 0x00000028214b7209 */ /* 0x000fe40007810000 */
[----:B------:R-:W-:Y:S02]  /*ea40*/  FSEL R40, R82, -INF , P2 ;  /* 0xff80000052287808 */ /* 0x000fe40001000000 */
[----:B------:R-:W-:Y:S01]  /*ea50*/  FMNMX.FTZ R75, R36, R75, !PT ;  /* 0x0000004b244b7209 */ /* 0x000fe20007810000 */
[----:B------:R-:W-:Y:S03]  /*ea60*/  MUFU.EX2 R170, R170 ;  /* 0x000000aa00aa7308 */ /* 0x000fe60000000800 */
[----:B------:R-:W-:-:S04]  /*ea70*/  FMNMX.FTZ R75, R40, R75, !PT ;  /* 0x0000004b284b7209 */ /* 0x000fc80007810000 */
[----:B------:R-:W-:Y:S01]  /*ea80*/  FMNMX.FTZ R75, R44, R75, !PT ;  /* 0x0000004b2c4b7209 */ /* 0x000fe20007810000 */
[----:B------:R-:W-:Y:S03]  /*ea90*/  MUFU.EX2 R67, R62 ;  /* 0x0000003e00437308 */ /* 0x000fe60000000800 */
[----:B------:R-:W-:-:S04]  /*eaa0*/  FMNMX.FTZ R75, R56, R75, !PT ;  /* 0x0000004b384b7209 */ /* 0x000fc80007810000 */
[----:B------:R-:W-:Y:S01]  /*eab0*/  FMNMX.FTZ R48, R58, R75, !PT ;  /* 0x0000004b3a307209 */ /* 0x000fe20007810000 */
[--C-:B------:R-:W-:Y:S01]  /*eac0*/  FFMA.FTZ R75, R42, UR46, -R73.reuse ;  /* 0x0000002e2a4b7c23 */ /* 0x100fe20008010849 */
[----:B------:R-:W-:Y:S03]  /*ead0*/  MUFU.EX2 R172, R172 ;  /* 0x000000ac00ac7308 */ /* 0x000fe60000000800 */
[----:B------:R-:W0:Y:S05]  /*eae0*/  SHFL.BFLY PT, R77, R48, 0x2, 0x1f ;  /* 0x0c401f00304d7f89 */ /* 0x000e2a00000e0000 */
[----:B------:R-:W-:Y:S08]  /*eaf0*/  MUFU.EX2 R174, R174 ;  /* 0x000000ae00ae7308 */ /* 0x000ff00000000800 */
[----:B------:R-:W-:Y:S08]  /*eb00*/  MUFU.EX2 R41, R41 ;  /* 0x0000002900297308 */ /* 0x000ff00000000800 */
[----:B------:R-:W-:Y:S01]  /*eb10*/  MUFU.EX2 R176, R176 ;  /* 0x000000b000b07308 */ /* 0x000fe20000000800 */
[----:B0-----:R-:W-:Y:S01]  /*eb20*/  FMNMX.FTZ R38, R48, R77, !PT ;  /* 0x0000004d30267209 */ /* 0x001fe20007810000 */
[----:B------:R-:W-:Y:S01]  /*eb30*/  FFMA.FTZ R77, R46, UR46, -R73 ;  /* 0x0000002e2e4d7c23 */ /* 0x000fe20008010849 */
[----:B------:R-:W-:-:S03]  /*eb40*/  IMAD.U32 R46, RZ, RZ, UR38 ;  /* 0x00000026ff2e7e24 */ /* 0x000fc6000f8e00ff */
[----:B------:R-:W0:Y:S02]  /*eb50*/  SHFL.BFLY PT, R43, R38, 0x1, 0x1f ;  /* 0x0c201f00262b7f89 */ /* 0x000e2400000e0000 */
[----:B------:R-:W-:Y:S01]  /*eb60*/  MUFU.EX2 R45, R45 ;  /* 0x0000002d002d7308 */ /* 0x000fe20000000800 */
[----:B------:R-:W-:-:S04]  /*eb70*/  PRMT R3, R46, 0x654, R3 ;  /* 0x000006542e037816 */ /* 0x000fc80000000003 */
[----:B------:R5:W-:Y:S03]  /*eb80*/  SYNCS.ARRIVE.TRANS64.RED.A1T0 RZ, [R3+URZ], RZ ;  /* 0x000000ff03ff79a7 */ /* 0x000be6000810043f */
[----:B------:R-:W-:Y:S08]  /*eb90*/  MUFU.EX2 R178, R178 ;  /* 0x000000b200b27308 */ /* 0x000ff00000000800 */
[----:B------:R-:W-:Y:S01]  /*eba0*/  MUFU.EX2 R49, R49 ;  /* 0x0000003100317308 */ /* 0x000fe20000000800 */
[----:B0-----:R-:W-:-:S07]  /*ebb0*/  FMNMX.FTZ R43, R38, R43, !PT ;  /* 0x0000002b262b7209 */ /* 0x001fce0007810000 */
[----:B------:R-:W-:Y:S01]  /*ebc0*/  MUFU.EX2 R180, R180 ;  /* 0x000000b400b47308 */ /* 0x000fe20000000800 */
[C---:B------:R-:W-:Y:S01]  /*ebd0*/  FSETP.NEU.FTZ.AND P1, PT, R43.reuse, -INF , PT ;  /* 0xff8000002b00780b */ /* 0x040fe20003f3d000 */
[----:B------:R-:W-:-:S06]  /*ebe0*/  FMUL.FTZ R65, R43, UR46 ;  /* 0x0000002e2b417c20 */ /* 0x000fcc0008410000 */
[----:B------:R-:W-:Y:S01]  /*ebf0*/  MUFU.EX2 R53, R53 ;  /* 0x0000003500357308 */ /* 0x000fe20000000800 */
[----:B------:R-:W-:-:S05]  /*ec00*/  FSEL R65, R65, RZ, P1 ;  /* 0x000000ff41417208 */ /* 0x000fca0000800000 */
[--C-:B------:R-:W-:Y:S01]  /*ec10*/  FFMA.FTZ R161, R6, UR46, -R65.reuse ;  /* 0x0000002e06a17c23 */ /* 0x100fe20008010841 */
[--C-:B------:R-:W-:Y:S01]  /*ec20*/  FFMA.FTZ R6, R5, UR46, -R65.reuse ;  /* 0x0000002e05067c23 */ /* 0x100fe20008010841 */
[----:B------:R-:W-:Y:S01]  /*ec30*/  FFMA.FTZ R163, R9, UR46, -R65 ;  /* 0x0000002e09a37c23 */ /* 0x000fe20008010841 */
[----:B------:R-:W-:Y:S01]  /*ec40*/  FADD.FTZ R5, R160, R47 ;  /* 0x0000002fa0057221 */ /* 0x000fe20000010000 */
[--C-:B------:R-:W-:Y:S01]  /*ec50*/  FFMA.FTZ R8, R8, UR46, -R65.reuse ;  /* 0x0000002e08087c23 */ /* 0x100fe20008010841 */
[----:B------:R-:W-:Y:S01]  /*ec60*/  FFMA.FTZ R165, R13, UR46, -R65 ;  /* 0x0000002e0da57c23 */ /* 0x000fe20008010841 */
[----:B------:R-:W-:Y:S01]  /*ec70*/  MUFU.EX2 R161, R161 ;  /* 0x000000a100a17308 */ /* 0x000fe20000000800 */
[----:B-1----:R-:W-:Y:S01]  /*ec80*/  FADD.FTZ R38, R162, R5 ;  /* 0x00000005a2267221 */ /* 0x002fe20000010000 */
[--C-:B------:R-:W-:Y:S01]  /*ec90*/  FFMA.FTZ R12, R12, UR46, -R65.reuse ;  /* 0x0000002e0c0c7c23 */ /* 0x100fe20008010841 */
[--C-:B------:R-:W-:Y:S01]  /*eca0*/  FFMA.FTZ R167, R21, UR46, -R65.reuse ;  /* 0x0000002e15a77c23 */ /* 0x100fe20008010841 */
[--C-:B------:R-:W-:Y:S01]  /*ecb0*/  FFMA.FTZ R20, R20, UR46, -R65.reuse ;  /* 0x0000002e14147c23 */ /* 0x100fe20008010841 */
[----:B--2---:R-:W-:Y:S01]  /*ecc0*/  FADD.FTZ R5, R51, R38 ;  /* 0x0000002633057221 */ /* 0x004fe20000010000 */
[--C-:B------:R-:W-:Y:S01]  /*ecd0*/  FFMA.FTZ R169, R27, UR46, -R65.reuse ;  /* 0x0000002e1ba97c23 */ /* 0x100fe20008010841 */
[----:B------:R-:W-:Y:S01]  /*ece0*/  FFMA.FTZ R177, R7, UR46, -R65 ;  /* 0x0000002e07b17c23 */ /* 0x000fe20008010841 */
[----:B------:R-:W0:Y:S01]  /*ecf0*/  MUFU.EX2 R6, R6 ;  /* 0x0000000600067308 */ /* 0x000e220000000800 */
[----:B---3--:R-:W-:Y:S01]  /*ed00*/  FADD.FTZ R38, R164, R5 ;  /* 0x00000005a4267221 */ /* 0x008fe20000010000 */
[--C-:B------:R-:W-:Y:S01]  /*ed10*/  FFMA.FTZ R26, R26, UR46, -R65.reuse ;  /* 0x0000002e1a1a7c23 */ /* 0x100fe20008010841 */
[--C-:B------:R-:W-:Y:S01]  /*ed20*/  FFMA.FTZ R171, R31, UR46, -R65.reuse ;  /* 0x0000002e1fab7c23 */ /* 0x100fe20008010841 */
[--C-:B------:R-:W-:Y:S01]  /*ed30*/  FFMA.FTZ R30, R30, UR46, -R65.reuse ;  /* 0x0000002e1e1e7c23 */ /* 0x100fe20008010841 */
[----:B------:R-:W-:Y:S01]  /*ed40*/  FADD.FTZ R5, R57, R38 ;  /* 0x0000002639057221 */ /* 0x000fe20000010000 */
[--C-:B------:R-:W-:Y:S01]  /*ed50*/  FFMA.FTZ R173, R35, UR46, -R65.reuse ;  /* 0x0000002e23ad7c23 */ /* 0x100fe20008010841 */
[----:B------:R-:W-:Y:S01]  /*ed60*/  FFMA.FTZ R34, R34, UR46, -R65 ;  /* 0x0000002e22227c23 */ /* 0x000fe20008010841 */
[----:B------:R-:W1:Y:S01]  /*ed70*/  MUFU.EX2 R163, R163 ;  /* 0x000000a300a37308 */ /* 0x000e620000000800 */
[----:B----4-:R-:W-:Y:S01]  /*ed80*/  FADD.FTZ R42, R166, R5 ;  /* 0x00000005a62a7221 */ /* 0x010fe20000010000 */
[--C-:B------:R-:W-:Y:S01]  /*ed90*/  FFMA.FTZ R175, R4, UR46, -R65.reuse ;  /* 0x0000002e04af7c23 */ /* 0x100fe20008010841 */
[--C-:B------:R-:W-:Y:S01]  /*eda0*/  FFMA.FTZ R4, R39, UR46, -R65.reuse ;  /* 0x0000002e27047c23 */ /* 0x100fe20008010841 */
[--C-:B------:R-:W-:Y:S01]  /*edb0*/  FFMA.FTZ R10, R10, UR46, -R65.reuse ;  /* 0x0000002e0a0a7c23 */ /* 0x100fe20008010841 */
[----:B-----5:R-:W-:Y:S01]  /*edc0*/  FADD.FTZ R7, R59, R42 ;  /* 0x0000002a3b077221 */ /* 0x020fe20000010000 */
[--C-:B------:R-:W-:Y:S01]  /*edd0*/  FFMA.FTZ R179, R11, UR46, -R65.reuse ;  /* 0x0000002e0bb37c23 */ /* 0x100fe20008010841 */
[----:B------:R-:W-:Y:S01]  /*ede0*/  FFMA.FTZ R14, R14, UR46, -R65 ;  /* 0x0000002e0e0e7c23 */ /* 0x000fe20008010841 */
[----:B------:R-:W2:Y:S01]  /*edf0*/  MUFU.EX2 R8, R8 ;  /* 0x0000000800087308 */ /* 0x000ea20000000800 */
[----:B0-----:R-:W-:Y:S01]  /*ee00*/  FADD.FTZ R38, R161, R6 ;  /* 0x00000006a1267221 */ /* 0x001fe20000010000 */
[----:B------:R-:W-:Y:S01]  /*ee10*/  FADD.FTZ R42, R168, R7 ;  /* 0x00000007a82a7221 */ /* 0x000fe20000010000 */
[--C-:B------:R-:W-:Y:S01]  /*ee20*/  FFMA.FTZ R181, R25, UR46, -R65.reuse ;  /* 0x0000002e19b57c23 */ /* 0x100fe20008010841 */
[--C-:B------:R-:W-:Y:S01]  /*ee30*/  FFMA.FTZ R24, R24, UR46, -R65.reuse ;  /* 0x0000002e18187c23 */ /* 0x100fe20008010841 */
[--C-:B------:R-:W-:Y:S01]  /*ee40*/  FFMA.FTZ R15, R15, UR46, -R65.reuse ;  /* 0x0000002e0f0f7c23 */ /* 0x100fe20008010841 */
[----:B------:R-:W-:Y:S01]  /*ee50*/  FADD.FTZ R7, R61, R42 ;  /* 0x0000002a3d077221 */ /* 0x000fe20000010000 */
[----:B------:R-:W-:Y:S01]  /*ee60*/  FFMA.FTZ R28, R28, UR46, -R65 ;  /* 0x0000002e1c1c7c23 */ /* 0x000fe20008010841 */
[----:B------:R-:W0:Y:S01]  /*ee70*/  MUFU.EX2 R165, R165 ;  /* 0x000000a500a57308 */ /* 0x000e220000000800 */
[----:B-1----:R-:W-:Y:S01]  /*ee80*/  FADD.FTZ R5, R163, R38 ;  /* 0x00000026a3057221 */ /* 0x002fe20000010000 */
[----:B------:R-:W-:Y:S01]  /*ee90*/  FADD.FTZ R42, R170, R7 ;  /* 0x00000007aa2a7221 */ /* 0x000fe20000010000 */
[--C-:B------:R-:W-:Y:S01]  /*eea0*/  FFMA.FTZ R29, R29, UR46, -R65.reuse ;  /* 0x0000002e1d1d7c23 */ /* 0x100fe20008010841 */
[--C-:B------:R-:W-:Y:S01]  /*eeb0*/  FFMA.FTZ R32, R32, UR46, -R65.reuse ;  /* 0x0000002e20207c23 */ /* 0x100fe20008010841 */
[--C-:B------:R-:W-:Y:S01]  /*eec0*/  FFMA.FTZ R33, R33, UR46, -R65.reuse ;  /* 0x0000002e21217c23 */ /* 0x100fe20008010841 */
[----:B------:R-:W-:Y:S01]  /*eed0*/  FADD.FTZ R7, R67, R42 ;  /* 0x0000002a43077221 */ /* 0x000fe20000010000 */
[----:B------:R-:W-:Y:S01]  /*eee0*/  FFMA.FTZ R36, R36, UR46, -R65 ;  /* 0x0000002e24247c23 */ /* 0x000fe20008010841 */
[----:B------:R-:W1:Y:S01]  /*eef0*/  MUFU.EX2 R12, R12 ;  /* 0x0000000c000c7308 */ /* 0x000e620000000800 */
[----:B--2---:R-:W-:Y:S01]  /*ef00*/  FADD.FTZ R38, R8, R5 ;  /* 0x0000000508267221 */ /* 0x004fe20000010000 */
[----:B------:R-:W-:Y:S01]  /*ef10*/  FADD.FTZ R42, R172, R7 ;  /* 0x00000007ac2a7221 */ /* 0x000fe20000010000 */
[--C-:B------:R-:W-:Y:S01]  /*ef20*/  FFMA.FTZ R40, R40, UR46, -R65.reuse ;  /* 0x0000002e28287c23 */ /* 0x100fe20008010841 */
[--C-:B------:R-:W-:Y:S01]  /*ef30*/  FFMA.FTZ R44, R44, UR46, -R65.reuse ;  /* 0x0000002e2c2c7c23 */ /* 0x100fe20008010841 */
[--C-:B------:R-:W-:Y:S01]  /*ef40*/  FFMA.FTZ R56, R56, UR46, -R65.reuse ;  /* 0x0000002e38387c23 */ /* 0x100fe20008010841 */
[----:B------:R-:W-:Y:S01]  /*ef50*/  FADD.FTZ R7, R69, R42 ;  /* 0x0000002a45077221 */ /* 0x000fe20000010000 */
[----:B------:R-:W-:Y:S01]  /*ef60*/  FFMA.FTZ R58, R58, UR46, -R65 ;  /* 0x0000002e3a3a7c23 */ /* 0x000fe20008010841 */
[----:B------:R-:W2:Y:S01]  /*ef70*/  MUFU.EX2 R167, R167 ;  /* 0x000000a700a77308 */ /* 0x000ea20000000800 */
[----:B0-----:R-:W-:Y:S01]  /*ef80*/  FADD.FTZ R5, R165, R38 ;  /* 0x00000026a5057221 */ /* 0x001fe20000010000 */
[----:B------:R-:W-:Y:S01]  /*ef90*/  FADD.FTZ R42, R174, R7 ;  /* 0x00000007ae2a7221 */ /* 0x000fe20000010000 */
[----:B------:R-:W-:Y:S01]  /*efa0*/  VIADD R9, R92, 0xfffffffe ;  /* 0xfffffffe5c097836 */ /* 0x000fe20000000000 */
[----:B------:R-:W-:Y:S01]  /*efb0*/  F2FP.BF16.F32.PACK_AB R161, R6, R161 ;  /* 0x000000a106a1723e */ /* 0x000fe200000010ff */
[----:B------:R-:W-:Y:S01]  /*efc0*/  IMAD.MOV.U32 R92, RZ, RZ, R151 ;  /* 0x000000ffff5c7224 */ /* 0x000fe200078e0097 */
[----:B------:R-:W-:-:S02]  /*efd0*/  F2FP.BF16.F32.PACK_AB R163, R8, R163 ;  /* 0x000000a308a3723e */ /* 0x000fc400000010ff */
[----:B------:R-:W0:Y:S01]  /*efe0*/  MUFU.EX2 R20, R20 ;  /* 0x0000001400147308 */ /* 0x000e220000000800 */
[----:B-1----:R-:W-:Y:S01]  /*eff0*/  FADD.FTZ R38, R12, R5 ;  /* 0x000000050c267221 */ /* 0x002fe20000010000 */
[----:B------:R-:W-:Y:S02]  /*f000*/  ISETP.GE.AND P1, PT, R9, R194, PT ;  /* 0x000000c20900720c */ /* 0x000fe40003f26270 */
[----:B------:R-:W-:Y:S02]  /*f010*/  F2FP.BF16.F32.PACK_AB R160, R47, R160 ;  /* 0x000000a02fa0723e */ /* 0x000fe400000010ff */
[----:B------:R-:W-:Y:S02]  /*f020*/  F2FP.BF16.F32.PACK_AB R162, R51, R162 ;  /* 0x000000a233a2723e */ /* 0x000fe400000010ff */
[----:B------:R-:W1:Y:S01]  /*f030*/  MUFU.EX2 R169, R169 ;  /* 0x000000a900a97308 */ /* 0x000e620000000800 */
[----:B--2---:R-:W-:Y:S01]  /*f040*/  FADD.FTZ R5, R167, R38 ;  /* 0x00000026a7057221 */ /* 0x004fe20000010000 */
[----:B------:R-:W-:-:S02]  /*f050*/  F2FP.BF16.F32.PACK_AB R164, R57, R164 ;  /* 0x000000a439a4723e */ /* 0x000fc400000010ff */
[----:B------:R-:W-:Y:S02]  /*f060*/  F2FP.BF16.F32.PACK_AB R166, R59, R166 ;  /* 0x000000a63ba6723e */ /* 0x000fe400000010ff */
[----:B------:R-:W-:Y:S02]  /*f070*/  F2FP.BF16.F32.PACK_AB R168, R61, R168 ;  /* 0x000000a83da8723e */ /* 0x000fe400000010ff */
[----:B------:R-:W2:Y:S01]  /*f080*/  MUFU.EX2 R26, R26 ;  /* 0x0000001a001a7308 */ /* 0x000ea20000000800 */
[----:B0-----:R-:W-:Y:S01]  /*f090*/  FADD.FTZ R38, R20, R5 ;  /* 0x0000000514267221 */ /* 0x001fe20000010000 */
[----:B------:R-:W-:Y:S02]  /*f0a0*/  F2FP.BF16.F32.PACK_AB R170, R67, R170 ;  /* 0x000000aa43aa723e */ /* 0x000fe400000010ff */
[----:B------:R-:W-:Y:S02]  /*f0b0*/  F2FP.BF16.F32.PACK_AB R172, R69, R172 ;  /* 0x000000ac45ac723e */ /* 0x000fe400000010ff */
[----:B------:R-:W-:-:S02]  /*f0c0*/  F2FP.BF16.F32.PACK_AB R174, R41, R174 ;  /* 0x000000ae29ae723e */ /* 0x000fc400000010ff */
[----:B------:R-:W0:Y:S01]  /*f0d0*/  MUFU.EX2 R171, R171 ;  /* 0x000000ab00ab7308 */ /* 0x000e220000000800 */
[----:B-1----:R-:W-:Y:S01]  /*f0e0*/  FADD.FTZ R5, R169, R38 ;  /* 0x00000026a9057221 */ /* 0x002fe20000010000 */
[----:B------:R-:W-:Y:S02]  /*f0f0*/  F2FP.BF16.F32.PACK_AB R165, R12, R165 ;  /* 0x000000a50ca5723e */ /* 0x000fe400000010ff */
[----:B------:R-:W-:-:S04]  /*f100*/  F2FP.BF16.F32.PACK_AB R167, R20, R167 ;  /* 0x000000a714a7723e */ /* 0x000fc800000010ff */
[----:B------:R-:W1:Y:S01]  /*f110*/  MUFU.EX2 R30, R30 ;  /* 0x0000001e001e7308 */ /* 0x000e620000000800 */
[C---:B--2---:R-:W-:Y:S01]  /*f120*/  FADD.FTZ R38, R26.reuse, R5 ;  /* 0x000000051a267221 */ /* 0x044fe20000010000 */
[----:B------:R-:W-:Y:S01]  /*f130*/  FADD.FTZ R5, R41, R42 ;  /* 0x0000002a29057221 */ /* 0x000fe20000010000 */
[----:B------:R-:W-:-:S03]  /*f140*/  F2FP.BF16.F32.PACK_AB R169, R26, R169 ;  /* 0x000000a91aa9723e */ /* 0x000fc600000010ff */
[----:B------:R-:W-:Y:S01]  /*f150*/  FADD.FTZ R42, R176, R5 ;  /* 0x00000005b02a7221 */ /* 0x000fe20000010000 */
[----:B------:R-:W-:Y:S01]  /*f160*/  F2FP.BF16.F32.PACK_AB R176, R45, R176 ;  /* 0x000000b02db0723e */ /* 0x000fe200000010ff */
[----:B------:R-:W2:Y:S01]  /*f170*/  MUFU.EX2 R173, R173 ;  /* 0x000000ad00ad7308 */ /* 0x000ea20000000800 */
[----:B0-----:R-:W-:Y:S01]  /*f180*/  FADD.FTZ R3, R171, R38 ;  /* 0x00000026ab037221 */ /* 0x001fe20000010000 */
[----:B------:R-:W-:-:S04]  /*f190*/  FADD.FTZ R5, R45, R42 ;  /* 0x0000002a2d057221 */ /* 0x000fc80000010000 */
[----:B------:R-:W-:Y:S01]  /*f1a0*/  FADD.FTZ R42, R178, R5 ;  /* 0x00000005b22a7221 */ /* 0x000fe20000010000 */
[C---:B------:R-:W-:Y:S01]  /*f1b0*/  F2FP.BF16.F32.PACK_AB R178, R49.reuse, R178 ;  /* 0x000000b231b2723e */ /* 0x040fe200000010ff */
[----:B------:R-:W0:Y:S01]  /*f1c0*/  MUFU.EX2 R34, R34 ;  /* 0x0000002200227308 */ /* 0x000e220000000800 */
[C---:B-1----:R-:W-:Y:S01]  /*f1d0*/  FADD.FTZ R38, R30.reuse, R3 ;  /* 0x000000031e267221 */ /* 0x042fe20000010000 */
[----:B------:R-:W-:Y:S01]  /*f1e0*/  FADD.FTZ R5, R49, R42 ;  /* 0x0000002a31057221 */ /* 0x000fe20000010000 */
[----:B------:R-:W-:-:S03]  /*f1f0*/  F2FP.BF16.F32.PACK_AB R171, R30, R171 ;  /* 0x000000ab1eab723e */ /* 0x000fc600000010ff */
[----:B------:R-:W-:Y:S01]  /*f200*/  FADD.FTZ R42, R180, R5 ;  /* 0x00000005b42a7221 */ /* 0x000fe20000010000 */
[----:B------:R-:W-:Y:S01]  /*f210*/  F2FP.BF16.F32.PACK_AB R180, R53, R180 ;  /* 0x000000b435b4723e */ /* 0x000fe200000010ff */
[----:B------:R-:W1:Y:S01]  /*f220*/  MUFU.EX2 R175, R175 ;  /* 0x000000af00af7308 */ /* 0x000e620000000800 */
[----:B--2---:R-:W-:Y:S01]  /*f230*/  FADD.FTZ R3, R173, R38 ;  /* 0x00000026ad037221 */ /* 0x004fe20000010000 */
[----:B------:R-:W-:-:S06]  /*f240*/  FADD.FTZ R5, R53, R42 ;  /* 0x0000002a35057221 */ /* 0x000fcc0000010000 */
        /* <DEDUP_REMOVED lines=13> */
[----:B------:R-:W1:Y:S01]  /*f320*/  MUFU.EX2 R75, R75 ;  /* 0x0000004b004b7308 */ /* 0x000e620000000800 */
[----:B--2---:R-:W-:-:S07]  /*f330*/  FADD.FTZ R42, R182, R5 ;  /* 0x00000005b62a7221 */ /* 0x004fce0000010000 */
[----:B------:R-:W2:Y:S01]  /*f340*/  MUFU.EX2 R14, R14 ;  /* 0x0000000e000e7308 */ /* 0x000ea20000000800 */
[----:B0-----:R-:W-:-:S07]  /*f350*/  FADD.FTZ R3, R179, R38 ;  /* 0x00000026b3037221 */ /* 0x001fce0000010000 */
[----:B------:R-:W0:Y:S01]  /*f360*/  MUFU.EX2 R184, R184 ;  /* 0x000000b800b87308 */ /* 0x000e220000000800 */
[C---:B-1----:R-:W-:Y:S01]  /*f370*/  FADD.FTZ R5, R75.reuse, R42 ;  /* 0x0000002a4b057221 */ /* 0x042fe20000010000 */
[----:B------:R-:W-:-:S06]  /*f380*/  F2FP.BF16.F32.PACK_AB R182, R75, R182 ;  /* 0x000000b64bb6723e */ /* 0x000fcc00000010ff */
[----:B------:R-:W1:Y:S01]  /*f390*/  MUFU.EX2 R181, R181 ;  /* 0x000000b500b57308 */ /* 0x000e620000000800 */
[C---:B--2---:R-:W-:Y:S01]  /*f3a0*/  FADD.FTZ R38, R14.reuse, R3 ;  /* 0x000000030e267221 */ /* 0x044fe20000010000 */
[----:B------:R-:W-:-:S06]  /*f3b0*/  F2FP.BF16.F32.PACK_AB R179, R14, R179 ;  /* 0x000000b30eb3723e */ /* 0x000fcc00000010ff */
[----:B------:R-:W2:Y:S01]  /*f3c0*/  MUFU.EX2 R77, R77 ;  /* 0x0000004d004d7308 */ /* 0x000ea20000000800 */
[----:B0-----:R-:W-:-:S07]  /*f3d0*/  FADD.FTZ R42, R184, R5 ;  /* 0x00000005b82a7221 */ /* 0x001fce0000010000 */
[----:B------:R-:W0:Y:S01]  /*f3e0*/  MUFU.EX2 R24, R24 ;  /* 0x0000001800187308 */ /* 0x000e220000000800 */
[----:B-1----:R-:W-:-:S07]  /*f3f0*/  FADD.FTZ R3, R181, R38 ;  /* 0x00000026b5037221 */ /* 0x002fce0000010000 */
[----:B------:R-:W1:Y:S01]  /*f400*/  MUFU.EX2 R186, R186 ;  /* 0x000000ba00ba7308 */ /* 0x000e620000000800 */
[C---:B--2---:R-:W-:Y:S01]  /*f410*/  FADD.FTZ R5, R77.reuse, R42 ;  /* 0x0000002a4d057221 */ /* 0x044fe20000010000 */
[----:B------:R-:W-:-:S06]  /*f420*/  F2FP.BF16.F32.PACK_AB R184, R77, R184 ;  /* 0x000000b84db8723e */ /* 0x000fcc00000010ff */
[----:B------:R-:W2:Y:S01]  /*f430*/  MUFU.EX2 R15, R15 ;  /* 0x0000000f000f7308 */ /* 0x000ea20000000800 */
[C---:B0-----:R-:W-:Y:S01]  /*f440*/  FADD.FTZ R38, R24.reuse, R3 ;  /* 0x0000000318267221 */ /* 0x041fe20000010000 */
[----:B------:R-:W-:-:S06]  /*f450*/  F2FP.BF16.F32.PACK_AB R181, R24, R181 ;  /* 0x000000b518b5723e */ /* 0x000fcc00000010ff */
[----:B------:R-:W0:Y:S01]  /*f460*/  MUFU.EX2 R79, R79 ;  /* 0x0000004f004f7308 */ /* 0x000e220000000800 */
[----:B-1----:R-:W-:-:S07]  /*f470*/  FADD.FTZ R42, R186, R5 ;  /* 0x00000005ba2a7221 */ /* 0x002fce0000010000 */
[----:B------:R-:W1:Y:S01]  /*f480*/  MUFU.EX2 R28, R28 ;  /* 0x0000001c001c7308 */ /* 0x000e620000000800 */
[----:B--2---:R-:W-:-:S07]  /*f490*/  FADD.FTZ R3, R15, R38 ;  /* 0x000000260f037221 */ /* 0x004fce0000010000 */
[----:B------:R-:W2:Y:S01]  /*f4a0*/  MUFU.EX2 R188, R188 ;  /* 0x000000bc00bc7308 */ /* 0x000ea20000000800 */
[C---:B0-----:R-:W-:Y:S01]  /*f4b0*/  FADD.FTZ R5, R79.reuse, R42 ;  /* 0x0000002a4f057221 */ /* 0x041fe20000010000 */
[----:B------:R-:W-:-:S06]  /*f4c0*/  F2FP.BF16.F32.PACK_AB R186, R79, R186 ;  /* 0x000000ba4fba723e */ /* 0x000fcc00000010ff */
        /* <DEDUP_REMOVED lines=26> */
[----:B--2---:R-:W-:-:S04]  /*f670*/  FADD.FTZ R8, R56, R5 ;  /* 0x0000000538087221 */ /* 0x004fc80000010000 */
[C---:B0-----:R-:W-:Y:S01]  /*f680*/  FADD.FTZ R8, R191.reuse, R8 ;  /* 0x00000008bf087221 */ /* 0x041fe20000010000 */
[----:B------:R-:W-:Y:S01]  /*f690*/  F2FP.BF16.F32.PACK_AB R191, R191, R56 ;  /* 0x00000038bfbf723e */ /* 0x000fe200000010ff */
[C---:B-1----:R-:W-:Y:S01]  /*f6a0*/  FADD.FTZ R3, R63.reuse, R42 ;  /* 0x0000002a3f037221 */ /* 0x042fe20000010000 */
[----:B------:R-:W-:Y:S01]  /*f6b0*/  F2FP.BF16.F32.PACK_AB R190, R63, R190 ;  /* 0x000000be3fbe723e */ /* 0x000fe200000010ff */
[----:B------:R-:W-:Y:S06]  /*f6c0*/  @!P1 BRA `(.L_x_637) ;  /* 0x0000002c001c9947 */ /* 0x000fec0003800000 */
[----:B------:R-:W-:Y:S01]  /*f6d0*/  IMAD.MOV.U32 R10, RZ, RZ, R43 ;  /* 0x000000ffff0a7224 */ /* 0x000fe200078e002b */
[----:B------:R-:W-:Y:S01]  /*f6e0*/  MOV R11, R37 ;  /* 0x00000025000b7202 */ /* 0x000fe20000000f00 */
[----:B------:R-:W-:Y:S01]  /*f6f0*/  IMAD.MOV.U32 R4, RZ, RZ, R158 ;  /* 0x000000ffff047224 */ /* 0x000fe200078e009e */
[----:B------:R-:W-:Y:S01]  /*f700*/  CS2R R150, SRZ ;  /* 0x0000000000967805 */ /* 0x000fe2000001ff00 */
[----:B------:R-:W-:Y:S01]  /*f710*/  IMAD.MOV.U32 R12, RZ, RZ, R157 ;  /* 0x000000ffff0c7224 */ /* 0x000fe200078e009d */
        /* <DEDUP_REMOVED lines=30> */
[----:B------:R-:W-:-:S07]  /*f900*/  CS2R R88, SRZ ;  /* 0x0000000000587805 */ /* 0x000fce000001ff00 */
.L_x_649:
[----:B------:R-:W-:Y:S01]  /*f910*/  ISETP.NE.AND P1, PT, R12, 0x1, PT ;  /* 0x000000010c00780c */ /* 0x000fe20003f25270 */
[----:B------:R-:W-:Y:S05]  /*f920*/  YIELD ;  /* 0x0000000000007946 */ /* 0x000fea0003800000 */
[----:B------:R-:W-:Y:S02]  /*f930*/  SEL R5, RZ, 0x1, P1 ;  /* 0x00000001ff057807 */ /* 0x000fe40000800000 */
[----:B------:R-:W-:Y:S02]  /*f940*/  ISETP.NE.AND P1, PT, R195, RZ, PT ;  /* 0x000000ffc300720c */ /* 0x000fe40003f25270 */
[----:B------:R-:W-:-:S11]  /*f950*/  LOP3.LUT R158, R4, R5, RZ, 0x3c, !PT ;  /* 0x00000005049e7212 */ /* 0x000fd600078e3cff */
[----:B------:R-:W-:Y:S05]  /*f960*/  @P1 BRA `(.L_x_638) ;  /* 0x00000000003c1947 */ /* 0x000fea0003800000 */
[----:B------:R-:W-:Y:S05]  /*f970*/  @!P0 BRA `(.L_x_639) ;  /* 0x0000000000048947 */ /* 0x000fea0003800000 */
[----:B------:R-:W-:Y:S01]  /*f980*/  BPT.TRAP 0x1 ;  /* 0x000000040000795c */ /* 0x000fe20000300000 */
.L_x_639:
[----:B------:R-:W-:Y:S01]  /*f990*/  VIADD R5, R12, 0x1 ;  /* 0x000000010c057836 */ /* 0x000fe20000000000 */
[----:B------:R-:W-:-:S04]  /*f9a0*/  SHF.L.U32 R6, R158, 0x1f, RZ ;  /* 0x0000001f9e067819 */ /* 0x000fc800000006ff */
[----:B------:R-:W-:-:S04]  /*f9b0*/  ISETP.NE.AND P2, PT, R5, 0x2, PT ;  /* 0x000000020500780c */ /* 0x000fc80003f45270 */
[----:B------:R-:W-:-:S05]  /*f9c0*/  SEL R5, R5, RZ, P2 ;  /* 0x000000ff05057207 */ /* 0x000fca0001000000 */
[----:B------:R-:W-:-:S04]  /*f9d0*/  IMAD R5, R5, 0x8, R156 ;  /* 0x0000000805057824 */ /* 0x000fc800078e029c */
[----:B------:R0:W1:Y:S01]  /*f9e0*/  SYNCS.PHASECHK.TRANS64.TRYWAIT P2, [R5+URZ+0x28830], R6 ;  /* 0x02883006050075a7 */ /* 0x000062000804017f */
[----:B------:R-:W-:Y:S05]  /*f9f0*/  @!P0 BRA `(.L_x_640) ;  /* 0x0000000000048947 */ /* 0x000fea0003800000 */
[----:B------:R-:W-:Y:S01]  /*fa00*/  BPT.TRAP 0x1 ;  /* 0x000000040000795c */ /* 0x000fe20000300000 */
.L_x_640:
[----:B------:R-:W-:Y:S04]  /*fa10*/  BSSY B0, `(.L_x_638) ;  /* 0x0000004000007945 */ /* 0x000fe80003800000 */
[----:B-1----:R-:W-:Y:S05]  /*fa20*/  @P2 BRA `(.L_x_641) ;  /* 0x0000000000082947 */ /* 0x002fea0003800000 */
[----:B------:R-:W1:Y:S02]  /*fa30*/  SYNCS.PHASECHK.TRANS64.TRYWAIT P2, [R5+URZ+0x28830], R6 ;  /* 0x02883006050075a7 */ /* 0x000e64000804017f */
[----:B-1----:R-:W-:Y:S05]  /*fa40*/  @!P2 BRA `(.L_x_642) ;  /* 0x000000e400e4a947 */ /* 0x002fea0003800000 */
.L_x_641:
[----:B------:R-:W-:Y:S05]  /*fa50*/  BSYNC B0 ;  /* 0x0000000000007941 */ /* 0x000fea0003800000 */
.L_x_638:
[----:B01----:R-:W0:Y:S01]  /*fa60*/  S2R R5, SR_TID.X ;  /* 0x0000000000057919 */ /* 0x003e220000002100 */
[----:B------:R-:W-:Y:S01]  /*fa70*/  VIADD R157, R12, 0x1 ;  /* 0x000000010c9d7836 */ /* 0x000fe20000000000 */
[----:B------:R-:W-:Y:S05]  /*fa80*/  WARPSYNC.ALL ;  /* 0x0000000000007948 */ /* 0x000fea0003800000 */
[C---:B------:R-:W-:Y:S01]  /*fa90*/  ISETP.NE.AND P2, PT, R157.reuse, 0x2, PT ;  /* 0x000000029d00780c */ /* 0x040fe20003f45270 */
[----:B------:R-:W-:Y:S02]  /*faa0*/  IMAD.MOV.U32 R7, RZ, RZ, 0x40000040 ;  /* 0x40000040ff077424 */ /* 0x000fe400078e00ff */
[----:B------:R-:W-:Y:S01]  /*fab0*/  IMAD.MOV.U32 R25, RZ, RZ, 0x40000040 ;  /* 0x40000040ff197424 */ /* 0x000fe200078e00ff */
[----:B------:R-:W-:Y:S01]  /*fac0*/  SEL R157, R157, RZ, P2 ;  /* 0x000000ff9d9d7207 */ /* 0x000fe20001000000 */
[----:B------:R-:W-:Y:S01]  /*fad0*/  IMAD.MOV.U32 R21, RZ, RZ, 0x40000040 ;  /* 0x40000040ff157424 */ /* 0x000fe200078e00ff */
[----:B------:R-:W-:Y:S01]  /*fae0*/  R2UR UR7, R7 ;  /* 0x00000000070772ca */ /* 0x000fe200000e0000 */
[----:B------:R-:W-:Y:S01]  /*faf0*/  IMAD.MOV.U32 R15, RZ, RZ, 0x40000040 ;  /* 0x40000040ff0f7424 */ /* 0x000fe200078e00ff */
[----:B------:R-:W-:Y:S01]  /*fb00*/  R2UR UR15, R25 ;  /* 0x00000000190f72ca */ /* 0x000fe200000e0000 */
[----:B------:R-:W-:Y:S01]  /*fb10*/  IMAD R6, R157, 0x800, R0 ;  /* 0x000008009d067824 */ /* 0x000fe200078e0200 */
[----:B------:R-:W-:-:S02]  /*fb20*/  R2UR UR31, R25 ;  /* 0x00000000191f72ca */ /* 0x000fc400000e0000 */
[----:B------:R-:W-:Y:S01]  /*fb30*/  R2UR UR11, R21 ;  /* 0x00000000150b72ca */ /* 0x000fe200000e0000 */
[C---:B------:R-:W-:Y:S01]  /*fb40*/  VIADD R20, R6.reuse, 0x2 ;  /* 0x0000000206147836 */ /* 0x040fe20000000000 */
[C---:B------:R-:W-:Y:S01]  /*fb50*/  IADD3 R24, R6.reuse, 0x4, RZ ;  /* 0x0000000406187810 */ /* 0x040fe20007ffe0ff */
[C---:B------:R-:W-:Y:S01]  /*fb60*/  VIADD R14, R6.reuse, 0x6 ;  /* 0x00000006060e7836 */ /* 0x040fe20000000000 */
[----:B------:R-:W-:Y:S02]  /*fb70*/  R2UR UR6, R6 ;  /* 0x00000000060672ca */ /* 0x000fe400000e0000 */
[----:B------:R-:W-:Y:S01]  /*fb80*/  R2UR UR14, R24 ;  /* 0x00000000180e72ca */ /* 0x000fe200000e0000 */
[----:B------:R-:W-:Y:S01]  /*fb90*/  VIADD R24, R6, 0x404 ;  /* 0x0000040406187836 */ /* 0x000fe20000000000 */
[----:B------:R-:W-:Y:S01]  /*fba0*/  R2UR UR10, R20 ;  /* 0x00000000140a72ca */ /* 0x000fe200000e0000 */
[----:B------:R-:W-:Y:S01]  /*fbb0*/  VIADD R20, R6, 0x400 ;  /* 0x0000040006147836 */ /* 0x000fe20000000000 */
[----:B------:R-:W-:Y:S01]  /*fbc0*/  R2UR UR18, R14 ;  /* 0x000000000e1272ca */ /* 0x000fe200000e0000 */
[----:B------:R-:W-:Y:S01]  /*fbd0*/  VIADD R14, R6, 0x402 ;  /* 0x00000402060e7836 */ /* 0x000fe20000000000 */
[----:B------:R-:W-:-:S02]  /*fbe0*/  R2UR UR30, R24 ;  /* 0x00000000181e72ca */ /* 0x000fc400000e0000 */
[----:B0-----:R-:W-:Y:S02]  /*fbf0*/  SHF.R.U32.HI R5, RZ, 0x7, R5 ;  /* 0x00000007ff057819 */ /* 0x001fe40000011605 */
[----:B------:R-:W-:Y:S02]  /*fc00*/  R2UR UR19, R15 ;  /* 0x000000000f1372ca */ /* 0x000fe400000e0000 */
[----:B------:R-:W-:Y:S01]  /*fc10*/  R2UR UR22, R20 ;  /* 0x00000000141672ca */ /* 0x000fe200000e0000 */
[----:B------:R-:W-:Y:S01]  /*fc20*/  VIADD R5, R5, 0x8 ;  /* 0x0000000805057836 */ /* 0x000fe20000000000 */
[----:B------:R-:W-:Y:S02]  /*fc30*/  R2UR UR23, R21 ;  /* 0x00000000151772ca */ /* 0x000fe400000e0000 */
[----:B------:R-:W-:Y:S02]  /*fc40*/  R2UR UR26, R14 ;  /* 0x000000000e1a72ca */ /* 0x000fe400000e0000 */
[----:B------:R0:W-:Y:S01]  /*fc50*/  BAR.SYNC.DEFER_BLOCKING R5, 0x100 ;  /* 0x000400050000751d */ /* 0x0001e20000010000 */
[----:B------:R-:W-:-:S02]  /*fc60*/  R2UR UR27, R15 ;  /* 0x000000000f1b72ca */ /* 0x000fc400000e0000 */
[----:B------:R-:W-:Y:S02]  /*fc70*/  IADD3 R6, R6, 0x406, RZ ;  /* 0x0000040606067810 */ /* 0x000fe40007ffe0ff */
[----:B------:R-:W-:Y:S02]  /*fc80*/  R2UR UR35, R7 ;  /* 0x00000000072372ca */ /* 0x000fe400000e0000 */
[----:B------:R-:W-:Y:S01]  /*fc90*/  R2UR UR34, R6 ;  /* 0x00000000062272ca */ /* 0x000fe200000e0000 */
        /* <DEDUP_REMOVED lines=27> */
.L_x_644:
[----:B------:R-:W-:Y:S01]  /*fe50*/  SHF.L.U32 R4, R4, 0x1f, RZ ;  /* 0x0000001f04047819 */ /* 0x000fe200000006ff */
[----:B------:R-:W-:-:S04]  /*fe60*/  IMAD R5, R12, 0x8, R156 ;  /* 0x000000080c057824 */ /* 0x000fc800078e029c */
[----:B------:R0:W1:Y:S01]  /*fe70*/  SYNCS.PHASECHK.TRANS64.TRYWAIT P1, [R5+URZ+0x28850], R4 ;  /* 0x02885004050075a7 */ /* 0x000062000802017f */
[----:B------:R-:W-:Y:S05]  /*fe80*/  @!P0 BRA `(.L_x_645) ;  /* 0x0000000000048947 */ /* 0x000fea0003800000 */
[----:B------:R-:W-:Y:S01]  /*fe90*/  BPT.TRAP 0x1 ;  /* 0x000000040000795c */ /* 0x000fe20000300000 */
.L_x_645:
[----:B-1----:R-:W-:Y:S05]  /*fea0*/  @P1 BRA `(.L_x_643) ;  /* 0x0000000000081947 */ /* 0x002fea0003800000 */
[----:B------:R-:W1:Y:S02]  /*feb0*/  SYNCS.PHASECHK.TRANS64.TRYWAIT P1, [R5+URZ+0x28850], R4 ;  /* 0x02885004050075a7 */ /* 0x000e64000802017f */
[----:B-1----:R-:W-:Y:S05]  /*fec0*/  @!P1 BRA `(.L_x_646) ;  /* 0x000000e000d89947 */ /* 0x002fea0003800000 */
.L_x_643:
[----:B01----:R-:W-:Y:S01]  /*fed0*/  VIADD R4, R156, 0x400 ;  /* 0x000004009c047836 */ /* 0x003fe20000000000 */
[----:B------:R-:W-:Y:S05]  /*fee0*/  WARPSYNC.ALL ;  /* 0x0000000000007948 */ /* 0x000fea0003800000 */
[----:B------:R-:W-:Y:S01]  /*fef0*/  SHF.R.U32.HI R4, RZ, 0x4, R4 ;  /* 0x00000004ff047819 */ /* 0x000fe20000011604 */
[----:B------:R-:W-:Y:S01]  /*ff00*/  IMAD.MOV.U32 R5, RZ, RZ, 0x40000040 ;  /* 0x40000040ff057424 */ /* 0x000fe200078e00ff */
[----:B------:R-:W-:Y:S01]  /*ff10*/  WARPGROUP.ARRIVE ;  /* 0x00000000000079c5 */ /* 0x000fe20000000000 */
[----:B------:R-:W-:Y:S01]  /*ff20*/  IMAD.MOV.U32 R7, RZ, RZ, 0x40000040 ;  /* 0x40000040ff077424 */ /* 0x000fe200078e00ff */
[----:B------:R-:W-:-:S04]  /*ff30*/  LOP3.LUT R4, R4, 0x3fff, RZ, 0xc0, !PT ;  /* 0x00003fff04047812 */ /* 0x000fc800078ec0ff */
[----:B------:R-:W0:Y:S01]  /*ff40*/  S2R R13, SR_TID.X ;  /* 0x00000000000d7919 */ /* 0x000e220000002100 */
[----:B------:R-:W-:Y:S02]  /*ff50*/  R2UR UR7, R5 ;  /* 0x00000000050772ca */ /* 0x000fe400000e0000 */
[----:B------:R-:W-:Y:S02]  /*ff60*/  LOP3.LUT R4, R4, 0x4000000, RZ, 0xfc, !PT ;  /* 0x0400000004047812 */ /* 0x000fe400078efcff */
[----:B------:R-:W-:-:S03]  /*ff70*/  MOV R5, 0x40000040 ;  /* 0x4000004000057802 */ /* 0x000fc60000000f00 */
[----:B------:R-:W-:-:S04]  /*ff80*/  IMAD R4, R12, 0x800, R4 ;  /* 0x000008000c047824 */ /* 0x000fc800078e0204 */
[C---:B------:R-:W-:Y:S01]  /*ff90*/  VIADD R6, R4.reuse, 0x80 ;  /* 0x0000008004067836 */ /* 0x040fe20000000000 */
[----:B------:R-:W-:-:S13]  /*ffa0*/  R2UR UR6, R4 ;  /* 0x00000000040672ca */ /* 0x000fda00000e0000 */
[----:B------:R-:W-:Y:S01]  /*ffb0*/  HGMMA.64x128x16.F32.BF16 R88, R160, gdesc[UR4].tnspB, R88, gsb0 ;  /* 0x41e00004a0587df0 */ /* 0x000fe20008001858 */
[----:B------:R-:W-:Y:S01]  /*ffc0*/  R2UR UR6, R6 ;  /* 0x00000000060672ca */ /* 0x000fe200000e0000 */
[----:B------:R-:W-:Y:S01]  /*ffd0*/  VIADD R6, R4, 0x100 ;  /* 0x0000010004067836 */ /* 0x000fe20000000000 */
[----:B------:R-:W-:Y:S01]  /*ffe0*/  R2UR UR7, R7 ;  /* 0x00000000070772ca */ /* 0x000fe200000e0000 */
[----:B------:R-:W-:Y:S01]  /*fff0*/  IMAD.MOV.U32 R7, RZ, RZ, 0x40000040 ;  /* 0x40000040ff077424 */ /* 0x000fe200078e00ff */
[----:B0-----:R-:W-:Y:S01]  /*10000*/  SHF.R.U32.HI R13, RZ, 0x7, R13 ;  /* 0x00000007ff0d7819 */ /* 0x001fe2000001160d */
[----:B------:R-:W-:Y:S02]  /*10010*/  WARPGROUP.DEPBAR.LE gsb0, 0x0 ;  /* 0x00008000000079c5 */ /* 0x000fe40000010000 */
[----:B------:R-:W-:-:S08]  /*10020*/  WARPGROUP.ARRIVE ;  /* 0x00000000000079c5 */ /* 0x000fd00000000000 */
[----:B------:R-:W-:Y:S01]  /*10030*/  HGMMA.64x128x16.F32.BF16 R88, R164, gdesc[UR4].tnspB, R88, gsb0 ;  /* 0x41e00004a4587df0 */ /* 0x000fe20008001858 */
[----:B------:R-:W-:Y:S02]  /*10040*/  R2UR UR6, R6 ;  /* 0x00000000060672ca */ /* 0x000fe400000e0000 */
[----:B------:R-:W-:Y:S01]  /*10050*/  R2UR UR7, R7 ;  /* 0x00000000070772ca */ /* 0x000fe200000e0000 */
[----:B------:R-:W-:Y:S01]  /*10060*/  IMAD.MOV.U32 R7, RZ, RZ, 0x40000040 ;  /* 0x40000040ff077424 */ /* 0x000fe200078e00ff */
[----:B------:R-:W-:Y:S01]  /*10070*/  IADD3 R6, R4, 0x180, RZ ;  /* 0x0000018004067810 */ /* 0x000fe20007ffe0ff */
[----:B------:R-:W-:Y:S02]  /*10080*/  WARPGROUP.DEPBAR.LE gsb0, 0x0 ;  /* 0x00008000000079c5 */ /* 0x000fe40000010000 */
[----:B------:R-:W-:-:S08]  /*10090*/  WARPGROUP.ARRIVE ;  /* 0x00000000000079c5 */ /* 0x000fd00000000000 */
[----:B------:R-:W-:Y:S01]  /*100a0*/  HGMMA.64x128x16.F32.BF16 R88, R168, gdesc[UR4].tnspB, R88, gsb0 ;  /* 0x41e00004a8587df0 */ /* 0x000fe20008001858 */
[----:B------:R-:W-:Y:S01]  /*100b0*/  R2UR UR6, R6 ;  /* 0x00000000060672ca */ /* 0x000fe200000e0000 */
[----:B------:R-:W-:Y:S01]  /*100c0*/  VIADD R6, R4, 0x200 ;  /* 0x0000020004067836 */ /* 0x000fe20000000000 */
[----:B------:R-:W-:Y:S01]  /*100d0*/  R2UR UR7, R7 ;  /* 0x00000000070772ca */ /* 0x000fe200000e0000 */
[----:B------:R-:W-:Y:S01]  /*100e0*/  IMAD.MOV.U32 R7, RZ, RZ, 0x40000040 ;  /* 0x40000040ff077424 */ /* 0x000fe200078e00ff */
[----:B------:R-:W-:Y:S02]  /*100f0*/  WARPGROUP.DEPBAR.LE gsb0, 0x0 ;  /* 0x00008000000079c5 */ /* 0x000fe40000010000 */
[----:B------:R-:W-:-:S09]  /*10100*/  WARPGROUP.ARRIVE ;  /* 0x00000000000079c5 */ /* 0x000fd20000000000 */
        /* <DEDUP_REMOVED lines=9> */
[C---:B------:R-:W-:Y:S01]  /*101a0*/  VIADD R6, R4.reuse, 0x300 ;  /* 0x0000030004067836 */ /* 0x040fe20000000000 */
[----:B------:R-:W-:Y:S01]  /*101b0*/  R2UR UR7, R7 ;  /* 0x00000000070772ca */ /* 0x000fe200000e0000 */
[----:B------:R-:W-:Y:S02]  /*101c0*/  IMAD.MOV.U32 R7, RZ, RZ, 0x40000040 ;  /* 0x40000040ff077424 */ /* 0x000fe400078e00ff */
[----:B------:R-:W-:Y:S01]  /*101d0*/  VIADD R4, R4, 0x380 ;  /* 0x0000038004047836 */ /* 0x000fe20000000000 */
[----:B------:R-:W-:Y:S02]  /*101e0*/  WARPGROUP.DEPBAR.LE gsb0, 0x0 ;  /* 0x00008000000079c5 */ /* 0x000fe40000010000 */
[----:B------:R-:W-:-:S07]  /*101f0*/  WARPGROUP.ARRIVE ;  /* 0x00000000000079c5 */ /* 0x000fce0000000000 */
[----:B------:R-:W-:Y:S01]  /*10200*/  HGMMA.64x128x16.F32.BF16 R88, R180, gdesc[UR4].tnspB, R88, gsb0 ;  /* 0x41e00004b4587df0 */ /* 0x000fe20008001858 */
[----:B------:R-:W-:Y:S02]  /*10210*/  R2UR UR6, R6 ;  /* 0x00000000060672ca */ /* 0x000fe400000e0000 */
[----:B------:R-:W-:Y:S01]  /*10220*/  R2UR UR7, R7 ;  /* 0x00000000070772ca */ /* 0x000fe200000e0000 */
[----:B------:R-:W-:Y:S02]  /*10230*/  WARPGROUP.DEPBAR.LE gsb0, 0x0 ;  /* 0x00008000000079c5 */ /* 0x000fe40000010000 */
[----:B------:R-:W-:-:S10]  /*10240*/  WARPGROUP.ARRIVE ;  /* 0x00000000000079c5 */ /* 0x000fd40000000000 */
[----:B------:R-:W-:Y:S01]  /*10250*/  HGMMA.64x128x16.F32.BF16 R88, R184, gdesc[UR4].tnspB, R88, gsb0 ;  /* 0x41e00004b8587df0 */ /* 0x000fe20008001858 */
[----:B------:R-:W-:Y:S02]  /*10260*/  R2UR UR6, R4 ;  /* 0x00000000040672ca */ /* 0x000fe400000e0000 */
[----:B------:R-:W-:Y:S02]  /*10270*/  R2UR UR7, R5 ;  /* 0x00000000050772ca */ /* 0x000fe400000e0000 */
[----:B------:R-:W-:Y:S01]  /*10280*/  IADD3 R4, -R13, 0xb, RZ ;  /* 0x0000000b0d047810 */ /* 0x000fe20007ffe1ff */
[----:B------:R-:W-:Y:S02]  /*10290*/  WARPGROUP.DEPBAR.LE gsb0, 0x0 ;  /* 0x00008000000079c5 */ /* 0x000fe40000010000 */
[----:B------:R-:W-:-:S08]  /*102a0*/  WARPGROUP.ARRIVE ;  /* 0x00000000000079c5 */ /* 0x000fd00000000000 */
[----:B------:R-:W-:Y:S03]  /*102b0*/  HGMMA.64x128x16.F32.BF16 R88, R188, gdesc[UR4].tnspB, R88, gsb0 ;  /* 0x41e00004bc587df0 */ /* 0x000fe60008001858 */
[----:B------:R-:W-:Y:S02]  /*102c0*/  WARPGROUP.DEPBAR.LE gsb0, 0x0 ;  /* 0x00008000000079c5 */ /* 0x000fe40000010000 */
[----:B------:R0:W-:Y:S06]  /*102d0*/  BAR.ARV R4, 0x100 ;  /* 0x000400040000751d */ /* 0x0001ec0000002000 */
[----:B------:R-:W-:Y:S05]  /*102e0*/  @!P0 BRA `(.L_x_647) ;  /* 0x0000000000048947 */ /* 0x000fea0003800000 */
[----:B------:R-:W-:Y:S01]  /*102f0*/  BPT.TRAP 0x1 ;  /* 0x000000040000795c */ /* 0x000fe20000300000 */
.L_x_647:
        /* <DEDUP_REMOVED lines=72> */
[----:B------:R-:W-:-:S06]  /*10780*/  UMOV UR46, UR44 ;  /* 0x0000002c002e7c82 */ /* 0x000fcc0008000000 */
        /* <DEDUP_REMOVED lines=11> */
[----:B0-----:R-:W-:Y:S01]  /*10840*/  FMNMX.FTZ R37, R27, R70, !PT ;  /* 0x000000461b257209 */ /* 0x001fe20007810000 */
[----:B------:R-:W-:Y:S01]  /*10850*/  FMUL.FTZ R70, R77, UR45 ;  /* 0x0000002d4d467c20 */ /* 0x000fe20008410000 */
[----:B------:R-:W-:-:S05]  /*10860*/  FMUL.FTZ R77, R84, UR45 ;  /* 0x0000002d544d7c20 */ /* 0x000fca0008410000 */
        /* <DEDUP_REMOVED lines=15> */
[----:B--2---:R-:W-:Y:S01]  /*10960*/  FMNMX.FTZ R37, R35, R72, !PT ;  /* 0x0000004823257209 */ /* 0x004fe20007810000 */
[----:B------:R-:W-:Y:S01]  /*10970*/  FMUL.FTZ R72, R79, UR45 ;  /* 0x0000002d4f487c20 */ /* 0x000fe20008410000 */
[----:B------:R-:W-:-:S05]  /*10980*/  FMUL.FTZ R79, R86, UR45 ;  /* 0x0000002d564f7c20 */ /* 0x000fca0008410000 */
        /* <DEDUP_REMOVED lines=15> */
[----:B-1----:R-:W-:Y:S01]  /*10a80*/  FMNMX.FTZ R37, R45, R74, !PT ;  /* 0x0000004a2d257209 */ /* 0x002fe20007810000 */
[----:B------:R-:W-:-:S06]  /*10a90*/  FMUL.FTZ R74, R81, UR45 ;  /* 0x0000002d514a7c20 */ /* 0x000fcc0008410000 */
        /* <DEDUP_REMOVED lines=16> */
[----:B------:R-:W-:-:S06]  /*10ba0*/  FMUL.FTZ R76, R83, UR45 ;  /* 0x0000002d534c7c20 */ /* 0x000fcc0008410000 */
        /* <DEDUP_REMOVED lines=16> */
[----:B------:R-:W-:-:S06]  /*10cb0*/  FMUL.FTZ R78, R85, UR45 ;  /* 0x0000002d554e7c20 */ /* 0x000fcc0008410000 */
        /* <DEDUP_REMOVED lines=35> */
[----:B--2---:R-:W-:-:S03]  /*10ef0*/  FMNMX.FTZ R43, R79, R84, !PT ;  /* 0x000000544f2b7209 */ /* 0x004fc60007810000 */
[----:B------:R-:W1:Y:S01]  /*10f00*/  SHFL.BFLY PT, R84, R81, 0x2, 0x1f ;  /* 0x0c401f0051547f89 */ /* 0x000e6200000e0000 */
[----:B0-----:R-:W-:-:S05]  /*10f10*/  FMNMX.FTZ R82, R80, R43, !PT ;  /* 0x0000002b50527209 */ /* 0x001fca0007810000 */
[----:B------:R-:W0:Y:S01]  /*10f20*/  SHFL.BFLY PT, R37, R82, 0x2, 0x1f ;  /* 0x0c401f0052257f89 */ /* 0x000e2200000e0000 */
[----:B-1----:R-:W-:Y:S02]  /*10f30*/  FMNMX.FTZ R84, R81, R84, !PT ;  /* 0x0000005451547209 */ /* 0x002fe40007810000 */
[----:B0-----:R-:W-:-:S03]  /*10f40*/  FMNMX.FTZ R83, R82, R37, !PT ;  /* 0x0000002552537209 */ /* 0x001fc60007810000 */
[----:B------:R-:W0:Y:S04]  /*10f50*/  SHFL.BFLY PT, R37, R84, 0x1, 0x1f ;  /* 0x0c201f0054257f89 */ /* 0x000e2800000e0000 */
[----:B------:R-:W1:Y:S01]  /*10f60*/  SHFL.BFLY PT, R86, R83, 0x1, 0x1f ;  /* 0x0c201f0053567f89 */ /* 0x000e6200000e0000 */
[----:B0-----:R-:W-:Y:S02]  /*10f70*/  FMNMX.FTZ R37, R84, R37, !PT ;  /* 0x0000002554257209 */ /* 0x001fe40007810000 */
[----:B-1----:R-:W-:-:S03]  /*10f80*/  FMNMX.FTZ R43, R83, R86, !PT ;  /* 0x00000056532b7209 */ /* 0x002fc60007810000 */
[C---:B------:R-:W-:Y:S01]  /*10f90*/  FMUL.FTZ R81, R37.reuse, UR46 ;  /* 0x0000002e25517c20 */ /* 0x040fe20008410000 */
[----:B------:R-:W-:-:S03]  /*10fa0*/  FADD.FTZ R11, -R37, R11 ;  /* 0x0000000b250b7221 */ /* 0x000fc60000010100 */
[--C-:B------:R-:W-:Y:S01]  /*10fb0*/  FFMA.FTZ R168, R31, UR46, -R81.reuse ;  /* 0x0000002e1fa87c23 */ /* 0x100fe20008010851 */
[--C-:B------:R-:W-:Y:S01]  /*10fc0*/  FFMA.FTZ R31, R41, UR46, -R81.reuse ;  /* 0x0000002e291f7c23 */ /* 0x100fe20008010851 */
[C---:B------:R-:W-:Y:S01]  /*10fd0*/  FADD.FTZ R10, -R43.reuse, R10 ;  /* 0x0000000a2b0a7221 */ /* 0x040fe20000010100 */
[----:B------:R-:W-:Y:S01]  /*10fe0*/  FMUL.FTZ R41, R43, UR46 ;  /* 0x0000002e2b297c20 */ /* 0x000fe20008410000 */
[----:B------:R-:W-:Y:S01]  /*10ff0*/  FMUL.FTZ R11, R11, UR46 ;  /* 0x0000002e0b0b7c20 */ /* 0x000fe20008410000 */
[----:B------:R-:W-:Y:S01]  /*11000*/  FFMA.FTZ R160, R4, UR46, -R81 ;  /* 0x0000002e04a07c23 */ /* 0x000fe20008010851 */
[----:B------:R-:W-:Y:S01]  /*11010*/  FMUL.FTZ R10, R10, UR46 ;  /* 0x0000002e0a0a7c20 */ /* 0x000fe20008410000 */
[----:B------:R-:W-:Y:S01]  /*11020*/  FFMA.FTZ R161, R6, UR46, -R41 ;  /* 0x0000002e06a17c23 */ /* 0x000fe20008010829 */
[--C-:B------:R-:W-:Y:S01]  /*11030*/  FFMA.FTZ R86, R5, UR46, -R81.reuse ;  /* 0x0000002e05567c23 */ /* 0x100fe20008010851 */
[----:B------:R-:W-:Y:S01]  /*11040*/  FFMA.FTZ R176, R49, UR46, -R81 ;  /* 0x0000002e31b07c23 */ /* 0x000fe20008010851 */
[----:B------:R-:W-:Y:S01]  /*11050*/  FFMA.FTZ R49, R7, UR46, -R41 ;  /* 0x0000002e07317c23 */ /* 0x000fe20008010829 */
[----:B------:R-:W-:Y:S01]  /*11060*/  MUFU.EX2 R11, R11 ;  /* 0x0000000b000b7308 */ /* 0x000fe20000000800 */
[----:B------:R-:W-:Y:S01]  /*11070*/  FFMA.FTZ R162, R13, UR46, -R81 ;  /* 0x0000002e0da27c23 */ /* 0x000fe20008010851 */
[----:B------:R-:W-:Y:S01]  /*11080*/  FFMA.FTZ R163, R15, UR46, -R41 ;  /* 0x0000002e0fa37c23 */ /* 0x000fe20008010829 */
[--C-:B------:R-:W-:Y:S01]  /*11090*/  FFMA.FTZ R83, R28, UR46, -R81.reuse ;  /* 0x0000002e1c537c23 */ /* 0x100fe20008010851 */
[--C-:B------:R-:W-:Y:S01]  /*110a0*/  FFMA.FTZ R85, R14, UR46, -R81.reuse ;  /* 0x0000002e0e557c23 */ /* 0x100fe20008010851 */
[----:B------:R-:W-:Y:S01]  /*110b0*/  FFMA.FTZ R28, R46, UR46, -R81 ;  /* 0x0000002e2e1c7c23 */ /* 0x000fe20008010851 */
[----:B------:R-:W-:Y:S01]  /*110c0*/  FFMA.FTZ R46, R20, UR46, -R41 ;  /* 0x0000002e142e7c23 */ /* 0x000fe20008010829 */
[----:B------:R-:W-:Y:S01]  /*110d0*/  FFMA.FTZ R164, R21, UR46, -R81 ;  /* 0x0000002e15a47c23 */ /* 0x000fe20008010851 */
[----:B------:R-:W0:Y:S01]  /*110e0*/  MUFU.EX2 R160, R160 ;  /* 0x000000a000a07308 */ /* 0x000e220000000800 */
[----:B------:R-:W-:Y:S01]  /*110f0*/  FFMA.FTZ R165, R25, UR46, -R41 ;  /* 0x0000002e19a57c23 */ /* 0x000fe20008010829 */
[--C-:B------:R-:W-:Y:S01]  /*11100*/  FFMA.FTZ R84, R24, UR46, -R81.reuse ;  /* 0x0000002e18547c23 */ /* 0x100fe20008010851 */
[----:B------:R-:W-:Y:S01]  /*11110*/  FFMA.FTZ R174, R45, UR46, -R81 ;  /* 0x0000002e2dae7c23 */ /* 0x000fe20008010851 */
[----:B------:R-:W-:Y:S01]  /*11120*/  FFMA.FTZ R45, R26, UR46, -R41 ;  /* 0x0000002e1a2d7c23 */ /* 0x000fe20008010829 */
[----:B------:R-:W-:Y:S01]  /*11130*/  FFMA.FTZ R166, R27, UR46, -R81 ;  /* 0x0000002e1ba67c23 */ /* 0x000fe20008010851 */
[----:B------:R-:W-:Y:S01]  /*11140*/  FFMA.FTZ R167, R29, UR46, -R41 ;  /* 0x0000002e1da77c23 */ /* 0x000fe20008010829 */
[----:B------:R-:W-:Y:S01]  /*11150*/  FFMA.FTZ R172, R40, UR46, -R81 ;  /* 0x0000002e28ac7c23 */ /* 0x000fe20008010851 */
[----:B------:R-:W-:Y:S01]  /*11160*/  MUFU.EX2 R10, R10 ;  /* 0x0000000a000a7308 */ /* 0x000fe20000000800 */
[--C-:B------:R-:W-:Y:S01]  /*11170*/  FFMA.FTZ R40, R30, UR46, -R41.reuse ;  /* 0x0000002e1e287c23 */ /* 0x100fe20008010829 */
[----:B------:R-:W-:Y:S01]  /*11180*/  FFMA.FTZ R169, R33, UR46, -R41 ;  /* 0x0000002e21a97c23 */ /* 0x000fe20008010829 */
[--C-:B------:R-:W-:Y:S01]  /*11190*/  FFMA.FTZ R82, R32, UR46, -R81.reuse ;  /* 0x0000002e20527c23 */ /* 0x100fe20008010851 */
[----:B------:R-:W-:Y:S01]  /*111a0*/  FFMA.FTZ R32, R36, UR46, -R81 ;  /* 0x0000002e24207c23 */ /* 0x000fe20008010851 */
[----:B------:R-:W-:Y:S01]  /*111b0*/  FFMA.FTZ R36, R34, UR46, -R41 ;  /* 0x0000002e22247c23 */ /* 0x000fe20008010829 */
[----:B------:R-:W-:Y:S01]  /*111c0*/  FFMA.FTZ R170, R35, UR46, -R81 ;  /* 0x0000002e23aa7c23 */ /* 0x000fe20008010851 */
[--C-:B------:R-:W-:Y:S01]  /*111d0*/  FFMA.FTZ R171, R38, UR46, -R41.reuse ;  /* 0x0000002e26ab7c23 */ /* 0x100fe20008010829 */
[----:B------:R-:W1:Y:S01]  /*111e0*/  MUFU.EX2 R161, R161 ;  /* 0x000000a100a17308 */ /* 0x000e620000000800 */
[----:B0-----:R-:W-:Y:S01]  /*111f0*/  FFMA.FTZ R3, R11, R3, R160 ;  /* 0x000000030b037223 */ /* 0x001fe200000100a0 */
[--C-:B------:R-:W-:Y:S01]  /*11200*/  FFMA.FTZ R34, R39, UR46, -R41.reuse ;  /* 0x0000002e27227c23 */ /* 0x100fe20008010829 */
[--C-:B------:R-:W-:Y:S01]  /*11210*/  FFMA.FTZ R173, R42, UR46, -R41.reuse ;  /* 0x0000002e2aad7c23 */ /* 0x100fe20008010829 */
[--C-:B------:R-:W-:Y:S01]  /*11220*/  FFMA.FTZ R33, R44, UR46, -R41.reuse ;  /* 0x0000002e2c217c23 */ /* 0x100fe20008010829 */
[--C-:B------:R-:W-:Y:S01]  /*11230*/  FFMA.FTZ R175, R47, UR46, -R41.reuse ;  /* 0x0000002e2faf7c23 */ /* 0x100fe20008010829 */
[--C-:B------:R-:W-:Y:S01]  /*11240*/  FFMA.FTZ R30, R48, UR46, -R41.reuse ;  /* 0x0000002e301e7c23 */ /* 0x100fe20008010829 */
[----:B------:R-:W-:Y:S01]  /*11250*/  FFMA.FTZ R177, R51, UR46, -R41 ;  /* 0x0000002e33b17c23 */ /* 0x000fe20008010829 */
[----:B------:R-:W0:Y:S01]  /*11260*/  MUFU.EX2 R86, R86 ;  /* 0x0000005600567308 */ /* 0x000e220000000800 */
[----:B------:R-:W-:Y:S01]  /*11270*/  FFMA.FTZ R27, R50, UR46, -R81 ;  /* 0x0000002e321b7c23 */ /* 0x000fe20008010851 */
[----:B------:R-:W-:Y:S01]  /*11280*/  FFMA.FTZ R29, R52, UR46, -R41 ;  /* 0x0000002e341d7c23 */ /* 0x000fe20008010829 */
[----:B------:R-:W-:Y:S01]  /*11290*/  FFMA.FTZ R178, R53, UR46, -R81 ;  /* 0x0000002e35b27c23 */ /* 0x000fe20008010851 */
[----:B------:R-:W-:Y:S01]  /*112a0*/  FFMA.FTZ R179, R55, UR46, -R41 ;  /* 0x0000002e37b37c23 */ /* 0x000fe20008010829 */
[----:B------:R-:W-:Y:S01]  /*112b0*/  FFMA.FTZ R24, R54, UR46, -R81 ;  /* 0x0000002e36187c23 */ /* 0x000fe20008010851 */
[----:B------:R-:W-:Y:S01]  /*112c0*/  FFMA.FTZ R26, R56, UR46, -R41 ;  /* 0x0000002e381a7c23 */ /* 0x000fe20008010829 */
[----:B------:R-:W-:Y:S01]  /*112d0*/  FFMA.FTZ R180, R57, UR46, -R81 ;  /* 0x0000002e39b47c23 */ /* 0x000fe20008010851 */
[----:B------:R-:W2:Y:S01]  /*112e0*/  MUFU.EX2 R49, R49 ;  /* 0x0000003100317308 */ /* 0x000ea20000000800 */
[----:B-1----:R-:W-:Y:S01]  /*112f0*/  FFMA.FTZ R8, R10, R8, R161 ;  /* 0x000000080a087223 */ /* 0x002fe200000100a1 */
[----:B------:R-:W-:Y:S01]  /*11300*/  FFMA.FTZ R181, R59, UR46, -R41 ;  /* 0x0000002e3bb57c23 */ /* 0x000fe20008010829 */
[----:B------:R-:W-:Y:S01]  /*11310*/  FFMA.FTZ R21, R58, UR46, -R81 ;  /* 0x0000002e3a157c23 */ /* 0x000fe20008010851 */
[----:B------:R-:W-:Y:S01]  /*11320*/  FFMA.FTZ R25, R60, UR46, -R41 ;  /* 0x0000002e3c197c23 */ /* 0x000fe20008010829 */
[----:B------:R-:W-:Y:S01]  /*11330*/  FFMA.FTZ R182, R61, UR46, -R81 ;  /* 0x0000002e3db67c23 */ /* 0x000fe20008010851 */
[----:B------:R-:W-:Y:S01]  /*11340*/  FFMA.FTZ R183, R63, UR46, -R41 ;  /* 0x0000002e3fb77c23 */ /* 0x000fe20008010829 */
[----:B------:R-:W-:Y:S01]  /*11350*/  FFMA.FTZ R14, R62, UR46, -R81 ;  /* 0x0000002e3e0e7c23 */ /* 0x000fe20008010851 */
[----:B------:R-:W1:Y:S01]  /*11360*/  MUFU.EX2 R162, R162 ;  /* 0x000000a200a27308 */ /* 0x000e620000000800 */
[----:B0-----:R-:W-:Y:S01]  /*11370*/  FADD.FTZ R3, R86, R3 ;  /* 0x0000000356037221 */ /* 0x001fe20000010000 */
[----:B------:R-:W-:Y:S01]  /*11380*/  FFMA.FTZ R20, R64, UR46, -R41 ;  /* 0x0000002e40147c23 */ /* 0x000fe20008010829 */
[----:B------:R-:W-:Y:S01]  /*11390*/  FFMA.FTZ R184, R65, UR46, -R81 ;  /* 0x0000002e41b87c23 */ /* 0x000fe20008010851 */
[----:B------:R-:W-:Y:S01]  /*113a0*/  FFMA.FTZ R185, R67, UR46, -R41 ;  /* 0x0000002e43b97c23 */ /* 0x000fe20008010829 */
[----:B------:R-:W-:Y:S01]  /*113b0*/  FFMA.FTZ R13, R66, UR46, -R81 ;  /* 0x0000002e420d7c23 */ /* 0x000fe20008010851 */
[----:B------:R-:W-:Y:S01]  /*113c0*/  FFMA.FTZ R15, R68, UR46, -R41 ;  /* 0x0000002e440f7c23 */ /* 0x000fe20008010829 */
[----:B------:R-:W-:Y:S01]  /*113d0*/  FFMA.FTZ R186, R69, UR46, -R81 ;  /* 0x0000002e45ba7c23 */ /* 0x000fe20008010851 */
[----:B------:R-:W0:Y:S01]  /*113e0*/  MUFU.EX2 R163, R163 ;  /* 0x000000a300a37308 */ /* 0x000e220000000800 */
[----:B--2---:R-:W-:Y:S01]  /*113f0*/  FADD.FTZ R8, R49, R8 ;  /* 0x0000000831087221 */ /* 0x004fe20000010000 */
[----:B------:R-:W-:Y:S01]  /*11400*/  FFMA.FTZ R187, R71, UR46, -R41 ;  /* 0x0000002e47bb7c23 */ /* 0x000fe20008010829 */
[--C-:B------:R-:W-:Y:S01]  /*11410*/  FFMA.FTZ R5, R70, UR46, -R81.reuse ;  /* 0x0000002e46057c23 */ /* 0x100fe20008010851 */
[----:B------:R-:W-:Y:S01]  /*11420*/  FFMA.FTZ R188, R73, UR46, -R81 ;  /* 0x0000002e49bc7c23 */ /* 0x000fe20008010851 */
[----:B------:R-:W-:Y:S01]  /*11430*/  FFMA.FTZ R189, R75, UR46, -R41 ;  /* 0x0000002e4bbd7c23 */ /* 0x000fe20008010829 */
[----:B------:R-:W-:Y:S01]  /*11440*/  FFMA.FTZ R4, R74, UR46, -R81 ;  /* 0x0000002e4a047c23 */ /* 0x000fe20008010851 */
[----:B------:R-:W-:Y:S01]  /*11450*/  IMAD R42, R157, 0x8, R156 ;  /* 0x000000089d2a7824 */ /* 0x000fe200078e029c */
[----:B------:R-:W2:Y:S01]  /*11460*/  MUFU.EX2 R85, R85 ;  /* 0x0000005500557308 */ /* 0x000ea20000000800 */
[----:B-1----:R-:W-:Y:S01]  /*11470*/  FADD.FTZ R6, R162, R3 ;  /* 0x00000003a2067221 */ /* 0x002fe20000010000 */
[----:B------:R-:W-:Y:S01]  /*11480*/  FFMA.FTZ R190, R77, UR46, -R81 ;  /* 0x0000002e4dbe7c23 */ /* 0x000fe20008010851 */
[----:B------:R-:W-:Y:S01]  /*11490*/  FFMA.FTZ R191, R79, UR46, -R41 ;  /* 0x0000002e4fbf7c23 */ /* 0x000fe20008010829 */
[----:B------:R-:W-:-:S02]  /*114a0*/  IMAD.U32 R44, RZ, RZ, UR38 ;  /* 0x00000026ff2c7e24 */ /* 0x000fc4000f8e00ff */
[----:B------:R-:W-:Y:S02]  /*114b0*/  FFMA.FTZ R35, R78, UR46, -R81 ;  /* 0x0000002e4e237c23 */ /* 0x000fe40008010851 */
        /* <DEDUP_REMOVED lines=54> */
[----:B------:R-:W-:-:S06]  /*11820*/  FFMA.FTZ R7, R72, UR46, -R41 ;  /* 0x0000002e48077c23 */ /* 0x000fcc0008010829 */
        /* <DEDUP_REMOVED lines=34> */
[----:B--2---:R-:W-:Y:S01]  /*11a50*/  FADD.FTZ R38, R184, R3 ;  /* 0x00000003b8267221 */ /* 0x004fe20000010000 */
[----:B------:R-:W-:-:S05]  /*11a60*/  VIADD R3, R42, 0x28840 ;  /* 0x000288402a037836 */ /* 0x000fca0000000000 */
[----:B------:R-:W-:Y:S01]  /*11a70*/  PRMT R3, R44, 0x654, R3 ;  /* 0x000006542c037816 */ /* 0x000fe20000000003 */
[----:B------:R-:W2:Y:S01]  /*11a80*/  MUFU.EX2 R15, R15 ;  /* 0x0000000f000f7308 */ /* 0x000ea20000000800 */
[----:B-1----:R-:W-:Y:S02]  /*11a90*/  FADD.FTZ R8, R185, R8 ;  /* 0x00000008b9087221 */ /* 0x002fe40000010000 */
[----:B------:R1:W-:Y:S05]  /*11aa0*/  SYNCS.ARRIVE.TRANS64.RED.A1T0 RZ, [R3+URZ], RZ ;  /* 0x000000ff03ff79a7 */ /* 0x0003ea000810043f */
[----:B------:R-:W3:Y:S01]  /*11ab0*/  MUFU.EX2 R186, R186 ;  /* 0x000000ba00ba7308 */ /* 0x000ee20000000800 */
[----:B0-----:R-:W-:Y:S01]  /*11ac0*/  FADD.FTZ R39, R13, R38 ;  /* 0x000000260d277221 */ /* 0x001fe20000010000 */
[----:B------:R-:W-:-:S06]  /*11ad0*/  FFMA.FTZ R38, R80, UR46, -R41 ;  /* 0x0000002e50267c23 */ /* 0x000fcc0008010829 */
[----:B------:R-:W0:Y:S01]  /*11ae0*/  MUFU.EX2 R187, R187 ;  /* 0x000000bb00bb7308 */ /* 0x000e220000000800 */
[----:B--2---:R-:W-:-:S07]  /*11af0*/  FADD.FTZ R8, R15, R8 ;  /* 0x000000080f087221 */ /* 0x004fce0000010000 */
[----:B------:R-:W1:Y:S01]  /*11b00*/  MUFU.EX2 R5, R5 ;  /* 0x0000000500057308 */ /* 0x000e620000000800 */
[----:B---3--:R-:W-:-:S07]  /*11b10*/  FADD.FTZ R42, R186, R39 ;  /* 0x00000027ba2a7221 */ /* 0x008fce0000010000 */
        /* <DEDUP_REMOVED lines=18> */
[----:B0-----:R-:W-:-:S03]  /*11c40*/  FADD.FTZ R3, R35, R42 ;  /* 0x0000002a23037221 */ /* 0x001fc60000010000 */
[----:B-1----:R-:W-:Y:S01]  /*11c50*/  FADD.FTZ R8, R38, R39 ;  /* 0x0000002726087221 */ /* 0x002fe20000010000 */
[----:B------:R-:W-:Y:S06]  /*11c60*/  @!P0 BRA `(.L_x_648) ;  /* 0x0000000000048947 */ /* 0x000fec0003800000 */
[----:B------:R-:W-:Y:S01]  /*11c70*/  BPT.TRAP 0x1 ;  /* 0x000000040000795c */ /* 0x000fe20000300000 */
.L_x_648:
[----:B------:R-:W-:Y:S01]  /*11c80*/  IMAD R12, R12, 0x8, R156 ;  /* 0x000000080c0c7824 */ /* 0x000fe200078e029c */
[----:B------:R-:W-:Y:S01]  /*11c90*/  ISETP.GT.AND P1, PT, R9, R194, PT ;  /* 0x000000c20900720c */ /* 0x000fe20003f24270 */
[----:B------:R-:W-:Y:S01]  /*11ca0*/  IMAD.U32 R39, RZ, RZ, UR38 ;  /* 0x00000026ff277e24 */ /* 0x000fe2000f8e00ff */
[----:B------:R-:W-:Y:S01]  /*11cb0*/  F2FP.BF16.F32.PACK_AB R188, R4, R188 ;  /* 0x000000bc04bc723e */ /* 0x000fe200000010ff */
[----:B------:R-:W-:Y:S02]  /*11cc0*/  VIADD R12, R12, 0x28860 ;  /* 0x000288600c0c7836 */ /* 0x000fe40000000000 */
[-C--:B------:R-:W-:Y:S01]  /*11cd0*/  FMUL.FTZ R88, R88, R11.reuse ;  /* 0x0000000b58587220 */ /* 0x080fe20000410000 */
[-C--:B------:R-:W-:Y:S01]  /*11ce0*/  FMUL.FTZ R89, R89, R11.reuse ;  /* 0x0000000b59597220 */ /* 0x080fe20000410000 */
[-C--:B------:R-:W-:Y:S01]  /*11cf0*/  FMUL.FTZ R92, R92, R11.reuse ;  /* 0x0000000b5c5c7220 */ /* 0x080fe20000410000 */
[-C--:B------:R-:W-:Y:S01]  /*11d00*/  FMUL.FTZ R93, R93, R11.reuse ;  /* 0x0000000b5d5d7220 */ /* 0x080fe20000410000 */
[----:B------:R-:W-:Y:S01]  /*11d10*/  PRMT R12, R39, 0x654, R12 ;  /* 0x00000654270c7816 */ /* 0x000fe2000000000c */
[-C--:B------:R-:W-:Y:S01]  /*11d20*/  FMUL.FTZ R96, R96, R11.reuse ;  /* 0x0000000b60607220 */ /* 0x080fe20000410000 */
[-C--:B------:R-:W-:Y:S01]  /*11d30*/  FMUL.FTZ R97, R97, R11.reuse ;  /* 0x0000000b61617220 */ /* 0x080fe20000410000 */
[-C--:B------:R-:W-:Y:S01]  /*11d40*/  FMUL.FTZ R100, R100, R11.reuse ;  /* 0x0000000b64647220 */ /* 0x080fe20000410000 */
[----:B------:R0:W-:Y:S01]  /*11d50*/  SYNCS.ARRIVE.TRANS64.RED.A1T0 RZ, [R12+URZ], RZ ;  /* 0x000000ff0cff79a7 */ /* 0x0001e2000810043f */
        /* <DEDUP_REMOVED lines=63> */
[----:B------:R-:W-:Y:S01]  /*12150*/  F2FP.BF16.F32.PACK_AB R163, R46, R163 ;  /* 0x000000a32ea3723e */ /* 0x000fe200000010ff */
[----:B0-----:R-:W-:Y:S01]  /*12160*/  IMAD.MOV.U32 R12, RZ, RZ, R157 ;  /* 0x000000ffff0c7224 */ /* 0x001fe200078e009d */
        /* <DEDUP_REMOVED lines=27> */
[----:B------:R-:W-:Y:S01]  /*12320*/  MOV R11, R37 ;  /* 0x00000025000b7202 */ /* 0x000fe20000000f00 */
[----:B------:R-:W-:Y:S06]  /*12330*/  @P1 BRA `(.L_x_649) ;  /* 0xffffffd400741947 */ /* 0x000fec000383ffff */
.L_x_637:
[----:B------:R-:W-:Y:S05]  /*12340*/  WARPSYNC.ALL ;  /* 0x0000000000007948 */ /* 0x000fea0003800000 */
[----:B------:R-:W-:Y:S06]  /*12350*/  BAR.ARV 0x8, 0x180 ;  /* 0x0206000000007b1d */ /* 0x000fec0000002000 */
[----:B------:R-:W-:Y:S05]  /*12360*/  @!P0 BRA `(.L_x_650) ;  /* 0x0000000000048947 */ /* 0x000fea0003800000 */
[----:B------:R-:W-:Y:S01]  /*12370*/  BPT.TRAP 0x1 ;  /* 0x000000040000795c */ /* 0x000fe20000300000 */
.L_x_650:
[----:B------:R-:W-:Y:S01]  /*12380*/  IMAD R9, R157, 0x8, R156 ;  /* 0x000000089d097824 */ /* 0x000fe200078e029c */
[----:B------:R-:W-:-:S04]  /*12390*/  SHF.L.U32 R0, R158, 0x1f, RZ ;  /* 0x0000001f9e007819 */ /* 0x000fc800000006ff */
[----:B------:R0:W1:Y:S01]  /*123a0*/  SYNCS.PHASECHK.TRANS64.TRYWAIT P1, [R9+URZ+0x28850], R0 ;  /* 0x02885000090075a7 */ /* 0x000062000802017f */
[----:B------:R-:W-:Y:S05]  /*123b0*/  @!P0 BRA `(.L_x_651) ;  /* 0x0000000000048947 */ /* 0x000fea0003800000 */
[----:B------:R-:W-:Y:S01]  /*123c0*/  BPT.TRAP 0x1 ;  /* 0x000000040000795c */ /* 0x000fe20000300000 */
.L_x_651:
[----:B------:R-:W-:-:S05]  /*123d0*/  VIADD R156, R156, 0x400 ;  /* 0x000004009c9c7836 */ /* 0x000fca0000000000 */
[----:B------:R-:W-:-:S04]  /*123e0*/  SHF.R.U32.HI R156, RZ, 0x4, R156 ;  /* 0x00000004ff9c7819 */ /* 0x000fc8000001169c */
[----:B------:R-:W-:-:S04]  /*123f0*/  LOP3.LUT R156, R156, 0x3fff, RZ, 0xc0, !PT ;  /* 0x00003fff9c9c7812 */ /* 0x000fc800078ec0ff */
[----:B------:R-:W-:Y:S01]  /*12400*/  LOP3.LUT R156, R156, 0x4000000, RZ, 0xfc, !PT ;  /* 0x040000009c9c7812 */ /* 0x000fe200078efcff */
[----:B-1----:R-:W-:Y:S06]  /*12410*/  @P1 BRA `(.L_x_652) ;  /* 0x0000000000081947 */ /* 0x002fec0003800000 */
[----:B------:R-:W1:Y:S02]  /*12420*/  SYNCS.PHASECHK.TRANS64.TRYWAIT P1, [R9+URZ+0x28850], R0 ;  /* 0x02885000090075a7 */ /* 0x000e64000802017f */
[----:B-1----:R-:W-:Y:S05]  /*12430*/  @!P1 BRA `(.L_x_653) ;  /* 0x000000bc00909947 */ /* 0x002fea0003800000 */
.L_x_652:
[----:B------:R-:W-:Y:S01]  /*12440*/  IMAD R4, R157, 0x800, R156 ;  /* 0x000008009d047824 */ /* 0x000fe200078e029c */
[----:B------:R-:W-:Y:S05]  /*12450*/  WARPSYNC.ALL ;  /* 0x0000000000007948 */ /* 0x000fea0003800000 */
[----:B------:R-:W-:Y:S01]  /*12460*/  IMAD.MOV.U32 R5, RZ, RZ, 0x40000040 ;  /* 0x40000040ff057424 */ /* 0x000fe200078e00ff */
[C---:B------:R-:W-:Y:S01]  /*12470*/  R2UR UR6, R4.reuse ;  /* 0x00000000040672ca */ /* 0x040fe200000e0000 */
[----:B------:R-:W-:Y:S01]  /*12480*/  WARPGROUP.ARRIVE ;  /* 0x00000000000079c5 */ /* 0x000fe20000000000 */
[----:B------:R-:W-:Y:S01]  /*12490*/  VIADD R6, R4, 0x80 ;  /* 0x0000008004067836 */ /* 0x000fe20000000000 */
[----:B01----:R-:W0:Y:S01]  /*124a0*/  SHFL.BFLY PT, R0, R3, 0x2, 0x1f ;  /* 0x0c401f0003007f89 */ /* 0x003e2200000e0000 */
[----:B------:R-:W-:Y:S01]  /*124b0*/  R2UR UR7, R5 ;  /* 0x00000000050772ca */ /* 0x000fe200000e0000 */
[----:B------:R-:W-:-:S02]  /*124c0*/  IMAD.MOV.U32 R7, RZ, RZ, 0x40000040 ;  /* 0x40000040ff077424 */ /* 0x000fc400078e00ff */
[----:B------:R-:W-:Y:S02]  /*124d0*/  IMAD.MOV.U32 R5, RZ, RZ, 0x40000040 ;  /* 0x40000040ff057424 */ /* 0x000fe400078e00ff */
[----:B------:R-:W-:Y:S02]  /*124e0*/  IMAD.MOV.U32 R69, RZ, RZ, RZ ;  /* 0x000000ffff457224 */ /* 0x000fe400078e00ff */
[----:B------:R-:W-:-:S06]  /*124f0*/  IMAD.U32 R13, RZ, RZ, UR46 ;  /* 0x0000002eff0d7e24 */ /* 0x000fcc000f8e00ff */
[----:B------:R-:W-:Y:S01]  /*12500*/  HGMMA.64x128x16.F32.BF16 R88, R160, gdesc[UR4].tnspB, R88, gsb0 ;  /* 0x41e00004a0587df0 */ /* 0x000fe20008001858 */
[----:B------:R-:W-:Y:S02]  /*12510*/  R2UR UR6, R6 ;  /* 0x00000000060672ca */ /* 0x000fe400000e0000 */
[----:B------:R-:W-:Y:S01]  /*12520*/  R2UR UR7, R7 ;  /* 0x00000000070772ca */ /* 0x000fe200000e0000 */
[----:B------:R-:W-:Y:S01]  /*12530*/  IMAD.MOV.U32 R7, RZ, RZ, 0x40000040 ;  /* 0x40000040ff077424 */ /* 0x000fe200078e00ff */
[----:B------:R-:W-:Y:S01]  /*12540*/  IADD3 R6, R4, 0x100, RZ ;  /* 0x0000010004067810 */ /* 0x000fe20007ffe0ff */
[----:B0-----:R-:W-:Y:S01]  /*12550*/  FADD.FTZ R0, R0, R3 ;  /* 0x0000000300007221 */ /* 0x001fe20000010000 */
[----:B------:R-:W-:Y:S01]  /*12560*/  IMAD.MOV.U32 R3, RZ, RZ, -0x800000 ;  /* 0xff800000ff037424 */ /* 0x000fe200078e00ff */
[----:B------:R-:W-:Y:S02]  /*12570*/  WARPGROUP.DEPBAR.LE gsb0, 0x0 ;  /* 0x00008000000079c5 */ /* 0x000fe40000010000 */
[----:B------:R-:W-:-:S06]  /*12580*/  WARPGROUP.ARRIVE ;  /* 0x00000000000079c5 */ /* 0x000fcc0000000000 */
        /* <DEDUP_REMOVED lines=25> */
[----:B------:R-:W-:Y:S01]  /*12720*/  VIADD R4, R4, 0x380 ;  /* 0x0000038004047836 */ /* 0x000fe20000000000 */
[----:B------:R-:W-:Y:S01]  /*12730*/  MOV R7, 0x40000040 ;  /* 0x4000004000077802 */ /* 0x000fe20000000f00 */
[----:B------:R-:W-:Y:S02]  /*12740*/  WARPGROUP.DEPBAR.LE gsb0, 0x0 ;  /* 0x00008000000079c5 */ /* 0x000fe40000010000 */
[----:B------:R-:W-:-:S08]  /*12750*/  WARPGROUP.ARRIVE ;  /* 0x00000000000079c5 */ /* 0x000fd00000000000 */
[----:B------:R-:W-:Y:S01]  /*12760*/  HGMMA.64x128x16.F32.BF16 R88, R180, gdesc[UR4].tnspB, R88, gsb0 ;  /* 0x41e00004b4587df0 */ /* 0x000fe20008001858 */
[----:B------:R-:W-:Y:S01]  /*12770*/  R2UR UR6, R6 ;  /* 0x00000000060672ca */ /* 0x000fe200000e0000 */
[----:B------:R-:W-:Y:S01]  /*12780*/  IMAD.MOV.U32 R6, RZ, RZ, RZ ;  /* 0x000000ffff067224 */ /* 0x000fe200078e00ff */
[----:B------:R-:W-:Y:S01]  /*12790*/  R2UR UR7, R7 ;  /* 0x00000000070772ca */ /* 0x000fe200000e0000 */
[----:B------:R-:W-:Y:S02]  /*127a0*/  WARPGROUP.DEPBAR.LE gsb0, 0x0 ;  /* 0x00008000000079c5 */ /* 0x000fe40000010000 */
[----:B------:R-:W-:-:S10]  /*127b0*/  WARPGROUP.ARRIVE ;  /* 0x00000000000079c5 */ /* 0x000fd40000000000 */
[----:B------:R-:W-:Y:S01]  /*127c0*/  HGMMA.64x128x16.F32.BF16 R88, R184, gdesc[UR4].tnspB, R88, gsb0 ;  /* 0x41e00004b8587df0 */ /* 0x000fe20008001858 */
[----:B------:R-:W-:Y:S02]  /*127d0*/  R2UR UR6, R4 ;  /* 0x00000000040672ca */ /* 0x000fe400000e0000 */
[----:B------:R-:W-:Y:S02]  /*127e0*/  R2UR UR7, R5 ;  /* 0x00000000050772ca */ /* 0x000fe400000e0000 */
[----:B------:R-:W0:Y:S02]  /*127f0*/  SHFL.BFLY PT, R5, R8, 0x2, 0x1f ;  /* 0x0c401f0008057f89 */ /* 0x000e2400000e0000 */
[----:B0-----:R-:W-:Y:S01]  /*12800*/  FADD.FTZ R4, R5, R8 ;  /* 0x0000000805047221 */ /* 0x001fe20000010000 */
[----:B------:R-:W-:Y:S01]  /*12810*/  IMAD.U32 R8, RZ, RZ, UR46 ;  /* 0x0000002eff087e24 */ /* 0x000fe2000f8e00ff */
[----:B------:R-:W0:Y:S04]  /*12820*/  SHFL.BFLY PT, R5, R0, 0x1, 0x1f ;  /* 0x0c201f0000057f89 */ /* 0x000e2800000e0000 */
[----:B------:R-:W1:Y:S01]  /*12830*/  SHFL.BFLY PT, R7, R4, 0x1, 0x1f ;  /* 0x0c201f0004077f89 */ /* 0x000e6200000e0000 */
[----:B0-----:R-:W-:Y:S01]  /*12840*/  FADD.FTZ R10, R0, R5 ;  /* 0x00000005000a7221 */ /* 0x001fe20000010000 */
[----:B------:R-:W-:-:S02]  /*12850*/  IMAD.MOV.U32 R0, RZ, RZ, -0x800000 ;  /* 0xff800000ff007424 */ /* 0x000fc400078e00ff */
[----:B-1----:R-:W-:Y:S02]  /*12860*/  FADD.FTZ R11, R4, R7 ;  /* 0x00000007040b7221 */ /* 0x002fe40000010000 */
[----:B------:R-:W-:-:S03]  /*12870*/  FSETP.NE.FTZ.AND P1, PT, R10, RZ, PT ;  /* 0x000000ff0a00720b */ /* 0x000fc60003f35000 */
[----:B------:R-:W-:-:S10]  /*12880*/  FSETP.NE.FTZ.AND P2, PT, R11, RZ, PT ;  /* 0x000000ff0b00720b */ /* 0x000fd40003f55000 */
[----:B------:R-:W0:Y:S01]  /*12890*/  @P1 MUFU.LG2 R5, R10 ;  /* 0x0000000a00051308 */ /* 0x000e220000000c00 */
[----:B------:R-:W-:Y:S02]  /*128a0*/  @P1 FMUL.FTZ R4, R8, 0.69314718246459960938 ;  /* 0x3f31721808041820 */ /* 0x000fe40000410000 */
[----:B------:R-:W-:-:S05]  /*128b0*/  @P2 FMUL.FTZ R13, R13, 0.69314718246459960938 ;  /* 0x3f3172180d0d2820 */ /* 0x000fca0000410000 */
        /* <DEDUP_REMOVED lines=9> */
[----:B------:R-:W-:Y:S03]  /*12950*/  HGMMA.64x128x16.F32.BF16 R88, R188, gdesc[UR4].tnspB, R88, gsb0 ;  /* 0x41e00004bc587df0 */ /* 0x000fe60008001858 */
[----:B------:R-:W-:Y:S02]  /*12960*/  WARPGROUP.DEPBAR.LE gsb0, 0x0 ;  /* 0x00008000000079c5 */ /* 0x000fe40000010000 */
[----:B--23--:R-:W-:Y:S05]  /*12970*/  @!P0 BRA `(.L_x_654) ;  /* 0x0000000000048947 */ /* 0x00cfea0003800000 */
[----:B------:R-:W-:Y:S01]  /*12980*/  BPT.TRAP 0x1 ;  /* 0x000000040000795c */ /* 0x000fe20000300000 */
.L_x_654:
[----:B------:R-:W-:Y:S01]  /*12990*/  IMAD.U32 R5, RZ, RZ, UR38 ;  /* 0x00000026ff057e24 */ /* 0x000fe2000f8e00ff */
[----:B------:R-:W-:Y:S01]  /*129a0*/  IADD3 R4, R9, 0x28860, RZ ;  /* 0x0002886009047810 */ /* 0x000fe20007ffe0ff */
[----:B------:R-:W-:Y:S02]  /*129b0*/  VIADD R157, R157, 0x1 ;  /* 0x000000019d9d7836 */ /* 0x000fe40000000000 */
[-C--:B------:R-:W-:Y:S01]  /*129c0*/  FMUL.FTZ R20, R88, R69.reuse ;  /* 0x0000004558147220 */ /* 0x080fe20000410000 */
[-C--:B------:R-:W-:Y:S01]  /*129d0*/  FMUL.FTZ R21, R89, R69.reuse ;  /* 0x0000004559157220 */ /* 0x080fe20000410000 */
[----:B------:R-:W-:Y:S01]  /*129e0*/  PRMT R4, R5, 0x654, R4 ;  /* 0x0000065405047816 */ /* 0x000fe20000000004 */
[-C--:B------:R-:W-:Y:S01]  /*129f0*/  FMUL.FTZ R40, R92, R69.reuse ;  /* 0x000000455c287220 */ /* 0x080fe20000410000 */
[----:B------:R-:W-:Y:S01]  /*12a00*/  ISETP.NE.AND P1, PT, R157, 0x2, PT ;  /* 0x000000029d00780c */ /* 0x000fe20003f25270 */
[-C--:B------:R-:W-:Y:S01]  /*12a10*/  FMUL.FTZ R41, R93, R69.reuse ;  /* 0x000000455d297220 */ /* 0x080fe20000410000 */
[----:B------:R1:W-:Y:S01]  /*12a20*/  SYNCS.ARRIVE.TRANS64.RED.A1T0 RZ, [R4+URZ], RZ ;  /* 0x000000ff04ff79a7 */ /* 0x0003e2000810043f */
[-C--:B------:R-:W-:Y:S01]  /*12a30*/  FMUL.FTZ R42, R96, R69.reuse ;  /* 0x00000045602a7220 */ /* 0x080fe20000410000 */
[----:B------:R-:W-:Y:S01]  /*12a40*/  SEL R5, RZ, 0x1, P1 ;  /* 0x00000001ff057807 */ /* 0x000fe20000800000 */
        /* <DEDUP_REMOVED lines=26> */
[-C--:B0-----:R-:W-:Y:S01]  /*12bf0*/  FMUL.FTZ R70, R90, R6.reuse ;  /* 0x000000065a467220 */ /* 0x081fe20000410000 */
        /* <DEDUP_REMOVED lines=33> */
[----:B------:R-:W-:Y:S01]  /*12e10*/  LOP3.LUT R158, R158, R5, RZ, 0x3c, !PT ;  /* 0x000000059e9e7212 */ /* 0x000fe200078e3cff */
[----:B------:R-:W-:Y:S01]  /*12e20*/  UIADD3 UR39, UR39, 0x1, URZ ;  /* 0x0000000127277890 */ /* 0x000fe2000fffe03f */
[----:B-1----:R-:W-:-:S11]  /*12e30*/  SEL R157, R157, RZ, P1 ;  /* 0x000000ff9d9d7207 */ /* 0x002fd60000800000 */
.L_x_590:
[----:B------:R-:W-:Y:S05]  /*12e40*/  WARPSYNC.ALL ;  /* 0x0000000000007948 */ /* 0x000fea0003800000 */
[----:B------:R-:W1:Y:S08]  /*12e50*/  S2UR UR38, SR_CgaCtaId ;  /* 0x00000000002679c3 */ /* 0x000e700000008800 */
[----:B------:R-:W-:Y:S06]  /*12e60*/  BAR.SYNC.DEFER_BLOCKING 0x5, 0x180 ;  /* 0x0146000000007b1d */ /* 0x000fec0000010000 */
[----:B------:R-:W-:Y:S01]  /*12e70*/  UMOV UR4, 0x400 ;  /* 0x0000040000047882 */ /* 0x000fe20000000000 */
[----:B------:R-:W-:Y:S01]  /*12e80*/  BSSY B0, `(.L_x_655) ;  /* 0x00002f0000007945 */ /* 0x000fe20003800000 */
[----:B-1----:R-:W-:-:S06]  /*12e90*/  ULEA UR4, UR38, UR4, 0x18 ;  /* 0x0000000426047291 */ /* 0x002fcc000f8ec03f */
[----:B------:R-:W-:-:S05]  /*12ea0*/  IMAD.U32 R156, RZ, RZ, UR4 ;  /* 0x00000004ff9c7e24 */ /* 0x000fca000f8e00ff */
[----:B------:R1:W3:Y:S01]  /*12eb0*/  LDS.128 R28, [R156+0x288d0] ;  /* 0x0288d0009c1c7984 */ /* 0x0002e20000000c00 */
[----:B------:R-:W-:Y:S06]  /*12ec0*/  BAR.ARV 0x4, 0x180 ;  /* 0x0106000000007b1d */ /* 0x000fec0000002000 */
[----:B------:R-:W-:Y:S05]  /*12ed0*/  @P0 BRA `(.L_x_656) ;  /* 0x0000002000a40947 */ /* 0x000fea0003800000 */
[----:B------:R-:W0:Y:S01]  /*12ee0*/  LDL R4, [R1+0x20] ;  /* 0x0000200001047983 */ /* 0x000e220000100800 */
[----:B------:R-:W-:Y:S01]  /*12ef0*/  ULDC UR4, c[0x0][0xad4] ;  /* 0x0002b50000047ab9 */ /* 0x000fe20000000800 */
[----:B------:R-:W-:Y:S01]  /*12f00*/  F2FP.BF16.F32.PACK_AB R34, R61, R60 ;  /* 0x0000003c3d22723e */ /* 0x000fe200000010ff */
[----:B------:R-:W4:Y:S01]  /*12f10*/  S2R R5, SR_SWINHI ;  /* 0x0000000000057919 */ /* 0x000f220000002f00 */
[----:B------:R-:W-:Y:S02]  /*12f20*/  F2FP.BF16.F32.PACK_AB R36, R63, R62 ;  /* 0x0000003e3f24723e */ /* 0x000fe400000010ff */
[----:B------:R-:W-:Y:S02]  /*12f30*/  MOV R92, R156 ;  /* 0x0000009c005c7202 */ /* 0x000fe40000000f00 */
[----:B----4-:R-:W-:-:S03]  /*12f40*/  MOV R93, R5 ;  /* 0x00000005005d7202 */ /* 0x010fc60000000f00 */
[----:B0-----:R-:W-:-:S03]  /*12f50*/  IMAD.WIDE R8, R4, 0x2, R92 ;  /* 0x0000000204087825 */ /* 0x001fc600078e025c */
[C---:B------:R-:W-:Y:S02]  /*12f60*/  IADD3 R37, P0, R8.reuse, 0x40, RZ ;  /* 0x0000004008257810 */ /* 0x040fe40007f1e0ff */
[C---:B------:R-:W-:Y:S02]  /*12f70*/  IADD3 R35, P5, R8.reuse, 0x20, RZ ;  /* 0x0000002008237810 */ /* 0x040fe40007fbe0ff */
[----:B------:R-:W-:Y:S01]  /*12f80*/  IADD3 R39, P1, R8, 0x60, RZ ;  /* 0x0000006008277810 */ /* 0x000fe20007f3e0ff */
[--C-:B------:R-:W-:Y:S01]  /*12f90*/  IMAD.X R25, RZ, RZ, R9.reuse, P0 ;  /* 0x000000ffff197224 */ /* 0x100fe200000e0609 */
[----:B------:R-:W-:Y:S01]  /*12fa0*/  ISETP.NE.AND P0, PT, R204, RZ, PT ;  /* 0x000000ffcc00720c */ /* 0x000fe20003f05270 */
[--C-:B------:R-:W-:Y:S01]  /*12fb0*/  IMAD.X R27, RZ, RZ, R9.reuse, P5 ;  /* 0x000000ffff1b7224 */ /* 0x100fe200028e0609 */
[----:B------:R-:W-:Y:S01]  /*12fc0*/  LOP3.LUT R11, R8, 0x380, RZ, 0xc0, !PT ;  /* 0x00000380080b7812 */ /* 0x000fe200078ec0ff */
[----:B------:R-:W-:Y:S01]  /*12fd0*/  IMAD.X R15, RZ, RZ, R9, P1 ;  /* 0x000000ffff0f7224 */ /* 0x000fe200008e0609 */
[----:B------:R-:W-:Y:S01]  /*12fe0*/  SEL R204, R204, UR4, P0 ;  /* 0x00000004cccc7c07 */ /* 0x000fe20008000000 */
[----:B------:R-:W-:Y:S05]  /*12ff0*/  WARPSYNC.ALL ;  /* 0x0000000000007948 */ /* 0x000fea0003800000 */
[----:B------:R-:W-:Y:S01]  /*13000*/  LOP3.LUT R4, R35, 0x380, RZ, 0xc0, !PT ;  /* 0x0000038023047812 */ /* 0x000fe200078ec0ff */
[----:B------:R-:W-:Y:S01]  /*13010*/  ULDC.64 UR6, c[0x0][0xc08] ;  /* 0x0003020000067ab9 */ /* 0x000fe20000000a00 */
[----:B------:R-:W-:Y:S01]  /*13020*/  LOP3.LUT R10, R39, 0x380, RZ, 0xc0, !PT ;  /* 0x00000380270a7812 */ /* 0x000fe200078ec0ff */
[----:B------:R-:W-:Y:S01]  /*13030*/  ULDC.64 UR4, c[0x0][0xc00] ;  /* 0x0003000000047ab9 */ /* 0x000fe20000000a00 */
[----:B------:R-:W-:-:S02]  /*13040*/  LOP3.LUT R6, R37, 0x380, RZ, 0xc0, !PT ;  /* 0x0000038025067812 */ /* 0x000fc400078ec0ff */
[----:B------:R-:W-:Y:S02]  /*13050*/  SHF.R.U64 R11, R11, 0x3, RZ ;  /* 0x000000030b0b7819 */ /* 0x000fe400000012ff */
[----:B------:R-:W-:Y:S02]  /*13060*/  SHF.R.U64 R4, R4, 0x3, RZ ;  /* 0x0000000304047819 */ /* 0x000fe400000012ff */
[C---:B------:R-:W-:Y:S02]  /*13070*/  IADD3 R95, P2, R8.reuse, 0x4000, RZ ;  /* 0x00004000085f7810 */ /* 0x040fe40007f5e0ff */
[----:B---3--:R-:W-:Y:S02]  /*13080*/  IADD3 R28, P5, R8, 0x4060, RZ ;  /* 0x00004060081c7810 */ /* 0x008fe40007fbe0ff */
[----:B------:R-:W-:Y:S01]  /*13090*/  SHF.R.U64 R10, R10, 0x3, RZ ;  /* 0x000000030a0a7819 */ /* 0x000fe200000012ff */
[--C-:B--2---:R-:W-:Y:S01]  /*130a0*/  IMAD.X R13, RZ, RZ, R9.reuse, P2 ;  /* 0x000000ffff0d7224 */ /* 0x104fe200010e0609 */
[----:B------:R-:W-:Y:S01]  /*130b0*/  IADD3 R107, P4, R8, 0x4040, RZ ;  /* 0x00004040086b7810 */ /* 0x000fe20007f9e0ff */
[----:B------:R-:W-:Y:S01]  /*130c0*/  IMAD.X R33, RZ, RZ, R9, P5 ;  /* 0x000000ffff217224 */ /* 0x000fe200028e0609 */
[----:B------:R-:W-:Y:S01]  /*130d0*/  SHF.R.U64 R6, R6, 0x3, RZ ;  /* 0x0000000306067819 */ /* 0x000fe200000012ff */
[----:B------:R-:W-:Y:S01]  /*130e0*/  BAR.SYNC.DEFER_BLOCKING 0x1, 0x100 ;  /* 0x0044000000007b1d */ /* 0x000fe20000010000 */
[----:B------:R-:W-:-:S02]  /*130f0*/  IADD3 R105, P3, R8, 0x4020, RZ ;  /* 0x0000402008697810 */ /* 0x000fc40007f7e0ff */
[----:B------:R-:W-:Y:S02]  /*13100*/  LOP3.LUT R8, R11, R8, RZ, 0x3c, !PT ;  /* 0x000000080b087212 */ /* 0x000fe400078e3cff */
[----:B------:R-:W-:Y:S01]  /*13110*/  LOP3.LUT R26, R4, R35, RZ, 0x3c, !PT ;  /* 0x00000023041a7212 */ /* 0x000fe200078e3cff */
[----:B------:R-:W-:Y:S01]  /*13120*/  IMAD.X R7, RZ, RZ, R9, P3 ;  /* 0x000000ffff077224 */ /* 0x000fe200018e0609 */
[----:B------:R-:W-:Y:S02]  /*13130*/  LOP3.LUT R14, R10, R39, RZ, 0x3c, !PT ;  /* 0x000000270a0e7212 */ /* 0x000fe400078e3cff */
[----:B------:R-:W-:Y:S02]  /*13140*/  LOP3.LUT R4, R95, 0x380, RZ, 0xc0, !PT ;  /* 0x000003805f047812 */ /* 0x000fe400078ec0ff */
[----:B------:R-:W-:Y:S02]  /*13150*/  LOP3.LUT R11, R28, 0x380, RZ, 0xc0, !PT ;  /* 0x000003801c0b7812 */ /* 0x000fe400078ec0ff */
[----:B-----5:R-:W-:-:S02]  /*13160*/  LOP3.LUT R24, R6, R37, RZ, 0x3c, !PT ;  /* 0x0000002506187212 */ /* 0x020fc400078e3cff */
[----:B------:R-:W-:Y:S02]  /*13170*/  LOP3.LUT R10, R107, 0x380, RZ, 0xc0, !PT ;  /* 0x000003806b0a7812 */ /* 0x000fe400078ec0ff */
[----:B------:R-:W-:Y:S02]  /*13180*/  LOP3.LUT R6, R105, 0x380, RZ, 0xc0, !PT ;  /* 0x0000038069067812 */ /* 0x000fe400078ec0ff */
[----:B------:R-:W-:Y:S02]  /*13190*/  SHF.R.U64 R4, R4, 0x3, RZ ;  /* 0x0000000304047819 */ /* 0x000fe400000012ff */
[----:B------:R-:W-:Y:S02]  /*131a0*/  SHF.R.U64 R11, R11, 0x3, RZ ;  /* 0x000000030b0b7819 */ /* 0x000fe400000012ff */
[----:B------:R-:W-:Y:S02]  /*131b0*/  SHF.R.U64 R10, R10, 0x3, RZ ;  /* 0x000000030a0a7819 */ /* 0x000fe400000012ff */
[----:B------:R-:W-:-:S02]  /*131c0*/  SHF.R.U64 R6, R6, 0x3, RZ ;  /* 0x0000000306067819 */ /* 0x000fc400000012ff */
[----:B------:R-:W-:Y:S02]  /*131d0*/  LOP3.LUT R12, R4, R95, RZ, 0x3c, !PT ;  /* 0x0000005f040c7212 */ /* 0x000fe400078e3cff */
[----:B------:R-:W-:Y:S02]  /*131e0*/  LOP3.LUT R32, R11, R28, RZ, 0x3c, !PT ;  /* 0x0000001c0b207212 */ /* 0x000fe400078e3cff */
[----:B------:R-:W-:Y:S02]  /*131f0*/  IADD3.X R5, RZ, R9, RZ, P4, !PT ;  /* 0x00000009ff057210 */ /* 0x000fe400027fe4ff */
[----:B------:R-:W-:Y:S02]  /*13200*/  LOP3.LUT R4, R10, R107, RZ, 0x3c, !PT ;  /* 0x0000006b0a047212 */ /* 0x000fe400078e3cff */
[----:B------:R-:W-:Y:S02]  /*13210*/  MOV R28, R8 ;  /* 0x00000008001c7202 */ /* 0x000fe40000000f00 */
[----:B------:R-:W-:-:S02]  /*13220*/  LOP3.LUT R6, R6, R105, RZ, 0x3c, !PT ;  /* 0x0000006906067212 */ /* 0x000fc400078e3cff */
[----:B------:R-:W-:Y:S02]  /*13230*/  F2FP.BF16.F32.PACK_AB R8, R21, R20 ;  /* 0x000000141508723e */ /* 0x000fe400000010ff */
[----:B------:R-:W-:Y:S02]  /*13240*/  F2FP.BF16.F32.PACK_AB R9, R71, R70 ;  /* 0x000000464709723e */ /* 0x000fe400000010ff */
        /* <DEDUP_REMOVED lines=10> */
[----:B------:R-:W-:Y:S02]  /*132f0*/  MOV R38, R24 ;  /* 0x0000001800267202 */ /* 0x000fe40000000f00 */
[----:B------:R-:W-:Y:S01]  /*13300*/  MOV R39, R14 ;  /* 0x0000000e00277202 */ /* 0x000fe20000000f00 */
[----:B------:R-:W-:Y:S01]  /*13310*/  STSM.16.M88.4 [R37], R4 ;  /* 0x0000000425007844 */ /* 0x000fe20000000200 */
[----:B------:R-:W-:-:S02]  /*13320*/  MOV R104, R12 ;  /* 0x0000000c00687202 */ /* 0x000fc40000000f00 */
[----:B0-----:R-:W-:Y:S02]  /*13330*/  F2FP.BF16.F32.PACK_AB R8, R47, R46 ;  /* 0x0000002e2f08723e */ /* 0x001fe400000010ff */
[----:B------:R-:W-:Y:S02]  /*13340*/  F2FP.BF16.F32.PACK_AB R9, R79, R78 ;  /* 0x0000004e4f09723e */ /* 0x000fe400000010ff */
[----:B------:R-:W-:Y:S02]  /*13350*/  F2FP.BF16.F32.PACK_AB R10, R49, R48 ;  /* 0x00000030310a723e */ /* 0x000fe400000010ff */
[----:B------:R-:W-:Y:S02]  /*13360*/  F2FP.BF16.F32.PACK_AB R11, R81, R80 ;  /* 0x00000050510b723e */ /* 0x000fe400000010ff */
[----:B------:R-:W-:Y:S02]  /*13370*/  F2FP.BF16.F32.PACK_AB R12, R51, R50 ;  /* 0x00000032330c723e */ /* 0x000fe400000010ff */
[----:B------:R-:W-:Y:S01]  /*13380*/  F2FP.BF16.F32.PACK_AB R13, R83, R82 ;  /* 0x00000052530d723e */ /* 0x000fe200000010ff */
[----:B------:R0:W-:Y:S01]  /*13390*/  STSM.16.M88.4 [R38], R8 ;  /* 0x0000000826007844 */ /* 0x0001e20000000200 */
[----:B------:R-:W-:-:S02]  /*133a0*/  F2FP.BF16.F32.PACK_AB R14, R53, R52 ;  /* 0x00000034350e723e */ /* 0x000fc400000010ff */
[----:B------:R-:W-:Y:S02]  /*133b0*/  F2FP.BF16.F32.PACK_AB R15, R85, R84 ;  /* 0x00000054550f723e */ /* 0x000fe400000010ff */
[----:B------:R-:W-:Y:S02]  /*133c0*/  F2FP.BF16.F32.PACK_AB R24, R55, R54 ;  /* 0x000000363718723e */ /* 0x000fe400000010ff */
[----:B------:R-:W-:Y:S01]  /*133d0*/  F2FP.BF16.F32.PACK_AB R25, R87, R86 ;  /* 0x000000565719723e */ /* 0x000fe200000010ff */
[----:B------:R2:W-:Y:S01]  /*133e0*/  STSM.16.M88.4 [R39], R12 ;  /* 0x0000000c27007844 */ /* 0x0005e20000000200 */
[----:B------:R-:W-:Y:S02]  /*133f0*/  F2FP.BF16.F32.PACK_AB R26, R57, R56 ;  /* 0x00000038391a723e */ /* 0x000fe400000010ff */
[----:B------:R-:W-:Y:S02]  /*13400*/  F2FP.BF16.F32.PACK_AB R27, R89, R88 ;  /* 0x00000058591b723e */ /* 0x000fe400000010ff */
[----:B------:R-:W-:-:S02]  /*13410*/  MOV R28, R32 ;  /* 0x00000020001c7202 */ /* 0x000fc40000000f00 */
[----:B------:R-:W-:Y:S01]  /*13420*/  F2FP.BF16.F32.PACK_AB R32, R59, R58 ;  /* 0x0000003a3b20723e */ /* 0x000fe200000010ff */
[----:B------:R-:W-:Y:S01]  /*13430*/  STSM.16.M88.4 [R104], R24 ;  /* 0x0000001868007844 */ /* 0x000fe20000000200 */
[----:B------:R-:W-:Y:S01]  /*13440*/  F2FP.BF16.F32.PACK_AB R33, R91, R90 ;  /* 0x0000005a5b21723e */ /* 0x000fe200000010ff */
[----:B0-----:R-:W-:Y:S01]  /*13450*/  IMAD.MOV.U32 R10, RZ, RZ, RZ ;  /* 0x000000ffff0a7224 */ /* 0x001fe200078e00ff */
[----:B------:R-:W-:Y:S01]  /*13460*/  F2FP.BF16.F32.PACK_AB R35, R97, R96 ;  /* 0x000000606123723e */ /* 0x000fe200000010ff */
[----:B------:R-:W0:Y:S01]  /*13470*/  LDC R9, c[0x0][0xbe8] ;  /* 0x0002fa00ff097b82 */ /* 0x000e220000000800 */
[----:B------:R-:W-:Y:S02]  /*13480*/  F2FP.BF16.F32.PACK_AB R37, R99, R98 ;  /* 0x000000626325723e */ /* 0x000fe400000010ff */
[----:B------:R-:W-:Y:S01]  /*13490*/  F2FP.BF16.F32.PACK_AB R38, R65, R64 ;  /* 0x000000404126723e */ /* 0x000fe200000010ff */
[----:B------:R-:W-:Y:S01]  /*134a0*/  STSM.16.M88.4 [R95], R32 ;  /* 0x000000205f007844 */ /* 0x000fe20000000200 */
[----:B--2---:R-:W-:-:S02]  /*134b0*/  F2FP.BF16.F32.PACK_AB R39, R101, R100 ;  /* 0x000000646527723e */ /* 0x004fc400000010ff */
[----:B------:R-:W-:Y:S02]  /*134c0*/  F2FP.BF16.F32.PACK_AB R4, R67, R66 ;  /* 0x000000424304723e */ /* 0x000fe400000010ff */
[----:B------:R-:W-:Y:S01]  /*134d0*/  F2FP.BF16.F32.PACK_AB R5, R103, R102 ;  /* 0x000000666705723e */ /* 0x000fe200000010ff */
[----:B------:R-:W-:Y:S01]  /*134e0*/  STSM.16.M88.4 [R94], R36 ;  /* 0x000000245e007844 */ /* 0x000fe20000000200 */
[----:B------:R-:W-:Y:S02]  /*134f0*/  F2FP.BF16.F32.PACK_AB R6, R69, R68 ;  /* 0x000000444506723e */ /* 0x000fe400000010ff */
[----:B------:R-:W-:Y:S02]  /*13500*/  F2FP.BF16.F32.PACK_AB R7, R151, R150 ;  /* 0x000000969707723e */ /* 0x000fe400000010ff */
[----:B------:R-:W-:Y:S02]  /*13510*/  ISETP.NE.U32.AND P3, PT, RZ, UR6, PT ;  /* 0x00000006ff007c0c */ /* 0x000fe4000bf65070 */
[----:B------:R-:W-:Y:S01]  /*13520*/  ISETP.NE.U32.AND P0, PT, RZ, UR4, PT ;  /* 0x00000004ff007c0c */ /* 0x000fe2000bf05070 */
[----:B------:R2:W-:Y:S01]  /*13530*/  STSM.16.M88.4 [R28], R4 ;  /* 0x000000041c007844 */ /* 0x0005e20000000200 */
[----:B------:R-:W-:Y:S01]  /*13540*/  BAR.SYNC.DEFER_BLOCKING 0x1, 0x100 ;  /* 0x0044000000007b1d */ /* 0x000fe20000010000 */
[----:B------:R-:W-:-:S02]  /*13550*/  ISETP.NE.AND.EX P3, PT, RZ, UR7, PT, P3 ;  /* 0x00000007ff007c0c */ /* 0x000fc4000bf65330 */
[----:B------:R-:W-:Y:S02]  /*13560*/  IADD3 R14, P1, R206, UR4, RZ ;  /* 0x00000004ce0e7c10 */ /* 0x000fe4000ff3e0ff */
[----:B------:R-:W-:Y:S02]  /*13570*/  ISETP.NE.AND.EX P0, PT, RZ, UR5, PT, P0 ;  /* 0x00000005ff007c0c */ /* 0x000fe4000bf05300 */
[----:B------:R-:W-:-:S07]  /*13580*/  IADD3.X R15, R207, UR5, RZ, P1, !PT ;  /* 0x00000005cf0f7c10 */ /* 0x000fce0008ffe4ff */
[----:B------:R-:W-:Y:S01]  /*13590*/  @P3 IADD3 R206, P1, R206, UR6, RZ ;  /* 0x00000006cece3c10 */ /* 0x000fe2000ff3e0ff */
[----:B------:R-:W-:Y:S02]  /*135a0*/  ULDC UR6, c[0x0][0xa88] ;  /* 0x0002a20000067ab9 */ /* 0x000fe40000000800 */
[----:B------:R-:W-:Y:S01]  /*135b0*/  IMAD.U32 R8, RZ, RZ, UR6 ;  /* 0x00000006ff087e24 */ /* 0x000fe2000f8e00ff */
[----:B------:R-:W-:Y:S01]  /*135c0*/  @P3 IADD3.X R207, R207, UR7, RZ, P1, !PT ;  /* 0x00000007cfcf3c10 */ /* 0x000fe20008ffe4ff */
[----:B------:R3:W5:Y:S04]  /*135d0*/  @P0 LDG.E R10, desc[UR42][R14.64] ;  /* 0x0000002a0e0a0981 */ /* 0x000768000c1e1900 */
[----:B------:R3:W5:Y:S01]  /*135e0*/  @P3 LDG.E R8, desc[UR42][R206.64] ;  /* 0x0000002ace083981 */ /* 0x000762000c1e1900 */
[----:B--2---:R-:W-:Y:S01]  /*135f0*/  IMAD.MOV.U32 R6, RZ, RZ, 0x9b8 ;  /* 0x000009b8ff067424 */ /* 0x004fe200078e00ff */
[----:B------:R-:W-:-:S02]  /*13600*/  ISETP.GT.AND P2, PT, R204, 0x1, PT ;  /* 0x00000001cc00780c */ /* 0x000fc40003f44270 */
[----:B0-----:R-:W-:Y:S02]  /*13610*/  ISETP.NE.AND P1, PT, R9, 0x1, PT ;  /* 0x000000010900780c */ /* 0x001fe40003f25270 */
[----:B------:R-:W-:-:S04]  /*13620*/  SEL R6, R6, 0x978, P2 ;  /* 0x0000097806067807 */ /* 0x000fc80001000000 */
[----:B------:R3:W0:Y:S08]  /*13630*/  LDC.64 R24, c[0x0][R6+0x220] ;  /* 0x0000880006187b82 */ /* 0x0006300000000a00 */
[----:B------:R3:W2:Y:S08]  /*13640*/  LDC.64 R26, c[0x0][R6+0x218] ;  /* 0x00008600061a7b82 */ /* 0x0006b00000000a00 */
[----:B------:R3:W4:Y:S01]  /*13650*/  LDC.64 R12, c[0x0][R6+0x228] ;  /* 0x00008a00060c7b82 */ /* 0x0007220000000a00 */
[----:B------:R-:W-:Y:S05]  /*13660*/  @P3 BRA `(.L_x_657) ;  /* 0x0000000000103947 */ /* 0x000fea0003800000 */
[----:B------:R-:W-:Y:S05]  /*13670*/  @!P0 BRA `(.L_x_657) ;  /* 0x00000000000c8947 */ /* 0x000fea0003800000 */
[----:B------:R-:W3:Y:S04]  /*13680*/  LDG.E R5, desc[UR42][R14.64] ;  /* 0x0000002a0e057981 */ /* 0x000ee8000c1e1900 */
[----:B-----5:R-:W3:Y:S02]  /*13690*/  LDG.E R8, desc[UR42][R14.64+0x4] ;  /* 0x0000042a0e087981 */ /* 0x020ee4000c1e1900 */
[----:B---3--:R-:W-:-:S07]  /*136a0*/  IMAD.IADD R8, R8, 0x1, -R5 ;  /* 0x0000000108087824 */ /* 0x008fce00078e0a05 */
.L_x_657:
[----:B---3--:R-:W3:Y:S01]  /*136b0*/  LDL R15, [R1+0x1c] ;  /* 0x00001c00010f7983 */ /* 0x008ee20000100800 */
[----:B------:R-:W1:Y:S01]  /*136c0*/  LDC.64 R6, c[0x0][R6+0x210] ;  /* 0x0000840006067b82 */ /* 0x000e620000000a00 */
[----:B------:R-:W-:Y:S02]  /*136d0*/  ISETP.NE.U32.AND P0, PT, RZ, UR4, PT ;  /* 0x00000004ff007c0c */ /* 0x000fe4000bf05070 */
[----:B------:R-:W4:Y:S02]  /*136e0*/  LDL R32, [R1+0x18] ;  /* 0x0000180001207983 */ /* 0x000f240000100800 */
[----:B------:R-:W-:-:S03]  /*136f0*/  ISETP.NE.AND.EX P0, PT, RZ, UR5, PT, P0 ;  /* 0x00000005ff007c0c */ /* 0x000fc6000bf05300 */
[----:B------:R-:W1:Y:S01]  /*13700*/  @P1 LDC R14, c[0x0][0xbec] ;  /* 0x0002fb00ff0e1b82 */ /* 0x000e620000000800 */
[----:B------:R-:W-:Y:S02]  /*13710*/  SEL R205, R205, RZ, !P0 ;  /* 0x000000ffcdcd7207 */ /* 0x000fe40004000000 */
[----:B------:R-:W-:-:S03]  /*13720*/  SEL R217, R217, RZ, !P0 ;  /* 0x000000ffd9d97207 */ /* 0x000fc60004000000 */
[----:B0-----:R-:W-:Y:S02]  /*13730*/  IMAD R11, R25, R205, RZ ;  /* 0x000000cd190b7224 */ /* 0x001fe400078e02ff */
[----:B------:R-:W0:Y:S02]  /*13740*/  @P1 LDC R33, c[0x0][0xbf0] ;  /* 0x0002fc00ff211b82 */ /* 0x000e240000000800 */
[C---:B------:R-:W-:Y:S02]  /*13750*/  IMAD R217, R24.reuse, R217, R11 ;  /* 0x000000d918d97224 */ /* 0x040fe400078e020b */
[----:B------:R-:W-:-:S04]  /*13760*/  IMAD.WIDE.U32 R24, R24, R205, RZ ;  /* 0x000000cd18187225 */ /* 0x000fc800078e00ff */
[----:B------:R-:W1:Y:S01]  /*13770*/  LDC.64 R4, c[0x0][0xba8] ;  /* 0x0002ea00ff047b82 */ /* 0x000e620000000a00 */
[-C--:B--2---:R-:W-:Y:S02]  /*13780*/  IMAD R11, R27, R2.reuse, RZ ;  /* 0x000000021b0b7224 */ /* 0x084fe400078e02ff */
[----:B------:R-:W-:Y:S02]  /*13790*/  IMAD.IADD R217, R25, 0x1, R217 ;  /* 0x0000000119d97824 */ /* 0x000fe400078e02d9 */
[----:B------:R-:W-:-:S04]  /*137a0*/  IMAD.WIDE.U32 R26, R26, R2, RZ ;  /* 0x000000021a1a7225 */ /* 0x000fc800078e00ff */
[----:B------:R-:W-:Y:S01]  /*137b0*/  IMAD.IADD R28, R27, 0x1, R11 ;  /* 0x000000011b1c7824 */ /* 0x000fe200078e020b */
[--C-:B-----5:R-:W-:Y:S02]  /*137c0*/  IADD3 R24, P0, P3, R24, R26, R10.reuse ;  /* 0x0000001a18187210 */ /* 0x120fe40007b1e00a */
[----:B------:R-:W-:Y:S01]  /*137d0*/  SHF.R.S32.HI R11, RZ, 0x1f, R10 ;  /* 0x0000001fff0b7819 */ /* 0x000fe2000001140a */
[----:B-1----:R-:W1:Y:S08]  /*137e0*/  @!P2 LDC R4, c[0x0][0xb50] ;  /* 0x0002d400ff04ab82 */ /* 0x002e700000000800 */
[----:B------:R-:W2:Y:S01]  /*137f0*/  @!P2 LDC R5, c[0x0][0xb54] ;  /* 0x0002d500ff05ab82 */ /* 0x000ea20000000800 */
[----:B------:R-:W-:-:S02]  /*13800*/  IMAD R8, R8, R9, RZ ;  /* 0x0000000908087224 */ /* 0x000fc400078e02ff */
[----:B---3--:R-:W-:-:S04]  /*13810*/  IMAD R35, R208, 0x80, R15 ;  /* 0x00000080d0237824 */ /* 0x008fc800078e020f */
[----:B------:R-:W-:Y:S01]  /*13820*/  @P1 IMAD.HI.U32 R14, R35, R14, RZ ;  /* 0x0000000e230e1227 */ /* 0x000fe200078e00ff */
[----:B------:R-:W-:Y:S02]  /*13830*/  MOV R25, R35 ;  /* 0x0000002300197202 */ /* 0x000fe40000000f00 */
[----:B------:R-:W-:Y:S02]  /*13840*/  SEL R15, R209, RZ, P2 ;  /* 0x000000ffd10f7207 */ /* 0x000fe40001000000 */
[----:B0-----:R-:W-:-:S03]  /*13850*/  @P1 SHF.R.U32.HI R25, RZ, R33, R14 ;  /* 0x00000021ff191219 */ /* 0x001fc6000001160e */
[-C--:B----4-:R-:W-:Y:S02]  /*13860*/  IMAD R27, R13, R15.reuse, RZ ;  /* 0x0000000f0d1b7224 */ /* 0x090fe400078e02ff */
[----:B------:R-:W-:Y:S02]  /*13870*/  IMAD.MOV R26, RZ, RZ, -R25 ;  /* 0x000000ffff1a7224 */ /* 0x000fe400078e0a19 */
[----:B------:R-:W-:Y:S01]  /*13880*/  IMAD.WIDE.U32 R12, R12, R15, RZ ;  /* 0x0000000f0c0c7225 */ /* 0x000fe200078e00ff */
[----:B------:R-:W-:-:S03]  /*13890*/  IADD3.X R14, R217, R28, R11, P0, P3 ;  /* 0x0000001cd90e7210 */ /* 0x000fc600007e640b */
[----:B------:R-:W-:Y:S01]  /*138a0*/  IMAD R15, R9, R26, R35 ;  /* 0x0000001a090f7224 */ /* 0x000fe200078e0223 */
[----:B------:R-:W-:Y:S01]  /*138b0*/  IADD3 R12, P0, P3, R25, R24, R12 ;  /* 0x00000018190c7210 */ /* 0x000fe20007b1e00c */
[----:B------:R-:W-:Y:S01]  /*138c0*/  IMAD.IADD R27, R13, 0x1, R27 ;  /* 0x000000010d1b7824 */ /* 0x000fe200078e021b */
[----:B------:R-:W-:Y:S01]  /*138d0*/  SHF.R.S32.HI R13, RZ, 0x1f, R25 ;  /* 0x0000001fff0d7819 */ /* 0x000fe20000011419 */
[----:B------:R-:W-:Y:S01]  /*138e0*/  IMAD R7, R7, R15, RZ ;  /* 0x0000000f07077224 */ /* 0x000fe200078e02ff */
[----:B------:R-:W-:Y:S02]  /*138f0*/  SHF.R.S32.HI R25, RZ, 0x1f, R15 ;  /* 0x0000001fff197819 */ /* 0x000fe4000001140f */
[----:B------:R-:W-:-:S03]  /*13900*/  IADD3.X R13, R13, R14, R27, P0, P3 ;  /* 0x0000000e0d0d7210 */ /* 0x000fc600007e641b */
[C---:B------:R-:W-:Y:S02]  /*13910*/  IMAD R25, R6.reuse, R25, R7 ;  /* 0x0000001906197224 */ /* 0x040fe400078e0207 */
[----:B------:R-:W-:-:S04]  /*13920*/  IMAD.WIDE.U32 R6, R6, R15, R12 ;  /* 0x0000000f06067225 */ /* 0x000fc800078e000c */
[----:B------:R-:W-:Y:S01]  /*13930*/  IMAD.IADD R7, R7, 0x1, R25 ;  /* 0x0000000107077824 */ /* 0x000fe200078e0219 */
[----:B-1----:R-:W-:-:S04]  /*13940*/  LEA R4, P0, R6, R4, 0x2 ;  /* 0x0000000406047211 */ /* 0x002fc800078010ff */
[----:B--2---:R-:W-:Y:S01]  /*13950*/  LEA.HI.X R14, R6, R5, R7, 0x2, P0 ;  /* 0x00000005060e7211 */ /* 0x004fe200000f1407 */
[----:B------:R-:W-:Y:S01]  /*13960*/  SHFL.IDX PT, R12, R4, 0x1, 0x1c1f ;  /* 0x003c1f00040c7f89 */ /* 0x000fe200000e0000 */
[----:B------:R-:W-:-:S03]  /*13970*/  IMAD R25, R208, 0x80, R32 ;  /* 0x00000080d0197824 */ /* 0x000fc600078e0220 */
[----:B------:R-:W-:Y:S04]  /*13980*/  SHFL.IDX PT, R6, R4, RZ, 0x1c1f ;  /* 0x001c1fff04067589 */ /* 0x000fe800000e0000 */
[----:B------:R-:W0:Y:S04]  /*13990*/  SHFL.IDX PT, R7, R14, RZ, 0x1c1f ;  /* 0x001c1fff0e077589 */ /* 0x000e2800000e0000 */
[----:B------:R-:W1:Y:S01]  /*139a0*/  SHFL.IDX PT, R13, R14, 0x1, 0x1c1f ;  /* 0x003c1f000e0d7f89 */ /* 0x000e6200000e0000 */
[----:B------:R-:W-:Y:S01]  /*139b0*/  LOP3.LUT P0, RZ, R218, 0x3, RZ, 0xc0, !PT ;  /* 0x00000003daff7812 */ /* 0x000fe2000780c0ff */
[----:B------:R-:W-:-:S03]  /*139c0*/  VIADD R5, R25, 0x8 ;  /* 0x0000000819057836 */ /* 0x000fc60000000000 */
[-C--:B------:R-:W-:Y:S02]  /*139d0*/  ISETP.GE.OR P3, PT, R25, R8.reuse, P0 ;  /* 0x000000081900720c */ /* 0x080fe40000766670 */
[----:B------:R-:W-:-:S11]  /*139e0*/  ISETP.GE.OR P0, PT, R5, R8, P0 ;  /* 0x000000080500720c */ /* 0x000fd60000706670 */
[----:B0-----:R0:W-:Y:S04]  /*139f0*/  @!P3 ST.E desc[UR42][R6.64], R3 ;  /* 0x000000030600b985 */ /* 0x0011e8000c10192a */
[----:B-1----:R0:W-:Y:S01]  /*13a00*/  @!P0 ST.E desc[UR42][R12.64], R0 ;  /* 0x000000000c008985 */ /* 0x0021e2000c10192a */
[----:B------:R-:W-:Y:S05]  /*13a10*/  @P2 BRA `(.L_x_658) ;  /* 0x0000000800a02947 */ /* 0x000fea0003800000 */
[----:B------:R-:W-:Y:S01]  /*13a20*/  IMAD.SHL.U32 R32, R153, 0x40, RZ ;  /* 0x0000004099207824 */ /* 0x000fe200078e00ff */
[----:B0-----:R-:W0:Y:S01]  /*13a30*/  @P1 LDC R13, c[0x0][0xbec] ;  /* 0x0002fb00ff0d1b82 */ /* 0x001e220000000800 */
[----:B------:R-:W-:Y:S02]  /*13a40*/  ULDC.64 UR4, c[0x0][0xaa0] ;  /* 0x0002a80000047ab9 */ /* 0x000fe40000000a00 */
[----:B------:R-:W-:-:S04]  /*13a50*/  IMAD.IADD R3, R16, 0x1, R32 ;  /* 0x0000000110037824 */ /* 0x000fc800078e0220 */
[----:B------:R-:W-:Y:S01]  /*13a60*/  IMAD.WIDE R92, R3, 0x2, R92 ;  /* 0x00000002035c7825 */ /* 0x000fe200078e025c */
[----:B------:R-:W1:Y:S02]  /*13a70*/  @P1 LDC R21, c[0x0][0xbf0] ;  /* 0x0002fc00ff151b82 */ /* 0x000e640000000800 */
[C---:B------:R-:W-:Y:S02]  /*13a80*/  IADD3 R33, P0, R92.reuse, 0x2000, RZ ;  /* 0x000020005c217810 */ /* 0x040fe40007f1e0ff */
[----:B------:R-:W-:Y:S02]  /*13a90*/  IADD3 R25, P5, R92, 0x1000, RZ ;  /* 0x000010005c197810 */ /* 0x000fe40007fbe0ff */
[----:B------:R-:W-:Y:S02]  /*13aa0*/  LOP3.LUT R32, R33, 0x380, RZ, 0xc0, !PT ;  /* 0x0000038021207812 */ /* 0x000fe400078ec0ff */
[----:B------:R-:W-:Y:S02]  /*13ab0*/  LOP3.LUT R24, R25, 0x380, RZ, 0xc0, !PT ;  /* 0x0000038019187812 */ /* 0x000fe400078ec0ff */
[----:B------:R-:W-:-:S02]  /*13ac0*/  SHF.R.U64 R32, R32, 0x3, RZ ;  /* 0x0000000320207819 */ /* 0x000fc400000012ff */
[----:B------:R-:W-:Y:S02]  /*13ad0*/  SHF.R.U64 R24, R24, 0x3, RZ ;  /* 0x0000000318187819 */ /* 0x000fe400000012ff */
[----:B------:R-:W-:Y:S02]  /*13ae0*/  LOP3.LUT R32, R32, R33, RZ, 0x3c, !PT ;  /* 0x0000002120207212 */ /* 0x000fe400078e3cff */
[----:B------:R-:W-:Y:S02]  /*13af0*/  IADD3.X R33, RZ, R93, RZ, P0, !PT ;  /* 0x0000005dff217210 */ /* 0x000fe400007fe4ff */
[----:B------:R-:W-:Y:S02]  /*13b00*/  IADD3 R3, P0, R92, 0x7000, RZ ;  /* 0x000070005c037810 */ /* 0x000fe40007f1e0ff */
[----:B------:R-:W-:Y:S01]  /*13b10*/  LOP3.LUT R24, R24, R25, RZ, 0x3c, !PT ;  /* 0x0000001918187212 */ /* 0x000fe200078e3cff */
[--C-:B------:R-:W-:Y:S01]  /*13b20*/  IMAD.X R25, RZ, RZ, R93.reuse, P5 ;  /* 0x000000ffff197224 */ /* 0x100fe200028e065d */
[C---:B------:R-:W-:Y:S01]  /*13b30*/  IADD3 R37, P2, R92.reuse, 0x3000, RZ ;  /* 0x000030005c257810 */ /* 0x040fe20007f5e0ff */
[----:B------:R-:W-:Y:S01]  /*13b40*/  IMAD R11, R11, UR4, RZ ;  /* 0x000000040b0b7c24 */ /* 0x000fe2000f8e02ff */
[C---:B------:R-:W-:Y:S01]  /*13b50*/  IADD3 R41, P3, R92.reuse, 0x4000, RZ ;  /* 0x000040005c297810 */ /* 0x040fe20007f7e0ff */
[----:B------:R-:W-:Y:S01]  /*13b60*/  IMAD.X R53, RZ, RZ, R93, P0 ;  /* 0x000000ffff357224 */ /* 0x000fe200000e065d */
[C---:B------:R-:W-:Y:S01]  /*13b70*/  IADD3 R45, P4, R92.reuse, 0x5000, RZ ;  /* 0x000050005c2d7810 */ /* 0x040fe20007f9e0ff */
[----:B------:R-:W5:Y:S01]  /*13b80*/  LD.E.128 R24, desc[UR42][R24.64] ;  /* 0x0000002a18187980 */ /* 0x000f62000c101d00 */
[----:B------:R-:W-:-:S02]  /*13b90*/  IADD3 R49, P5, R92, 0x6000, RZ ;  /* 0x000060005c317810 */ /* 0x000fc40007fbe0ff */
[----:B------:R-:W-:Y:S01]  /*13ba0*/  LOP3.LUT R0, R3, 0x380, RZ, 0xc0, !PT ;  /* 0x0000038003007812 */ /* 0x000fe200078ec0ff */
[----:B------:R-:W5:Y:S01]  /*13bb0*/  LD.E.128 R32, desc[UR42][R32.64] ;  /* 0x0000002a20207980 */ /* 0x000f62000c101d00 */
[----:B------:R-:W-:Y:S02]  /*13bc0*/  LOP3.LUT R36, R37, 0x380, RZ, 0xc0, !PT ;  /* 0x0000038025247812 */ /* 0x000fe400078ec0ff */
[----:B------:R-:W-:Y:S02]  /*13bd0*/  LOP3.LUT R40, R41, 0x380, RZ, 0xc0, !PT ;  /* 0x0000038029287812 */ /* 0x000fe400078ec0ff */
[----:B------:R-:W-:Y:S02]  /*13be0*/  LOP3.LUT R44, R45, 0x380, RZ, 0xc0, !PT ;  /* 0x000003802d2c7812 */ /* 0x000fe400078ec0ff */
[----:B------:R-:W-:Y:S02]  /*13bf0*/  LOP3.LUT R48, R49, 0x380, RZ, 0xc0, !PT ;  /* 0x0000038031307812 */ /* 0x000fe400078ec0ff */
[----:B------:R-:W-:-:S02]  /*13c00*/  SHF.R.U64 R0, R0, 0x3, RZ ;  /* 0x0000000300007819 */ /* 0x000fc400000012ff */
[----:B------:R-:W-:Y:S02]  /*13c10*/  LOP3.LUT R5, R92, 0x380, RZ, 0xc0, !PT ;  /* 0x000003805c057812 */ /* 0x000fe400078ec0ff */
[----:B------:R-:W-:Y:S02]  /*13c20*/  SHF.R.U64 R36, R36, 0x3, RZ ;  /* 0x0000000324247819 */ /* 0x000fe400000012ff */
[----:B------:R-:W-:Y:S02]  /*13c30*/  SHF.R.U64 R40, R40, 0x3, RZ ;  /* 0x0000000328287819 */ /* 0x000fe400000012ff */
[----:B------:R-:W-:Y:S02]  /*13c40*/  SHF.R.U64 R44, R44, 0x3, RZ ;  /* 0x000000032c2c7819 */ /* 0x000fe400000012ff */
[----:B------:R-:W-:Y:S02]  /*13c50*/  SHF.R.U64 R48, R48, 0x3, RZ ;  /* 0x0000000330307819 */ /* 0x000fe400000012ff */
[----:B------:R-:W-:Y:S01]  /*13c60*/  LOP3.LUT R52, R0, R3, RZ, 0x3c, !PT ;  /* 0x0000000300347212 */ /* 0x000fe200078e3cff */
[C---:B------:R-:W-:Y:S01]  /*13c70*/  IMAD R3, R10.reuse, UR5, R11 ;  /* 0x000000050a037c24 */ /* 0x040fe2000f8e020b */
[----:B------:R-:W-:Y:S01]  /*13c80*/  SHF.R.U64 R5, R5, 0x3, RZ ;  /* 0x0000000305057819 */ /* 0x000fe200000012ff */
[----:B------:R-:W-:Y:S01]  /*13c90*/  IMAD.WIDE.U32 R10, R10, UR4, RZ ;  /* 0x000000040a0a7c25 */ /* 0x000fe2000f8e00ff */
[----:B------:R-:W-:Y:S01]  /*13ca0*/  LOP3.LUT R36, R36, R37, RZ, 0x3c, !PT ;  /* 0x0000002524247212 */ /* 0x000fe200078e3cff */
[----:B------:R-:W-:Y:S01]  /*13cb0*/  ULDC.64 UR4, c[0x0][0xae8] ;  /* 0x0002ba0000047ab9 */ /* 0x000fe20000000a00 */
        /* <DEDUP_REMOVED lines=8> */
[----:B------:R-:W5:Y:S01]  /*13d40*/  LD.E.128 R36, desc[UR42][R36.64] ;  /* 0x0000002a24247980 */ /* 0x000f62000c101d00 */
[----:B------:R-:W-:-:S02]  /*13d50*/  IMAD.IADD R11, R11, 0x1, R3 ;  /* 0x000000010b0b7824 */ /* 0x000fc400078e0203 */
[----:B------:R-:W-:Y:S01]  /*13d60*/  IMAD R3, R203, 0x20, R153 ;  /* 0x00000020cb037824 */ /* 0x000fe200078e0299 */
[----:B------:R2:W5:Y:S01]  /*13d70*/  LD.E.128 R4, desc[UR42][R92.64] ;  /* 0x0000002a5c047980 */ /* 0x000562000c101d00 */
[----:B------:R-:W-:Y:S01]  /*13d80*/  IMAD.WIDE.U32 R10, R2, UR4, R10 ;  /* 0x00000004020a7c25 */ /* 0x000fe2000f8e000a */
[----:B------:R-:W-:Y:S02]  /*13d90*/  SHF.R.S32.HI R0, RZ, 0x1f, R205 ;  /* 0x0000001fff007819 */ /* 0x000fe400000114cd */
[----:B------:R-:W5:Y:S01]  /*13da0*/  LD.E.128 R40, desc[UR42][R40.64] ;  /* 0x0000002a28287980 */ /* 0x000f62000c101d00 */
[----:B------:R-:W-:-:S03]  /*13db0*/  IMAD R14, R208, 0x80, R3 ;  /* 0x00000080d00e7824 */ /* 0x000fc600078e0203 */
[----:B------:R-:W5:Y:S01]  /*13dc0*/  LD.E.128 R44, desc[UR42][R44.64] ;  /* 0x0000002a2c2c7980 */ /* 0x000f62000c101d00 */
[----:B------:R-:W-:Y:S01]  /*13dd0*/  IMAD R11, R2, UR5, R11 ;  /* 0x00000005020b7c24 */ /* 0x000fe2000f8e020b */
[----:B------:R-:W-:Y:S02]  /*13de0*/  ULDC.64 UR4, c[0x0][0xaf0] ;  /* 0x0002bc0000047ab9 */ /* 0x000fe40000000a00 */
[----:B------:R-:W5:Y:S04]  /*13df0*/  LD.E.128 R48, desc[UR42][R48.64] ;  /* 0x0000002a30307980 */ /* 0x000f68000c101d00 */
[----:B------:R-:W5:Y:S01]  /*13e00*/  LD.E.128 R52, desc[UR42][R52.64] ;  /* 0x0000002a34347980 */ /* 0x000f62000c101d00 */
[----:B------:R-:W-:Y:S01]  /*13e10*/  @!PT LDS RZ, [RZ] ;  /* 0x00000000fffff984 */ /* 0x000fe20000000800 */
[----:B------:R-:W-:Y:S01]  /*13e20*/  @!PT LDS RZ, [RZ] ;  /* 0x00000000fffff984 */ /* 0x000fe20000000800 */
[----:B------:R-:W-:Y:S01]  /*13e30*/  @!PT LDS RZ, [RZ] ;  /* 0x00000000fffff984 */ /* 0x000fe20000000800 */
[----:B------:R-:W-:Y:S01]  /*13e40*/  @!PT LDS RZ, [RZ] ;  /* 0x00000000fffff984 */ /* 0x000fe20000000800 */
[----:B------:R3:W-:Y:S06]  /*13e50*/  MEMBAR.ALL.CTA ;  /* 0x0000000000007992 */ /* 0x0007ec0000008000 */
[----:B---3--:R-:W3:Y:S01]  /*13e60*/  FENCE.VIEW.ASYNC.S ;  /* 0x00000000000073c6 */ /* 0x008ee20000000000 */
[----:B------:R-:W-:-:S02]  /*13e70*/  IMAD R2, R0, UR4, RZ ;  /* 0x0000000400027c24 */ /* 0x000fc4000f8e02ff */
[----:B0-----:R-:W-:Y:S01]  /*13e80*/  @P1 IMAD.HI.U32 R0, R14, R13, RZ ;  /* 0x0000000d0e001227 */ /* 0x001fe200078e00ff */
[----:B------:R-:W-:-:S04]  /*13e90*/  MOV R13, R14 ;  /* 0x0000000e000d7202 */ /* 0x000fc80000000f00 */
[----:B-1----:R-:W-:Y:S01]  /*13ea0*/  @P1 SHF.R.U32.HI R13, RZ, R21, R0 ;  /* 0x00000015ff0d1219 */ /* 0x002fe20000011600 */
[C---:B------:R-:W-:Y:S02]  /*13eb0*/  IMAD R15, R205.reuse, UR5, R2 ;  /* 0x00000005cd0f7c24 */ /* 0x040fe4000f8e0202 */
[----:B------:R-:W-:Y:S01]  /*13ec0*/  IMAD.WIDE.U32 R2, R205, UR4, R10 ;  /* 0x00000004cd027c25 */ /* 0x000fe2000f8e000a */
[--C-:B------:R-:W-:Y:S01]  /*13ed0*/  SHF.R.S32.HI R10, RZ, 0x1f, R13.reuse ;  /* 0x0000001fff0a7819 */ /* 0x100fe2000001140d */
[----:B------:R-:W-:Y:S02]  /*13ee0*/  ULDC.64 UR4, c[0x0][0xae0] ;  /* 0x0002b80000047ab9 */ /* 0x000fe40000000a00 */
[----:B------:R-:W-:Y:S02]  /*13ef0*/  VIADD R0, R156, 0x28820 ;  /* 0x000288209c007836 */ /* 0x000fe40000000000 */
[----:B------:R-:W-:Y:S02]  /*13f00*/  IMAD.MOV R12, RZ, RZ, -R13 ;  /* 0x000000ffff0c7224 */ /* 0x000fe400078e0a0d */
[----:B------:R-:W-:Y:S01]  /*13f10*/  IMAD.IADD R3, R3, 0x1, R15 ;  /* 0x0000000103037824 */ /* 0x000fe200078e020f */
[----:B------:R-:W-:Y:S01]  /*13f20*/  PRMT R0, RZ, 0x654, R0 ;  /* 0x00000654ff007816 */ /* 0x000fe20000000000 */
[----:B------:R-:W-:-:S02]  /*13f30*/  IMAD R9, R9, R12, R14 ;  /* 0x0000000c09097224 */ /* 0x000fc400078e020e */
[----:B------:R-:W-:Y:S01]  /*13f40*/  IMAD R10, R10, UR4, RZ ;  /* 0x000000040a0a7c24 */ /* 0x000fe2000f8e02ff */
[----:B---3--:R0:W-:Y:S01]  /*13f50*/  SYNCS.ARRIVE.TRANS64.RED.A1T0 RZ, [R0+URZ], RZ ;  /* 0x000000ff00ff79a7 */ /* 0x0081e2000810043f */
[----:B------:R-:W-:-:S04]  /*13f60*/  IMAD.WIDE.U32 R2, R13, UR4, R2 ;  /* 0x000000040d027c25 */ /* 0x000fc8000f8e0002 */
[----:B------:R-:W-:Y:S01]  /*13f70*/  IMAD R11, R13, UR5, R10 ;  /* 0x000000050d0b7c24 */ /* 0x000fe2000f8e020a */
[----:B------:R-:W-:Y:S01]  /*13f80*/  ULDC.64 UR4, c[0x0][0xad8] ;  /* 0x0002b60000047ab9 */ /* 0x000fe20000000a00 */
[----:B0-----:R-:W-:Y:S02]  /*13f90*/  SHF.R.S32.HI R0, RZ, 0x1f, R9 ;  /* 0x0000001fff007819 */ /* 0x001fe40000011409 */
[----:B------:R-:W-:-:S03]  /*13fa0*/  IMAD.IADD R3, R3, 0x1, R11 ;  /* 0x0000000103037824 */ /* 0x000fc600078e020b */
[----:B------:R-:W-:Y:S02]  /*13fb0*/  IMAD R0, R0, UR4, RZ ;  /* 0x0000000400007c24 */ /* 0x000fe4000f8e02ff */
[----:B------:R-:W-:-:S04]  /*13fc0*/  IMAD.WIDE.U32 R2, R9, UR4, R2 ;  /* 0x0000000409027c25 */ /* 0x000fc8000f8e0002 */
[----:B------:R-:W-:Y:S01]  /*13fd0*/  IMAD R9, R9, UR5, R0 ;  /* 0x0000000509097c24 */ /* 0x000fe2000f8e0200 */
[----:B------:R-:W-:Y:S02]  /*13fe0*/  ULDC.64 UR4, c[0x0][0xa80] ;  /* 0x0002a00000047ab9 */ /* 0x000fe40000000a00 */
[----:B------:R-:W-:Y:S01]  /*13ff0*/  LEA R0, P0, R2, UR4, 0x1 ;  /* 0x0000000402007c11 */ /* 0x000fe2000f8008ff */
[----:B------:R-:W-:Y:S01]  /*14000*/  IMAD.IADD R3, R3, 0x1, R9 ;  /* 0x0000000103037824 */ /* 0x000fe200078e0209 */
[----:B------:R-:W-:Y:S01]  /*14010*/  UMOV UR4, 0xffffffff ;  /* 0xffffffff00047882 */ /* 0x000fe20000000000 */
[----:B------:R-:W-:-:S03]  /*14020*/  IMAD R9, R208, 0x80, R153 ;  /* 0x00000080d0097824 */ /* 0x000fc600078e0299 */
[----:B------:R-:W-:Y:S01]  /*14030*/  LEA.HI.X R2, R2, UR5, R3, 0x1, P0 ;  /* 0x0000000502027c11 */ /* 0x000fe200080f0c03 */
[----:B--2---:R-:W-:Y:S06]  /*14040*/  BRA.DIV UR4, `(.L_x_659) ;  /* 0x000000a204a07947 */ /* 0x004fec000b800000 */
[----:B------:R0:W1:Y:S04]  /*14050*/  SHFL.IDX PT, R3, R2, RZ, 0x181f ;  /* 0x00181fff02037589 */ /* 0x00006800000e0000 */
[----:B------:R0:W2:Y:S02]  /*14060*/  SHFL.IDX PT, R14, R0, RZ, 0x181f ;  /* 0x00181fff000e7589 */ /* 0x0000a400000e0000 */
.L_x_879:
[----:B------:R-:W-:Y:S01]  /*14070*/  ISETP.GE.AND P0, PT, R9, R8, PT ;  /* 0x000000080900720c */ /* 0x000fe20003f06270 */
[----:B------:R-:W-:-:S12]  /*14080*/  BSSY B1, `(.L_x_660) ;  /* 0x000000b000017945 */ /* 0x000fd80003800000 */
[----:B------:R-:W-:Y:S05]  /*14090*/  @P0 BRA `(.L_x_661) ;  /* 0x0000000000240947 */ /* 0x000fea0003800000 */
[----:B------:R-:W-:Y:S02]  /*140a0*/  ULDC UR4, c[0x0][0xac8] ;  /* 0x0002b20000047ab9 */ /* 0x000fe40000000800 */
[----:B------:R-:W-:Y:S02]  /*140b0*/  ISETP.GE.AND P0, PT, R16, UR4, PT ;  /* 0x0000000410007c0c */ /* 0x000fe4000bf06270 */
[----:B------:R-:W-:-:S11]  /*140c0*/  ISETP.GE.AND P1, PT, R23, UR4, PT ;  /* 0x0000000417007c0c */ /* 0x000fd6000bf26270 */
[CC--:B--2---:R-:W-:Y:S02]  /*140d0*/  @!P0 LEA R10, P2, R16.reuse, R14.reuse, 0x1 ;  /* 0x0000000e100a8211 */ /* 0x0c4fe400078408ff */
[C---:B------:R-:W-:Y:S02]  /*140e0*/  @!P1 LEA R14, P3, R23.reuse, R14, 0x1 ;  /* 0x0000000e170e9211 */ /* 0x040fe400078608ff */
[-C--:B-1----:R-:W-:Y:S02]  /*140f0*/  @!P0 LEA.HI.X R11, R16, R3.reuse, R17, 0x1, P2 ;  /* 0x00000003100b8211 */ /* 0x082fe400010f0c11 */
[----:B------:R-:W-:-:S03]  /*14100*/  @!P1 LEA.HI.X R15, R23, R3, R22, 0x1, P3 ;  /* 0x00000003170f9211 */ /* 0x000fc600018f0c16 */
[----:B-----5:R3:W-:Y:S04]  /*14110*/  @!P0 ST.E.128 desc[UR42][R10.64], R4 ;  /* 0x000000040a008985 */ /* 0x0207e8000c101d2a */
[----:B------:R3:W-:Y:S02]  /*14120*/  @!P1 ST.E.128 desc[UR42][R14.64], R40 ;  /* 0x000000280e009985 */ /* 0x0007e4000c101d2a */
.L_x_661:
[----:B------:R-:W-:Y:S05]  /*14130*/  BSYNC B1 ;  /* 0x0000000000017941 */ /* 0x000fea0003800000 */
.L_x_660:
[----:B------:R-:W-:-:S03]  /*14140*/  UMOV UR4, 0xffffffff ;  /* 0xffffffff00047882 */ /* 0x000fc60000000000 */
[----:B------:R-:W-:Y:S05]  /*14150*/  BRA.DIV UR4, `(.L_x_662) ;  /* 0x000000a204907947 */ /* 0x000fea000b800000 */
[----:B-1----:R1:W4:Y:S04]  /*14160*/  SHFL.IDX PT, R3, R2, 0x1, 0x181f ;  /* 0x00381f0002037f89 */ /* 0x00232800000e0000 */
[----:B--23--:R1:W2:Y:S02]  /*14170*/  SHFL.IDX PT, R14, R0, 0x1, 0x181f ;  /* 0x00381f00000e7f89 */ /* 0x00c2a400000e0000 */
.L_x_883:
[----:B-----5:R-:W-:Y:S01]  /*14180*/  VIADD R5, R9, 0x20 ;  /* 0x0000002009057836 */ /* 0x020fe20000000000 */
[----:B------:R-:W-:Y:S04]  /*14190*/  BSSY B1, `(.L_x_663) ;  /* 0x000000c000017945 */ /* 0x000fe80003800000 */
[----:B------:R-:W-:-:S13]  /*141a0*/  ISETP.GE.AND P0, PT, R5, R8, PT ;  /* 0x000000080500720c */ /* 0x000fda0003f06270 */
[----:B------:R-:W-:Y:S05]  /*141b0*/  @P0 BRA `(.L_x_664) ;  /* 0x0000000000240947 */ /* 0x000fea0003800000 */
[----:B------:R-:W-:Y:S02]  /*141c0*/  ULDC UR4, c[0x0][0xac8] ;  /* 0x0002b20000047ab9 */ /* 0x000fe40000000800 */
[----:B------:R-:W-:Y:S02]  /*141d0*/  ISETP.GE.AND P2, PT, R16, UR4, PT ;  /* 0x0000000410007c0c */ /* 0x000fe4000bf46270 */
[----:B------:R-:W-:-:S11]  /*141e0*/  ISETP.GE.AND P3, PT, R23, UR4, PT ;  /* 0x0000000417007c0c */ /* 0x000fd6000bf66270 */
[CC--:B--2---:R-:W-:Y:S02]  /*141f0*/  @!P2 LEA R4, P0, R16.reuse, R14.reuse, 0x1 ;  /* 0x0000000e1004a211 */ /* 0x0c4fe400078008ff */
[C---:B------:R-:W-:Y:S02]  /*14200*/  @!P3 LEA R14, P1, R23.reuse, R14, 0x1 ;  /* 0x0000000e170eb211 */ /* 0x040fe400078208ff */
[-C--:B----4-:R-:W-:Y:S02]  /*14210*/  @!P2 LEA.HI.X R5, R16, R3.reuse, R17, 0x1, P0 ;  /* 0x000000031005a211 */ /* 0x090fe400000f0c11 */
[----:B------:R-:W-:-:S03]  /*14220*/  @!P3 LEA.HI.X R15, R23, R3, R22, 0x1, P1 ;  /* 0x00000003170fb211 */ /* 0x000fc600008f0c16 */
[----:B------:R3:W-:Y:S04]  /*14230*/  @!P2 ST.E.128 desc[UR42][R4.64], R24 ;  /* 0x000000180400a985 */ /* 0x0007e8000c101d2a */
[----:B------:R3:W-:Y:S02]  /*14240*/  @!P3 ST.E.128 desc[UR42][R14.64], R44 ;  /* 0x0000002c0e00b985 */ /* 0x0007e4000c101d2a */
.L_x_664:
[----:B------:R-:W-:Y:S05]  /*14250*/  BSYNC B1 ;  /* 0x0000000000017941 */ /* 0x000fea0003800000 */
.L_x_663:
[----:B------:R-:W-:-:S03]  /*14260*/  UMOV UR4, 0xffffffff ;  /* 0xffffffff00047882 */ /* 0x000fc60000000000 */
[----:B------:R-:W-:Y:S05]  /*14270*/  BRA.DIV UR4, `(.L_x_665) ;  /* 0x000000a204907947 */ /* 0x000fea000b800000 */
[----:B----4-:R4:W0:Y:S04]  /*14280*/  SHFL.IDX PT, R3, R2, 0x2, 0x181f ;  /* 0x00581f0002037f89 */ /* 0x01082800000e0000 */
[----:B--23--:R4:W2:Y:S02]  /*14290*/  SHFL.IDX PT, R14, R0, 0x2, 0x181f ;  /* 0x00581f00000e7f89 */ /* 0x00c8a400000e0000 */
.L_x_887:
[----:B------:R-:W-:Y:S01]  /*142a0*/  VIADD R5, R9, 0x40 ;  /* 0x0000004009057836 */ /* 0x000fe20000000000 */
        /* <DEDUP_REMOVED lines=8> */
[-C--:B0-----:R-:W-:Y:S02]  /*14330*/  @!P2 LEA.HI.X R5, R16, R3.reuse, R17, 0x1, P0 ;  /* 0x000000031005a211 */ /* 0x081fe400000f0c11 */
[----:B------:R-:W-:-:S03]  /*14340*/  @!P3 LEA.HI.X R15, R23, R3, R22, 0x1, P1 ;  /* 0x00000003170fb211 */ /* 0x000fc600008f0c16 */
[----:B------:R3:W-:Y:S04]  /*14350*/  @!P2 ST.E.128 desc[UR42][R4.64], R32 ;  /* 0x000000200400a985 */ /* 0x0007e8000c101d2a */
[----:B------:R3:W-:Y:S02]  /*14360*/  @!P3 ST.E.128 desc[UR42][R14.64], R48 ;  /* 0x000000300e00b985 */ /* 0x0007e4000c101d2a */
.L_x_667:
[----:B------:R-:W-:Y:S05]  /*14370*/  BSYNC B1 ;  /* 0x0000000000017941 */ /* 0x000fea0003800000 */
.L_x_666:
[----:B------:R-:W-:-:S03]  /*14380*/  UMOV UR4, 0xffffffff ;  /* 0xffffffff00047882 */ /* 0x000fc60000000000 */
[----:B------:R-:W-:Y:S05]  /*14390*/  BRA.DIV UR4, `(.L_x_668) ;  /* 0x000000a204907947 */ /* 0x000fea000b800000 */
[----:B0-----:R0:W0:Y:S04]  /*143a0*/  SHFL.IDX PT, R3, R2, 0x3, 0x181f ;  /* 0x00781f0002037f89 */ /* 0x00102800000e0000 */
[----:B--23--:R2:W3:Y:S02]  /*143b0*/  SHFL.IDX PT, R14, R0, 0x3, 0x181f ;  /* 0x00781f00000e7f89 */ /* 0x00c4e400000e0000 */
.L_x_891:
[----:B------:R-:W-:-:S04]  /*143c0*/  IADD3 R5, R9, 0x60, RZ ;  /* 0x0000006009057810 */ /* 0x000fc80007ffe0ff */
[----:B------:R-:W-:-:S13]  /*143d0*/  ISETP.GE.AND P0, PT, R5, R8, PT ;  /* 0x000000080500720c */ /* 0x000fda0003f06270 */
        /* <DEDUP_REMOVED lines=8> */
[----:B------:R-:W-:-:S04]  /*14460*/  LEA R14, P0, R23, R14, 0x1 ;  /* 0x0000000e170e7211 */ /* 0x000fc800078008ff */
[----:B------:R-:W-:-:S05]  /*14470*/  LEA.HI.X R15, R23, R3, R22, 0x1, P0 ;  /* 0x00000003170f7211 */ /* 0x000fca00000f0c16 */
[----:B------:R3:W-:Y:S01]  /*14480*/  ST.E.128 desc[UR42][R14.64], R52 ;  /* 0x000000340e007985 */ /* 0x0007e2000c101d2a */
[----:B------:R-:W-:Y:S05]  /*14490*/  BRA `(.L_x_669) ;  /* 0x0000001800387947 */ /* 0x000fea0003800000 */
.L_x_658:
[----:B------:R-:W1:Y:S01]  /*144a0*/  @P1 LDC R4, c[0x0][0xbec] ;  /* 0x0002fb00ff041b82 */ /* 0x000e620000000800 */
[----:B------:R-:W-:Y:S01]  /*144b0*/  ULDC.64 UR4, c[0x0][0xb08] ;  /* 0x0002c20000047ab9 */ /* 0x000fe20000000a00 */
[----:B0-----:R-:W-:Y:S01]  /*144c0*/  SHF.R.S32.HI R0, RZ, 0x1f, R205 ;  /* 0x0000001fff007819 */ /* 0x001fe200000114cd */
[----:B------:R-:W-:Y:S01]  /*144d0*/  IMAD R11, R11, UR4, RZ ;  /* 0x000000040b0b7c24 */ /* 0x000fe2000f8e02ff */
[----:B------:R-:W-:Y:S01]  /*144e0*/  ULDC.64 UR6, c[0x0][0xb30] ;  /* 0x0002cc0000067ab9 */ /* 0x000fe20000000a00 */
[----:B------:R-:W-:Y:S01]  /*144f0*/  IMAD.WIDE.U32 R6, R10, UR4, RZ ;  /* 0x000000040a067c25 */ /* 0x000fe2000f8e00ff */
[----:B------:R-:W-:Y:S02]  /*14500*/  IADD3 R28, R202, 0x10, RZ ;  /* 0x00000010ca1c7810 */ /* 0x000fe40007ffe0ff */
[----:B------:R-:W0:Y:S01]  /*14510*/  @P1 LDC R13, c[0x0][0xbf0] ;  /* 0x0002fc00ff0d1b82 */ /* 0x000e220000000800 */
[----:B------:R-:W-:Y:S01]  /*14520*/  IMAD R11, R10, UR5, R11 ;  /* 0x000000050a0b7c24 */ /* 0x000fe2000f8e020b */
[----:B------:R-:W-:Y:S01]  /*14530*/  ULDC.64 UR4, c[0x0][0xb38] ;  /* 0x0002ce0000047ab9 */ /* 0x000fe20000000a00 */
[C---:B------:R-:W-:Y:S01]  /*14540*/  VIADD R33, R202.reuse, 0x18 ;  /* 0x00000018ca217836 */ /* 0x040fe20000000000 */
[----:B------:R-:W-:Y:S01]  /*14550*/  SHF.R.S32.HI R105, RZ, 0x1f, R210 ;  /* 0x0000001fff697819 */ /* 0x000fe200000114d2 */
[----:B------:R-:W-:Y:S01]  /*14560*/  IMAD.IADD R7, R7, 0x1, R11 ;  /* 0x0000000107077824 */ /* 0x000fe200078e020b */
[----:B------:R-:W-:Y:S01]  /*14570*/  SHF.R.S32.HI R32, RZ, 0x1f, R28 ;  /* 0x0000001fff207819 */ /* 0x000fe2000001141c */
[----:B------:R-:W-:Y:S01]  /*14580*/  VIADD R37, R202, 0x28 ;  /* 0x00000028ca257836 */ /* 0x000fe20000000000 */
[----:B------:R-:W-:Y:S01]  /*14590*/  SHF.R.S32.HI R34, RZ, 0x1f, R33 ;  /* 0x0000001fff227819 */ /* 0x000fe20000011421 */
[----:B------:R-:W-:-:S03]  /*145a0*/  IMAD.WIDE.U32 R6, R2, UR4, R6 ;  /* 0x0000000402067c25 */ /* 0x000fc6000f8e0006 */
[----:B------:R-:W-:Y:S01]  /*145b0*/  SHF.R.S32.HI R38, RZ, 0x1f, R37 ;  /* 0x0000001fff267819 */ /* 0x000fe20000011425 */
[----:B------:R-:W-:Y:S01]  /*145c0*/  IMAD R7, R2, UR5, R7 ;  /* 0x0000000502077c24 */ /* 0x000fe2000f8e0207 */
[----:B------:R-:W-:Y:S01]  /*145d0*/  ULDC.64 UR4, c[0x0][0xb40] ;  /* 0x0002d00000047ab9 */ /* 0x000fe20000000a00 */
[----:B------:R-:W-:Y:S02]  /*145e0*/  VIADD R39, R202, 0x30 ;  /* 0x00000030ca277836 */ /* 0x000fe40000000000 */
[----:B------:R-:W-:Y:S02]  /*145f0*/  IMAD R0, R0, UR4, RZ ;  /* 0x0000000400007c24 */ /* 0x000fe4000f8e02ff */
[----:B-1----:R-:W-:Y:S01]  /*14600*/  @P1 IMAD.HI.U32 R4, R35, R4, RZ ;  /* 0x0000000423041227 */ /* 0x002fe200078e00ff */
[----:B------:R-:W-:-:S03]  /*14610*/  SHF.R.S32.HI R92, RZ, 0x1f, R39 ;  /* 0x0000001fff5c7819 */ /* 0x000fc60000011427 */
[----:B------:R-:W-:-:S04]  /*14620*/  IMAD.WIDE.U32 R2, R205, UR4, R6 ;  /* 0x00000004cd027c25 */ /* 0x000fc8000f8e0006 */
[----:B------:R-:W-:Y:S01]  /*14630*/  IMAD R11, R205, UR5, R0 ;  /* 0x00000005cd0b7c24 */ /* 0x000fe2000f8e0200 */
[----:B------:R-:W-:Y:S01]  /*14640*/  ULDC.64 UR4, c[0x0][0xb48] ;  /* 0x0002d20000047ab9 */ /* 0x000fe20000000a00 */
[----:B------:R-:W-:Y:S01]  /*14650*/  IMAD.MOV.U32 R7, RZ, RZ, R35 ;  /* 0x000000ffff077224 */ /* 0x000fe200078e0023 */
[----:B0-----:R-:W-:Y:S01]  /*14660*/  @P1 SHF.R.U32.HI R7, RZ, R13, R4 ;  /* 0x0000000dff071219 */ /* 0x001fe20000011604 */
[----:B------:R-:W-:Y:S02]  /*14670*/  IMAD.IADD R3, R3, 0x1, R11 ;  /* 0x0000000103037824 */ /* 0x000fe400078e020b */
[----:B------:R-:W-:Y:S01]  /*14680*/  VIADD R93, R202, 0x38 ;  /* 0x00000038ca5d7836 */ /* 0x000fe20000000000 */
[--C-:B------:R-:W-:Y:S01]  /*14690*/  SHF.R.S32.HI R0, RZ, 0x1f, R7.reuse ;  /* 0x0000001fff007819 */ /* 0x100fe20000011407 */
[----:B------:R-:W-:Y:S02]  /*146a0*/  IMAD.MOV R4, RZ, RZ, -R7 ;  /* 0x000000ffff047224 */ /* 0x000fe400078e0a07 */
[----:B------:R-:W-:Y:S01]  /*146b0*/  IMAD.WIDE.U32 R2, R209, UR4, R2 ;  /* 0x00000004d1027c25 */ /* 0x000fe2000f8e0002 */
[----:B------:R-:W-:-:S03]  /*146c0*/  SHF.R.S32.HI R94, RZ, 0x1f, R93 ;  /* 0x0000001fff5e7819 */ /* 0x000fc6000001145d */
        /* <DEDUP_REMOVED lines=9> */
[----:B------:R-:W-:Y:S02]  /*14760*/  VIADD R4, R156, 0x28820 ;  /* 0x000288209c047836 */ /* 0x000fe40000000000 */
[C---:B------:R-:W-:Y:S02]  /*14770*/  IMAD R7, R9.reuse, UR5, R0 ;  /* 0x0000000509077c24 */ /* 0x040fe4000f8e0200 */
[----:B------:R-:W-:Y:S01]  /*14780*/  IMAD.WIDE.U32 R2, R9, UR4, R2 ;  /* 0x0000000409027c25 */ /* 0x000fe2000f8e0002 */
[----:B------:R-:W-:Y:S01]  /*14790*/  PRMT R4, RZ, 0x654, R4 ;  /* 0x00000654ff047816 */ /* 0x000fe20000000004 */
[----:B------:R-:W-:-:S02]  /*147a0*/  ULDC.64 UR4, c[0x0][0xb00] ;  /* 0x0002c00000047ab9 */ /* 0x000fc40000000a00 */
[----:B------:R-:W-:Y:S01]  /*147b0*/  IMAD.IADD R3, R3, 0x1, R7 ;  /* 0x0000000103037824 */ /* 0x000fe200078e0207 */
[----:B------:R-:W-:Y:S01]  /*147c0*/  LEA R0, P0, R2, UR4, 0x2 ;  /* 0x0000000402007c11 */ /* 0x000fe2000f8010ff */
[----:B------:R0:W-:Y:S01]  /*147d0*/  SYNCS.ARRIVE.TRANS64.RED.A1T0 RZ, [R4+URZ], RZ ;  /* 0x000000ff04ff79a7 */ /* 0x0001e2000810043f */
[C---:B------:R-:W-:Y:S01]  /*147e0*/  VIADD R35, R202.reuse, 0x20 ;  /* 0x00000020ca237836 */ /* 0x040fe20000000000 */
[----:B------:R-:W-:Y:S01]  /*147f0*/  UMOV UR4, 0xffffffff ;  /* 0xffffffff00047882 */ /* 0x000fe20000000000 */
[----:B------:R-:W-:Y:S01]  /*14800*/  VIADD R95, R202, 0x40 ;  /* 0x00000040ca5f7836 */ /* 0x000fe20000000000 */
[----:B------:R-:W-:Y:S02]  /*14810*/  LEA.HI.X R2, R2, UR5, R3, 0x2, P0 ;  /* 0x0000000502027c11 */ /* 0x000fe400080f1403 */
[----:B------:R-:W-:Y:S01]  /*14820*/  SHF.R.S32.HI R36, RZ, 0x1f, R35 ;  /* 0x0000001fff247819 */ /* 0x000fe20000011423 */
[----:B0-----:R-:W-:Y:S01]  /*14830*/  VIADD R4, R202, 0x8 ;  /* 0x00000008ca047836 */ /* 0x001fe20000000000 */
[----:B------:R-:W-:-:S04]  /*14840*/  SHF.R.S32.HI R104, RZ, 0x1f, R95 ;  /* 0x0000001fff687819 */ /* 0x000fc8000001145f */
[----:B------:R-:W-:Y:S01]  /*14850*/  SHF.R.S32.HI R9, RZ, 0x1f, R4 ;  /* 0x0000001fff097819 */ /* 0x000fe20000011404 */
[----:B------:R-:W-:Y:S06]  /*14860*/  BRA.DIV UR4, `(.L_x_670) ;  /* 0x0000009e04a47947 */ /* 0x000fec000b800000 */
[----:B------:R0:W1:Y:S04]  /*14870*/  SHFL.IDX PT, R3, R2, RZ, 0x1c1f ;  /* 0x001c1fff02037589 */ /* 0x00006800000e0000 */
[----:B------:R0:W2:Y:S02]  /*14880*/  SHFL.IDX PT, R14, R0, RZ, 0x1c1f ;  /* 0x001c1fff000e7589 */ /* 0x0000a400000e0000 */
.L_x_894:
[----:B------:R-:W-:Y:S01]  /*14890*/  ISETP.GE.AND P0, PT, R25, R8, PT ;  /* 0x000000081900720c */ /* 0x000fe20003f06270 */
[----:B------:R-:W-:-:S12]  /*148a0*/  BSSY B1, `(.L_x_671) ;  /* 0x0000043000017945 */ /* 0x000fd80003800000 */
[----:B------:R-:W-:Y:S05]  /*148b0*/  @P0 BRA `(.L_x_672) ;  /* 0x0000000400040947 */ /* 0x000fea0003800000 */
[----:B------:R-:W-:Y:S02]  /*148c0*/  ULDC UR4, c[0x0][0xac8] ;  /* 0x0002b20000047ab9 */ /* 0x000fe40000000800 */
[----:B------:R-:W-:Y:S02]  /*148d0*/  ISETP.GE.AND P0, PT, R202, UR4, PT ;  /* 0x00000004ca007c0c */ /* 0x000fe4000bf06270 */
[----:B------:R-:W-:Y:S02]  /*148e0*/  ISETP.GE.AND P2, PT, R4, UR4, PT ;  /* 0x0000000404007c0c */ /* 0x000fe4000bf46270 */
[----:B------:R-:W-:Y:S02]  /*148f0*/  ISETP.GE.AND P3, PT, R28, UR4, PT ;  /* 0x000000041c007c0c */ /* 0x000fe4000bf66270 */
[----:B------:R-:W-:-:S07]  /*14900*/  ISETP.GE.AND P1, PT, R33, UR4, PT ;  /* 0x0000000421007c0c */ /* 0x000fce000bf26270 */
[----:B-1----:R-:W-:Y:S02]  /*14910*/  @!P0 IMAD.MOV.U32 R15, RZ, RZ, R3 ;  /* 0x000000ffff0f8224 */ /* 0x002fe400078e0003 */
[----:B--2---:R-:W-:Y:S01]  /*14920*/  @!P2 LEA R6, P4, R4, R14, 0x2 ;  /* 0x0000000e0406a211 */ /* 0x004fe200078810ff */
[----:B------:R-:W-:-:S03]  /*14930*/  @!P0 IMAD.WIDE R10, R202, 0x4, R14 ;  /* 0x00000004ca0a8825 */ /* 0x000fc600078e020e */
[-C--:B------:R-:W-:Y:S02]  /*14940*/  @!P2 LEA.HI.X R7, R4, R3.reuse, R9, 0x2, P4 ;  /* 0x000000030407a211 */ /* 0x080fe400020f1409 */
[CC--:B------:R-:W-:Y:S01]  /*14950*/  @!P3 LEA R12, P4, R28.reuse, R14.reuse, 0x2 ;  /* 0x0000000e1c0cb211 */ /* 0x0c0fe200078810ff */
[----:B------:R1:W-:Y:S01]  /*14960*/  @!P0 ST.E.64 desc[UR42][R10.64], R20 ;  /* 0x000000140a008985 */ /* 0x0003e2000c101b2a */
[----:B------:R-:W-:Y:S02]  /*14970*/  ISETP.GE.AND P0, PT, R35, UR4, PT ;  /* 0x0000000423007c0c */ /* 0x000fe4000bf06270 */
[----:B------:R-:W-:Y:S01]  /*14980*/  @!P1 LEA R24, P5, R33, R14, 0x2 ;  /* 0x0000000e21189211 */ /* 0x000fe200078a10ff */
[----:B------:R2:W-:Y:S01]  /*14990*/  @!P2 ST.E.64 desc[UR42][R6.64], R40 ;  /* 0x000000280600a985 */ /* 0x0005e2000c101b2a */
[----:B------:R-:W-:Y:S02]  /*149a0*/  ISETP.GE.AND P2, PT, R37, UR4, PT ;  /* 0x0000000425007c0c */ /* 0x000fe4000bf46270 */
[----:B------:R-:W-:-:S02]  /*149b0*/  @!P3 LEA.HI.X R13, R28, R3, R32, 0x2, P4 ;  /* 0x000000031c0db211 */ /* 0x000fc400020f1420 */
[----:B------:R-:W-:Y:S02]  /*149c0*/  @!P1 LEA.HI.X R25, R33, R3, R34, 0x2, P5 ;  /* 0x0000000321199211 */ /* 0x000fe400028f1422 */
[----:B------:R-:W-:Y:S01]  /*149d0*/  ISETP.GE.AND P4, PT, R39, UR4, PT ;  /* 0x0000000427007c0c */ /* 0x000fe2000bf86270 */
[----:B------:R3:W-:Y:S02]  /*149e0*/  @!P3 ST.E.64 desc[UR42][R12.64], R42 ;  /* 0x0000002a0c00b985 */ /* 0x0007e4000c101b2a */
[-C--:B------:R-:W-:Y:S02]  /*149f0*/  @!P0 LEA R26, P3, R35, R14.reuse, 0x2 ;  /* 0x0000000e231a8211 */ /* 0x080fe400078610ff */
[----:B------:R4:W-:Y:S01]  /*14a00*/  @!P1 ST.E.64 desc[UR42][R24.64], R44 ;  /* 0x0000002c18009985 */ /* 0x0009e2000c101b2a */
[----:B------:R-:W-:Y:S02]  /*14a10*/  ISETP.GE.AND P1, PT, R93, UR4, PT ;  /* 0x000000045d007c0c */ /* 0x000fe4000bf26270 */
[----:B-1----:R-:W-:-:S02]  /*14a20*/  @!P2 LEA R10, P5, R37, R14, 0x2 ;  /* 0x0000000e250aa211 */ /* 0x002fc400078a10ff */
[-C--:B------:R-:W-:Y:S02]  /*14a30*/  @!P0 LEA.HI.X R27, R35, R3.reuse, R36, 0x2, P3 ;  /* 0x00000003231b8211 */ /* 0x080fe400018f1424 */
[----:B------:R-:W-:Y:S02]  /*14a40*/  @!P2 LEA.HI.X R11, R37, R3, R38, 0x2, P5 ;  /* 0x00000003250ba211 */ /* 0x000fe400028f1426 */
[----:B------:R-:W-:Y:S01]  /*14a50*/  ISETP.GE.AND P3, PT, R95, UR4, PT ;  /* 0x000000045f007c0c */ /* 0x000fe2000bf66270 */
[----:B------:R-:W-:Y:S01]  /*14a60*/  @!P0 ST.E.64 desc[UR42][R26.64], R46 ;  /* 0x0000002e1a008985 */ /* 0x000fe2000c101b2a */
[----:B--2---:R-:W-:-:S03]  /*14a70*/  @!P4 LEA R6, P0, R39, R14, 0x2 ;  /* 0x0000000e2706c211 */ /* 0x004fc600078010ff */
[----:B------:R1:W-:Y:S01]  /*14a80*/  @!P2 ST.E.64 desc[UR42][R10.64], R48 ;  /* 0x000000300a00a985 */ /* 0x0003e2000c101b2a */
[-C--:B---3--:R-:W-:Y:S02]  /*14a90*/  @!P1 LEA R12, P5, R93, R14.reuse, 0x2 ;  /* 0x0000000e5d0c9211 */ /* 0x088fe400078a10ff */
[----:B------:R-:W-:Y:S02]  /*14aa0*/  ISETP.GE.AND P2, PT, R210, UR4, PT ;  /* 0x00000004d2007c0c */ /* 0x000fe4000bf46270 */
[-C--:B------:R-:W-:Y:S02]  /*14ab0*/  @!P4 LEA.HI.X R7, R39, R3.reuse, R92, 0x2, P0 ;  /* 0x000000032707c211 */ /* 0x080fe400000f145c */
[----:B------:R-:W-:Y:S02]  /*14ac0*/  ISETP.GE.AND P0, PT, R216, UR4, PT ;  /* 0x00000004d8007c0c */ /* 0x000fe4000bf06270 */
[----:B------:R-:W-:Y:S01]  /*14ad0*/  @!P1 LEA.HI.X R13, R93, R3, R94, 0x2, P5 ;  /* 0x000000035d0d9211 */ /* 0x000fe200028f145e */
[----:B------:R2:W-:Y:S01]  /*14ae0*/  @!P4 ST.E.64 desc[UR42][R6.64], R50 ;  /* 0x000000320600c985 */ /* 0x0005e2000c101b2a */
[----:B------:R-:W-:-:S03]  /*14af0*/  @!P3 LEA R20, P5, R95, R14, 0x2 ;  /* 0x0000000e5f14b211 */ /* 0x000fc600078a10ff */
[----:B------:R3:W-:Y:S01]  /*14b00*/  @!P1 ST.E.64 desc[UR42][R12.64], R52 ;  /* 0x000000340c009985 */ /* 0x0007e2000c101b2a */
[----:B------:R-:W-:Y:S02]  /*14b10*/  ISETP.GE.AND P1, PT, R215, UR4, PT ;  /* 0x00000004d7007c0c */ /* 0x000fe4000bf26270 */
[-C--:B------:R-:W-:Y:S02]  /*14b20*/  @!P3 LEA.HI.X R21, R95, R3.reuse, R104, 0x2, P5 ;  /* 0x000000035f15b211 */ /* 0x080fe400028f1468 */
[-C--:B----4-:R-:W-:Y:S02]  /*14b30*/  @!P2 LEA R24, P4, R210, R14.reuse, 0x2 ;  /* 0x0000000ed218a211 */ /* 0x090fe400078810ff */
        /* <DEDUP_REMOVED lines=14> */
[CC--:B-1----:R-:W-:Y:S02]  /*14c20*/  @!P4 LEA R20, P1, R213.reuse, R14.reuse, 0x2 ;  /* 0x0000000ed514c211 */ /* 0x0c2fe400078210ff */
[-C--:B------:R-:W-:Y:S02]  /*14c30*/  @!P3 LEA.HI.X R13, R214, R3.reuse, R224, 0x2, P5 ;  /* 0x00000003d60db211 */ /* 0x080fe400028f14e0 */
[CC--:B----4-:R-:W-:Y:S02]  /*14c40*/  @!P2 LEA R24, P5, R212.reuse, R14.reuse, 0x2 ;  /* 0x0000000ed418a211 */ /* 0x0d0fe400078a10ff */
        /* <DEDUP_REMOVED lines=8> */
.L_x_672:
[----:B------:R-:W-:Y:S05]  /*14cd0*/  BSYNC B1 ;  /* 0x0000000000017941 */ /* 0x000fea0003800000 */
.L_x_671:
[----:B------:R-:W-:-:S03]  /*14ce0*/  UMOV UR4, 0xffffffff ;  /* 0xffffffff00047882 */ /* 0x000fc60000000000 */
[----:B------:R-:W-:Y:S05]  /*14cf0*/  BRA.DIV UR4, `(.L_x_673) ;  /* 0x0000009a04b47947 */ /* 0x000fea000b800000 */
[----:B-1----:R1:W3:Y:S04]  /*14d00*/  SHFL.IDX PT, R3, R2, 0x1, 0x1c1f ;  /* 0x003c1f0002037f89 */ /* 0x0022e800000e0000 */
[----:B--2---:R1:W2:Y:S02]  /*14d10*/  SHFL.IDX PT, R14, R0, 0x1, 0x1c1f ;  /* 0x003c1f00000e7f89 */ /* 0x0042a400000e0000 */
.L_x_898:
[----:B------:R-:W-:-:S13]  /*14d20*/  ISETP.GE.AND P0, PT, R5, R8, PT ;  /* 0x000000080500720c */ /* 0x000fda0003f06270 */
[----:B------:R-:W-:Y:S05]  /*14d30*/  @P0 BRA `(.L_x_669) ;  /* 0x0000001000100947 */ /* 0x000fea0003800000 */
[----:B------:R-:W-:Y:S02]  /*14d40*/  ULDC UR4, c[0x0][0xac8] ;  /* 0x0002b20000047ab9 */ /* 0x000fe40000000800 */
[----:B------:R-:W-:Y:S02]  /*14d50*/  ISETP.GE.AND P3, PT, R4, UR4, PT ;  /* 0x0000000404007c0c */ /* 0x000fe4000bf66270 */
[----:B------:R-:W-:Y:S02]  /*14d60*/  ISETP.GE.AND P1, PT, R202, UR4, PT ;  /* 0x00000004ca007c0c */ /* 0x000fe4000bf26270 */
[----:B------:R-:W-:Y:S02]  /*14d70*/  ISETP.GE.AND P4, PT, R28, UR4, PT ;  /* 0x000000041c007c0c */ /* 0x000fe4000bf86270 */
[----:B------:R-:W-:-:S07]  /*14d80*/  ISETP.GE.AND P2, PT, R33, UR4, PT ;  /* 0x0000000421007c0c */ /* 0x000fce000bf46270 */
[CC--:B--2---:R-:W-:Y:S02]  /*14d90*/  @!P3 LEA R6, P0, R4.reuse, R14.reuse, 0x2 ;  /* 0x0000000e0406b211 */ /* 0x0c4fe400078010ff */
[----:B01----:R-:W-:Y:S02]  /*14da0*/  @!P1 IMAD.MOV.U32 R2, RZ, RZ, R14 ;  /* 0x000000ffff029224 */ /* 0x003fe400078e000e */
[----:B---3--:R-:W-:Y:S02]  /*14db0*/  @!P3 LEA.HI.X R7, R4, R3, R9, 0x2, P0 ;  /* 0x000000030407b211 */ /* 0x008fe400000f1409 */
[----:B------:R-:W-:Y:S01]  /*14dc0*/  @!P1 IMAD.WIDE R4, R202, 0x4, R2 ;  /* 0x00000004ca049825 */ /* 0x000fe200078e0202 */
[----:B------:R-:W-:Y:S02]  /*14dd0*/  ISETP.GE.AND P0, PT, R35, UR4, PT ;  /* 0x0000000423007c0c */ /* 0x000fe4000bf06270 */
[----:B------:R-:W-:Y:S02]  /*14de0*/  @!P4 LEA R8, P5, R28, R14, 0x2 ;  /* 0x0000000e1c08c211 */ /* 0x000fe400078a10ff */
[----:B------:R0:W-:Y:S01]  /*14df0*/  @!P1 ST.E.64 desc[UR42][R4.64], R70 ;  /* 0x0000004604009985 */ /* 0x0001e2000c101b2a */
[----:B------:R-:W-:-:S02]  /*14e00*/  ISETP.GE.AND P1, PT, R37, UR4, PT ;  /* 0x0000000425007c0c */ /* 0x000fc4000bf26270 */
[-C--:B------:R-:W-:Y:S01]  /*14e10*/  @!P4 LEA.HI.X R9, R28, R3.reuse, R32, 0x2, P5 ;  /* 0x000000031c09c211 */ /* 0x080fe200028f1420 */
[----:B------:R1:W-:Y:S01]  /*14e20*/  @!P3 ST.E.64 desc[UR42][R6.64], R72 ;  /* 0x000000480600b985 */ /* 0x0003e2000c101b2a */
[-C--:B------:R-:W-:Y:S02]  /*14e30*/  @!P2 LEA R10, P5, R33, R14.reuse, 0x2 ;  /* 0x0000000e210aa211 */ /* 0x080fe400078a10ff */
[----:B------:R-:W-:Y:S01]  /*14e40*/  ISETP.GE.AND P3, PT, R93, UR4, PT ;  /* 0x000000045d007c0c */ /* 0x000fe2000bf66270 */
[----:B------:R2:W-:Y:S01]  /*14e50*/  @!P4 ST.E.64 desc[UR42][R8.64], R74 ;  /* 0x0000004a0800c985 */ /* 0x0005e2000c101b2a */
[-C--:B------:R-:W-:Y:S02]  /*14e60*/  @!P2 LEA.HI.X R11, R33, R3.reuse, R34, 0x2, P5 ;  /* 0x00000003210ba211 */ /* 0x080fe400028f1422 */
[----:B------:R-:W-:Y:S02]  /*14e70*/  @!P0 LEA R12, P5, R35, R14, 0x2 ;  /* 0x0000000e230c8211 */ /* 0x000fe400078a10ff */
[----:B------:R-:W-:Y:S01]  /*14e80*/  ISETP.GE.AND P4, PT, R39, UR4, PT ;  /* 0x0000000427007c0c */ /* 0x000fe2000bf86270 */
[----:B------:R3:W-:Y:S01]  /*14e90*/  @!P2 ST.E.64 desc[UR42][R10.64], R76 ;  /* 0x0000004c0a00a985 */ /* 0x0007e2000c101b2a */
[----:B------:R-:W-:-:S02]  /*14ea0*/  @!P0 LEA.HI.X R13, R35, R3, R36, 0x2, P5 ;  /* 0x00000003230d8211 */ /* 0x000fc400028f1424 */
[----:B------:R-:W-:Y:S02]  /*14eb0*/  @!P1 LEA R20, P5, R37, R14, 0x2 ;  /* 0x0000000e25149211 */ /* 0x000fe400078a10ff */
[----:B------:R-:W-:Y:S01]  /*14ec0*/  ISETP.GE.AND P2, PT, R95, UR4, PT ;  /* 0x000000045f007c0c */ /* 0x000fe2000bf46270 */
[----:B------:R4:W-:Y:S01]  /*14ed0*/  @!P0 ST.E.64 desc[UR42][R12.64], R78 ;  /* 0x0000004e0c008985 */ /* 0x0009e2000c101b2a */
[----:B------:R-:W-:Y:S02]  /*14ee0*/  @!P1 LEA.HI.X R21, R37, R3, R38, 0x2, P5 ;  /* 0x0000000325159211 */ /* 0x000fe400028f1426 */
[----:B------:R-:W-:-:S03]  /*14ef0*/  ISETP.GE.AND P0, PT, R210, UR4, PT ;  /* 0x00000004d2007c0c */ /* 0x000fc6000bf06270 */
[----:B------:R-:W-:Y:S01]  /*14f00*/  @!P1 ST.E.64 desc[UR42][R20.64], R80 ;  /* 0x0000005014009985 */ /* 0x000fe2000c101b2a */
[-C--:B0-----:R-:W-:Y:S02]  /*14f10*/  @!P4 LEA R4, P5, R39, R14.reuse, 0x2 ;  /* 0x0000000e2704c211 */ /* 0x081fe400078a10ff */
[-C--:B-1----:R-:W-:Y:S02]  /*14f20*/  @!P3 LEA R6, P1, R93, R14.reuse, 0x2 ;  /* 0x0000000e5d06b211 */ /* 0x082fe400078210ff */
[-C--:B------:R-:W-:Y:S02]  /*14f30*/  @!P4 LEA.HI.X R5, R39, R3.reuse, R92, 0x2, P5 ;  /* 0x000000032705c211 */ /* 0x080fe400028f145c */
[----:B------:R-:W-:Y:S02]  /*14f40*/  @!P3 LEA.HI.X R7, R93, R3, R94, 0x2, P1 ;  /* 0x000000035d07b211 */ /* 0x000fe400008f145e */
[----:B------:R-:W-:Y:S01]  /*14f50*/  ISETP.GE.AND P1, PT, R216, UR4, PT ;  /* 0x00000004d8007c0c */ /* 0x000fe2000bf26270 */
[----:B------:R0:W-:Y:S01]  /*14f60*/  @!P4 ST.E.64 desc[UR42][R4.64], R82 ;  /* 0x000000520400c985 */ /* 0x0001e2000c101b2a */
[----:B--2---:R-:W-:-:S02]  /*14f70*/  @!P2 LEA R8, P5, R95, R14, 0x2 ;  /* 0x0000000e5f08a211 */ /* 0x004fc400078a10ff */
[CC--:B---3--:R-:W-:Y:S01]  /*14f80*/  @!P0 LEA R10, P4, R210.reuse, R14.reuse, 0x2 ;  /* 0x0000000ed20a8211 */ /* 0x0c8fe200078810ff */
[----:B------:R1:W-:Y:S01]  /*14f90*/  @!P3 ST.E.64 desc[UR42][R6.64], R84 ;  /* 0x000000540600b985 */ /* 0x0003e2000c101b2a */
[-C--:B------:R-:W-:Y:S02]  /*14fa0*/  @!P2 LEA.HI.X R9, R95, R3.reuse, R104, 0x2, P5 ;  /* 0x000000035f09a211 */ /* 0x080fe400028f1468 */
[----:B------:R-:W-:Y:S02]  /*14fb0*/  ISETP.GE.AND P3, PT, R215, UR4, PT ;  /* 0x00000004d7007c0c */ /* 0x000fe4000bf66270 */
[----:B------:R-:W-:Y:S01]  /*14fc0*/  @!P0 LEA.HI.X R11, R210, R3, R105, 0x2, P4 ;  /* 0x00000003d20b8211 */ /* 0x000fe200020f1469 */
[----:B------:R2:W-:Y:S01]  /*14fd0*/  @!P2 ST.E.64 desc[UR42][R8.64], R86 ;  /* 0x000000560800a985 */ /* 0x0005e2000c101b2a */
[----:B------:R-:W-:Y:S02]  /*14fe0*/  ISETP.GE.AND P4, PT, R214, UR4, PT ;  /* 0x00000004d6007c0c */ /* 0x000fe4000bf86270 */
[----:B----4-:R-:W-:Y:S01]  /*14ff0*/  @!P1 LEA R12, P5, R216, R14, 0x2 ;  /* 0x0000000ed80c9211 */ /* 0x010fe200078a10ff */
[----:B------:R3:W-:Y:S01]  /*15000*/  @!P0 ST.E.64 desc[UR42][R10.64], R88 ;  /* 0x000000580a008985 */ /* 0x0007e2000c101b2a */
[----:B------:R-:W-:-:S02]  /*15010*/  ISETP.GE.AND P2, PT, R213, UR4, PT ;  /* 0x00000004d5007c0c */ /* 0x000fc4000bf46270 */
[----:B------:R-:W-:Y:S02]  /*15020*/  ISETP.GE.AND P0, PT, R212, UR4, PT ;  /* 0x00000004d4007c0c */ /* 0x000fe4000bf06270 */
[----:B------:R-:W-:Y:S02]  /*15030*/  @!P1 LEA.HI.X R13, R216, R3, R226, 0x2, P5 ;  /* 0x00000003d80d9211 */ /* 0x000fe400028f14e2 */
[----:B0-----:R-:W-:-:S03]  /*15040*/  @!P3 LEA R4, P5, R215, R14, 0x2 ;  /* 0x0000000ed704b211 */ /* 0x001fc600078a10ff */
[----:B------:R3:W-:Y:S01]  /*15050*/  @!P1 ST.E.64 desc[UR42][R12.64], R90 ;  /* 0x0000005a0c009985 */ /* 0x0007e2000c101b2a */
[CC--:B-1----:R-:W-:Y:S02]  /*15060*/  @!P4 LEA R6, P1, R214.reuse, R14.reuse, 0x2 ;  /* 0x0000000ed606c211 */ /* 0x0c2fe400078210ff */
[-C--:B------:R-:W-:Y:S02]  /*15070*/  @!P3 LEA.HI.X R5, R215, R3.reuse, R225, 0x2, P5 ;  /* 0x00000003d705b211 */ /* 0x080fe400028f14e1 */
[CC--:B--2---:R-:W-:Y:S02]  /*15080*/  @!P2 LEA R8, P5, R213.reuse, R14.reuse, 0x2 ;  /* 0x0000000ed508a211 */ /* 0x0c4fe400078a10ff */
[-C--:B------:R-:W-:Y:S01]  /*15090*/  @!P4 LEA.HI.X R7, R214, R3.reuse, R224, 0x2, P1 ;  /* 0x00000003d607c211 */ /* 0x080fe200008f14e0 */
[----:B------:R3:W-:Y:S01]  /*150a0*/  @!P3 ST.E.64 desc[UR42][R4.64], R96 ;  /* 0x000000600400b985 */ /* 0x0007e2000c101b2a */
[C---:B------:R-:W-:Y:S02]  /*150b0*/  @!P0 LEA R20, P1, R212.reuse, R14, 0x2 ;  /* 0x0000000ed4148211 */ /* 0x040fe400078210ff */
[-C--:B------:R-:W-:Y:S01]  /*150c0*/  @!P2 LEA.HI.X R9, R213, R3.reuse, R223, 0x2, P5 ;  /* 0x00000003d509a211 */ /* 0x080fe200028f14df */
[----:B------:R3:W-:Y:S01]  /*150d0*/  @!P4 ST.E.64 desc[UR42][R6.64], R98 ;  /* 0x000000620600c985 */ /* 0x0007e2000c101b2a */
[----:B------:R-:W-:-:S03]  /*150e0*/  @!P0 LEA.HI.X R21, R212, R3, R222, 0x2, P1 ;  /* 0x00000003d4158211 */ /* 0x000fc600008f14de */
[----:B------:R3:W-:Y:S04]  /*150f0*/  @!P2 ST.E.64 desc[UR42][R8.64], R100 ;  /* 0x000000640800a985 */ /* 0x0007e8000c101b2a */
[----:B------:R3:W-:Y:S01]  /*15100*/  @!P0 ST.E.64 desc[UR42][R20.64], R102 ;  /* 0x0000006614008985 */ /* 0x0007e2000c101b2a */
[----:B------:R-:W-:-:S13]  /*15110*/  ISETP.GE.AND P0, PT, R211, UR4, PT ;  /* 0x00000004d3007c0c */ /* 0x000fda000bf06270 */
[----:B---3--:R-:W-:Y:S05]  /*15120*/  @P0 BRA `(.L_x_669) ;  /* 0x0000000c00140947 */ /* 0x008fea0003800000 */
[----:B------:R-:W-:-:S04]  /*15130*/  LEA R14, P0, R211, R14, 0x2 ;  /* 0x0000000ed30e7211 */ /* 0x000fc800078010ff */
[----:B------:R-:W-:-:S05]  /*15140*/  LEA.HI.X R15, R211, R3, R221, 0x2, P0 ;  /* 0x00000003d30f7211 */ /* 0x000fca00000f14dd */
[----:B------:R0:W-:Y:S01]  /*15150*/  ST.E.64 desc[UR42][R14.64], R150 ;  /* 0x000000960e007985 */ /* 0x0001e2000c101b2a */
[----:B------:R-:W-:Y:S05]  /*15160*/  BRA `(.L_x_669) ;  /* 0x0000000c00047947 */ /* 0x000fea0003800000 */
.L_x_656:
[----:B------:R-:W-:Y:S01]  /*15170*/  ULDC.64 UR6, c[0x0][0xc08] ;  /* 0x0003020000067ab9 */ /* 0x000fe20000000a00 */
[----:B------:R-:W-:Y:S01]  /*15180*/  ULDC.64 UR4, c[0x0][0xc00] ;  /* 0x0003000000047ab9 */ /* 0x000fe20000000a00 */
[----:B------:R-:W-:Y:S02]  /*15190*/  ISETP.NE.U32.AND P1, PT, RZ, UR6, PT ;  /* 0x00000006ff007c0c */ /* 0x000fe4000bf25070 */
[----:B------:R-:W-:Y:S02]  /*151a0*/  ISETP.NE.U32.AND P0, PT, RZ, UR4, PT ;  /* 0x00000004ff007c0c */ /* 0x000fe4000bf05070 */
[----:B------:R-:W-:Y:S02]  /*151b0*/  ISETP.NE.AND.EX P1, PT, RZ, UR7, PT, P1 ;  /* 0x00000007ff007c0c */ /* 0x000fe4000bf25310 */
[----:B------:R-:W-:Y:S02]  /*151c0*/  IADD3 R4, P2, R206, UR4, RZ ;  /* 0x00000004ce047c10 */ /* 0x000fe4000ff5e0ff */
[----:B------:R-:W-:-:S02]  /*151d0*/  ISETP.NE.AND.EX P0, PT, RZ, UR5, PT, P0 ;  /* 0x00000005ff007c0c */ /* 0x000fc4000bf05300 */
[----:B------:R-:W-:Y:S01]  /*151e0*/  IADD3.X R5, R207, UR5, RZ, P2, !PT ;  /* 0x00000005cf057c10 */ /* 0x000fe200097fe4ff */
[----:B------:R-:W-:Y:S01]  /*151f0*/  ULDC UR4, c[0x0][0xa88] ;  /* 0x0002a20000047ab9 */ /* 0x000fe20000000800 */
[----:B------:R-:W-:Y:S01]  /*15200*/  MOV R3, RZ ;  /* 0x000000ff00037202 */ /* 0x000fe20000000f00 */
[----:B------:R-:W-:-:S04]  /*15210*/  IMAD.U32 R20, RZ, RZ, UR4 ;  /* 0x00000004ff147e24 */ /* 0x000fc8000f8e00ff */
[----:B------:R-:W-:-:S04]  /*15220*/  @P1 IADD3 R206, P2, R206, UR6, RZ ;  /* 0x00000006cece1c10 */ /* 0x000fc8000ff5e0ff */
[----:B------:R-:W-:Y:S01]  /*15230*/  @P1 IADD3.X R207, R207, UR7, RZ, P2, !PT ;  /* 0x00000007cfcf1c10 */ /* 0x000fe200097fe4ff */
[----:B------:R4:W5:Y:S04]  /*15240*/  @P0 LDG.E R3, desc[UR42][R4.64] ;  /* 0x0000002a04030981 */ /* 0x000968000c1e1900 */
[----:B------:R4:W5:Y:S01]  /*15250*/  @P1 LDG.E R20, desc[UR42][R206.64] ;  /* 0x0000002ace141981 */ /* 0x000962000c1e1900 */
[----:B------:R-:W-:Y:S01]  /*15260*/  ISETP.NE.AND P2, PT, R204, RZ, PT ;  /* 0x000000ffcc00720c */ /* 0x000fe20003f45270 */
[----:B------:R-:W0:-:S12]  /*15270*/  S2R R0, SR_TID.X ;  /* 0x0000000000007919 */ /* 0x000e180000002100 */
[----:B------:R-:W2:Y:S01]  /*15280*/  @!P2 LDC R204, c[0x0][0xad4] ;  /* 0x0002b500ffccab82 */ /* 0x000ea20000000800 */
[----:B0-----:R-:W-:Y:S01]  /*15290*/  VIADD R0, R0, 0xffffff80 ;  /* 0xffffff8000007836 */ /* 0x001fe20000000000 */
[----:B--2---:R-:W-:-:S04]  /*152a0*/  ISETP.GT.AND P2, PT, R204, 0x1, PT ;  /* 0x00000001cc00780c */ /* 0x004fc80003f44270 */
[----:B------:R-:W-:Y:S01]  /*152b0*/  ISETP.GT.AND P3, PT, R0, 0x7f, PT ;  /* 0x0000007f0000780c */ /* 0x000fe20003f64270 */
[----:B----4-:R-:W-:-:S12]  /*152c0*/  @P1 BRA `(.L_x_674) ;  /* 0x0000000000101947 */ /* 0x010fd80003800000 */
[----:B------:R-:W-:Y:S05]  /*152d0*/  @!P0 BRA `(.L_x_674) ;  /* 0x00000000000c8947 */ /* 0x000fea0003800000 */
[----:B------:R-:W2:Y:S04]  /*152e0*/  LDG.E R7, desc[UR42][R4.64] ;  /* 0x0000002a04077981 */ /* 0x000ea8000c1e1900 */
[----:B-----5:R-:W2:Y:S02]  /*152f0*/  LDG.E R20, desc[UR42][R4.64+0x4] ;  /* 0x0000042a04147981 */ /* 0x020ea4000c1e1900 */
[----:B--2---:R-:W-:-:S07]  /*15300*/  IMAD.IADD R20, R20, 0x1, -R7 ;  /* 0x0000000114147824 */ /* 0x004fce00078e0a07 */
.L_x_674:
[----:B------:R-:W-:Y:S01]  /*15310*/  BSSY B1, `(.L_x_675) ;  /* 0x0000037000017945 */ /* 0x000fe20003800000 */
[----:B------:R-:W-:Y:S02]  /*15320*/  SEL R205, R205, RZ, !P0 ;  /* 0x000000ffcdcd7207 */ /* 0x000fe40004000000 */
[----:B------:R-:W-:Y:S02]  /*15330*/  SEL R217, R217, RZ, !P0 ;  /* 0x000000ffd9d97207 */ /* 0x000fe40004000000 */
[----:B-----5:R-:W-:Y:S01]  /*15340*/  SHF.R.S32.HI R24, RZ, 0x1f, R3 ;  /* 0x0000001fff187819 */ /* 0x020fe20000011403 */
[----:B------:R-:W-:Y:S06]  /*15350*/  @P3 BRA `(.L_x_676) ;  /* 0x0000000000c83947 */ /* 0x000fec0003800000 */
[----:B------:R-:W0:Y:S01]  /*15360*/  S2R R5, SR_TID.X ;  /* 0x0000000000057919 */ /* 0x000e220000002100 */
[----:B------:R-:W2:Y:S02]  /*15370*/  LDC R33, c[0x0][0xbe8] ;  /* 0x0002fa00ff217b82 */ /* 0x000ea40000000800 */
[----:B--2---:R-:W-:Y:S02]  /*15380*/  IMAD R4, R20, R33, RZ ;  /* 0x0000002114047224 */ /* 0x004fe400078e02ff */
[----:B0-----:R-:W-:-:S04]  /*15390*/  IMAD R0, R208, 0x80, R5 ;  /* 0x00000080d0007824 */ /* 0x001fc800078e0205 */
[----:B------:R-:W-:-:S05]  /*153a0*/  VIADD R25, R0, 0xffffff80 ;  /* 0xffffff8000197836 */ /* 0x000fca0000000000 */
[----:B------:R-:W-:-:S13]  /*153b0*/  ISETP.GE.AND P0, PT, R25, R4, PT ;  /* 0x000000041900720c */ /* 0x000fda0003f06270 */
[----:B------:R-:W-:Y:S05]  /*153c0*/  @P0 BRA `(.L_x_676) ;  /* 0x0000000000ac0947 */ /* 0x000fea0003800000 */
[----:B------:R-:W-:Y:S01]  /*153d0*/  IMAD.MOV.U32 R14, RZ, RZ, 0x9b8 ;  /* 0x000009b8ff0e7424 */ /* 0x000fe200078e00ff */
[----:B------:R-:W-:Y:S01]  /*153e0*/  ISETP.GT.AND P0, PT, R204, 0x1, PT ;  /* 0x00000001cc00780c */ /* 0x000fe20003f04270 */
[----:B------:R-:W0:Y:S01]  /*153f0*/  LDC.64 R26, c[0x0][0xba8] ;  /* 0x0002ea00ff1a7b82 */ /* 0x000e220000000a00 */
[----:B------:R-:W-:Y:S01]  /*15400*/  ISETP.NE.AND P1, PT, R33, 0x1, PT ;  /* 0x000000012100780c */ /* 0x000fe20003f25270 */
[----:B------:R-:W-:Y:S01]  /*15410*/  IMAD.MOV.U32 R15, RZ, RZ, R25 ;  /* 0x000000ffff0f7224 */ /* 0x000fe200078e0019 */
[----:B------:R-:W-:Y:S02]  /*15420*/  SEL R14, R14, 0x978, P0 ;  /* 0x000009780e0e7807 */ /* 0x000fe40000000000 */
[----:B------:R-:W-:-:S03]  /*15430*/  SEL R209, R209, RZ, P0 ;  /* 0x000000ffd1d17207 */ /* 0x000fc60000000000 */
[----:B------:R-:W2:Y:S08]  /*15440*/  LDC.64 R6, c[0x0][R14+0x220] ;  /* 0x000088000e067b82 */ /* 0x000eb00000000a00 */
[----:B------:R-:W4:Y:S08]  /*15450*/  LDC.64 R4, c[0x0][R14+0x218] ;  /* 0x000086000e047b82 */ /* 0x000f300000000a00 */
[----:B------:R-:W5:Y:S08]  /*15460*/  LDC.64 R8, c[0x0][R14+0x228] ;  /* 0x00008a000e087b82 */ /* 0x000f700000000a00 */
[----:B------:R-:W1:Y:S08]  /*15470*/  LDC.64 R10, c[0x0][R14+0x210] ;  /* 0x000084000e0a7b82 */ /* 0x000e700000000a00 */
[----:B------:R-:W3:Y:S08]  /*15480*/  @P1 LDC R0, c[0x0][0xbec] ;  /* 0x0002fb00ff001b82 */ /* 0x000ef00000000800 */
[----:B------:R-:W5:Y:S01]  /*15490*/  @P1 LDC R35, c[0x0][0xbf0] ;  /* 0x0002fc00ff231b82 */ /* 0x000f620000000800 */
[----:B--2---:R-:W-:-:S07]  /*154a0*/  IMAD R7, R7, R205, RZ ;  /* 0x000000cd07077224 */ /* 0x004fce00078e02ff */
[----:B0-----:R-:W0:Y:S01]  /*154b0*/  @!P0 LDC R26, c[0x0][0xb50] ;  /* 0x0002d400ff1a8b82 */ /* 0x001e220000000800 */
[----:B------:R-:W-:-:S04]  /*154c0*/  IMAD.WIDE.U32 R12, R6, R205, RZ ;  /* 0x000000cd060c7225 */ /* 0x000fc800078e00ff */
[----:B------:R-:W-:Y:S02]  /*154d0*/  IMAD R7, R6, R217, R7 ;  /* 0x000000d906077224 */ /* 0x000fe400078e0207 */
[----:B---3--:R-:W-:Y:S01]  /*154e0*/  @P1 IMAD.HI.U32 R0, R25, R0, RZ ;  /* 0x0000000019001227 */ /* 0x008fe200078e00ff */
[----:B------:R-:W2:Y:S03]  /*154f0*/  @!P0 LDC R27, c[0x0][0xb54] ;  /* 0x0002d500ff1b8b82 */ /* 0x000ea60000000800 */
[-C--:B----4-:R-:W-:Y:S02]  /*15500*/  IMAD R21, R5, R2.reuse, RZ ;  /* 0x0000000205157224 */ /* 0x090fe400078e02ff */
[----:B------:R-:W-:Y:S01]  /*15510*/  IMAD.WIDE.U32 R4, R4, R2, RZ ;  /* 0x0000000204047225 */ /* 0x000fe200078e00ff */
[----:B-----5:R-:W-:-:S03]  /*15520*/  @P1 SHF.R.U32.HI R15, RZ, R35, R0 ;  /* 0x00000023ff0f1219 */ /* 0x020fc60000011600 */
[----:B------:R-:W-:Y:S01]  /*15530*/  IMAD.IADD R21, R5, 0x1, R21 ;  /* 0x0000000105157824 */ /* 0x000fe200078e0215 */
[----:B------:R-:W-:Y:S01]  /*15540*/  IADD3 R0, P1, P3, R12, R4, R3 ;  /* 0x000000040c007210 */ /* 0x000fe20007b3e003 */
[----:B------:R-:W-:Y:S01]  /*15550*/  IMAD.IADD R12, R13, 0x1, R7 ;  /* 0x000000010d0c7824 */ /* 0x000fe200078e0207 */
[----:B------:R-:W-:Y:S01]  /*15560*/  IADD3 R6, -R15, RZ, RZ ;  /* 0x000000ff0f067210 */ /* 0x000fe20007ffe1ff */
[----:B------:R-:W-:-:S04]  /*15570*/  IMAD.WIDE.U32 R4, R8, R209, RZ ;  /* 0x000000d108047225 */ /* 0x000fc800078e00ff */
[----:B------:R-:W-:Y:S02]  /*15580*/  IMAD R9, R9, R209, RZ ;  /* 0x000000d109097224 */ /* 0x000fe400078e02ff */
[----:B------:R-:W-:Y:S01]  /*15590*/  IMAD R7, R33, R6, R25 ;  /* 0x0000000621077224 */ /* 0x000fe200078e0219 */
[----:B------:R-:W-:Y:S01]  /*155a0*/  IADD3.X R6, R12, R21, R24, P1, P3 ;  /* 0x000000150c067210 */ /* 0x000fe20000fe6418 */
[----:B------:R-:W-:Y:S01]  /*155b0*/  IMAD.IADD R9, R5, 0x1, R9 ;  /* 0x0000000105097824 */ /* 0x000fe200078e0209 */
[----:B------:R-:W-:Y:S01]  /*155c0*/  IADD3 R4, P0, P1, R15, R0, R4 ;  /* 0x000000000f047210 */ /* 0x000fe2000791e004 */
[----:B-1----:R-:W-:Y:S01]  /*155d0*/  IMAD R0, R11, R7, RZ ;  /* 0x000000070b007224 */ /* 0x002fe200078e02ff */
[----:B------:R-:W-:-:S04]  /*155e0*/  SHF.R.S32.HI R15, RZ, 0x1f, R15 ;  /* 0x0000001fff0f7819 */ /* 0x000fc8000001140f */
[----:B------:R-:W-:Y:S02]  /*155f0*/  IADD3.X R5, R15, R6, R9, P0, P1 ;  /* 0x000000060f057210 */ /* 0x000fe400007e2409 */
[----:B------:R-:W-:Y:S01]  /*15600*/  SHF.R.S32.HI R9, RZ, 0x1f, R7 ;  /* 0x0000001fff097819 */ /* 0x000fe20000011407 */
[----:B------:R-:W-:-:S04]  /*15610*/  IMAD.WIDE.U32 R4, R10, R7, R4 ;  /* 0x000000070a047225 */ /* 0x000fc800078e0004 */
[----:B------:R-:W-:Y:S01]  /*15620*/  IMAD R9, R10, R9, R0 ;  /* 0x000000090a097224 */ /* 0x000fe200078e0200 */
[----:B0-----:R-:W-:-:S03]  /*15630*/  LEA R6, P0, R4, R26, 0x2 ;  /* 0x0000001a04067211 */ /* 0x001fc600078010ff */
[----:B------:R-:W-:Y:S02]  /*15640*/  IMAD.IADD R0, R5, 0x1, R9 ;  /* 0x0000000105007824 */ /* 0x000fe400078e0209 */
[----:B------:R-:W-:-:S03]  /*15650*/  IMAD.MOV.U32 R5, RZ, RZ, -0x800000 ;  /* 0xff800000ff057424 */ /* 0x000fc600078e00ff */
[----:B--2---:R-:W-:-:S05]  /*15660*/  LEA.HI.X R7, R4, R27, R0, 0x2, P0 ;  /* 0x0000001b04077211 */ /* 0x004fca00000f1400 */
[----:B------:R0:W-:Y:S02]  /*15670*/  STG.E desc[UR42][R6.64], R5 ;  /* 0x0000000506007986 */ /* 0x0001e4000c10192a */
.L_x_676:
[----:B------:R-:W-:Y:S05]  /*15680*/  BSYNC B1 ;  /* 0x0000000000017941 */ /* 0x000fea0003800000 */
.L_x_675:
[----:B------:R-:W-:Y:S05]  /*15690*/  @P2 BRA `(.L_x_669) ;  /* 0x0000000400b82947 */ /* 0x000fea0003800000 */
[----:B------:R-:W2:Y:S01]  /*156a0*/  LDC R21, c[0x0][0xbe8] ;  /* 0x0002fa00ff157b82 */ /* 0x000ea20000000800 */
[----:B------:R-:W-:Y:S01]  /*156b0*/  ULDC.64 UR4, c[0x0][0xaa0] ;  /* 0x0002a80000047ab9 */ /* 0x000fe20000000a00 */
[----:B------:R-:W-:Y:S01]  /*156c0*/  ULDC.64 UR6, c[0x0][0xaf0] ;  /* 0x0002bc0000067ab9 */ /* 0x000fe20000000a00 */
[----:B------:R-:W-:Y:S02]  /*156d0*/  IMAD R0, R24, UR4, RZ ;  /* 0x0000000418007c24 */ /* 0x000fe4000f8e02ff */
[----:B0-----:R-:W-:-:S04]  /*156e0*/  IMAD.WIDE.U32 R4, R3, UR4, RZ ;  /* 0x0000000403047c25 */ /* 0x001fc8000f8e00ff */
[----:B------:R-:W-:Y:S01]  /*156f0*/  IMAD R7, R3, UR5, R0 ;  /* 0x0000000503077c24 */ /* 0x000fe2000f8e0200 */
[----:B------:R-:W-:Y:S01]  /*15700*/  ULDC.64 UR4, c[0x0][0xae8] ;  /* 0x0002ba0000047ab9 */ /* 0x000fe20000000a00 */
[----:B------:R-:W-:Y:S02]  /*15710*/  IMAD R3, R203, 0x20, R153 ;  /* 0x00000020cb037824 */ /* 0x000fe400078e0299 */
[----:B------:R-:W-:Y:S02]  /*15720*/  IMAD.IADD R5, R5, 0x1, R7 ;  /* 0x0000000105057824 */ /* 0x000fe400078e0207 */
[----:B------:R-:W-:Y:S02]  /*15730*/  IMAD R6, R208, 0x80, R3 ;  /* 0x00000080d0067824 */ /* 0x000fe400078e0203 */
[----:B------:R-:W-:-:S04]  /*15740*/  IMAD.WIDE.U32 R4, R2, UR4, R4 ;  /* 0x0000000402047c25 */ /* 0x000fc8000f8e0004 */
[----:B------:R-:W-:Y:S02]  /*15750*/  IMAD R3, R217, UR6, RZ ;  /* 0x00000006d9037c24 */ /* 0x000fe4000f8e02ff */
[----:B------:R-:W-:Y:S01]  /*15760*/  IMAD.MOV.U32 R7, RZ, RZ, R6 ;  /* 0x000000ffff077224 */ /* 0x000fe200078e0006 */
[----:B--2---:R-:W-:Y:S01]  /*15770*/  ISETP.NE.AND P0, PT, R21, 0x1, PT ;  /* 0x000000011500780c */ /* 0x004fe20003f05270 */
[----:B------:R-:W-:Y:S01]  /*15780*/  IMAD R5, R2, UR5, R5 ;  /* 0x0000000502057c24 */ /* 0x000fe2000f8e0205 */
[----:B------:R-:W-:-:S11]  /*15790*/  ULDC.64 UR4, c[0x0][0xae0] ;  /* 0x0002b80000047ab9 */ /* 0x000fd60000000a00 */
[----:B------:R-:W0:Y:S08]  /*157a0*/  @P0 LDC R9, c[0x0][0xbec] ;  /* 0x0002fb00ff090b82 */ /* 0x000e300000000800 */
[----:B------:R-:W2:Y:S01]  /*157b0*/  @P0 LDC R11, c[0x0][0xbf0] ;  /* 0x0002fc00ff0b0b82 */ /* 0x000ea20000000800 */
[----:B0-----:R-:W-:-:S04]  /*157c0*/  @P0 IMAD.HI.U32 R0, R6, R9, RZ ;  /* 0x0000000906000227 */ /* 0x001fc800078e00ff */
[C---:B------:R-:W-:Y:S02]  /*157d0*/  IMAD R9, R205.reuse, UR7, R3 ;  /* 0x00000007cd097c24 */ /* 0x040fe4000f8e0203 */
[----:B------:R-:W-:Y:S01]  /*157e0*/  IMAD.WIDE.U32 R2, R205, UR6, R4 ;  /* 0x00000006cd027c25 */ /* 0x000fe2000f8e0004 */
[----:B--2---:R-:W-:-:S03]  /*157f0*/  @P0 SHF.R.U32.HI R7, RZ, R11, R0 ;  /* 0x0000000bff070219 */ /* 0x004fc60000011600 */
[----:B------:R-:W-:Y:S01]  /*15800*/  IMAD.IADD R3, R3, 0x1, R9 ;  /* 0x0000000103037824 */ /* 0x000fe200078e0209 */
[----:B------:R-:W-:Y:S02]  /*15810*/  SHF.R.S32.HI R0, RZ, 0x1f, R7 ;  /* 0x0000001fff007819 */ /* 0x000fe40000011407 */
[C---:B------:R-:W-:Y:S01]  /*15820*/  IADD3 R5, -R7.reuse, RZ, RZ ;  /* 0x000000ff07057210 */ /* 0x040fe20007ffe1ff */
[----:B------:R-:W-:-:S04]  /*15830*/  IMAD.WIDE.U32 R2, R7, UR4, R2 ;  /* 0x0000000407027c25 */ /* 0x000fc8000f8e0002 */
[----:B------:R-:W-:Y:S02]  /*15840*/  IMAD R0, R0, UR4, RZ ;  /* 0x0000000400007c24 */ /* 0x000fe4000f8e02ff */
[----:B------:R-:W-:Y:S02]  /*15850*/  IMAD R5, R21, R5, R6 ;  /* 0x0000000515057224 */ /* 0x000fe400078e0206 */
[----:B------:R-:W-:Y:S01]  /*15860*/  IMAD R9, R7, UR5, R0 ;  /* 0x0000000507097c24 */ /* 0x000fe2000f8e0200 */
[----:B------:R-:W-:Y:S02]  /*15870*/  ULDC.64 UR4, c[0x0][0xad8] ;  /* 0x0002b60000047ab9 */ /* 0x000fe40000000a00 */
[----:B------:R-:W-:Y:S01]  /*15880*/  SHF.R.S32.HI R0, RZ, 0x1f, R5 ;  /* 0x0000001fff007819 */ /* 0x000fe20000011405 */
[----:B------:R-:W-:-:S04]  /*15890*/  IMAD.IADD R3, R3, 0x1, R9 ;  /* 0x0000000103037824 */ /* 0x000fc800078e0209 */
        /* <DEDUP_REMOVED lines=9> */
[----:B------:R-:W-:Y:S06]  /*15930*/  BRA.DIV UR4, `(.L_x_677) ;  /* 0x0000008e04ec7947 */ /* 0x000fec000b800000 */
[----:B------:R0:W2:Y:S04]  /*15940*/  SHFL.IDX PT, R3, R2, RZ, 0x181f ;  /* 0x00181fff02037589 */ /* 0x0000a800000e0000 */
[----:B------:R0:W4:Y:S02]  /*15950*/  SHFL.IDX PT, R14, R0, RZ, 0x181f ;  /* 0x00181fff000e7589 */ /* 0x00012400000e0000 */
.L_x_901:
[----:B------:R-:W-:Y:S01]  /*15960*/  IMAD R21, R20, R21, RZ ;  /* 0x0000001514157224 */ /* 0x000fe200078e02ff */
[----:B------:R-:W-:Y:S04]  /*15970*/  BSSY B1, `(.L_x_678) ;  /* 0x000000c000017945 */ /* 0x000fe80003800000 */
[----:B------:R-:W-:-:S13]  /*15980*/  ISETP.GE.AND P0, PT, R5, R21, PT ;  /* 0x000000150500720c */ /* 0x000fda0003f06270 */
[----:B------:R-:W-:Y:S05]  /*15990*/  @P0 BRA `(.L_x_679) ;  /* 0x0000000000240947 */ /* 0x000fea0003800000 */
[----:B------:R-:W-:Y:S02]  /*159a0*/  ULDC UR4, c[0x0][0xac8] ;  /* 0x0002b20000047ab9 */ /* 0x000fe40000000800 */
[----:B------:R-:W-:Y:S02]  /*159b0*/  ISETP.GE.AND P2, PT, R16, UR4, PT ;  /* 0x0000000410007c0c */ /* 0x000fe4000bf46270 */
[----:B------:R-:W-:-:S11]  /*159c0*/  ISETP.GE.AND P3, PT, R23, UR4, PT ;  /* 0x0000000417007c0c */ /* 0x000fd6000bf66270 */
[CC--:B----4-:R-:W-:Y:S02]  /*159d0*/  @!P2 LEA R6, P0, R16.reuse, R14.reuse, 0x1 ;  /* 0x0000000e1006a211 */ /* 0x0d0fe400078008ff */
[C---:B------:R-:W-:Y:S02]  /*159e0*/  @!P3 LEA R14, P1, R23.reuse, R14, 0x1 ;  /* 0x0000000e170eb211 */ /* 0x040fe400078208ff */
[-C--:B--2---:R-:W-:Y:S02]  /*159f0*/  @!P2 LEA.HI.X R7, R16, R3.reuse, R17, 0x1, P0 ;  /* 0x000000031007a211 */ /* 0x084fe400000f0c11 */
[----:B------:R-:W-:-:S03]  /*15a00*/  @!P3 LEA.HI.X R15, R23, R3, R22, 0x1, P1 ;  /* 0x00000003170fb211 */ /* 0x000fc600008f0c16 */
[----:B------:R2:W-:Y:S04]  /*15a10*/  @!P2 ST.E.128 desc[UR42][R6.64], RZ ;  /* 0x000000ff0600a985 */ /* 0x0005e8000c101d2a */
[----:B------:R2:W-:Y:S02]  /*15a20*/  @!P3 ST.E.128 desc[UR42][R14.64], RZ ;  /* 0x000000ff0e00b985 */ /* 0x0005e4000c101d2a */
.L_x_679:
[----:B------:R-:W-:Y:S05]  /*15a30*/  BSYNC B1 ;  /* 0x0000000000017941 */ /* 0x000fea0003800000 */
.L_x_678:
[----:B------:R-:W-:-:S03]  /*15a40*/  UMOV UR4, 0xffffffff ;  /* 0xffffffff00047882 */ /* 0x000fc60000000000 */
[----:B------:R-:W-:Y:S05]  /*15a50*/  BRA.DIV UR4, `(.L_x_680) ;  /* 0x0000008e04d87947 */ /* 0x000fea000b800000 */
[----:B--2---:R2:W0:Y:S04]  /*15a60*/  SHFL.IDX PT, R3, R2, 0x1, 0x181f ;  /* 0x00381f0002037f89 */ /* 0x00442800000e0000 */
[----:B----4-:R2:W4:Y:S02]  /*15a70*/  SHFL.IDX PT, R14, R0, 0x1, 0x181f ;  /* 0x00381f00000e7f89 */ /* 0x01052400000e0000 */
.L_x_905:
[----:B------:R-:W-:Y:S01]  /*15a80*/  VIADD R4, R5, 0x20 ;  /* 0x0000002005047836 */ /* 0x000fe20000000000 */
        /* <DEDUP_REMOVED lines=8> */
[-C--:B0-----:R-:W-:Y:S02]  /*15b10*/  @!P2 LEA.HI.X R7, R16, R3.reuse, R17, 0x1, P0 ;  /* 0x000000031007a211 */ /* 0x081fe400000f0c11 */
[----:B------:R-:W-:-:S03]  /*15b20*/  @!P3 LEA.HI.X R15, R23, R3, R22, 0x1, P1 ;  /* 0x00000003170fb211 */ /* 0x000fc600008f0c16 */
[----:B------:R0:W-:Y:S04]  /*15b30*/  @!P2 ST.E.128 desc[UR42][R6.64], RZ ;  /* 0x000000ff0600a985 */ /* 0x0001e8000c101d2a */
[----:B------:R0:W-:Y:S02]  /*15b40*/  @!P3 ST.E.128 desc[UR42][R14.64], RZ ;  /* 0x000000ff0e00b985 */ /* 0x0001e4000c101d2a */
.L_x_682:
[----:B------:R-:W-:Y:S05]  /*15b50*/  BSYNC B1 ;  /* 0x0000000000017941 */ /* 0x000fea0003800000 */
.L_x_681:
[----:B------:R-:W-:-:S03]  /*15b60*/  UMOV UR4, 0xffffffff ;  /* 0xffffffff00047882 */ /* 0x000fc60000000000 */
[----:B------:R-:W-:Y:S05]  /*15b70*/  BRA.DIV UR4, `(.L_x_683) ;  /* 0x0000008e04d87947 */ /* 0x000fea000b800000 */
[----:B0-----:R0:W0:Y:S04]  /*15b80*/  SHFL.IDX PT, R3, R2, 0x2, 0x181f ;  /* 0x00581f0002037f89 */ /* 0x00102800000e0000 */
[----:B----4-:R4:W0:Y:S02]  /*15b90*/  SHFL.IDX PT, R14, R0, 0x2, 0x181f ;  /* 0x00581f00000e7f89 */ /* 0x01082400000e0000 */
.L_x_909:
[----:B------:R-:W-:Y:S01]  /*15ba0*/  VIADD R4, R5, 0x40 ;  /* 0x0000004005047836 */ /* 0x000fe20000000000 */
[----:B------:R-:W-:Y:S04]  /*15bb0*/  BSSY B1, `(.L_x_684) ;  /* 0x000000c000017945 */ /* 0x000fe80003800000 */
[----:B------:R-:W-:-:S13]  /*15bc0*/  ISETP.GE.AND P0, PT, R4, R21, PT ;  /* 0x000000150400720c */ /* 0x000fda0003f06270 */
[----:B------:R-:W-:Y:S05]  /*15bd0*/  @P0 BRA `(.L_x_685) ;  /* 0x0000000000240947 */ /* 0x000fea0003800000 */
[----:B------:R-:W-:Y:S02]  /*15be0*/  ULDC UR4, c[0x0][0xac8] ;  /* 0x0002b20000047ab9 */ /* 0x000fe40000000800 */
[----:B------:R-:W-:Y:S02]  /*15bf0*/  ISETP.GE.AND P2, PT, R16, UR4, PT ;  /* 0x0000000410007c0c */ /* 0x000fe4000bf46270 */
[----:B------:R-:W-:-:S11]  /*15c00*/  ISETP.GE.AND P3, PT, R23, UR4, PT ;  /* 0x0000000417007c0c */ /* 0x000fd6000bf66270 */
[CC--:B0-----:R-:W-:Y:S02]  /*15c10*/  @!P2 LEA R6, P0, R16.reuse, R14.reuse, 0x1 ;  /* 0x0000000e1006a211 */ /* 0x0c1fe400078008ff */
[C---:B------:R-:W-:Y:S02]  /*15c20*/  @!P3 LEA R14, P1, R23.reuse, R14, 0x1 ;  /* 0x0000000e170eb211 */ /* 0x040fe400078208ff */
[-C--:B------:R-:W-:Y:S02]  /*15c30*/  @!P2 LEA.HI.X R7, R16, R3.reuse, R17, 0x1, P0 ;  /* 0x000000031007a211 */ /* 0x080fe400000f0c11 */
[----:B------:R-:W-:-:S03]  /*15c40*/  @!P3 LEA.HI.X R15, R23, R3, R22, 0x1, P1 ;  /* 0x00000003170fb211 */ /* 0x000fc600008f0c16 */
[----:B------:R0:W-:Y:S04]  /*15c50*/  @!P2 ST.E.128 desc[UR42][R6.64], RZ ;  /* 0x000000ff0600a985 */ /* 0x0001e8000c101d2a */
[----:B------:R0:W-:Y:S02]  /*15c60*/  @!P3 ST.E.128 desc[UR42][R14.64], RZ ;  /* 0x000000ff0e00b985 */ /* 0x0001e4000c101d2a */
.L_x_685:
[----:B------:R-:W-:Y:S05]  /*15c70*/  BSYNC B1 ;  /* 0x0000000000017941 */ /* 0x000fea0003800000 */
.L_x_684:
[----:B------:R-:W-:-:S03]  /*15c80*/  UMOV UR4, 0xffffffff ;  /* 0xffffffff00047882 */ /* 0x000fc60000000000 */
[----:B------:R-:W-:Y:S05]  /*15c90*/  BRA.DIV UR4, `(.L_x_686) ;  /* 0x0000008e04d87947 */ /* 0x000fea000b800000 */
[----:B0-----:R0:W0:Y:S04]  /*15ca0*/  SHFL.IDX PT, R3, R2, 0x3, 0x181f ;  /* 0x00781f0002037f89 */ /* 0x00102800000e0000 */
[----:B------:R0:W0:Y:S02]  /*15cb0*/  SHFL.IDX PT, R14, R0, 0x3, 0x181f ;  /* 0x00781f00000e7f89 */ /* 0x00002400000e0000 */
.L_x_913:
[----:B0-2-4-:R-:W-:-:S05]  /*15cc0*/  VIADD R0, R5, 0x60 ;  /* 0x0000006005007836 */ /* 0x015fca0000000000 */
[----:B------:R-:W-:-:S13]  /*15cd0*/  ISETP.GE.AND P0, PT, R0, R21, PT ;  /* 0x000000150000720c */ /* 0x000fda0003f06270 */
[----:B------:R-:W-:Y:S05]  /*15ce0*/  @P0 BRA `(.L_x_669) ;  /* 0x0000000000240947 */ /* 0x000fea0003800000 */
[----:B------:R-:W-:Y:S02]  /*15cf0*/  ULDC UR4, c[0x0][0xac8] ;  /* 0x0002b20000047ab9 */ /* 0x000fe40000000800 */
[----:B------:R-:W-:Y:S02]  /*15d00*/  ISETP.GE.AND P2, PT, R16, UR4, PT ;  /* 0x0000000410007c0c */ /* 0x000fe4000bf46270 */
[----:B------:R-:W-:-:S11]  /*15d10*/  ISETP.GE.AND P3, PT, R23, UR4, PT ;  /* 0x0000000417007c0c */ /* 0x000fd6000bf66270 */
[CC--:B------:R-:W-:Y:S02]  /*15d20*/  @!P2 LEA R4, P0, R16.reuse, R14.reuse, 0x1 ;  /* 0x0000000e1004a211 */ /* 0x0c0fe400078008ff */
[C---:B------:R-:W-:Y:S02]  /*15d30*/  @!P3 LEA R14, P1, R23.reuse, R14, 0x1 ;  /* 0x0000000e170eb211 */ /* 0x040fe400078208ff */
[-C--:B------:R-:W-:Y:S02]  /*15d40*/  @!P2 LEA.HI.X R5, R16, R3.reuse, R17, 0x1, P0 ;  /* 0x000000031005a211 */ /* 0x080fe400000f0c11 */
[----:B------:R-:W-:-:S03]  /*15d50*/  @!P3 LEA.HI.X R15, R23, R3, R22, 0x1, P1 ;  /* 0x00000003170fb211 */ /* 0x000fc600008f0c16 */
[----:B------:R2:W-:Y:S04]  /*15d60*/  @!P2 ST.E.128 desc[UR42][R4.64], RZ ;  /* 0x000000ff0400a985 */ /* 0x0005e8000c101d2a */
[----:B------:R2:W-:Y:S02]  /*15d70*/  @!P3 ST.E.128 desc[UR42][R14.64], RZ ;  /* 0x000000ff0e00b985 */ /* 0x0005e4000c101d2a */
.L_x_669:
[----:B------:R-:W-:Y:S05]  /*15d80*/  BSYNC B0 ;  /* 0x0000000000007941 */ /* 0x000fea0003800000 */
.L_x_655:
[----:B------:R-:W-:Y:S02]  /*15d90*/  ULDC UR4, c[0x0][0xc3c] ;  /* 0x00030f0000047ab9 */ /* 0x000fe40000000800 */
[----:B---3--:R-:W-:-:S13]  /*15da0*/  ISETP.GE.AND P0, PT, R31, UR4, PT ;  /* 0x000000041f007c0c */ /* 0x008fda000bf06270 */
[----:B------:R-:W-:Y:S05]  /*15db0*/  @!P0 BRA `(.L_x_687) ;  /* 0xfffffeb400288947 */ /* 0x000fea000383ffff */
[----:B------:R-:W-:Y:S05]  /*15dc0*/  BRA `(.L_x_478) ;  /* 0x0000006c00d07947 */ /* 0x000fea0003800000 */
.L_x_476:
[----:B------:R-:W-:-:S08]  /*15dd0*/  NOP ;  /* 0x0000000000007918 */ /* 0x000fd00000000000 */
[----:B------:R-:W0:-:S00]  /*15de0*/  USETMAXREG.DEALLOC.CTAPOOL 0x28 ;  /* 0x00000028000079c8 */ /* 0x000e0000080e0500 */
[----:B0-----:R-:W2:Y:S01]  /*15df0*/  LDL.LU R3, [R1] ;  /* 0x0000000001037983 */ /* 0x001ea20000300800 */
[----:B------:R-:W-:Y:S01]  /*15e00*/  LOP3.LUT R2, R2, 0x3, RZ, 0xc0, !PT ;  /* 0x0000000302027812 */ /* 0x000fe200078ec0ff */
[----:B------:R-:W-:-:S05]  /*15e10*/  IMAD.MOV.U32 R6, RZ, RZ, RZ ;  /* 0x000000ffff067224 */ /* 0x000fca00078e00ff */
[----:B------:R-:W0:Y:S02]  /*15e20*/  SHFL.IDX PT, R2, R2, RZ, 0x1f ;  /* 0x00001fff02027589 */ /* 0x000e2400000e0000 */
[----:B0-----:R-:W-:Y:S02]  /*15e30*/  ISETP.NE.AND P0, PT, R2, RZ, PT ;  /* 0x000000ff0200720c */ /* 0x001fe40003f05270 */
[----:B--2---:R-:W-:-:S11]  /*15e40*/  LOP3.LUT R3, R3, 0xfffffff7, RZ, 0xc0, !PT ;  /* 0xfffffff703037812 */ /* 0x004fd600078ec0ff */
[----:B------:R-:W-:-:S05]  /*15e50*/  @P0 LOP3.LUT R3, R3, 0x8, RZ, 0xfc, !PT ;  /* 0x0000000803030812 */ /* 0x000fca00078efcff */
[----:B------:R0:W-:Y:S01]  /*15e60*/  STL [R1], R3 ;  /* 0x0000000301007387 */ /* 0x0001e20000100800 */
[----:B------:R-:W-:Y:S05]  /*15e70*/  @!P0 BRA `(.L_x_688) ;  /* 0x00000000001c8947 */ /* 0x000fea0003800000 */
[----:B------:R-:W1:Y:S08]  /*15e80*/  S2UR UR5, SR_CgaCtaId ;  /* 0x00000000000579c3 */ /* 0x000e700000008800 */
[----:B------:R-:W-:Y:S06]  /*15e90*/  BAR.SYNC.DEFER_BLOCKING 0x5, 0x180 ;  /* 0x0146000000007b1d */ /* 0x000fec0000010000 */
[----:B------:R-:W-:-:S02]  /*15ea0*/  UMOV UR4, 0x400 ;  /* 0x0000040000047882 */ /* 0x000fc40000000000 */
[----:B-1----:R-:W-:-:S09]  /*15eb0*/  ULEA UR4, UR5, UR4, 0x18 ;  /* 0x0000000405047291 */ /* 0x002fd2000f8ec03f */
[----:B------:R-:W1:Y:S01]  /*15ec0*/  LDS.128 R16, [UR4+0x288d0] ;  /* 0x0288d004ff107984 */ /* 0x000e620008000c00 */
[----:B------:R-:W-:Y:S06]  /*15ed0*/  BAR.ARV 0x4, 0x180 ;  /* 0x0106000000007b1d */ /* 0x000fec0000002000 */
[----:B------:R-:W-:Y:S05]  /*15ee0*/  BRA `(.L_x_689) ;  /* 0x0000000800947947 */ /* 0x000fea0003800000 */
.L_x_688:
[----:B------:R-:W-:Y:S01]  /*15ef0*/  LOP3.LUT R7, R0, 0x1f, RZ, 0xc0, !PT ;  /* 0x0000001f00077812 */ /* 0x000fe200078ec0ff */
[----:B------:R-:W-:Y:S01]  /*15f00*/  ULDC UR4, c[0x0][0xc3c] ;  /* 0x00030f0000047ab9 */ /* 0x000fe20000000800 */
[----:B------:R-:W-:Y:S01]  /*15f10*/  MOV R9, RZ ;  /* 0x000000ff00097202 */ /* 0x000fe20000000f00 */
[----:B------:R-:W1:Y:S01]  /*15f20*/  S2UR UR6, SR_CTAID.X ;  /* 0x00000000000679c3 */ /* 0x000e620000002500 */
[----:B------:R-:W-:Y:S01]  /*15f30*/  ISETP.NE.AND P0, PT, R7, 0x1f, PT ;  /* 0x0000001f0700780c */ /* 0x000fe20003f05270 */
[----:B------:R-:W-:-:S03]  /*15f40*/  ULDC UR5, c[0x0][0xc38] ;  /* 0x00030e0000057ab9 */ /* 0x000fc60000000800 */
[----:B------:R-:W-:-:S13]  /*15f50*/  ISETP.GE.OR P1, PT, R7, UR4, !P0 ;  /* 0x0000000407007c0c */ /* 0x000fda000c726670 */
[----:B------:R-:W2:Y:S08]  /*15f60*/  @!P1 LDC.64 R4, c[0x0][0xc80] ;  /* 0x00032000ff049b82 */ /* 0x000eb00000000a00 */
[----:B0-----:R-:W0:Y:S01]  /*15f70*/  @!P1 LDC.64 R2, c[0x0][0xc78] ;  /* 0x00031e00ff029b82 */ /* 0x001e220000000a00 */
[----:B--2---:R-:W-:-:S05]  /*15f80*/  @!P1 IMAD.WIDE.U32 R4, R7, 0x4, R4 ;  /* 0x0000000407049825 */ /* 0x004fca00078e0004 */
[----:B------:R-:W2:Y:S01]  /*15f90*/  @!P1 LDG.E R6, desc[UR42][R4.64] ;  /* 0x0000002a04069981 */ /* 0x000ea2000c1e1900 */
[----:B0-----:R-:W-:-:S05]  /*15fa0*/  @!P1 IMAD.WIDE.U32 R2, R7, 0x4, R2 ;  /* 0x0000000407029825 */ /* 0x001fca00078e0002 */
[----:B------:R-:W2:Y:S01]  /*15fb0*/  @!P1 LDG.E R9, desc[UR42][R2.64] ;  /* 0x0000002a02099981 */ /* 0x000ea2000c1e1900 */
[C---:B------:R-:W-:Y:S02]  /*15fc0*/  ISETP.NE.AND P1, PT, R7.reuse, RZ, PT ;  /* 0x000000ff0700720c */ /* 0x040fe40003f25270 */
[C---:B------:R-:W-:Y:S02]  /*15fd0*/  ISETP.GE.U32.AND P2, PT, R7.reuse, 0x2, PT ;  /* 0x000000020700780c */ /* 0x040fe40003f46070 */
[C---:B------:R-:W-:Y:S02]  /*15fe0*/  ISETP.GE.U32.AND P3, PT, R7.reuse, 0x4, PT ;  /* 0x000000040700780c */ /* 0x040fe40003f66070 */
[C---:B------:R-:W-:Y:S02]  /*15ff0*/  ISETP.GE.U32.AND P4, PT, R7.reuse, 0x8, PT ;  /* 0x000000080700780c */ /* 0x040fe40003f86070 */
[----:B------:R-:W-:Y:S01]  /*16000*/  ISETP.GE.U32.AND P5, PT, R7, 0x10, PT ;  /* 0x000000100700780c */ /* 0x000fe20003fa6070 */
[----:B------:R-:W-:Y:S01]  /*16010*/  UMOV UR4, URZ ;  /* 0x0000003f00047c82 */ /* 0x000fe20008000000 */
[----:B--2---:R-:W-:-:S05]  /*16020*/  IMAD R8, R6, R9, RZ ;  /* 0x0000000906087224 */ /* 0x004fca00078e02ff */
        /* <DEDUP_REMOVED lines=23> */
.L_x_692:
[----:B------:R-:W0:Y:S01]  /*161a0*/  LDC R2, c[0x0][0xc3c] ;  /* 0x00030f00ff027b82 */ /* 0x000e220000000800 */
[----:B------:R-:W-:Y:S01]  /*161b0*/  UIADD3 UR4, UR4, 0x1f, URZ ;  /* 0x0000001f04047890 */ /* 0x000fe2000fffe03f */
[----:B------:R-:W-:Y:S02]  /*161c0*/  ULDC UR7, c[0x0][0xc3c] ;  /* 0x00030f0000077ab9 */ /* 0x000fe40000000800 */
[----:B------:R-:W-:-:S03]  /*161d0*/  IMAD.U32 R19, RZ, RZ, UR7 ;  /* 0x00000007ff137e24 */ /* 0x000fc6000f8e00ff */
[----:B0-----:R-:W-:-:S13]  /*161e0*/  ISETP.LE.AND P6, PT, R2, UR4, PT ;  /* 0x0000000402007c0c */ /* 0x001fda000bfc3270 */
[----:B------:R-:W-:Y:S05]  /*161f0*/  @P6 BRA `(.L_x_691) ;  /* 0x0000000400ac6947 */ /* 0x000fea0003800000 */
[----:B------:R-:W-:Y:S01]  /*16200*/  IADD3 R9, R7, UR4, RZ ;  /* 0x0000000407097c10 */ /* 0x000fe2000fffe0ff */
[----:B------:R-:W-:-:S03]  /*16210*/  IMAD.MOV.U32 R6, RZ, RZ, RZ ;  /* 0x000000ffff067224 */ /* 0x000fc600078e00ff */
[----:B------:R-:W-:-:S13]  /*16220*/  ISETP.GE.OR P6, PT, R9, R2, !P0 ;  /* 0x000000020900720c */ /* 0x000fda00047c6670 */
        /* <DEDUP_REMOVED lines=28> */
.L_x_690:
[----:B------:R-:W-:Y:S01]  /*163f0*/  IADD3 R11, -R3, R8, RZ ;  /* 0x00000008030b7210 */ /* 0x000fe20007ffe1ff */
[----:B------:R-:W-:-:S04]  /*16400*/  IMAD.MOV.U32 R16, RZ, RZ, RZ ;  /* 0x000000ffff107224 */ /* 0x000fc800078e00ff */
        /* <DEDUP_REMOVED lines=10> */
[----:B0-----:R-:W-:-:S06]  /*164b0*/  VIADD R2, R10, 0xffffffe ;  /* 0x0ffffffe0a027836 */ /* 0x001fcc0000000000 */
[----:B------:R-:W0:Y:S02]  /*164c0*/  F2I.FTZ.U32.TRUNC.NTZ R3, R2 ;  /* 0x0000000200037305 */ /* 0x000e24000021f000 */
[----:B0-----:R-:W-:Y:S01]  /*164d0*/  IMAD.MOV R12, RZ, RZ, -R3 ;  /* 0x000000ffff0c7224 */ /* 0x001fe200078e0a03 */
[----:B-12---:R-:W-:Y:S06]  /*164e0*/  @!P0 BRA `(.L_x_693) ;  /* 0x0000000000088947 */ /* 0x006fec0003800000 */
[----:B------:R-:W-:-:S06]  /*164f0*/  VIADD R16, R19, 0xffffffff ;  /* 0xffffffff13107836 */ /* 0x000fcc0000000000 */
[----:B------:R0:W1:Y:S02]  /*16500*/  SHFL.IDX PT, R16, R5, R16, 0x1f ;  /* 0x00001f1005107589 */ /* 0x00006400000e0000 */
.L_x_693:
[----:B-1----:R-:W-:Y:S01]  /*16510*/  IMAD R16, R16, UR5, R11 ;  /* 0x0000000510107c24 */ /* 0x002fe2000f8e020b */
[----:B0-----:R-:W-:Y:S01]  /*16520*/  IABS R5, R9 ;  /* 0x0000000900057213 */ /* 0x001fe20000000000 */
[----:B------:R-:W-:Y:S01]  /*16530*/  IMAD.MOV.U32 R11, RZ, RZ, R12 ;  /* 0x000000ffff0b7224 */ /* 0x000fe200078e000c */
[----:B------:R-:W-:Y:S01]  /*16540*/  IABS R12, R6 ;  /* 0x00000006000c7213 */ /* 0x000fe20000000000 */
[----:B------:R-:W-:Y:S01]  /*16550*/  IMAD.MOV.U32 R2, RZ, RZ, RZ ;  /* 0x000000ffff027224 */ /* 0x000fe200078e00ff */
[----:B------:R-:W-:Y:S01]  /*16560*/  IADD3 R17, -R16, UR6, RZ ;  /* 0x0000000610117c10 */ /* 0x000fe2000fffe1ff */
[----:B------:R-:W-:Y:S01]  /*16570*/  IMAD R11, R11, R4, RZ ;  /* 0x000000040b0b7224 */ /* 0x000fe200078e02ff */
[----:B------:R-:W0:Y:S01]  /*16580*/  I2F.RP R8, R5 ;  /* 0x0000000500087306 */ /* 0x000e220000209400 */
[----:B------:R-:W-:Y:S01]  /*16590*/  IMAD.MOV R12, RZ, RZ, -R12 ;  /* 0x000000ffff0c7224 */ /* 0x000fe200078e0a0c */
[----:B------:R-:W-:Y:S01]  /*165a0*/  IABS R10, R17 ;  /* 0x00000011000a7213 */ /* 0x000fe20000000000 */
[----:B------:R-:W-:-:S04]  /*165b0*/  IMAD.HI.U32 R2, R3, R11, R2 ;  /* 0x0000000b03027227 */ /* 0x000fc800078e0002 */
[----:B------:R-:W-:Y:S01]  /*165c0*/  IMAD.MOV.U32 R3, RZ, RZ, R10 ;  /* 0x000000ffff037224 */ /* 0x000fe200078e000a */
[----:B------:R-:W-:Y:S01]  /*165d0*/  MOV R10, R12 ;  /* 0x0000000c000a7202 */ /* 0x000fe20000000f00 */
[----:B------:R-:W-:Y:S02]  /*165e0*/  VIADD R19, R19, UR4 ;  /* 0x0000000413137c36 */ /* 0x000fe40008000000 */
        /* <DEDUP_REMOVED lines=8> */
[----:B------:R0:W1:Y:S01]  /*16670*/  F2I.FTZ.U32.TRUNC.NTZ R3, R10 ;  /* 0x0000000a00037305 */ /* 0x000062000021f000 */
[----:B------:R-:W-:Y:S02]  /*16680*/  LOP3.LUT R4, R17, R6, RZ, 0x3c, !PT ;  /* 0x0000000611047212 */ /* 0x000fe400078e3cff */
[----:B------:R-:W-:-:S02]  /*16690*/  ISETP.NE.AND P1, PT, R6, RZ, PT ;  /* 0x000000ff0600720c */ /* 0x000fc40003f25270 */
[----:B------:R-:W-:Y:S02]  /*166a0*/  ISETP.GE.AND P2, PT, R4, RZ, PT ;  /* 0x000000ff0400720c */ /* 0x000fe40003f46270 */
[----:B0-----:R-:W-:-:S04]  /*166b0*/  IABS R10, R9 ;  /* 0x00000009000a7213 */ /* 0x001fc80000000000 */
[----:B------:R-:W-:Y:S02]  /*166c0*/  @P0 VIADD R2, R2, 0x1 ;  /* 0x0000000102020836 */ /* 0x000fe40000000000 */
[----:B------:R-:W-:Y:S02]  /*166d0*/  IMAD.MOV R10, RZ, RZ, -R10 ;  /* 0x000000ffff0a7224 */ /* 0x000fe400078e0a0a */
[----:B------:R-:W-:Y:S02]  /*166e0*/  IMAD.MOV.U32 R8, RZ, RZ, R2 ;  /* 0x000000ffff087224 */ /* 0x000fe400078e0002 */
[----:B-1----:R-:W-:Y:S02]  /*166f0*/  IMAD.MOV R2, RZ, RZ, -R3 ;  /* 0x000000ffff027224 */ /* 0x002fe400078e0a03 */
[----:B------:R-:W-:Y:S01]  /*16700*/  @!P2 IMAD.MOV R8, RZ, RZ, -R8 ;  /* 0x000000ffff08a224 */ /* 0x000fe200078e0a08 */
[----:B------:R-:W-:Y:S01]  /*16710*/  @!P1 LOP3.LUT R8, RZ, R6, RZ, 0x33, !PT ;  /* 0x00000006ff089212 */ /* 0x000fe200078e33ff */
[----:B------:R-:W-:Y:S01]  /*16720*/  IMAD R11, R2, R5, RZ ;  /* 0x00000005020b7224 */ /* 0x000fe200078e02ff */
[----:B------:R-:W-:-:S02]  /*16730*/  MOV R2, RZ ;  /* 0x000000ff00027202 */ /* 0x000fc40000000f00 */
[-C--:B------:R-:W-:Y:S01]  /*16740*/  IABS R4, R8.reuse ;  /* 0x0000000800047213 */ /* 0x080fe20000000000 */
[----:B------:R-:W-:Y:S02]  /*16750*/  IMAD R6, R6, R8, RZ ;  /* 0x0000000806067224 */ /* 0x000fe400078e02ff */
[----:B------:R-:W-:-:S03]  /*16760*/  IMAD.HI.U32 R2, R3, R11, R2 ;  /* 0x0000000b03027227 */ /* 0x000fc600078e0002 */
[----:B------:R-:W-:Y:S01]  /*16770*/  IADD3 R17, R17, -R6, RZ ;  /* 0x8000000611117210 */ /* 0x000fe20007ffe0ff */
[----:B------:R-:W-:Y:S02]  /*16780*/  IMAD.MOV.U32 R3, RZ, RZ, R4 ;  /* 0x000000ffff037224 */ /* 0x000fe400078e0004 */
[----:B------:R-:W-:Y:S02]  /*16790*/  IMAD.MOV.U32 R4, RZ, RZ, R10 ;  /* 0x000000ffff047224 */ /* 0x000fe400078e000a */
[----:B------:R-:W-:-:S04]  /*167a0*/  IMAD.HI.U32 R2, R2, R3, RZ ;  /* 0x0000000302027227 */ /* 0x000fc800078e00ff */
[----:B------:R-:W-:Y:S01]  /*167b0*/  IMAD R4, R2, R4, R3 ;  /* 0x0000000402047224 */ /* 0x000fe200078e0203 */
[----:B------:R-:W-:-:S04]  /*167c0*/  LOP3.LUT R3, R8, R9, RZ, 0x3c, !PT ;  /* 0x0000000908037212 */ /* 0x000fc800078e3cff */
[----:B------:R-:W-:Y:S02]  /*167d0*/  ISETP.GT.U32.AND P1, PT, R5, R4, PT ;  /* 0x000000040500720c */ /* 0x000fe40003f24070 */
[----:B------:R-:W-:-:S11]  /*167e0*/  ISETP.GE.AND P2, PT, R3, RZ, PT ;  /* 0x000000ff0300720c */ /* 0x000fd60003f46270 */
[----:B------:R-:W-:Y:S02]  /*167f0*/  @!P1 IMAD.IADD R4, R4, 0x1, -R5 ;  /* 0x0000000104049824 */ /* 0x000fe400078e0a05 */
[----:B------:R-:W-:Y:S01]  /*16800*/  @!P1 VIADD R2, R2, 0x1 ;  /* 0x0000000102029836 */ /* 0x000fe20000000000 */
[----:B------:R-:W-:Y:S02]  /*16810*/  ISETP.NE.AND P1, PT, R9, RZ, PT ;  /* 0x000000ff0900720c */ /* 0x000fe40003f25270 */
[----:B------:R-:W-:-:S13]  /*16820*/  ISETP.GE.U32.AND P0, PT, R4, R5, PT ;  /* 0x000000050400720c */ /* 0x000fda0003f06070 */
[----:B------:R-:W-:-:S04]  /*16830*/  @P0 VIADD R2, R2, 0x1 ;  /* 0x0000000102020836 */ /* 0x000fc80000000000 */
[----:B------:R-:W-:Y:S01]  /*16840*/  @!P2 IMAD.MOV R2, RZ, RZ, -R2 ;  /* 0x000000ffff02a224 */ /* 0x000fe200078e0a02 */
[----:B------:R-:W-:-:S05]  /*16850*/  @!P1 LOP3.LUT R2, RZ, R9, RZ, 0x33, !PT ;  /* 0x00000009ff029212 */ /* 0x000fca00078e33ff */
[----:B------:R-:W-:-:S04]  /*16860*/  IMAD.MOV R18, RZ, RZ, -R2 ;  /* 0x000000ffff127224 */ /* 0x000fc800078e0a02 */
[C---:B------:R-:W-:Y:S02]  /*16870*/  IMAD R18, R9.reuse, R18, R8 ;  /* 0x0000001209127224 */ /* 0x040fe400078e0208 */
[----:B------:R-:W-:-:S04]  /*16880*/  IMAD R9, R9, 0x1000000, R2 ;  /* 0x0100000009097824 */ /* 0x000fc800078e0202 */
[----:B------:R-:W-:Y:S01]  /*16890*/  IMAD R18, R18, 0x10000, R9 ;  /* 0x0001000012127824 */ /* 0x000fe200078e0209 */
[----:B------:R-:W-:Y:S06]  /*168a0*/  BRA `(.L_x_694) ;  /* 0x00000000000c7947 */ /* 0x000fec0003800000 */
.L_x_691:
[----:B------:R-:W-:Y:S02]  /*168b0*/  IMAD.MOV.U32 R17, RZ, RZ, RZ ;  /* 0x000000ffff117224 */ /* 0x000fe400078e00ff */
[----:B------:R-:W-:Y:S02]  /*168c0*/  IMAD.U32 R16, RZ, RZ, UR6 ;  /* 0x00000006ff107e24 */ /* 0x000fe4000f8e00ff */
[----:B------:R-:W-:-:S07]  /*168d0*/  IMAD.MOV.U32 R18, RZ, RZ, RZ ;  /* 0x000000ffff127224 */ /* 0x000fce00078e00ff */
.L_x_694:
[----:B------:R-:W-:-:S13]  /*168e0*/  ISETP.NE.AND P0, PT, R7, RZ, PT ;  /* 0x000000ff0700720c */ /* 0x000fda0003f05270 */
[----:B------:R-:W0:Y:S01]  /*168f0*/  @!P0 S2R R3, SR_CgaCtaId ;  /* 0x0000000000038919 */ /* 0x000e220000008800 */
[----:B------:R-:W-:-:S04]  /*16900*/  @!P0 MOV R2, 0x400 ;  /* 0x0000040000028802 */ /* 0x000fc80000000f00 */
[----:B0-----:R-:W-:-:S05]  /*16910*/  @!P0 LEA R2, R3, R2, 0x18 ;  /* 0x0000000203028211 */ /* 0x001fca00078ec0ff */
[----:B------:R0:W-:Y:S01]  /*16920*/  @!P0 STS.128 [R2+0x288d0], R16 ;  /* 0x0288d01002008388 */ /* 0x0001e20000000c00 */
[----:B------:R-:W-:Y:S06]  /*16930*/  BAR.ARV 0x5, 0x180 ;  /* 0x0146000000007b1d */ /* 0x000fec0000002000 */
.L_x_689:
[----:B------:R2:W-:Y:S01]  /*16940*/  STL [R1+0x24], RZ ;  /* 0x000024ff01007387 */ /* 0x0005e20000100800 */
[----:B------:R-:W-:Y:S01]  /*16950*/  ULDC UR4, c[0x0][0xc3c] ;  /* 0x00030f0000047ab9 */ /* 0x000fe20000000800 */
[----:B------:R-:W-:Y:S01]  /*16960*/  IMAD.MOV.U32 R28, RZ, RZ, 0x1 ;  /* 0x00000001ff1c7424 */ /* 0x000fe200078e00ff */
[----:B-1----:R-:W-:Y:S01]  /*16970*/  ISETP.GE.AND P0, PT, R19, UR4, PT ;  /* 0x0000000413007c0c */ /* 0x002fe2000bf06270 */
[----:B------:R-:W-:-:S12]  /*16980*/  IMAD.MOV.U32 R25, RZ, RZ, RZ ;  /* 0x000000ffff197224 */ /* 0x000fd800078e00ff */
[----:B--2---:R-:W-:Y:S05]  /*16990*/  @P0 BRA `(.L_x_695) ;  /* 0x0000006000000947 */ /* 0x004fea0003800000 */
[----:B------:R-:W1:Y:S01]  /*169a0*/  S2UR UR5, SR_CgaCtaId ;  /* 0x00000000000579c3 */ /* 0x000e620000008800 */
[C---:B------:R-:W-:Y:S01]  /*169b0*/  IMAD.SHL.U32 R31, R0.reuse, 0x8, RZ ;  /* 0x00000008001f7824 */ /* 0x040fe200078e00ff */
[----:B0-----:R-:W-:Y:S01]  /*169c0*/  LOP3.LUT R2, R0, 0x7f, RZ, 0xc0, !PT ;  /* 0x0000007f00027812 */ /* 0x001fe200078ec0ff */
[----:B------:R-:W-:Y:S01]  /*169d0*/  UMOV UR4, 0x400 ;  /* 0x0000040000047882 */ /* 0x000fe20000000000 */
[----:B------:R0:W-:Y:S01]  /*169e0*/  STL [R1+0x24], RZ ;  /* 0x000024ff01007387 */ /* 0x0001e20000100800 */
[----:B------:R-:W-:Y:S01]  /*169f0*/  BSSY B8, `(.L_x_695) ;  /* 0x00005fa000087945 */ /* 0x000fe20003800000 */
[----:B------:R-:W-:Y:S01]  /*16a00*/  LOP3.LUT R3, R31, 0x1f8, RZ, 0xc0, !PT ;  /* 0x000001f81f037812 */ /* 0x000fe200078ec0ff */
[----:B------:R-:W-:Y:S01]  /*16a10*/  IMAD.MOV.U32 R29, RZ, RZ, 0x1 ;  /* 0x00000001ff1d7424 */ /* 0x000fe200078e00ff */
[----:B------:R-:W-:Y:S01]  /*16a20*/  SHF.L.U32 R34, R2, 0x3, RZ ;  /* 0x0000000302227819 */ /* 0x000fe200000006ff */
[----:B------:R-:W-:Y:S01]  /*16a30*/  IMAD.MOV.U32 R27, RZ, RZ, RZ ;  /* 0x000000ffff1b7224 */ /* 0x000fe200078e00ff */
[----:B------:R-:W-:Y:S01]  /*16a40*/  LOP3.LUT R3, R3, 0x38, R0, 0x78, !PT ;  /* 0x0000003803037812 */ /* 0x000fe200078e7800 */
[----:B------:R-:W-:Y:S01]  /*16a50*/  IMAD.MOV.U32 R25, RZ, RZ, RZ ;  /* 0x000000ffff197224 */ /* 0x000fe200078e00ff */
[----:B------:R-:W-:Y:S01]  /*16a60*/  LOP3.LUT R31, R31, 0x38, RZ, 0xc0, !PT ;  /* 0x000000381f1f7812 */ /* 0x000fe200078ec0ff */
[----:B------:R-:W-:Y:S01]  /*16a70*/  IMAD.MOV.U32 R28, RZ, RZ, 0x1 ;  /* 0x00000001ff1c7424 */ /* 0x000fe200078e00ff */
[----:B------:R-:W-:Y:S01]  /*16a80*/  LOP3.LUT R34, R3, 0x200, R34, 0xf8, !PT ;  /* 0x0000020003227812 */ /* 0x000fe200078ef822 */
[----:B------:R-:W-:Y:S01]  /*16a90*/  ULOP3.LUT UR38, UR36, 0x2, URZ, 0xfc, !UPT ;  /* 0x0000000224267892 */ /* 0x000fe2000f8efc3f */
[----:B------:R-:W-:Y:S01]  /*16aa0*/  LOP3.LUT R30, R31, 0x40, RZ, 0xfc, !PT ;  /* 0x000000401f1e7812 */ /* 0x000fe200078efcff */
[----:B------:R-:W-:Y:S01]  /*16ab0*/  ULDC.64 UR40, c[0x0][0x198] ;  /* 0x0000660000287ab9 */ /* 0x000fe20000000a00 */
[----:B------:R-:W-:Y:S01]  /*16ac0*/  ULDC UR37, c[0x0][0xc] ;  /* 0x0000030000257ab9 */ /* 0x000fe20000000800 */
[----:B-1----:R-:W-:-:S06]  /*16ad0*/  ULEA UR4, UR5, UR4, 0x18 ;  /* 0x0000000405047291 */ /* 0x002fcc000f8ec03f */
[----:B------:R-:W-:-:S04]  /*16ae0*/  IMAD.U32 R22, RZ, RZ, UR4 ;  /* 0x00000004ff167e24 */ /* 0x000fc8000f8e00ff */
[----:B------:R-:W-:-:S05]  /*16af0*/  IMAD R0, R34, 0x2, R22 ;  /* 0x0000000222007824 */ /* 0x000fca00078e0216 */
[----:B------:R0:W-:Y:S02]  /*16b00*/  STL [R1+0x8], R0 ;  /* 0x0000080001007387 */ /* 0x0001e40000100800 */
.L_x_796:
[----:B------:R-:W1:Y:S02]  /*16b10*/  LDC.64 R32, c[0x0][0xc88] ;  /* 0x00032200ff207b82 */ /* 0x000e640000000a00 */
[----:B-1----:R-:W-:-:S06]  /*16b20*/  IMAD.WIDE R32, R19, 0x4, R32 ;  /* 0x0000000413207825 */ /* 0x002fcc00078e0220 */
[----:B0-----:R-:W0:Y:S01]  /*16b30*/  LDG.E R32, desc[UR42][R32.64] ;  /* 0x0000002a20207981 */ /* 0x001e22000c1e1900 */
[----:B------:R-:W-:Y:S05]  /*16b40*/  YIELD ;  /* 0x0000000000007946 */ /* 0x000fea0003800000 */
[----:B------:R-:W-:Y:S01]  /*16b50*/  ULDC.64 UR4, c[0x0][0xa28] ;  /* 0x00028a0000047ab9 */ /* 0x000fe20000000a00 */
[----:B------:R-:W-:Y:S01]  /*16b60*/  IMAD.MOV.U32 R37, RZ, RZ, RZ ;  /* 0x000000ffff257224 */ /* 0x000fe200078e00ff */
[----:B------:R-:W-:Y:S01]  /*16b70*/  ISETP.NE.U32.AND P0, PT, RZ, UR4, PT ;  /* 0x00000004ff007c0c */ /* 0x000fe2000bf05070 */
[----:B------:R-:W-:Y:S01]  /*16b80*/  ULDC.64 UR8, c[0x0][0xa18] ;  /* 0x0002860000087ab9 */ /* 0x000fe20000000a00 */
[----:B------:R-:W-:Y:S01]  /*16b90*/  MOV R6, RZ ;  /* 0x000000ff00067202 */ /* 0x000fe20000000f00 */
[----:B------:R-:W-:Y:S01]  /*16ba0*/  ULDC.64 UR6, c[0x0][0xa10] ;  /* 0x0002840000067ab9 */ /* 0x000fe20000000a00 */
[----:B------:R-:W-:-:S02]  /*16bb0*/  ISETP.NE.AND.EX P0, PT, RZ, UR5, PT, P0 ;  /* 0x00000005ff007c0c */ /* 0x000fc4000bf05300 */
[----:B0-----:R-:W-:-:S11]  /*16bc0*/  SHF.R.S32.HI R0, RZ, 0x1f, R32 ;  /* 0x0000001fff007819 */ /* 0x001fd60000011420 */
        /* <DEDUP_REMOVED lines=8> */
[----:B------:R-:W-:Y:S01]  /*16c50*/  ISETP.NE.U32.AND P1, PT, RZ, UR8, PT ;  /* 0x00000008ff007c0c */ /* 0x000fe2000bf25070 */
[----:B0-----:R-:W-:Y:S01]  /*16c60*/  IMAD.MOV.U32 R0, RZ, RZ, RZ ;  /* 0x000000ffff007224 */ /* 0x001fe200078e00ff */
[----:B------:R-:W-:Y:S02]  /*16c70*/  ISETP.NE.AND.EX P0, PT, RZ, UR5, PT, P0 ;  /* 0x00000005ff007c0c */ /* 0x000fe4000bf05300 */
[----:B------:R-:W-:Y:S02]  /*16c80*/  ISETP.NE.AND.EX P1, PT, RZ, UR9, PT, P1 ;  /* 0x00000009ff007c0c */ /* 0x000fe4000bf25310 */
[----:B------:R-:W-:Y:S02]  /*16c90*/  ISETP.NE.U32.AND P2, PT, RZ, UR6, PT ;  /* 0x00000006ff007c0c */ /* 0x000fe4000bf45070 */
[----:B-1----:R-:W-:-:S02]  /*16ca0*/  IADD3 R2, P3, R23, UR4, RZ ;  /* 0x0000000417027c10 */ /* 0x002fc4000ff7e0ff */
[----:B------:R-:W-:Y:S02]  /*16cb0*/  ISETP.NE.AND.EX P2, PT, RZ, UR7, PT, P2 ;  /* 0x00000007ff007c0c */ /* 0x000fe4000bf45320 */
[----:B------:R-:W-:Y:S02]  /*16cc0*/  IADD3.X R3, R24, UR5, RZ, P3, !PT ;  /* 0x0000000518037c10 */ /* 0x000fe40009ffe4ff */
[----:B------:R-:W-:-:S03]  /*16cd0*/  IADD3 R4, P4, R23, UR6, RZ ;  /* 0x0000000617047c10 */ /* 0x000fc6000ff9e0ff */
[----:B--2---:R-:W2:Y:S01]  /*16ce0*/  @P0 LDG.E R6, desc[UR42][R2.64] ;  /* 0x0000002a02060981 */ /* 0x004ea2000c1e1900 */
[----:B------:R-:W-:Y:S01]  /*16cf0*/  ULDC UR4, c[0x0][0x288] ;  /* 0x0000a20000047ab9 */ /* 0x000fe20000000800 */
[----:B------:R-:W-:Y:S01]  /*16d00*/  IADD3.X R5, R24, UR7, RZ, P4, !PT ;  /* 0x0000000718057c10 */ /* 0x000fe2000a7fe4ff */
[----:B------:R-:W-:Y:S01]  /*16d10*/  IMAD.U32 R8, RZ, RZ, UR4 ;  /* 0x00000004ff087e24 */ /* 0x000fe2000f8e00ff */
[----:B------:R-:W-:-:S03]  /*16d20*/  ULDC.64 UR4, c[0x0][0x418] ;  /* 0x0001060000047ab9 */ /* 0x000fc60000000a00 */
[----:B------:R-:W5:Y:S04]  /*16d30*/  @P2 LDG.E R0, desc[UR42][R4.64] ;  /* 0x0000002a04002981 */ /* 0x000f68000c1e1900 */
[----:B--2---:R0:W-:Y:S02]  /*16d40*/  STL [R1+0xc], R6 ;  /* 0x00000c0601007387 */ /* 0x0041e40000100800 */
[----:B0-----:R-:W-:-:S04]  /*16d50*/  @P1 IADD3 R6, P3, R23, UR8, RZ ;  /* 0x0000000817061c10 */ /* 0x001fc8000ff7e0ff */
[----:B------:R-:W-:-:S05]  /*16d60*/  @P1 IADD3.X R7, R24, UR9, RZ, P3, !PT ;  /* 0x0000000918071c10 */ /* 0x000fca0009ffe4ff */
[----:B------:R0:W2:Y:S01]  /*16d70*/  @P1 LDG.E R8, desc[UR42][R6.64] ;  /* 0x0000002a06081981 */ /* 0x0000a2000c1e1900 */
[----:B------:R-:W-:-:S03]  /*16d80*/  UISETP.NE.U32.AND UP0, UPT, UR4, URZ, UPT ;  /* 0x0000003f0400728c */ /* 0x000fc6000bf05070 */
[----:B------:R-:W-:Y:S01]  /*16d90*/  ULDC UR4, c[0x0][0x424] ;  /* 0x0001090000047ab9 */ /* 0x000fe20000000800 */
[----:B------:R-:W-:-:S03]  /*16da0*/  UISETP.NE.AND.EX UP0, UPT, UR5, URZ, UPT, UP0 ;  /* 0x0000003f0500728c */ /* 0x000fc6000bf05300 */
[----:B------:R-:W-:Y:S01]  /*16db0*/  ULDC UR5, c[0x0][0x2f0] ;  /* 0x0000bc0000057ab9 */ /* 0x000fe20000000800 */
[----:B------:R-:W-:-:S04]  /*16dc0*/  USEL UR4, UR4, 0x1, UP0 ;  /* 0x0000000104047887 */ /* 0x000fc80008000000 */
[----:B------:R-:W-:-:S03]  /*16dd0*/  UIMAD UR4, UR4, UR5, URZ ;  /* 0x00000005040472a4 */ /* 0x000fc6000f8e023f */
[----:B------:R-:W-:Y:S02]  /*16de0*/  ULDC UR5, c[0x0][0x348] ;  /* 0x0000d20000057ab9 */ /* 0x000fe40000000800 */
[----:B0-----:R-:W-:Y:S01]  /*16df0*/  IMAD.U32 R6, RZ, RZ, UR5 ;  /* 0x00000005ff067e24 */ /* 0x001fe2000f8e00ff */
[----:B--2---:R0:W-:Y:S02]  /*16e00*/  STL [R1+0x20], R8 ;  /* 0x0000200801007387 */ /* 0x0041e40000100800 */
[----:B0-----:R-:W-:Y:S01]  /*16e10*/  IMAD.U32 R8, RZ, RZ, UR4 ;  /* 0x00000004ff087e24 */ /* 0x001fe2000f8e00ff */
[----:B------:R-:W-:Y:S06]  /*16e20*/  @P1 BRA `(.L_x_696) ;  /* 0x0000000000141947 */ /* 0x000fec0003800000 */
[----:B------:R-:W-:Y:S05]  /*16e30*/  @!P0 BRA `(.L_x_696) ;  /* 0x0000000000108947 */ /* 0x000fea0003800000 */
[----:B------:R-:W2:Y:S04]  /*16e40*/  LDG.E R10, desc[UR42][R2.64] ;  /* 0x0000002a020a7981 */ /* 0x000ea8000c1e1900 */
[----:B------:R-:W2:Y:S02]  /*16e50*/  LDG.E R7, desc[UR42][R2.64+0x4] ;  /* 0x0000042a02077981 */ /* 0x000ea4000c1e1900 */
[----:B--2---:R-:W-:-:S05]  /*16e60*/  IMAD.IADD R2, R7, 0x1, -R10 ;  /* 0x0000000107027824 */ /* 0x004fca00078e0a0a */
[----:B------:R0:W-:Y:S02]  /*16e70*/  STL [R1+0x20], R2 ;  /* 0x0000200201007387 */ /* 0x0001e40000100800 */
.L_x_696:
[----:B------:R-:W-:Y:S01]  /*16e80*/  ULDC.64 UR4, c[0x0][0xa20] ;  /* 0x0002880000047ab9 */ /* 0x000fe20000000a00 */
[C---:B0-----:R-:W-:Y:S01]  /*16e90*/  LOP3.LUT R2, R18.reuse, 0xff000000, RZ, 0xc0, !PT ;  /* 0xff00000012027812 */ /* 0x041fe200078ec0ff */
[----:B------:R-:W-:Y:S01]  /*16ea0*/  IMAD.MOV.U32 R33, RZ, RZ, R32 ;  /* 0x000000ffff217224 */ /* 0x000fe200078e0020 */
[----:B------:R-:W-:Y:S02]  /*16eb0*/  ISETP.NE.U32.AND P0, PT, RZ, UR4, PT ;  /* 0x00000004ff007c0c */ /* 0x000fe4000bf05070 */
[----:B------:R-:W-:Y:S02]  /*16ec0*/  SHF.R.U32.HI R2, RZ, 0x8, R2 ;  /* 0x00000008ff027819 */ /* 0x000fe40000011602 */
[----:B------:R-:W-:Y:S02]  /*16ed0*/  ISETP.NE.AND.EX P0, PT, RZ, UR5, PT, P0 ;  /* 0x00000005ff007c0c */ /* 0x000fe4000bf05300 */
[C---:B------:R-:W-:Y:S02]  /*16ee0*/  LOP3.LUT R7, R18.reuse, 0xff0000, RZ, 0xc0, !PT ;  /* 0x00ff000012077812 */ /* 0x040fe400078ec0ff */
[----:B------:R-:W-:-:S02]  /*16ef0*/  LOP3.LUT R18, R18, 0xffff, RZ, 0xc0, !PT ;  /* 0x0000ffff12127812 */ /* 0x000fc400078ec0ff */
[----:B------:R-:W-:-:S07]  /*16f00*/  LEA.HI R7, R7, R2, RZ, 0x10 ;  /* 0x0000000207077211 */ /* 0x000fce00078f80ff */
[----:B------:R-:W-:Y:S05]  /*16f10*/  @!P0 BRA `(.L_x_697) ;  /* 0x0000000000108947 */ /* 0x000fea0003800000 */
[----:B------:R-:W-:-:S04]  /*16f20*/  IADD3 R2, P0, R23, UR4, RZ ;  /* 0x0000000417027c10 */ /* 0x000fc8000ff1e0ff */
[----:B------:R-:W-:-:S05]  /*16f30*/  IADD3.X R3, R24, UR5, RZ, P0, !PT ;  /* 0x0000000518037c10 */ /* 0x000fca00087fe4ff */
[----:B------:R0:W5:Y:S01]  /*16f40*/  LDG.E R8, desc[UR42][R2.64] ;  /* 0x0000002a02087981 */ /* 0x000162000c1e1900 */
[----:B------:R-:W-:Y:S05]  /*16f50*/  BRA `(.L_x_698) ;  /* 0x0000000000247947 */ /* 0x000fea0003800000 */
.L_x_697:
[----:B------:R-:W-:Y:S02]  /*16f60*/  ULDC.64 UR4, c[0x0][0xa08] ;  /* 0x0002820000047ab9 */ /* 0x000fe40000000a00 */
[----:B------:R-:W-:-:S04]  /*16f70*/  ISETP.NE.U32.AND P0, PT, RZ, UR4, PT ;  /* 0x00000004ff007c0c */ /* 0x000fc8000bf05070 */
[----:B------:R-:W-:-:S13]  /*16f80*/  ISETP.NE.AND.EX P0, PT, RZ, UR5, PT, P0 ;  /* 0x00000005ff007c0c */ /* 0x000fda000bf05300 */
[----:B------:R-:W-:Y:S05]  /*16f90*/  @!P0 BRA `(.L_x_698) ;  /* 0x0000000000148947 */ /* 0x000fea0003800000 */
[----:B------:R-:W0:Y:S02]  /*16fa0*/  LDC.64 R2, c[0x0][0xa08] ;  /* 0x00028200ff027b82 */ /* 0x000e240000000a00 */
[----:B0-----:R-:W-:-:S05]  /*16fb0*/  IMAD.WIDE R2, R33, 0x4, R2 ;  /* 0x0000000421027825 */ /* 0x001fca00078e0202 */
[----:B------:R-:W2:Y:S04]  /*16fc0*/  LDG.E R8, desc[UR42][R2.64] ;  /* 0x0000002a02087981 */ /* 0x000ea8000c1e1900 */
[----:B------:R-:W2:Y:S02]  /*16fd0*/  LDG.E R9, desc[UR42][R2.64+0x4] ;  /* 0x0000042a02097981 */ /* 0x000ea4000c1e1900 */
[----:B--2---:R-:W-:-:S07]  /*16fe0*/  IMAD.IADD R8, R9, 0x1, -R8 ;  /* 0x0000000109087824 */ /* 0x004fce00078e0a08 */
.L_x_698:
[----:B0-----:R-:W2:Y:S04]  /*16ff0*/  @P2 LDG.E R3, desc[UR42][R4.64] ;  /* 0x0000002a04032981 */ /* 0x001ea8000c1e1900 */
[----:B------:R0:W2:Y:S01]  /*17000*/  @P2 LDG.E R2, desc[UR42][R4.64+0x4] ;  /* 0x0000042a04022981 */ /* 0x0000a2000c1e1900 */
[----:B-----5:R-:W-:Y:S01]  /*17010*/  IADD3 R8, -R37, R8, RZ ;  /* 0x0000000825087210 */ /* 0x020fe20007ffe1ff */
[----:B------:R-:W-:Y:S01]  /*17020*/  BSSY B0, `(.L_x_699) ;  /* 0x0000029000007945 */ /* 0x000fe20003800000 */
[----:B------:R-:W-:Y:S02]  /*17030*/  LOP3.LUT R36, R7, 0xff, RZ, 0xc0, !PT ;  /* 0x000000ff07247812 */ /* 0x000fe400078ec0ff */
[----:B0-----:R-:W-:Y:S01]  /*17040*/  SHF.R.U32.HI R5, RZ, 0x10, R7 ;  /* 0x00000010ff057819 */ /* 0x001fe20000011607 */
[----:B--2---:R-:W-:-:S04]  /*17050*/  @P2 IMAD.IADD R6, R2, 0x1, -R3 ;  /* 0x0000000102062824 */ /* 0x004fc800078e0a03 */
[----:B------:R-:W-:-:S04]  /*17060*/  IMAD.IADD R35, R8, 0x1, R6 ;  /* 0x0000000108237824 */ /* 0x000fc800078e0206 */
[C---:B------:R-:W-:Y:S01]  /*17070*/  VIADD R2, R35.reuse, 0x7f ;  /* 0x0000007f23027836 */ /* 0x040fe20000000000 */
[----:B------:R-:W-:-:S04]  /*17080*/  ISETP.GE.AND P1, PT, R35, 0x1, PT ;  /* 0x000000012300780c */ /* 0x000fc80003f26270 */
[----:B------:R-:W-:-:S04]  /*17090*/  SHF.R.S32.HI R3, RZ, 0x1f, R2 ;  /* 0x0000001fff037819 */ /* 0x000fc80000011402 */
[----:B------:R-:W-:-:S04]  /*170a0*/  LEA.HI R3, R3, R2, RZ, 0x7 ;  /* 0x0000000203037211 */ /* 0x000fc800078f38ff */
[----:B------:R-:W-:Y:S01]  /*170b0*/  SHF.R.S32.HI R4, RZ, 0x7, R3 ;  /* 0x00000007ff047819 */ /* 0x000fe20000011403 */
[----:B------:R-:W-:Y:S01]  /*170c0*/  IMAD.MOV.U32 R3, RZ, RZ, RZ ;  /* 0x000000ffff037224 */ /* 0x000fe200078e00ff */
[----:B------:R-:W-:Y:S06]  /*170d0*/  @!P1 BRA `(.L_x_700) ;  /* 0x0000000000749947 */ /* 0x000fec0003800000 */
[----:B------:R-:W-:Y:S01]  /*170e0*/  ISETP.NE.AND P0, PT, R5, RZ, PT ;  /* 0x000000ff0500720c */ /* 0x000fe20003f05270 */
[----:B------:R-:W-:-:S03]  /*170f0*/  ULDC UR4, c[0x0][0x9f0] ;  /* 0x00027c0000047ab9 */ /* 0x000fc60000000800 */
[----:B------:R-:W-:-:S04]  /*17100*/  SEL R7, R5, UR4, P0 ;  /* 0x0000000405077c07 */ /* 0x000fc80008000000 */
[----:B------:R-:W-:Y:S02]  /*17110*/  IABS R10, R7 ;  /* 0x00000007000a7213 */ /* 0x000fe40000000000 */
[----:B------:R-:W-:Y:S02]  /*17120*/  IADD3 R9, R7, -0x1, R4 ;  /* 0xffffffff07097810 */ /* 0x000fe40007ffe004 */
[----:B------:R-:W0:Y:S08]  /*17130*/  I2F.RP R2, R10 ;  /* 0x0000000a00027306 */ /* 0x000e300000209400 */
[----:B0-----:R-:W0:Y:S02]  /*17140*/  MUFU.RCP R2, R2 ;  /* 0x0000000200027308 */ /* 0x001e240000001000 */
[----:B0-----:R-:W-:-:S06]  /*17150*/  VIADD R2, R2, 0xffffffe ;  /* 0x0ffffffe02027836 */ /* 0x001fcc0000000000 */
[----:B------:R0:W1:Y:S02]  /*17160*/  F2I.FTZ.U32.TRUNC.NTZ R3, R2 ;  /* 0x0000000200037305 */ /* 0x000064000021f000 */
[----:B0-----:R-:W-:-:S04]  /*17170*/  LOP3.LUT R2, R9, R7, RZ, 0x3c, !PT ;  /* 0x0000000709027212 */ /* 0x001fc800078e3cff */
[----:B------:R-:W-:Y:S01]  /*17180*/  ISETP.GE.AND P4, PT, R2, RZ, PT ;  /* 0x000000ff0200720c */ /* 0x000fe20003f86270 */
[----:B-1----:R-:W-:-:S04]  /*17190*/  IMAD.MOV R2, RZ, RZ, -R3 ;  /* 0x000000ffff027224 */ /* 0x002fc800078e0a03 */
[----:B------:R-:W-:Y:S02]  /*171a0*/  IMAD R11, R2, R10, RZ ;  /* 0x0000000a020b7224 */ /* 0x000fe400078e02ff */
[----:B------:R-:W-:-:S04]  /*171b0*/  IMAD.MOV.U32 R2, RZ, RZ, RZ ;  /* 0x000000ffff027224 */ /* 0x000fc800078e00ff */
[----:B------:R-:W-:Y:S01]  /*171c0*/  IMAD.HI.U32 R11, R3, R11, R2 ;  /* 0x0000000b030b7227 */ /* 0x000fe200078e0002 */
[----:B------:R-:W-:Y:S02]  /*171d0*/  IABS R2, R9 ;  /* 0x0000000900027213 */ /* 0x000fe40000000000 */
[----:B------:R-:W-:-:S03]  /*171e0*/  IABS R3, R7 ;  /* 0x0000000700037213 */ /* 0x000fc60000000000 */
[----:B------:R-:W-:-:S04]  /*171f0*/  IMAD.HI.U32 R11, R11, R2, RZ ;  /* 0x000000020b0b7227 */ /* 0x000fc800078e00ff */
[----:B------:R-:W-:-:S04]  /*17200*/  IMAD.MOV R3, RZ, RZ, -R3 ;  /* 0x000000ffff037224 */ /* 0x000fc800078e0a03 */
[----:B------:R-:W-:-:S05]  /*17210*/  IMAD R2, R11, R3, R2 ;  /* 0x000000030b027224 */ /* 0x000fca00078e0202 */
[----:B------:R-:W-:-:S13]  /*17220*/  ISETP.GT.U32.AND P3, PT, R10, R2, PT ;  /* 0x000000020a00720c */ /* 0x000fda0003f64070 */
[----:B------:R-:W-:Y:S01]  /*17230*/  @!P3 IMAD.IADD R2, R2, 0x1, -R10 ;  /* 0x000000010202b824 */ /* 0x000fe200078e0a0a */
[----:B------:R-:W-:Y:S02]  /*17240*/  @!P3 IADD3 R11, R11, 0x1, RZ ;  /* 0x000000010b0bb810 */ /* 0x000fe40007ffe0ff */
[----:B------:R-:W-:Y:S02]  /*17250*/  ISETP.NE.AND P3, PT, R7, RZ, PT ;  /* 0x000000ff0700720c */ /* 0x000fe40003f65270 */
[----:B------:R-:W-:-:S13]  /*17260*/  ISETP.GE.U32.AND P0, PT, R2, R10, PT ;  /* 0x0000000a0200720c */ /* 0x000fda0003f06070 */
[----:B------:R-:W-:-:S04]  /*17270*/  @P0 VIADD R11, R11, 0x1 ;  /* 0x000000010b0b0836 */ /* 0x000fc80000000000 */
[----:B------:R-:W-:-:S04]  /*17280*/  IMAD.MOV.U32 R3, RZ, RZ, R11 ;  /* 0x000000ffff037224 */ /* 0x000fc800078e000b */
[----:B------:R-:W-:Y:S01]  /*17290*/  @!P4 IMAD.MOV R3, RZ, RZ, -R3 ;  /* 0x000000ffff03c224 */ /* 0x000fe200078e0a03 */
[----:B------:R-:W-:-:S07]  /*172a0*/  @!P3 LOP3.LUT R3, RZ, R7, RZ, 0x33, !PT ;  /* 0x00000007ff03b212 */ /* 0x000fce00078e33ff */
.L_x_700:
[----:B------:R-:W-:Y:S05]  /*172b0*/  BSYNC B0 ;  /* 0x0000000000007941 */ /* 0x000fea0003800000 */
.L_x_699:
[-C--:B------:R-:W-:Y:S01]  /*172c0*/  IMAD R7, R36, R3.reuse, RZ ;  /* 0x0000000324077224 */ /* 0x080fe200078e02ff */
[----:B------:R-:W-:Y:S04]  /*172d0*/  BSSY B0, `(.L_x_701) ;  /* 0x0000114000007945 */ /* 0x000fe80003800000 */
[C---:B------:R-:W-:Y:S01]  /*172e0*/  VIADDMNMX R3, R7.reuse, R3, R4, PT ;  /* 0x0000000307037246 */ /* 0x040fe20003800104 */
[----:B------:R-:W-:-:S04]  /*172f0*/  IMAD R7, R7, 0x80, -R8 ;  /* 0x0000008007077824 */ /* 0x000fc800078e0a08 */
[----:B------:R-:W-:Y:S01]  /*17300*/  IMAD R3, R3, 0x80, -R8 ;  /* 0x0000008003037824 */ /* 0x000fe200078e0a08 */
[----:B------:R-:W-:-:S04]  /*17310*/  VIMNMX R7, RZ, R7, !PT ;  /* 0x00000007ff077248 */ /* 0x000fc80007fe0100 */
[----:B------:R-:W-:Y:S02]  /*17320*/  VIMNMX R2, R3, R6, PT ;  /* 0x0000000603027248 */ /* 0x000fe40003fe0100 */
[----:B------:R-:W-:Y:S02]  /*17330*/  SHF.R.U32.HI R6, RZ, 0x7, R7 ;  /* 0x00000007ff067819 */ /* 0x000fe40000011607 */
[----:B------:R-:W-:-:S13]  /*17340*/  ISETP.GT.AND P0, PT, R2, R7, PT ;  /* 0x000000070200720c */ /* 0x000fda0003f04270 */
[----:B------:R-:W-:-:S05]  /*17350*/  @P0 VIADD R2, R2, 0x7f ;  /* 0x0000007f02020836 */ /* 0x000fca0000000000 */
[----:B------:R-:W-:-:S04]  /*17360*/  @P0 SHF.R.S32.HI R3, RZ, 0x1f, R2 ;  /* 0x0000001fff030819 */ /* 0x000fc80000011402 */
[----:B------:R-:W-:Y:S01]  /*17370*/  @P0 LEA.HI R2, R3, R2, RZ, 0x7 ;  /* 0x0000000203020211 */ /* 0x000fe200078f38ff */
[----:B------:R-:W-:-:S03]  /*17380*/  IMAD.MOV.U32 R3, RZ, RZ, R6 ;  /* 0x000000ffff037224 */ /* 0x000fc600078e0006 */
[----:B------:R-:W-:Y:S02]  /*17390*/  @P0 SHF.R.S32.HI R3, RZ, 0x7, R2 ;  /* 0x00000007ff030819 */ /* 0x000fe40000011402 */
[----:B------:R-:W-:Y:S02]  /*173a0*/  PLOP3.LUT P0, PT, PT, PT, PT, 0x80, 0x0 ;  /* 0x000000000000781c */ /* 0x000fe40003f0f070 */
[----:B------:R-:W-:-:S13]  /*173b0*/  ISETP.GT.AND P3, PT, R3, R6, PT ;  /* 0x000000060300720c */ /* 0x000fda0003f64270 */
[----:B------:R-:W-:Y:S05]  /*173c0*/  @!P3 BRA `(.L_x_702) ;  /* 0x000000100010b947 */ /* 0x000fea0003800000 */
[----:B------:R-:W-:Y:S01]  /*173d0*/  UMOV UR4, 0xffffffff ;  /* 0xffffffff00047882 */ /* 0x000fe20000000000 */
[----:B------:R-:W-:Y:S02]  /*173e0*/  SEL R2, R33, RZ, !P2 ;  /* 0x000000ff21027207 */ /* 0x000fe40005000000 */
[----:B------:R-:W-:Y:S05]  /*173f0*/  BRA.DIV UR4, `(.L_x_703) ;  /* 0x0000007a04487947 */ /* 0x000fea000b800000 */
[----:B------:R-:W0:Y:S02]  /*17400*/  S2R R7, SR_TID.X ;  /* 0x0000000000077919 */ /* 0x000e240000002100 */
[----:B0-----:R-:W-:-:S04]  /*17410*/  SHF.R.U32.HI R7, RZ, 0x5, R7 ;  /* 0x00000005ff077819 */ /* 0x001fc80000011607 */
[----:B------:R-:W-:-:S05]  /*17420*/  LOP3.LUT R7, R7, 0x3, RZ, 0xc0, !PT ;  /* 0x0000000307077812 */ /* 0x000fca00078ec0ff */
[----:B------:R0:W1:Y:S02]  /*17430*/  SHFL.IDX PT, R14, R7, RZ, 0x1f ;  /* 0x00001fff070e7589 */ /* 0x00006400000e0000 */
.L_x_916:
[----:B-1----:R-:W-:Y:S02]  /*17440*/  ISETP.NE.AND P0, PT, R14, RZ, PT ;  /* 0x000000ff0e00720c */ /* 0x002fe40003f05270 */
[----:B------:R-:W-:-:S11]  /*17450*/  PLOP3.LUT P6, PT, PT, PT, PT, 0x8, 0x0 ;  /* 0x000000000000781c */ /* 0x000fd60003fce170 */
[----:B------:R-:W-:Y:S05]  /*17460*/  @P0 BRA `(.L_x_704) ;  /* 0x00000000000c0947 */ /* 0x000fea0003800000 */
[----:B------:R-:W-:-:S03]  /*17470*/  UMOV UR4, 0xffffffff ;  /* 0xffffffff00047882 */ /* 0x000fc60000000000 */
[----:B------:R-:W-:Y:S05]  /*17480*/  BRA.DIV UR4, `(.L_x_705) ;  /* 0x0000007a04587947 */ /* 0x000fea000b800000 */
[----:B------:R-:W-:-:S13]  /*17490*/  ELECT P6, URZ, PT ;  /* 0x00000000003f782f */ /* 0x000fda00038c0000 */
.L_x_704:
[----:B0-----:R-:W2:Y:S01]  /*174a0*/  LDL R7, [R1+0x24] ;  /* 0x0000240001077983 */ /* 0x001ea20000100800 */
[----:B------:R-:W-:Y:S01]  /*174b0*/  BSSY B1, `(.L_x_706) ;  /* 0x0000008000017945 */ /* 0x000fe20003800000 */
[----:B--2---:R-:W-:-:S05]  /*174c0*/  VIADD R7, R7, 0x1 ;  /* 0x0000000107077836 */ /* 0x004fca0000000000 */
[----:B------:R-:W-:-:S04]  /*174d0*/  LEA.HI R8, R7, R7, RZ, 0x1 ;  /* 0x0000000707087211 */ /* 0x000fc800078f08ff */
[----:B------:R-:W-:-:S04]  /*174e0*/  LOP3.LUT R8, R8, 0xfffffffe, RZ, 0xc0, !PT ;  /* 0xfffffffe08087812 */ /* 0x000fc800078ec0ff */
[----:B------:R-:W-:-:S04]  /*174f0*/  IADD3 R7, R7, -R8, RZ ;  /* 0x8000000807077210 */ /* 0x000fc80007ffe0ff */
[----:B------:R-:W-:-:S04]  /*17500*/  SHF.L.U32 R7, R7, 0x1f, RZ ;  /* 0x0000001f07077819 */ /* 0x000fc800000006ff */
[----:B------:R-:W0:Y:S02]  /*17510*/  SYNCS.PHASECHK.TRANS64.TRYWAIT P0, [R22+URZ+0x28820], R7 ;  /* 0x02882007160075a7 */ /* 0x000e24000800017f */
[----:B0-----:R-:W-:Y:S05]  /*17520*/  @!P0 BRA `(.L_x_707) ;  /* 0x0000007800508947 */ /* 0x001fea0003800000 */
.L_x_919:
[----:B------:R-:W-:Y:S05]  /*17530*/  BSYNC B1 ;  /* 0x0000000000017941 */ /* 0x000fea0003800000 */
.L_x_706:
[----:B------:R-:W-:Y:S04]  /*17540*/  BSSY B1, `(.L_x_708) ;  /* 0x000006e000017945 */ /* 0x000fe80003800000 */
[----:B------:R-:W-:Y:S05]  /*17550*/  @!P6 BRA `(.L_x_709) ;  /* 0x0000000400b0e947 */ /* 0x000fea0003800000 */
[----:B------:R-:W-:Y:S01]  /*17560*/  IMAD R10, R27, 0x8, R22 ;  /* 0x000000081b0a7824 */ /* 0x000fe200078e0216 */
[----:B------:R-:W-:Y:S01]  /*17570*/  SHF.L.U32 R9, R29, 0x1f, RZ ;  /* 0x0000001f1d097819 */ /* 0x000fe200000006ff */
[----:B------:R-:W1:Y:S01]  /*17580*/  S2R R8, SR_TID.X ;  /* 0x0000000000087919 */ /* 0x000e620000002100 */
[----:B------:R-:W-:Y:S02]  /*17590*/  BSSY B2, `(.L_x_710) ;  /* 0x0000005000027945 */ /* 0x000fe40003800000 */
[----:B------:R-:W2:Y:S01]  /*175a0*/  SYNCS.PHASECHK.TRANS64.TRYWAIT P0, [R10+URZ+0x288a0], R9 ;  /* 0x0288a0090a0075a7 */ /* 0x000ea2000800017f */
[----:B-1----:R-:W-:-:S04]  /*175b0*/  LOP3.LUT R8, R8, 0x7f, RZ, 0xc0, !PT ;  /* 0x0000007f08087812 */ /* 0x002fc800078ec0ff */
[----:B------:R-:W-:Y:S01]  /*175c0*/  ISETP.NE.AND P2, PT, R8, RZ, PT ;  /* 0x000000ff0800720c */ /* 0x000fe20003f45270 */
[----:B--2---:R-:W-:-:S12]  /*175d0*/  @!P0 BRA `(.L_x_711) ;  /* 0x0000007800388947 */ /* 0x004fd80003800000 */
.L_x_920:
[----:B------:R-:W-:Y:S05]  /*175e0*/  BSYNC B2 ;  /* 0x0000000000027941 */ /* 0x000fea0003800000 */
.L_x_710:
[----:B------:R-:W-:Y:S04]  /*175f0*/  BSSY B2, `(.L_x_712) ;  /* 0x0000009000027945 */ /* 0x000fe80003800000 */
[----:B------:R-:W-:Y:S05]  /*17600*/  @P2 BRA `(.L_x_713) ;  /* 0x00000000001c2947 */ /* 0x000fea0003800000 */
[----:B------:R-:W2:Y:S01]  /*17610*/  S2R R8, SR_TID.X ;  /* 0x0000000000087919 */ /* 0x000ea20000002100 */
[----:B0-----:R-:W-:-:S04]  /*17620*/  IMAD.MOV.U32 R7, RZ, RZ, 0x8000 ;  /* 0x00008000ff077424 */ /* 0x001fc800078e00ff */
[----:B------:R3:W-:Y:S01]  /*17630*/  SYNCS.ARRIVE.TRANS64 RZ, [R10+URZ+0x28890], R7 ;  /* 0x028890070aff79a7 */ /* 0x0007e2000800003f */
[----:B--2---:R-:W-:-:S04]  /*17640*/  LOP3.LUT R8, R8, 0x1f, RZ, 0xc0, !PT ;  /* 0x0000001f08087812 */ /* 0x004fc800078ec0ff */
[----:B------:R-:W-:-:S13]  /*17650*/  ISETP.NE.AND P0, PT, R8, RZ, PT ;  /* 0x000000ff0800720c */ /* 0x000fda0003f05270 */
[----:B---3--:R-:W-:Y:S05]  /*17660*/  @!P0 BRA `(.L_x_713) ;  /* 0x0000000000048947 */ /* 0x008fea0003800000 */
[----:B------:R-:W-:Y:S01]  /*17670*/  BPT.TRAP 0x1 ;  /* 0x000000040000795c */ /* 0x000fe20000300000 */
.L_x_713:
[----:B------:R-:W-:Y:S05]  /*17680*/  BSYNC B2 ;  /* 0x0000000000027941 */ /* 0x000fea0003800000 */
.L_x_712:
[----:B------:R-:W-:Y:S01]  /*17690*/  IMAD.MOV.U32 R20, RZ, RZ, RZ ;  /* 0x000000ffff147224 */ /* 0x000fe200078e00ff */
[----:B------:R-:W-:Y:S01]  /*176a0*/  UIADD3 UR4, UP0, UR40, 0x570, URZ ;  /* 0x0000057028047890 */ /* 0x000fe2000ff1e03f */
[----:B0-----:R-:W-:Y:S01]  /*176b0*/  IMAD R7, R27, 0x8000, R22 ;  /* 0x000080001b077824 */ /* 0x001fe200078e0216 */
[----:B------:R-:W-:Y:S01]  /*176c0*/  PLOP3.LUT P0, PT, PT, PT, PT, 0x80, 0x0 ;  /* 0x000000000000781c */ /* 0x000fe20003f0f070 */
[----:B------:R-:W-:Y:S01]  /*176d0*/  IMAD R8, R3, 0x80, R0 ;  /* 0x0000008003087824 */ /* 0x000fe200078e0200 */
[----:B------:R-:W-:Y:S01]  /*176e0*/  R2UR UR10, R20 ;  /* 0x00000000140a72ca */ /* 0x000fe200000e0000 */
[----:B------:R-:W-:Y:S01]  /*176f0*/  IMAD.SHL.U32 R13, R27, 0x4000, RZ ;  /* 0x000040001b0d7824 */ /* 0x000fe200078e00ff */
[----:B------:R-:W-:Y:S01]  /*17700*/  IADD3 R12, R7, 0x18400, RZ ;  /* 0x00018400070c7810 */ /* 0x000fe20007ffe0ff */
[----:B------:R-:W-:Y:S01]  /*17710*/  VIADD R8, R8, 0xffffff80 ;  /* 0xffffff8008087836 */ /* 0x000fe20000000000 */
[----:B------:R-:W-:Y:S01]  /*17720*/  UIADD3.X UR5, URZ, UR41, URZ, UP0, !UPT ;  /* 0x000000293f057290 */ /* 0x000fe200087fe43f */
[----:B------:R-:W-:Y:S01]  /*17730*/  VIADD R11, R10, 0x28890 ;  /* 0x000288900a0b7836 */ /* 0x000fe20000000000 */
[----:B------:R-:W-:Y:S01]  /*17740*/  UMOV UR6, 0x0 ;  /* 0x0000000000067882 */ /* 0x000fe20000000000 */
[----:B------:R-:W-:-:S09]  /*17750*/  UMOV UR7, 0x12f00000 ;  /* 0x12f0000000077882 */ /* 0x000fd20000000000 */
.L_x_714:
[----:B------:R-:W-:-:S13]  /*17760*/  @P0 ELECT P3, URZ, PT ;  /* 0x00000000003f082f */ /* 0x000fda0003860000 */
[----:B------:R-:W-:Y:S02]  /*17770*/  @P3 R2UR UR13, R2 ;  /* 0x00000000020d32ca */ /* 0x000fe400000e0000 */
[----:B------:R-:W-:Y:S02]  /*17780*/  @P3 R2UR UR12, R18 ;  /* 0x00000000120c32ca */ /* 0x000fe400000e0000 */
[----:B------:R-:W-:Y:S02]  /*17790*/  @P3 R2UR UR11, R8 ;  /* 0x00000000080b32ca */ /* 0x000fe400000e0000 */
[----:B------:R-:W-:Y:S02]  /*177a0*/  @P3 R2UR UR9, R11 ;  /* 0x000000000b0932ca */ /* 0x000fe400000e0000 */
[----:B------:R-:W-:Y:S02]  /*177b0*/  @P3 R2UR UR8, R12 ;  /* 0x000000000c0832ca */ /* 0x000fe400000e0000 */
[----:B------:R-:W-:-:S02]  /*177c0*/  @P3 PLOP3.LUT P0, PT, P3, PT, PT, 0x8, 0x0 ;  /* 0x000000000000381c */ /* 0x000fc40001f0e170 */
[----:B------:R-:W-:-:S09]  /*177d0*/  PLOP3.LUT P3, PT, PT, PT, PT, 0x8, 0x0 ;  /* 0x000000000000781c */ /* 0x000fd20003f6e170 */
[----:B------:R0:W-:Y:S02]  /*177e0*/  UTMALDG.4D [UR8], [UR4], desc[UR6] ;  /* 0x00000608040075b4 */ /* 0x0001e40008019000 */
[----:B0-----:R-:W-:Y:S05]  /*177f0*/  @P0 BRA.U.ANY `(.L_x_714) ;  /* 0xfffffffd00d80947 */ /* 0x001fea000393ffff */
[----:B------:R-:W-:Y:S01]  /*17800*/  IMAD.MOV.U32 R12, RZ, RZ, 0x40 ;  /* 0x00000040ff0c7424 */ /* 0x000fe200078e00ff */
[----:B------:R-:W-:Y:S01]  /*17810*/  PLOP3.LUT P0, PT, PT, PT, PT, 0x80, 0x0 ;  /* 0x000000000000781c */ /* 0x000fe20003f0f070 */
[----:B------:R-:W-:Y:S01]  /*17820*/  VIADD R7, R7, 0x1c400 ;  /* 0x0001c40007077836 */ /* 0x000fe20000000000 */
[----:B------:R-:W-:Y:S01]  /*17830*/  UMOV UR6, 0x0 ;  /* 0x0000000000067882 */ /* 0x000fe20000000000 */
[----:B------:R-:W-:Y:S01]  /*17840*/  UMOV UR7, 0x12f00000 ;  /* 0x12f0000000077882 */ /* 0x000fe20000000000 */
[----:B------:R-:W-:-:S15]  /*17850*/  R2UR UR10, R12 ;  /* 0x000000000c0a72ca */ /* 0x000fde00000e0000 */
.L_x_715:
        /* <DEDUP_REMOVED lines=10> */
[----:B------:R-:W0:Y:S01]  /*17900*/  SYNCS.PHASECHK.TRANS64.TRYWAIT P0, [R10+URZ+0x288c0], R9 ;  /* 0x0288c0090a0075a7 */ /* 0x000e22000800017f */
[----:B------:R-:W-:Y:S04]  /*17910*/  BSSY B2, `(.L_x_716) ;  /* 0x0000002000027945 */ /* 0x000fe80003800000 */
[----:B0-----:R-:W-:Y:S05]  /*17920*/  @!P0 BRA `(.L_x_717) ;  /* 0x0000007400788947 */ /* 0x001fea0003800000 */
.L_x_921:
[----:B------:R-:W-:Y:S05]  /*17930*/  BSYNC B2 ;  /* 0x0000000000027941 */ /* 0x000fea0003800000 */
.L_x_716:
[----:B------:R-:W-:Y:S01]  /*17940*/  BSSY B2, `(.L_x_718) ;  /* 0x000000b000027945 */ /* 0x000fe20003800000 */
[----:B------:R-:W-:Y:S02]  /*17950*/  IMAD.MOV.U32 R14, RZ, RZ, 0x0 ;  /* 0x00000000ff0e7424 */ /* 0x000fe400078e00ff */
[----:B------:R-:W-:Y:S01]  /*17960*/  IMAD.MOV.U32 R15, RZ, RZ, 0x12f00000 ;  /* 0x12f00000ff0f7424 */ /* 0x000fe200078e00ff */
[----:B------:R-:W-:Y:S06]  /*17970*/  @P2 BRA `(.L_x_719) ;  /* 0x00000000001c2947 */ /* 0x000fec0003800000 */
[----:B------:R-:W2:Y:S01]  /*17980*/  S2R R11, SR_TID.X ;  /* 0x00000000000b7919 */ /* 0x000ea20000002100 */
[----:B------:R-:W-:-:S04]  /*17990*/  IMAD.MOV.U32 R7, RZ, RZ, 0x8000 ;  /* 0x00008000ff077424 */ /* 0x000fc800078e00ff */
[----:B------:R3:W-:Y:S01]  /*179a0*/  SYNCS.ARRIVE.TRANS64 RZ, [R10+URZ+0x288b0], R7 ;  /* 0x0288b0070aff79a7 */ /* 0x0007e2000800003f */
[----:B--2---:R-:W-:-:S04]  /*179b0*/  LOP3.LUT R11, R11, 0x1f, RZ, 0xc0, !PT ;  /* 0x0000001f0b0b7812 */ /* 0x004fc800078ec0ff */
[----:B------:R-:W-:-:S13]  /*179c0*/  ISETP.NE.AND P0, PT, R11, RZ, PT ;  /* 0x000000ff0b00720c */ /* 0x000fda0003f05270 */
[----:B---3--:R-:W-:Y:S05]  /*179d0*/  @!P0 BRA `(.L_x_719) ;  /* 0x0000000000048947 */ /* 0x008fea0003800000 */
[----:B------:R-:W-:Y:S01]  /*179e0*/  BPT.TRAP 0x1 ;  /* 0x000000040000795c */ /* 0x000fe20000300000 */
.L_x_719:
[----:B------:R-:W-:Y:S05]  /*179f0*/  BSYNC B2 ;  /* 0x0000000000027941 */ /* 0x000fea0003800000 */
.L_x_718:
[----:B------:R-:W-:Y:S01]  /*17a00*/  R2UR UR10, R20 ;  /* 0x00000000140a72ca */ /* 0x000fe200000e0000 */
[----:B------:R-:W-:Y:S01]  /*17a10*/  IMAD R13, R13, 0x2, R22 ;  /* 0x000000020d0d7824 */ /* 0x000fe200078e0216 */
[----:B------:R-:W-:Y:S01]  /*17a20*/  R2UR UR6, R14 ;  /* 0x000000000e0672ca */ /* 0x000fe200000e0000 */
[----:B------:R-:W-:Y:S01]  /*17a30*/  UIADD3 UR4, UP0, UR40, 0x670, URZ ;  /* 0x0000067028047890 */ /* 0x000fe2000ff1e03f */
[----:B------:R-:W-:Y:S01]  /*17a40*/  R2UR UR7, R15 ;  /* 0x000000000f0772ca */ /* 0x000fe200000e0000 */
[----:B01----:R-:W-:Y:S01]  /*17a50*/  VIADD R10, R10, 0x288b0 ;  /* 0x000288b00a0a7836 */ /* 0x003fe20000000000 */
[----:B------:R-:W-:Y:S01]  /*17a60*/  PLOP3.LUT P0, PT, PT, PT, PT, 0x80, 0x0 ;  /* 0x000000000000781c */ /* 0x000fe20003f0f070 */
[----:B------:R-:W-:Y:S01]  /*17a70*/  VIADD R7, R13, 0x400 ;  /* 0x000004000d077836 */ /* 0x000fe20000000000 */
[----:B------:R-:W-:-:S12]  /*17a80*/  UIADD3.X UR5, URZ, UR41, URZ, UP0, !UPT ;  /* 0x000000293f057290 */ /* 0x000fd800087fe43f */
.L_x_720:
        /* <DEDUP_REMOVED lines=10> */
[----:B------:R-:W-:Y:S02]  /*17b30*/  R2UR UR10, R12 ;  /* 0x000000000c0a72ca */ /* 0x000fe400000e0000 */
[----:B------:R-:W-:Y:S02]  /*17b40*/  R2UR UR6, R14 ;  /* 0x000000000e0672ca */ /* 0x000fe400000e0000 */
[----:B------:R-:W-:Y:S02]  /*17b50*/  R2UR UR7, R15 ;  /* 0x000000000f0772ca */ /* 0x000fe400000e0000 */
[----:B------:R-:W-:Y:S02]  /*17b60*/  PLOP3.LUT P0, PT, PT, PT, PT, 0x80, 0x0 ;  /* 0x000000000000781c */ /* 0x000fe40003f0f070 */
[----:B------:R-:W-:-:S11]  /*17b70*/  IADD3 R13, R13, 0x4400, RZ ;  /* 0x000044000d0d7810 */ /* 0x000fd60007ffe0ff */
.L_x_721:
        /* <DEDUP_REMOVED lines=9> */
[----:B-1----:R-:W-:Y:S05]  /*17c10*/  @P0 BRA.U.ANY `(.L_x_721) ;  /* 0xfffffffd00d80947 */ /* 0x002fea000393ffff */
.L_x_709:
[----:B------:R-:W-:Y:S05]  /*17c20*/  BSYNC B1 ;  /* 0x0000000000017941 */ /* 0x000fea0003800000 */
.L_x_708:
[----:B------:R-:W-:Y:S01]  /*17c30*/  VIADD R11, R3, 0xfffffffe ;  /* 0xfffffffe030b7836 */ /* 0x000fe20000000000 */
[----:B------:R-:W-:Y:S01]  /*17c40*/  PLOP3.LUT P0, PT, PT, PT, PT, 0x8, 0x0 ;  /* 0x000000000000781c */ /* 0x000fe20003f0e170 */
[----:B------:R-:W-:-:S03]  /*17c50*/  VIADD R27, R27, 0x1 ;  /* 0x000000011b1b7836 */ /* 0x000fc60000000000 */
[----:B------:R-:W-:Y:S02]  /*17c60*/  ISETP.GE.AND P3, PT, R11, R6, PT ;  /* 0x000000060b00720c */ /* 0x000fe40003f66270 */
[----:B------:R-:W-:-:S04]  /*17c70*/  ISETP.NE.AND P2, PT, R27, 0x2, PT ;  /* 0x000000021b00780c */ /* 0x000fc80003f45270 */
[----:B------:R-:W-:Y:S02]  /*17c80*/  SEL R8, RZ, 0x1, P2 ;  /* 0x00000001ff087807 */ /* 0x000fe40001000000 */
[----:B------:R-:W-:Y:S02]  /*17c90*/  SEL R27, R27, RZ, P2 ;  /* 0x000000ff1b1b7207 */ /* 0x000fe40001000000 */
[----:B------:R-:W-:-:S03]  /*17ca0*/  LOP3.LUT R29, R29, R8, RZ, 0x3c, !PT ;  /* 0x000000081d1d7212 */ /* 0x000fc600078e3cff */
[----:B------:R-:W-:Y:S05]  /*17cb0*/  @!P3 BRA `(.L_x_702) ;  /* 0x0000000400d4b947 */ /* 0x000fea0003800000 */
.L_x_736:
[----:B------:R-:W-:Y:S05]  /*17cc0*/  YIELD ;  /* 0x0000000000007946 */ /* 0x000fea0003800000 */
        /* <DEDUP_REMOVED lines=10> */
.L_x_922:
[----:B------:R-:W-:Y:S05]  /*17d70*/  BSYNC B2 ;  /* 0x0000000000027941 */ /* 0x000fea0003800000 */
.L_x_724:
[----:B------:R-:W-:Y:S04]  /*17d80*/  BSSY B2, `(.L_x_726) ;  /* 0x0000009000027945 */ /* 0x000fe80003800000 */
[----:B------:R-:W-:Y:S05]  /*17d90*/  @P3 BRA `(.L_x_727) ;  /* 0x00000000001c3947 */ /* 0x000fea0003800000 */
[----:B0-----:R-:W0:Y:S01]  /*17da0*/  S2R R7, SR_TID.X ;  /* 0x0000000000077919 */ /* 0x001e220000002100 */
[----:B------:R-:W-:-:S04]  /*17db0*/  IMAD.MOV.U32 R3, RZ, RZ, 0x8000 ;  /* 0x00008000ff037424 */ /* 0x000fc800078e00ff */
[----:B------:R2:W-:Y:S01]  /*17dc0*/  SYNCS.ARRIVE.TRANS64 RZ, [R10+URZ+0x28890], R3 ;  /* 0x028890030aff79a7 */ /* 0x0005e2000800003f */
[----:B0-----:R-:W-:-:S04]  /*17dd0*/  LOP3.LUT R7, R7, 0x1f, RZ, 0xc0, !PT ;  /* 0x0000001f07077812 */ /* 0x001fc800078ec0ff */
[----:B------:R-:W-:-:S13]  /*17de0*/  ISETP.NE.AND P2, PT, R7, RZ, PT ;  /* 0x000000ff0700720c */ /* 0x000fda0003f45270 */
[----:B--2---:R-:W-:Y:S05]  /*17df0*/  @!P2 BRA `(.L_x_727) ;  /* 0x000000000004a947 */ /* 0x004fea0003800000 */
[----:B------:R-:W-:Y:S01]  /*17e00*/  BPT.TRAP 0x1 ;  /* 0x000000040000795c */ /* 0x000fe20000300000 */
.L_x_727:
[----:B------:R-:W-:Y:S05]  /*17e10*/  BSYNC B2 ;  /* 0x0000000000027941 */ /* 0x000fea0003800000 */
.L_x_726:
[----:B------:R-:W-:Y:S01]  /*17e20*/  IMAD.MOV.U32 R14, RZ, RZ, RZ ;  /* 0x000000ffff0e7224 */ /* 0x000fe200078e00ff */
[----:B------:R-:W-:Y:S01]  /*17e30*/  UIADD3 UR4, UP0, UR40, 0x570, URZ ;  /* 0x0000057028047890 */ /* 0x000fe2000ff1e03f */
[----:B------:R-:W-:Y:S01]  /*17e40*/  IMAD R8, R27, 0x8000, R22 ;  /* 0x000080001b087824 */ /* 0x000fe200078e0216 */
[----:B------:R-:W-:Y:S01]  /*17e50*/  PLOP3.LUT P2, PT, PT, PT, PT, 0x80, 0x0 ;  /* 0x000000000000781c */ /* 0x000fe20003f4f070 */
[----:B0-----:R-:W-:Y:S01]  /*17e60*/  IMAD R7, R11, 0x80, R0 ;  /* 0x000000800b077824 */ /* 0x001fe200078e0200 */
[----:B------:R-:W-:Y:S01]  /*17e70*/  R2UR UR10, R14 ;  /* 0x000000000e0a72ca */ /* 0x000fe200000e0000 */
[----:B------:R-:W-:Y:S01]  /*17e80*/  VIADD R3, R10, 0x28890 ;  /* 0x000288900a037836 */ /* 0x000fe20000000000 */
[----:B------:R-:W-:Y:S01]  /*17e90*/  IADD3 R12, R8, 0x18400, RZ ;  /* 0x00018400080c7810 */ /* 0x000fe20007ffe0ff */
[----:B------:R-:W-:Y:S01]  /*17ea0*/  UIADD3.X UR5, URZ, UR41, URZ, UP0, !UPT ;  /* 0x000000293f057290 */ /* 0x000fe200087fe43f */
[----:B------:R-:W-:Y:S01]  /*17eb0*/  UMOV UR6, 0x0 ;  /* 0x0000000000067882 */ /* 0x000fe20000000000 */
[----:B------:R-:W-:-:S10]  /*17ec0*/  UMOV UR7, 0x12f00000 ;  /* 0x12f0000000077882 */ /* 0x000fd40000000000 */
.L_x_728:
        /* <DEDUP_REMOVED lines=16> */
.L_x_729:
        /* <DEDUP_REMOVED lines=13> */
.L_x_923:
[----:B------:R-:W-:Y:S05]  /*180a0*/  BSYNC B2 ;  /* 0x0000000000027941 */ /* 0x000fea0003800000 */
.L_x_730:
        /* <DEDUP_REMOVED lines=11> */
.L_x_733:
[----:B------:R-:W-:Y:S05]  /*18160*/  BSYNC B2 ;  /* 0x0000000000027941 */ /* 0x000fea0003800000 */
.L_x_732:
[----:B------:R-:W-:Y:S01]  /*18170*/  R2UR UR10, R14 ;  /* 0x000000000e0a72ca */ /* 0x000fe200000e0000 */
[----:B------:R-:W-:Y:S01]  /*18180*/  UIADD3 UR4, UP0, UR40, 0x670, URZ ;  /* 0x0000067028047890 */ /* 0x000fe2000ff1e03f */
[----:B------:R-:W-:Y:S01]  /*18190*/  R2UR UR6, R12 ;  /* 0x000000000c0672ca */ /* 0x000fe200000e0000 */
[----:B01----:R-:W-:Y:S01]  /*181a0*/  VIADD R10, R10, 0x288b0 ;  /* 0x000288b00a0a7836 */ /* 0x003fe20000000000 */
[----:B------:R-:W-:Y:S01]  /*181b0*/  R2UR UR7, R13 ;  /* 0x000000000d0772ca */ /* 0x000fe200000e0000 */
[----:B------:R-:W-:Y:S01]  /*181c0*/  VIADD R3, R8, 0x400 ;  /* 0x0000040008037836 */ /* 0x000fe20000000000 */
[----:B------:R-:W-:Y:S01]  /*181d0*/  PLOP3.LUT P2, PT, PT, PT, PT, 0x80, 0x0 ;  /* 0x000000000000781c */ /* 0x000fe20003f4f070 */
[----:B------:R-:W-:-:S12]  /*181e0*/  UIADD3.X UR5, URZ, UR41, URZ, UP0, !UPT ;  /* 0x000000293f057290 */ /* 0x000fd800087fe43f */
.L_x_734:
        /* <DEDUP_REMOVED lines=10> */
[----:B------:R-:W-:Y:S01]  /*18290*/  R2UR UR10, R15 ;  /* 0x000000000f0a72ca */ /* 0x000fe200000e0000 */
[----:B------:R-:W-:Y:S01]  /*182a0*/  VIADD R8, R8, 0x4400 ;  /* 0x0000440008087836 */ /* 0x000fe20000000000 */
[----:B------:R-:W-:Y:S02]  /*182b0*/  R2UR UR6, R12 ;  /* 0x000000000c0672ca */ /* 0x000fe400000e0000 */
[----:B------:R-:W-:Y:S02]  /*182c0*/  R2UR UR7, R13 ;  /* 0x000000000d0772ca */ /* 0x000fe400000e0000 */
[----:B------:R-:W-:-:S13]  /*182d0*/  PLOP3.LUT P2, PT, PT, PT, PT, 0x80, 0x0 ;  /* 0x000000000000781c */ /* 0x000fda0003f4f070 */
.L_x_735:
        /* <DEDUP_REMOVED lines=10> */
.L_x_723:
[----:B------:R-:W-:Y:S05]  /*18380*/  BSYNC B1 ;  /* 0x0000000000017941 */ /* 0x000fea0003800000 */
.L_x_722:
[C---:B------:R-:W-:Y:S01]  /*18390*/  ISETP.GT.AND P3, PT, R11.reuse, R6, PT ;  /* 0x000000060b00720c */ /* 0x040fe20003f64270 */
[----:B------:R-:W-:Y:S01]  /*183a0*/  VIADD R11, R11, 0xffffffff ;  /* 0xffffffff0b0b7836 */ /* 0x000fe20000000000 */
[----:B------:R-:W-:-:S04]  /*183b0*/  IADD3 R27, R27, 0x1, RZ ;  /* 0x000000011b1b7810 */ /* 0x000fc80007ffe0ff */
[----:B------:R-:W-:-:S04]  /*183c0*/  ISETP.NE.AND P2, PT, R27, 0x2, PT ;  /* 0x000000021b00780c */ /* 0x000fc80003f45270 */
[----:B------:R-:W-:Y:S02]  /*183d0*/  SEL R8, RZ, 0x1, P2 ;  /* 0x00000001ff087807 */ /* 0x000fe40001000000 */
[----:B------:R-:W-:Y:S02]  /*183e0*/  SEL R27, R27, RZ, P2 ;  /* 0x000000ff1b1b7207 */ /* 0x000fe40001000000 */
[----:B------:R-:W-:Y:S01]  /*183f0*/  LOP3.LUT R29, R29, R8, RZ, 0x3c, !PT ;  /* 0x000000081d1d7212 */ /* 0x000fe200078e3cff */
[----:B------:R-:W-:Y:S06]  /*18400*/  @P3 BRA `(.L_x_736) ;  /* 0xfffffff8002c3947 */ /* 0x000fec000383ffff */
.L_x_702:
[----:B------:R-:W-:Y:S05]  /*18410*/  BSYNC B0 ;  /* 0x0000000000007941 */ /* 0x000fea0003800000 */
.L_x_701:
[----:B------:R-:W-:Y:S05]  /*18420*/  @!P0 WARPSYNC.ALL ;  /* 0x0000000000008948 */ /* 0x000fea0003800000 */
[----:B------:R-:W-:Y:S01]  /*18430*/  @!P0 BAR.SYNC.DEFER_BLOCKING 0xc, 0x180 ;  /* 0x0306000000008b1d */ /* 0x000fe20000010000 */
[----:B------:R-:W-:-:S05]  /*18440*/  IMAD.MOV.U32 R3, RZ, RZ, RZ ;  /* 0x000000ffff037224 */ /* 0x000fca00078e00ff */
[----:B------:R-:W-:Y:S04]  /*18450*/  BSSY B0, `(.L_x_737) ;  /* 0x000001d000007945 */ /* 0x000fe80003800000 */
[----:B------:R-:W-:Y:S05]  /*18460*/  @!P1 BRA `(.L_x_738) ;  /* 0x00000000006c9947 */ /* 0x000fea0003800000 */
[----:B------:R-:W-:Y:S01]  /*18470*/  ISETP.NE.AND P0, PT, R5, RZ, PT ;  /* 0x000000ff0500720c */ /* 0x000fe20003f05270 */
[----:B------:R-:W-:-:S12]  /*18480*/  IMAD.MOV.U32 R2, RZ, RZ, RZ ;  /* 0x000000ffff027224 */ /* 0x000fd800078e00ff */
[----:B------:R-:W1:Y:S02]  /*18490*/  @!P0 LDC R5, c[0x0][0x9f0] ;  /* 0x00027c00ff058b82 */ /* 0x000e640000000800 */
[----:B-1----:R-:W-:-:S04]  /*184a0*/  IABS R0, R5 ;  /* 0x0000000500007213 */ /* 0x002fc80000000000 */
[----:B0-----:R-:W0:Y:S08]  /*184b0*/  I2F.RP R7, R0 ;  /* 0x0000000000077306 */ /* 0x001e300000209400 */
[----:B0-----:R-:W0:Y:S02]  /*184c0*/  MUFU.RCP R7, R7 ;  /* 0x0000000700077308 */ /* 0x001e240000001000 */
[----:B0-----:R-:W-:-:S06]  /*184d0*/  VIADD R8, R7, 0xffffffe ;  /* 0x0ffffffe07087836 */ /* 0x001fcc0000000000 */
[----:B------:R-:W0:Y:S02]  /*184e0*/  F2I.FTZ.U32.TRUNC.NTZ R3, R8 ;  /* 0x0000000800037305 */ /* 0x000e24000021f000 */
[----:B0-----:R-:W-:-:S04]  /*184f0*/  IMAD.MOV R9, RZ, RZ, -R3 ;  /* 0x000000ffff097224 */ /* 0x001fc800078e0a03 */
[----:B------:R-:W-:-:S04]  /*18500*/  IMAD R9, R9, R0, RZ ;  /* 0x0000000009097224 */ /* 0x000fc800078e02ff */
[----:B------:R-:W-:Y:S01]  /*18510*/  IMAD.HI.U32 R3, R3, R9, R2 ;  /* 0x0000000903037227 */ /* 0x000fe200078e0002 */
[----:B------:R-:W-:Y:S02]  /*18520*/  IADD3 R2, R4, -0x1, R5 ;  /* 0xffffffff04027810 */ /* 0x000fe40007ffe005 */
[-C--:B------:R-:W-:Y:S02]  /*18530*/  IABS R9, R5.reuse ;  /* 0x0000000500097213 */ /* 0x080fe40000000000 */
[----:B------:R-:W-:Y:S02]  /*18540*/  IABS R6, R2 ;  /* 0x0000000200067213 */ /* 0x000fe40000000000 */
[----:B------:R-:W-:Y:S01]  /*18550*/  LOP3.LUT R2, R2, R5, RZ, 0x3c, !PT ;  /* 0x0000000502027212 */ /* 0x000fe200078e3cff */
[----:B------:R-:W-:Y:S02]  /*18560*/  IMAD.MOV R7, RZ, RZ, -R9 ;  /* 0x000000ffff077224 */ /* 0x000fe400078e0a09 */
[----:B------:R-:W-:Y:S01]  /*18570*/  IMAD.HI.U32 R3, R3, R6, RZ ;  /* 0x0000000603037227 */ /* 0x000fe200078e00ff */
[----:B------:R-:W-:-:S03]  /*18580*/  ISETP.GE.AND P2, PT, R2, RZ, PT ;  /* 0x000000ff0200720c */ /* 0x000fc60003f46270 */
        /* <DEDUP_REMOVED lines=9> */
.L_x_738:
[----:B------:R-:W-:Y:S05]  /*18620*/  BSYNC B0 ;  /* 0x0000000000007941 */ /* 0x000fea0003800000 */
.L_x_737:
[-C--:B------:R-:W-:Y:S01]  /*18630*/  IMAD R36, R36, R3.reuse, RZ ;  /* 0x0000000324247224 */ /* 0x080fe200078e02ff */
[----:B------:R-:W-:Y:S04]  /*18640*/  BSSY B7, `(.L_x_739) ;  /* 0x0000371000077945 */ /* 0x000fe80003800000 */
[----:B------:R-:W-:-:S04]  /*18650*/  VIADDMNMX R0, R36, R3, R4, PT ;  /* 0x0000000324007246 */ /* 0x000fc80003800104 */
[----:B------:R-:W-:Y:S01]  /*18660*/  ISETP.GT.AND P0, PT, R0, R36, PT ;  /* 0x000000240000720c */ /* 0x000fe20003f04270 */
[----:B------:R1:W-:-:S12]  /*18670*/  STL [R1+0x1c], R0 ;  /* 0x00001c0001007387 */ /* 0x0003d80000100800 */
[----:B-1----:R-:W-:Y:S05]  /*18680*/  @P0 BRA `(.L_x_740) ;  /* 0x0000000000440947 */ /* 0x002fea0003800000 */
[----:B------:R-:W1:Y:S02]  /*18690*/  S2R R0, SR_TID.X ;  /* 0x0000000000007919 */ /* 0x000e640000002100 */
[----:B-1----:R-:W-:-:S04]  /*186a0*/  LOP3.LUT R0, R0, 0x7f, RZ, 0xc0, !PT ;  /* 0x0000007f00007812 */ /* 0x002fc800078ec0ff */
[----:B------:R-:W-:-:S13]  /*186b0*/  ISETP.NE.AND P0, PT, R0, RZ, PT ;  /* 0x000000ff0000720c */ /* 0x000fda0003f05270 */
[----:B------:R-:W-:Y:S05]  /*186c0*/  @P0 BRA `(.L_x_741) ;  /* 0x0000003400a00947 */ /* 0x000fea0003800000 */
[----:B------:R-:W1:Y:S01]  /*186d0*/  S2R R5, SR_LANEID ;  /* 0x0000000000057919 */ /* 0x000e620000000000 */
[----:B------:R-:W-:Y:S01]  /*186e0*/  VOTEU.ANY UR4, UPT, PT ;  /* 0x0000000000047886 */ /* 0x000fe200038e0100 */
[----:B------:R-:W2:Y:S01]  /*186f0*/  LDC.64 R2, c[0x0][0xc60] ;  /* 0x00031800ff027b82 */ /* 0x000ea20000000a00 */
[----:B------:R-:W1:Y:S02]  /*18700*/  FLO.U32 R0, UR4 ;  /* 0x0000000400007d00 */ /* 0x000e6400080e0000 */
[----:B-1----:R-:W-:-:S06]  /*18710*/  ISETP.EQ.U32.AND P0, PT, R0, R5, PT ;  /* 0x000000050000720c */ /* 0x002fcc0003f02070 */
[----:B------:R-:W2:Y:S07]  /*18720*/  POPC R5, UR4 ;  /* 0x0000000400057d09 */ /* 0x000eae0008000000 */
[----:B--2---:R-:W2:Y:S01]  /*18730*/  @P0 ATOMG.E.ADD.STRONG.GPU PT, R3, desc[UR42][R2.64], R5 ;  /* 0x00000005020309a8 */ /* 0x004ea200081ee1ea */
[----:B------:R-:W1:Y:S02]  /*18740*/  S2R R4, SR_LTMASK ;  /* 0x0000000000047919 */ /* 0x000e640000003900 */
[----:B-1----:R-:W-:-:S04]  /*18750*/  LOP3.LUT R4, R4, UR4, RZ, 0xc0, !PT ;  /* 0x0000000404047c12 */ /* 0x002fc8000f8ec0ff */
[----:B0-----:R-:W0:Y:S01]  /*18760*/  POPC R7, R4 ;  /* 0x0000000400077309 */ /* 0x001e220000000000 */
[----:B--2---:R-:W0:Y:S02]  /*18770*/  SHFL.IDX PT, R0, R3, R0, 0x1f ;  /* 0x00001f0003007589 */ /* 0x004e2400000e0000 */
[----:B0-----:R-:W-:Y:S01]  /*18780*/  IADD3 R16, R0, UR37, R7 ;  /* 0x0000002500107c10 */ /* 0x001fe2000fffe007 */
[----:B------:R-:W-:Y:S06]  /*18790*/  BRA `(.L_x_741) ;  /* 0x00000034006c7947 */ /* 0x000fec0003800000 */
.L_x_740:
        /* <DEDUP_REMOVED lines=9> */
[----:B------:R-:W-:Y:S01]  /*18830*/  MOV R8, 0x70 ;  /* 0x0000007000087802 */ /* 0x000fe20000000f00 */
[----:B------:R-:W1:Y:S01]  /*18840*/  LDC.64 R2, c[0x4][R2] ;  /* 0x0100000002027b82 */ /* 0x000e620000000a00 */
[----:B------:R-:W-:Y:S02]  /*18850*/  IMAD.U32 R5, RZ, RZ, UR7 ;  /* 0x00000007ff057e24 */ /* 0x000fe4000f8e00ff */
[----:B------:R-:W-:Y:S02]  /*18860*/  IMAD.U32 R6, RZ, RZ, UR8 ;  /* 0x00000008ff067e24 */ /* 0x000fe4000f8e00ff */
[----:B0-----:R-:W-:-:S02]  /*18870*/  IMAD.U32 R7, RZ, RZ, UR9 ;  /* 0x00000009ff077e24 */ /* 0x001fc4000f8e00ff */
[----:B------:R-:W-:Y:S02]  /*18880*/  IMAD.U32 R10, RZ, RZ, UR4 ;  /* 0x00000004ff0a7e24 */ /* 0x000fe4000f8e00ff */
[----:B------:R-:W-:Y:S02]  /*18890*/  IMAD.U32 R11, RZ, RZ, UR5 ;  /* 0x00000005ff0b7e24 */ /* 0x000fe4000f8e00ff */
[----:B------:R-:W-:Y:S02]  /*188a0*/  IMAD.MOV.U32 R12, RZ, RZ, 0x1 ;  /* 0x00000001ff0c7424 */ /* 0x000fe400078e00ff */
[----:B------:R-:W-:-:S07]  /*188b0*/  IMAD.MOV.U32 R13, RZ, RZ, RZ ;  /* 0x000000ffff0d7224 */ /* 0x000fce00078e00ff */
[----:B------:R-:W-:-:S07]  /*188c0*/  LEPC R20, `(.L_x_743) ;  /* 0x000000001014794e */ /* 0x000fce0000000000 */
[----:B-1----:R-:W-:Y:S05]  /*188d0*/  CALL.ABS.NOINC R2 ;  /* 0x0000000002007343 */ /* 0x002fea0003c00000 */
.L_x_743:
[----:B------:R-:W-:Y:S05]  /*188e0*/  BSYNC B6 ;  /* 0x0000000000067941 */ /* 0x000fea0003800000 */
.L_x_742:
        /* <DEDUP_REMOVED lines=8> */
[----:B------:R1:W2:Y:S01]  /*18970*/  LDC.64 R2, c[0x4][R26] ;  /* 0x010000001a027b82 */ /* 0x0002a20000000a00 */
[----:B------:R-:W-:Y:S01]  /*18980*/  IMAD.U32 R4, RZ, RZ, UR6 ;  /* 0x00000006ff047e24 */ /* 0x000fe2000f8e00ff */
[----:B------:R-:W-:Y:S01]  /*18990*/  MOV R11, UR5 ;  /* 0x00000005000b7c02 */ /* 0x000fe20008000f00 */
[----:B------:R-:W-:Y:S02]  /*189a0*/  IMAD.U32 R5, RZ, RZ, UR7 ;  /* 0x00000007ff057e24 */ /* 0x000fe4000f8e00ff */
[----:B------:R-:W-:Y:S02]  /*189b0*/  IMAD.U32 R6, RZ, RZ, UR8 ;  /* 0x00000008ff067e24 */ /* 0x000fe4000f8e00ff */
[----:B0-----:R-:W-:-:S02]  /*189c0*/  IMAD.U32 R7, RZ, RZ, UR9 ;  /* 0x00000009ff077e24 */ /* 0x001fc4000f8e00ff */
[----:B------:R-:W-:Y:S02]  /*189d0*/  IMAD.U32 R10, RZ, RZ, UR4 ;  /* 0x00000004ff0a7e24 */ /* 0x000fe4000f8e00ff */
[----:B------:R-:W-:Y:S02]  /*189e0*/  IMAD.MOV.U32 R8, RZ, RZ, 0x70 ;  /* 0x00000070ff087424 */ /* 0x000fe400078e00ff */
[----:B------:R-:W-:Y:S02]  /*189f0*/  IMAD.MOV.U32 R12, RZ, RZ, 0x1 ;  /* 0x00000001ff0c7424 */ /* 0x000fe400078e00ff */
[----:B-1----:R-:W-:-:S07]  /*18a00*/  IMAD.MOV.U32 R13, RZ, RZ, RZ ;  /* 0x000000ffff0d7224 */ /* 0x002fce00078e00ff */
[----:B------:R-:W-:-:S07]  /*18a10*/  LEPC R20, `(.L_x_746) ;  /* 0x000000001014794e */ /* 0x000fce0000000000 */
[----:B--2---:R-:W-:Y:S05]  /*18a20*/  CALL.ABS.NOINC R2 ;  /* 0x0000000002007343 */ /* 0x004fea0003c00000 */
.L_x_746:
[----:B------:R0:W1:Y:S01]  /*18a30*/  LDC.64 R2, c[0x4][R26] ;  /* 0x010000001a027b82 */ /* 0x0000620000000a00 */
[----:B------:R-:W-:Y:S01]  /*18a40*/  ULDC.64 UR4, c[0x4][0x80] ;  /* 0x0100200000047ab9 */ /* 0x000fe20000000a00 */
[----:B------:R-:W-:Y:S01]  /*18a50*/  ULDC.64 UR6, c[0x4][0x88] ;  /* 0x0100220000067ab9 */ /* 0x000fe20000000a00 */
[----:B------:R-:W-:Y:S01]  /*18a60*/  ULDC.64 UR8, c[0x4][0x18] ;  /* 0x0100060000087ab9 */ /* 0x000fe20000000a00 */
[----:B------:R-:W-:Y:S01]  /*18a70*/  IMAD.U32 R4, RZ, RZ, UR4 ;  /* 0x00000004ff047e24 */ /* 0x000fe2000f8e00ff */
[----:B------:R-:W-:Y:S01]  /*18a80*/  MOV R11, UR9 ;  /* 0x00000009000b7c02 */ /* 0x000fe20008000f00 */
[----:B------:R-:W-:Y:S02]  /*18a90*/  IMAD.U32 R5, RZ, RZ, UR5 ;  /* 0x00000005ff057e24 */ /* 0x000fe4000f8e00ff */
        /* <DEDUP_REMOVED lines=8> */
.L_x_745:
[----:B------:R-:W-:Y:S05]  /*18b20*/  BSYNC B6 ;  /* 0x0000000000067941 */ /* 0x000fea0003800000 */
.L_x_744:
[----:B------:R-:W2:Y:S01]  /*18b30*/  LDL R26, [R1+0x1c] ;  /* 0x00001c00011a7983 */ /* 0x000ea20000100800 */
[----:B------:R-:W-:Y:S01]  /*18b40*/  ULDC.64 UR4, c[0x0][0x9f8] ;  /* 0x00027e0000047ab9 */ /* 0x000fe20000000a00 */
[----:B------:R-:W1:Y:S01]  /*18b50*/  LDC R0, c[0x0][0x430] ;  /* 0x00010c00ff007b82 */ /* 0x000e620000000800 */
[----:B------:R-:W-:Y:S01]  /*18b60*/  ISETP.NE.U32.AND P0, PT, RZ, UR4, PT ;  /* 0x00000004ff007c0c */ /* 0x000fe2000bf05070 */
[----:B------:R-:W3:Y:S03]  /*18b70*/  LDL.LU R20, [R1] ;  /* 0x0000000001147983 */ /* 0x000ee60000300800 */
[----:B------:R-:W-:-:S13]  /*18b80*/  ISETP.NE.AND.EX P0, PT, RZ, UR5, PT, P0 ;  /* 0x00000005ff007c0c */ /* 0x000fda000bf05300 */
[----:B------:R-:W-:Y:S01]  /*18b90*/  @P0 IADD3 R2, P1, R23, UR4, RZ ;  /* 0x0000000417020c10 */ /* 0x000fe2000ff3e0ff */
[----:B------:R-:W4:Y:S01]  /*18ba0*/  S2R R4, SR_TID.X ;  /* 0x0000000000047919 */ /* 0x000f220000002100 */
[----:B------:R-:W-:Y:S02]  /*18bb0*/  ULDC UR4, c[0x0][0x2f4] ;  /* 0x0000bd0000047ab9 */ /* 0x000fe40000000800 */
[----:B------:R-:W-:-:S05]  /*18bc0*/  @P0 IADD3.X R3, R24, UR5, RZ, P1, !PT ;  /* 0x0000000518030c10 */ /* 0x000fca0008ffe4ff */
[----:B------:R0:W3:Y:S01]  /*18bd0*/  @P0 LDG.E R33, desc[UR42][R2.64] ;  /* 0x0000002a02210981 */ /* 0x0000e2000c1e1900 */
[----:B-1----:R-:W-:Y:S01]  /*18be0*/  ISETP.NE.AND P1, PT, R0, 0x1, PT ;  /* 0x000000010000780c */ /* 0x002fe20003f25270 */
[----:B------:R-:W1:-:S12]  /*18bf0*/  S2R R21, SR_TID.X ;  /* 0x0000000000157919 */ /* 0x000e580000002100 */
[----:B------:R-:W0:Y:S08]  /*18c00*/  @P1 LDC R10, c[0x0][0x434] ;  /* 0x00010d00ff0a1b82 */ /* 0x000e300000000800 */
[----:B------:R-:W0:Y:S01]  /*18c10*/  @P1 LDC R6, c[0x0][0x438] ;  /* 0x00010e00ff061b82 */ /* 0x000e220000000800 */
[----:B----4-:R-:W-:-:S05]  /*18c20*/  IMAD.SHL.U32 R4, R4, 0x10, RZ ;  /* 0x0000001004047824 */ /* 0x010fca00078e00ff */
[----:B------:R-:W-:Y:S02]  /*18c30*/  LOP3.LUT R4, R4, 0x70, RZ, 0xc0, !PT ;  /* 0x0000007004047812 */ /* 0x000fe400078ec0ff */
[----:B-1----:R-:W-:-:S04]  /*18c40*/  LOP3.LUT R21, R21, 0x7f, RZ, 0xc0, !PT ;  /* 0x0000007f15157812 */ /* 0x002fc800078ec0ff */
[----:B------:R-:W-:Y:S01]  /*18c50*/  SHF.R.U32.HI R21, RZ, 0x3, R21 ;  /* 0x00000003ff157819 */ /* 0x000fe20000011615 */
[----:B------:R-:W-:Y:S01]  /*18c60*/  UMOV UR5, 0xffffffff ;  /* 0xffffffff00057882 */ /* 0x000fe20000000000 */
[----:B--2---:R-:W-:-:S04]  /*18c70*/  VIADD R26, R26, 0xffffffff ;  /* 0xffffffff1a1a7836 */ /* 0x004fc80000000000 */
[----:B------:R-:W-:-:S05]  /*18c80*/  IMAD.SHL.U32 R8, R26, 0x80, RZ ;  /* 0x000000801a087824 */ /* 0x000fca00078e00ff */
[----:B------:R-:W-:-:S04]  /*18c90*/  LOP3.LUT R4, R8, R21, R4, 0xfe, !PT ;  /* 0x0000001508047212 */ /* 0x000fc800078efe04 */
[C---:B------:R-:W-:Y:S01]  /*18ca0*/  ISETP.GE.AND P0, PT, R4.reuse, R35, PT ;  /* 0x000000230400720c */ /* 0x040fe20003f06270 */
[----:B------:R-:W-:-:S04]  /*18cb0*/  IMAD.IADD R5, R4, 0x1, R37 ;  /* 0x0000000104057824 */ /* 0x000fc800078e0225 */
[----:B0-----:R-:W-:-:S04]  /*18cc0*/  @P1 IMAD.HI.U32 R7, R5, R10, RZ ;  /* 0x0000000a05071227 */ /* 0x001fc800078e00ff */
[----:B------:R-:W-:Y:S01]  /*18cd0*/  IMAD.MOV.U32 R4, RZ, RZ, R5 ;  /* 0x000000ffff047224 */ /* 0x000fe200078e0005 */
[----:B------:R-:W-:-:S03]  /*18ce0*/  @P1 SHF.R.U32.HI R4, RZ, R6, R7 ;  /* 0x00000006ff041219 */ /* 0x000fc60000011607 */
[----:B------:R-:W0:Y:S01]  /*18cf0*/  @!P0 LDC.64 R2, c[0x0][0x428] ;  /* 0x00010a00ff028b82 */ /* 0x000e220000000a00 */
[----:B------:R-:W-:Y:S02]  /*18d00*/  IADD3 R6, -R4, RZ, RZ ;  /* 0x000000ff04067210 */ /* 0x000fe40007ffe1ff */
[----:B---3--:R-:W-:-:S03]  /*18d10*/  SHF.R.S32.HI R9, RZ, 0x1f, R33 ;  /* 0x0000001fff097819 */ /* 0x008fc60000011421 */
[----:B------:R-:W-:Y:S01]  /*18d20*/  IMAD R0, R0, R6, R5 ;  /* 0x0000000600007224 */ /* 0x000fe200078e0205 */
[--C-:B------:R-:W-:Y:S01]  /*18d30*/  @!P0 SHF.R.S32.HI R5, RZ, 0x1f, R4.reuse ;  /* 0x0000001fff058819 */ /* 0x100fe20000011404 */
[----:B------:R-:W-:Y:S01]  /*18d40*/  IMAD.U32 R7, RZ, RZ, UR38 ;  /* 0x00000026ff077e24 */ /* 0x000fe2000f8e00ff */
[----:B------:R-:W-:Y:S01]  /*18d50*/  LOP3.LUT R20, R20, 0xfffffffb, RZ, 0xc0, !PT ;  /* 0xfffffffb14147812 */ /* 0x000fe200078ec0ff */
[----:B------:R1:W-:Y:S01]  /*18d60*/  STL [R1+0x4], R9 ;  /* 0x0000040901007387 */ /* 0x0003e20000100800 */
        /* <DEDUP_REMOVED lines=16> */
[----:B------:R-:W-:-:S05]  /*18e70*/  @P0 LOP3.LUT R20, R20, 0x1, RZ, 0xfc, !PT ;  /* 0x0000000114140812 */ /* 0x000fca00078efcff */
[----:B------:R1:W-:Y:S01]  /*18e80*/  STL [R1], R20 ;  /* 0x0000001401007387 */ /* 0x0003e20000100800 */
[----:B------:R-:W-:Y:S05]  /*18e90*/  BRA.DIV UR5, `(.L_x_747) ;  /* 0x0000006205587947 */ /* 0x000fea000b800000 */
.L_x_926:
[----:B------:R-:W-:Y:S05]  /*18ea0*/  @!P2 BRA `(.L_x_748) ;  /* 0x000000000004a947 */ /* 0x000fea0003800000 */
[----:B------:R-:W-:Y:S01]  /*18eb0*/  BPT.TRAP 0x1 ;  /* 0x000000040000795c */ /* 0x000fe20000300000 */
.L_x_748:
[----:B------:R-:W-:Y:S01]  /*18ec0*/  SHF.R.S32.HI R5, RZ, 0x1f, R0 ;  /* 0x0000001fff057819 */ /* 0x000fe20000011400 */
[----:B------:R-:W-:Y:S01]  /*18ed0*/  ULDC.64 UR4, c[0x0][0x328] ;  /* 0x0000ca0000047ab9 */ /* 0x000fe20000000a00 */
[----:B------:R-:W-:Y:S01]  /*18ee0*/  ULDC.64 UR6, c[0x0][0x318] ;  /* 0x0000c60000067ab9 */ /* 0x000fe20000000a00 */
[----:B------:R-:W-:Y:S02]  /*18ef0*/  BSSY B0, `(.L_x_749) ;  /* 0x0000014000007945 */ /* 0x000fe40003800000 */
[----:B-1----:R-:W-:-:S04]  /*18f00*/  IMAD R3, R5, UR4, RZ ;  /* 0x0000000405037c24 */ /* 0x002fc8000f8e02ff */
        /* <DEDUP_REMOVED lines=18> */
.L_x_927:
[----:B------:R-:W-:Y:S05]  /*19030*/  BSYNC B0 ;  /* 0x0000000000007941 */ /* 0x000fea0003800000 */
.L_x_749:
[----:B------:R-:W2:Y:S01]  /*19040*/  LDL R3, [R1] ;  /* 0x0000000001037983 */ /* 0x000ea20000100800 */
[----:B------:R-:W-:Y:S01]  /*19050*/  ULDC.64 UR4, c[0x0][0x300] ;  /* 0x0000c00000047ab9 */ /* 0x000fe20000000a00 */
[----:B------:R-:W-:Y:S01]  /*19060*/  ULDC.64 UR6, c[0x0][0x2e8] ;  /* 0x0000ba0000067ab9 */ /* 0x000fe20000000a00 */
[----:B------:R-:W-:Y:S01]  /*19070*/  IMAD R5, R5, UR4, RZ ;  /* 0x0000000405057c24 */ /* 0x000fe2000f8e02ff */
[----:B------:R-:W1:Y:S03]  /*19080*/  S2R R9, SR_TID.X ;  /* 0x0000000000097919 */ /* 0x000e660000002100 */
[----:B------:R-:W-:Y:S01]  /*19090*/  IMAD R5, R0, UR5, R5 ;  /* 0x0000000500057c24 */ /* 0x000fe2000f8e0205 */
[----:B-1----:R-:W-:-:S04]  /*190a0*/  LOP3.LUT R9, R9, 0x7f, RZ, 0xc0, !PT ;  /* 0x0000007f09097812 */ /* 0x002fc800078ec0ff */
[----:B------:R-:W-:Y:S02]  /*190b0*/  SHF.R.U32.HI R9, RZ, 0x3, R9 ;  /* 0x00000003ff097819 */ /* 0x000fe40000011609 */
[C---:B--2---:R-:W-:Y:S02]  /*190c0*/  LOP3.LUT P3, RZ, R3.reuse, 0x2, RZ, 0xc0, !PT ;  /* 0x0000000203ff7812 */ /* 0x044fe4000786c0ff */
[----:B------:R-:W-:Y:S01]  /*190d0*/  LOP3.LUT P2, RZ, R3, 0x1, RZ, 0xc0, !PT ;  /* 0x0000000103ff7812 */ /* 0x000fe2000784c0ff */
[----:B0-----:R-:W-:Y:S01]  /*190e0*/  IMAD.WIDE.U32 R2, R0, UR4, RZ ;  /* 0x0000000400027c25 */ /* 0x001fe2000f8e00ff */
[----:B------:R-:W-:-:S03]  /*190f0*/  ULDC.64 UR4, c[0x0][0x310] ;  /* 0x0000c40000047ab9 */ /* 0x000fc60000000a00 */
[----:B------:R-:W-:Y:S01]  /*19100*/  IMAD.IADD R3, R3, 0x1, R5 ;  /* 0x0000000103037824 */ /* 0x000fe200078e0205 */
[----:B------:R-:W-:Y:S01]  /*19110*/  LEA R5, R25, R34, 0xe ;  /* 0x0000002219057211 */ /* 0x000fe200078e70ff */
[----:B------:R-:W-:Y:S02]  /*19120*/  IMAD R6, R6, UR4, RZ ;  /* 0x0000000406067c24 */ /* 0x000fe4000f8e02ff */
[----:B------:R-:W-:-:S04]  /*19130*/  IMAD.WIDE.U32 R2, R4, UR4, R2 ;  /* 0x0000000404027c25 */ /* 0x000fc8000f8e0002 */
[----:B------:R-:W-:Y:S01]  /*19140*/  IMAD R6, R4, UR5, R6 ;  /* 0x0000000504067c24 */ /* 0x000fe2000f8e0206 */
[----:B------:R-:W-:-:S03]  /*19150*/  ULDC.64 UR4, c[0x0][0x308] ;  /* 0x0000c20000047ab9 */ /* 0x000fc60000000a00 */
[----:B------:R-:W-:Y:S01]  /*19160*/  IMAD.IADD R3, R3, 0x1, R6 ;  /* 0x0000000103037824 */ /* 0x000fe200078e0206 */
[----:B------:R-:W-:Y:S01]  /*19170*/  IADD3 R6, -R9, R35, -R8 ;  /* 0x0000002309067210 */ /* 0x000fe20007ffe908 */
[----:B------:R-:W-:Y:S01]  /*19180*/  IMAD.WIDE.U32 R2, R18, UR4, R2 ;  /* 0x0000000412027c25 */ /* 0x000fe2000f8e0002 */
[----:B------:R-:W-:-:S03]  /*19190*/  UMOV UR4, 0xffffffff ;  /* 0xffffffff00047882 */ /* 0x000fc60000000000 */
[----:B------:R-:W-:Y:S01]  /*191a0*/  IMAD R0, R18, UR5, R3 ;  /* 0x0000000512007c24 */ /* 0x000fe2000f8e0203 */
[----:B------:R-:W-:-:S04]  /*191b0*/  LEA R4, P0, R2, UR6, 0x1 ;  /* 0x0000000602047c11 */ /* 0x000fc8000f8008ff */
[----:B------:R-:W-:Y:S02]  /*191c0*/  LEA.HI.X R0, R2, UR7, R0, 0x1, P0 ;  /* 0x0000000702007c11 */ /* 0x000fe400080f0c00 */
[----:B------:R-:W-:Y:S01]  /*191d0*/  ISETP.GE.AND P0, PT, R6, 0x1, PT ;  /* 0x000000010600780c */ /* 0x000fe20003f06270 */
[----:B------:R-:W-:-:S12]  /*191e0*/  BRA.DIV UR4, `(.L_x_751) ;  /* 0x0000005e04cc7947 */ /* 0x000fd8000b800000 */
[----:B------:R-:W0:Y:S01]  /*191f0*/  SHFL.IDX PT, R3, R4, RZ, 0x181f ;  /* 0x00181fff04037589 */ /* 0x000e2200000e0000 */
[----:B------:R-:W-:-:S03]  /*19200*/  @P0 IMAD R8, R5, 0x2, R22 ;  /* 0x0000000205080824 */ /* 0x000fc600078e0216 */
[----:B------:R-:W1:Y:S01]  /*19210*/  SHFL.IDX PT, R2, R0, RZ, 0x181f ;  /* 0x00181fff00027589 */ /* 0x000e6200000e0000 */
[----:B0-----:R-:W-:-:S05]  /*19220*/  @P0 LEA R3, P1, R31, R3, 0x1 ;  /* 0x000000031f030211 */ /* 0x001fca00078208ff */
[----:B-1----:R-:W-:-:S05]  /*19230*/  @P0 IMAD.X R2, RZ, RZ, R2, P1 ;  /* 0x000000ffff020224 */ /* 0x002fca00008e0602 */
[----:B------:R-:W-:-:S04]  /*19240*/  @P0 LOP3.LUT R3, R3, R2, RZ, 0x3c, !PT ;  /* 0x0000000203030212 */ /* 0x000fc800078e3cff */
[----:B------:R-:W-:-:S04]  /*19250*/  @P0 LOP3.LUT R2, R3, R2, RZ, 0x3c, !PT ;  /* 0x0000000203020212 */ /* 0x000fc800078e3cff */
[----:B------:R-:W-:-:S05]  /*19260*/  @P0 LOP3.LUT R3, R3, R2, RZ, 0x3c, !PT ;  /* 0x0000000203030212 */ /* 0x000fca00078e3cff */
[----:B------:R-:W-:Y:S01]  /*19270*/  @!PT LDS RZ, [RZ] ;  /* 0x00000000fffff984 */ /* 0x000fe20000000800 */
        /* <DEDUP_REMOVED lines=70> */
.L_x_945:
        /* <DEDUP_REMOVED lines=11> */
.L_x_752:
[----:B------:R-:W-:Y:S02]  /*19790*/  PLOP3.LUT P1, PT, P1, P0, PT, 0xa2, 0x0 ;  /* 0x000000000000781c */ /* 0x000fe40000f21472 */
[----:B------:R-:W-:-:S08]  /*197a0*/  @P0 R2UR P1, UR4, R7 ;  /* 0x00000000070402ca */ /* 0x000fd00000020000 */
[----:B------:R-:W-:-:S05]  /*197b0*/  @P0 PLOP3.LUT P0, PT, P1, PT, PT, 0x80, 0x0 ;  /* 0x000000000000081c */ /* 0x000fca0000f0f070 */
[----:B------:R-:W-:Y:S01]  /*197c0*/  @!P1 SYNCS.ARRIVE.TRANS64.RED.A0T1 RZ, [UR4+0x28830], RZ ;  /* 0x028830ffffff99a7 */ /* 0x000fe20008200404 */
[----:B------:R-:W-:Y:S07]  /*197d0*/  @!P1 ARRIVES.LDGSTSBAR.64.TRANSCNT [UR4+0x28830] ;  /* 0x02883000ff0099b0 */ /* 0x000fee0008000a84 */
[----:B------:R-:W-:Y:S05]  /*197e0*/  @P0 BRA.U.ANY `(.L_x_752) ;  /* 0xfffffffd00e80947 */ /* 0x000fea000393ffff */
[----:B------:R-:W-:Y:S01]  /*197f0*/  NOP ;  /* 0x0000000000007918 */ /* 0x000fe20000000000 */
[----:B------:R-:W-:-:S05]  /*19800*/  IMAD.U32 R0, RZ, RZ, UR38 ;  /* 0x00000026ff007e24 */ /* 0x000fca000f8e00ff */
[----:B------:R-:W-:-:S13]  /*19810*/  ISETP.NE.AND P2, PT, R0, 0x3, PT ;  /* 0x000000030000780c */ /* 0x000fda0003f45270 */
[----:B------:R-:W-:Y:S05]  /*19820*/  @!P2 BRA `(.L_x_753) ;  /* 0x000000000004a947 */ /* 0x000fea0003800000 */
[----:B------:R-:W-:Y:S01]  /*19830*/  BPT.TRAP 0x1 ;  /* 0x000000040000795c */ /* 0x000fe20000300000 */
.L_x_753:
[----:B-1----:R1:W5:Y:S01]  /*19840*/  LDL.LU R3, [R1+0xc] ;  /* 0x00000c0001037983 */ /* 0x0023620000300800 */
[----:B------:R1:W-:Y:S03]  /*19850*/  SYNCS.ARRIVE.TRANS64.A1T0 RZ, [R7+URZ+0x28830], RZ ;  /* 0x028830ff07ff79a7 */ /* 0x0003e6000810003f */
[----:B0-----:R1:W5:Y:S02]  /*19860*/  LDL.LU R4, [R1+0x18] ;  /* 0x0000180001047983 */ /* 0x0013640000300800 */
[----:B------:R-:W-:Y:S05]  /*19870*/  WARPSYNC.ALL ;  /* 0x0000000000007948 */ /* 0x000fea0003800000 */
[----:B------:R-:W-:Y:S01]  /*19880*/  ULDC.64 UR4, c[0x0][0x298] ;  /* 0x0000a60000047ab9 */ /* 0x000fe20000000a00 */
[----:B------:R-:W-:Y:S01]  /*19890*/  ULDC.64 UR6, c[0x0][0xa00] ;  /* 0x0002800000067ab9 */ /* 0x000fe20000000a00 */
[----:B------:R-:W-:Y:S01]  /*198a0*/  IADD3 R2, R22, 0x10400, RZ ;  /* 0x0001040016027810 */ /* 0x000fe20007ffe0ff */
[----:B------:R-:W-:Y:S01]  /*198b0*/  BSSY B6, `(.L_x_754) ;  /* 0x0000020000067945 */ /* 0x000fe20003800000 */
[----:B------:R-:W-:Y:S01]  /*198c0*/  BAR.SYNC.DEFER_BLOCKING 0x8, 0x180 ;  /* 0x0206000000007b1d */ /* 0x000fe20000010000 */
[----:B------:R-:W-:-:S02]  /*198d0*/  ISETP.NE.U32.AND P0, PT, RZ, UR6, PT ;  /* 0x00000006ff007c0c */ /* 0x000fc4000bf05070 */
[----:B------:R-:W-:Y:S02]  /*198e0*/  LOP3.LUT P1, RZ, R2, 0x3ff, RZ, 0xc0, !PT ;  /* 0x000003ff02ff7812 */ /* 0x000fe4000782c0ff */
[----:B------:R-:W-:-:S04]  /*198f0*/  ISETP.NE.AND.EX P0, PT, RZ, UR7, PT, P0 ;  /* 0x00000007ff007c0c */ /* 0x000fc8000bf05300 */
        /* <DEDUP_REMOVED lines=15> */
[----:B------:R-:W-:Y:S01]  /*199f0*/  IMAD.U32 R4, RZ, RZ, UR4 ;  /* 0x00000004ff047e24 */ /* 0x000fe2000f8e00ff */
[----:B------:R-:W-:Y:S01]  /*19a00*/  MOV R12, 0x1 ;  /* 0x00000001000c7802 */ /* 0x000fe20000000f00 */
[----:B------:R-:W0:Y:S01]  /*19a10*/  LDC.64 R2, c[0x4][R2] ;  /* 0x0100000002027b82 */ /* 0x000e220000000a00 */
[----:B------:R-:W-:Y:S02]  /*19a20*/  IMAD.U32 R5, RZ, RZ, UR5 ;  /* 0x00000005ff057e24 */ /* 0x000fe4000f8e00ff */
[----:B------:R-:W-:Y:S02]  /*19a30*/  IMAD.U32 R6, RZ, RZ, UR6 ;  /* 0x00000006ff067e24 */ /* 0x000fe4000f8e00ff */
[----:B-1----:R-:W-:-:S02]  /*19a40*/  IMAD.U32 R7, RZ, RZ, UR7 ;  /* 0x00000007ff077e24 */ /* 0x002fc4000f8e00ff */
[----:B------:R-:W-:Y:S02]  /*19a50*/  IMAD.U32 R10, RZ, RZ, UR8 ;  /* 0x00000008ff0a7e24 */ /* 0x000fe4000f8e00ff */
[----:B------:R-:W-:Y:S02]  /*19a60*/  IMAD.U32 R11, RZ, RZ, UR9 ;  /* 0x00000009ff0b7e24 */ /* 0x000fe4000f8e00ff */
[----:B------:R-:W-:Y:S02]  /*19a70*/  IMAD.MOV.U32 R8, RZ, RZ, 0x70 ;  /* 0x00000070ff087424 */ /* 0x000fe400078e00ff */
[----:B------:R-:W-:-:S07]  /*19a80*/  IMAD.MOV.U32 R13, RZ, RZ, RZ ;  /* 0x000000ffff0d7224 */ /* 0x000fce00078e00ff */
[----:B------:R-:W-:-:S07]  /*19a90*/  LEPC R20, `(.L_x_755) ;  /* 0x000000001014794e */ /* 0x000fce0000000000 */
[----:B0-----:R-:W-:Y:S05]  /*19aa0*/  CALL.ABS.NOINC R2 ;  /* 0x0000000002007343 */ /* 0x001fea0003c00000 */
.L_x_755:
[----:B------:R-:W-:Y:S05]  /*19ab0*/  BSYNC B6 ;  /* 0x0000000000067941 */ /* 0x000fea0003800000 */
.L_x_754:
[----:B------:R-:W2:Y:S01]  /*19ac0*/  LDL.LU R20, [R1+0x18] ;  /* 0x0000180001147983 */ /* 0x000ea20000300800 */
[----:B------:R-:W-:Y:S01]  /*19ad0*/  ULDC.64 UR4, c[0x0][0x2d8] ;  /* 0x0000b60000047ab9 */ /* 0x000fe20000000a00 */
[----:B-1----:R-:W1:Y:S01]  /*19ae0*/  LDC R7, c[0x0][0x448] ;  /* 0x00011200ff077b82 */ /* 0x002e620000000800 */
[----:B------:R-:W3:Y:S01]  /*19af0*/  S2R R6, SR_TID.X ;  /* 0x0000000000067919 */ /* 0x000ee20000002100 */
[----:B0-----:R-:W-:Y:S01]  /*19b00*/  IMAD.SHL.U32 R4, R17, 0x80, RZ ;  /* 0x0000008011047824 */ /* 0x001fe200078e00ff */
[----:B------:R-:W-:Y:S01]  /*19b10*/  ULDC.64 UR6, c[0x0][0x280] ;  /* 0x0000a00000067ab9 */ /* 0x000fe20000000a00 */
[----:B------:R-:W4:Y:S04]  /*19b20*/  LDL.LU R21, [R1+0xc] ;  /* 0x00000c0001157983 */ /* 0x000f280000300800 */
[----:B------:R-:W4:Y:S04]  /*19b30*/  LDL.LU.64 R2, [R1+0x10] ;  /* 0x0000100001027983 */ /* 0x000f280000300a00 */
[----:B------:R0:W5:Y:S01]  /*19b40*/  LDL R9, [R1+0x8] ;  /* 0x0000080001097983 */ /* 0x0001620000100800 */
[----:B-1----:R-:W-:Y:S01]  /*19b50*/  ISETP.NE.AND P0, PT, R7, 0x1, PT ;  /* 0x000000010700780c */ /* 0x002fe20003f05270 */
[----:B----4-:R-:W-:-:S02]  /*19b60*/  IMAD.MOV.U32 R3, RZ, RZ, R21 ;  /* 0x000000ffff037224 */ /* 0x010fc400078e0015 */
[----:B------:R-:W-:-:S04]  /*19b70*/  IMAD.WIDE.U32 R2, R18, UR4, R2 ;  /* 0x0000000412027c25 */ /* 0x000fc8000f8e0002 */
[----:B------:R-:W-:Y:S01]  /*19b80*/  IMAD R3, R18, UR5, R3 ;  /* 0x0000000512037c24 */ /* 0x000fe2000f8e0203 */
[----:B------:R-:W-:Y:S02]  /*19b90*/  ULDC.64 UR4, c[0x0][0x2e0] ;  /* 0x0000b80000047ab9 */ /* 0x000fe40000000a00 */
[----:B--2---:R-:W-:Y:S02]  /*19ba0*/  IMAD R5, R20, UR4, RZ ;  /* 0x0000000414057c24 */ /* 0x004fe4000f8e02ff */
[----:B------:R-:W1:Y:S01]  /*19bb0*/  S2R R20, SR_TID.X ;  /* 0x0000000000147919 */ /* 0x000e620000002100 */
[----:B------:R-:W-:-:S04]  /*19bc0*/  IMAD.WIDE.U32 R2, R32, UR4, R2 ;  /* 0x0000000420027c25 */ /* 0x000fc8000f8e0002 */
[----:B------:R-:W-:Y:S01]  /*19bd0*/  IMAD R0, R32, UR5, R5 ;  /* 0x0000000520007c24 */ /* 0x000fe2000f8e0205 */
[----:B------:R-:W-:Y:S01]  /*19be0*/  ULDC.64 UR4, c[0x0][0x2d0] ;  /* 0x0000b40000047ab9 */ /* 0x000fe20000000a00 */
[----:B------:R-:W2:Y:S02]  /*19bf0*/  @P0 LDC R5, c[0x0][0x44c] ;  /* 0x00011300ff050b82 */ /* 0x000ea40000000800 */
[----:B------:R-:W-:-:S06]  /*19c00*/  IMAD.IADD R3, R3, 0x1, R0 ;  /* 0x0000000103037824 */ /* 0x000fcc00078e0200 */
[----:B------:R-:W4:Y:S01]  /*19c10*/  @P0 LDC R0, c[0x0][0x450] ;  /* 0x00011400ff000b82 */ /* 0x000f220000000800 */
[----:B-1----:R-:W-:-:S04]  /*19c20*/  LOP3.LUT R20, R20, 0x7f, RZ, 0xc0, !PT ;  /* 0x0000007f14147812 */ /* 0x002fc800078ec0ff */
[----:B------:R-:W-:Y:S02]  /*19c30*/  SHF.R.U32.HI R10, RZ, 0x3, R20 ;  /* 0x00000003ff0a7819 */ /* 0x000fe40000011614 */
[----:B------:R0:W5:Y:S01]  /*19c40*/  LDL R20, [R1+0x20] ;  /* 0x0000200001147983 */ /* 0x0001620000100800 */
[----:B---3--:R-:W-:-:S05]  /*19c50*/  IMAD.SHL.U32 R6, R6, 0x10, RZ ;  /* 0x0000001006067824 */ /* 0x008fca00078e00ff */
[----:B------:R-:W-:-:S04]  /*19c60*/  LOP3.LUT R6, R6, 0x70, RZ, 0xc0, !PT ;  /* 0x0000007006067812 */ /* 0x000fc800078ec0ff */
[----:B------:R-:W-:-:S05]  /*19c70*/  LOP3.LUT R6, R4, R10, R6, 0xfe, !PT ;  /* 0x0000000a04067212 */ /* 0x000fca00078efe06 */
[----:B--2---:R-:W-:-:S04]  /*19c80*/  @P0 IMAD.HI.U32 R8, R6, R5, RZ ;  /* 0x0000000506080227 */ /* 0x004fc800078e00ff */
[----:B------:R-:W-:Y:S01]  /*19c90*/  IMAD.MOV.U32 R5, RZ, RZ, R6 ;  /* 0x000000ffff057224 */ /* 0x000fe200078e0006 */
[----:B----4-:R-:W-:-:S05]  /*19ca0*/  @P0 SHF.R.U32.HI R5, RZ, R0, R8 ;  /* 0x00000000ff050219 */ /* 0x010fca0000011608 */
[----:B------:R-:W-:-:S04]  /*19cb0*/  IMAD.MOV R0, RZ, RZ, -R5 ;  /* 0x000000ffff007224 */ /* 0x000fc800078e0a05 */
[----:B------:R-:W-:Y:S01]  /*19cc0*/  IMAD R0, R7, R0, R6 ;  /* 0x0000000007007224 */ /* 0x000fe200078e0206 */
[----:B------:R-:W-:Y:S01]  /*19cd0*/  SHF.R.S32.HI R6, RZ, 0x1f, R5 ;  /* 0x0000001fff067819 */ /* 0x000fe20000011405 */
[----:B------:R-:W-:-:S04]  /*19ce0*/  IMAD.WIDE.U32 R2, R5, UR4, R2 ;  /* 0x0000000405027c25 */ /* 0x000fc8000f8e0002 */
[----:B------:R-:W-:-:S04]  /*19cf0*/  IMAD R6, R6, UR4, RZ ;  /* 0x0000000406067c24 */ /* 0x000fc8000f8e02ff */
[----:B------:R-:W-:Y:S01]  /*19d00*/  IMAD R5, R5, UR5, R6 ;  /* 0x0000000505057c24 */ /* 0x000fe2000f8e0206 */
[----:B------:R-:W-:-:S03]  /*19d10*/  ULDC.64 UR4, c[0x0][0x2c8] ;  /* 0x0000b20000047ab9 */ /* 0x000fc60000000a00 */
[----:B------:R-:W-:Y:S01]  /*19d20*/  IMAD.IADD R3, R3, 0x1, R5 ;  /* 0x0000000103037824 */ /* 0x000fe200078e0205 */
[----:B------:R-:W-:-:S05]  /*19d30*/  SHF.R.S32.HI R5, RZ, 0x1f, R0 ;  /* 0x0000001fff057819 */ /* 0x000fca0000011400 */
[----:B------:R-:W-:Y:S02]  /*19d40*/  IMAD R5, R5, UR4, RZ ;  /* 0x0000000405057c24 */ /* 0x000fe4000f8e02ff */
[----:B------:R-:W-:Y:S01]  /*19d50*/  IMAD.WIDE.U32 R2, R0, UR4, R2 ;  /* 0x0000000400027c25 */ /* 0x000fe2000f8e0002 */
[----:B------:R-:W-:-:S03]  /*19d60*/  ULDC UR4, c[0x0][0x2b8] ;  /* 0x0000ae0000047ab9 */ /* 0x000fc60000000800 */
[----:B------:R-:W-:Y:S01]  /*19d70*/  IMAD R5, R0, UR5, R5 ;  /* 0x0000000500057c24 */ /* 0x000fe2000f8e0205 */
[----:B------:R-:W-:Y:S02]  /*19d80*/  LEA R0, P2, R2, UR6, 0x1 ;  /* 0x0000000602007c11 */ /* 0x000fe4000f8408ff */
[----:B------:R-:W-:Y:S02]  /*19d90*/  ISETP.GE.AND P0, PT, R31, UR4, PT ;  /* 0x000000041f007c0c */ /* 0x000fe4000bf06270 */
[----:B------:R-:W-:Y:S02]  /*19da0*/  IADD3 R5, R3, R5, RZ ;  /* 0x0000000503057210 */ /* 0x000fe40007ffe0ff */
[----:B------:R-:W-:Y:S01]  /*19db0*/  ISETP.GE.AND P1, PT, R30, UR4, PT ;  /* 0x000000041e007c0c */ /* 0x000fe2000bf26270 */
[----:B------:R-:W-:Y:S01]  /*19dc0*/  UMOV UR4, 0xffffffff ;  /* 0xffffffff00047882 */ /* 0x000fe20000000000 */
[----:B------:R-:W-:Y:S02]  /*19dd0*/  LEA.HI.X R5, R2, UR7, R5, 0x1, P2 ;  /* 0x0000000702057c11 */ /* 0x000fe400090f0c05 */
        /* <DEDUP_REMOVED lines=46> */
[----:B-1----:R-:W-:Y:S01]  /*1a0c0*/  @!P3 IMAD.X R7, RZ, RZ, R2, P2 ;  /* 0x000000ffff07b224 */ /* 0x002fe200010e0602 */
[----:B------:R-:W-:Y:S02]  /*1a0d0*/  @!P3 MOV R2, R14 ;  /* 0x0000000e0002b202 */ /* 0x000fe40000000f00 */
[----:B------:R-:W0:Y:S01]  /*1a0e0*/  SHFL.IDX PT, R14, R0, 0x5, 0x181f ;  /* 0x00b81f00000e7f89 */ /* 0x000e2200000e0000 */
        /* <DEDUP_REMOVED lines=18> */
[----:B-1----:R-:W-:-:S02]  /*1a210*/  @!P3 IMAD.X R7, RZ, RZ, R2, P2 ;  /* 0x000000ffff07b224 */ /* 0x002fc400010e0602 */
[----:B------:R-:W-:Y:S02]  /*1a220*/  @!P3 IMAD.MOV.U32 R2, RZ, RZ, R14 ;  /* 0x000000ffff02b224 */ /* 0x000fe400078e000e */
[----:B------:R1:W2:Y:S01]  /*1a230*/  SHFL.IDX PT, R14, R0, 0x7, 0x181f ;  /* 0x00f81f00000e7f89 */ /* 0x0002a200000e0000 */
[----:B------:R-:W-:-:S05]  /*1a240*/  @!P3 MOV R3, R7 ;  /* 0x000000070003b202 */ /* 0x000fca0000000f00 */
[----:B------:R1:W-:Y:S04]  /*1a250*/  @!P3 LDGSTS.E.BYPASS.LTC128B.128 [R9+0x13400], desc[UR42][R2.64], !P0 ;  /* 0x134000000209bfae */ /* 0x0003e8000c101d6a */
[----:B0-----:R1:W-:Y:S02]  /*1a260*/  @!P3 LDGSTS.E.BYPASS.LTC128B.128 [R9+0x17400], desc[UR42][R2.64+0x80], !P1 ;  /* 0x174000800209bfae */ /* 0x0013e4000c901d6a */
.L_x_962:
        /* <DEDUP_REMOVED lines=11> */
.L_x_758:
[----:B------:R-:W-:Y:S05]  /*1a320*/  BSYNC B0 ;  /* 0x0000000000007941 */ /* 0x000fea0003800000 */
.L_x_757:
[----:B------:R-:W-:Y:S01]  /*1a330*/  NOP ;  /* 0x0000000000007918 */ /* 0x000fe20000000000 */
[----:B------:R-:W-:-:S13]  /*1a340*/  PLOP3.LUT P0, PT, PT, PT, PT, 0x80, 0x0 ;  /* 0x000000000000781c */ /* 0x000fda0003f0f070 */
.L_x_759:
        /* <DEDUP_REMOVED lines=21> */
.L_x_963:
[----:B------:R-:W-:Y:S05]  /*1a4a0*/  BSYNC B0 ;  /* 0x0000000000007941 */ /* 0x000fea0003800000 */
.L_x_760:
[----:B------:R-:W-:Y:S04]  /*1a4b0*/  BSSY B0, `(.L_x_762) ;  /* 0x000010a000007945 */ /* 0x000fe80003800000 */
[----:B------:R-:W-:Y:S05]  /*1a4c0*/  @!P1 BRA `(.L_x_763) ;  /* 0x0000001000209947 */ /* 0x000fea0003800000 */
[----:B------:R-:W-:Y:S01]  /*1a4d0*/  ULDC UR4, c[0x0][0x2f4] ;  /* 0x0000bd0000047ab9 */ /* 0x000fe20000000800 */
[----:B------:R-:W-:Y:S01]  /*1a4e0*/  IMAD.MOV.U32 R10, RZ, RZ, R25 ;  /* 0x000000ffff0a7224 */ /* 0x000fe200078e0019 */
[----:B------:R-:W-:Y:S01]  /*1a4f0*/  ISETP.GE.AND P2, PT, R31, UR4, PT ;  /* 0x000000041f007c0c */ /* 0x000fe2000bf46270 */
[----:B------:R-:W-:Y:S01]  /*1a500*/  IMAD.MOV.U32 R17, RZ, RZ, R28 ;  /* 0x000000ffff117224 */ /* 0x000fe200078e001c */
[----:B------:R-:W-:Y:S01]  /*1a510*/  ISETP.GE.AND P1, PT, R30, UR4, PT ;  /* 0x000000041e007c0c */ /* 0x000fe2000bf26270 */
[----:B------:R-:W-:-:S12]  /*1a520*/  IMAD.MOV.U32 R32, RZ, RZ, R26 ;  /* 0x000000ffff207224 */ /* 0x000fd800078e001a */
.L_x_776:
[----:B------:R-:W3:Y:S01]  /*1a530*/  LDL R4, [R1+0x4] ;  /* 0x0000040001047983 */ /* 0x000ee20000100800 */
[----:B------:R-:W1:Y:S01]  /*1a540*/  LDC R7, c[0x0][0x430] ;  /* 0x00010c00ff077b82 */ /* 0x000e620000000800 */
[----:B------:R-:W-:Y:S05]  /*1a550*/  YIELD ;  /* 0x0000000000007946 */ /* 0x000fea0003800000 */
[----:B0-----:R-:W0:Y:S01]  /*1a560*/  S2R R3, SR_TID.X ;  /* 0x0000000000037919 */ /* 0x001e220000002100 */
[----:B------:R-:W-:Y:S01]  /*1a570*/  ULDC.64 UR4, c[0x0][0x428] ;  /* 0x00010a0000047ab9 */ /* 0x000fe20000000a00 */
[----:B------:R-:W4:Y:S01]  /*1a580*/  S2R R0, SR_TID.X ;  /* 0x0000000000007919 */ /* 0x000f220000002100 */
[----:B-1----:R-:W-:-:S13]  /*1a590*/  ISETP.NE.AND P0, PT, R7, 0x1, PT ;  /* 0x000000010700780c */ /* 0x002fda0003f05270 */
[----:B------:R-:W1:Y:S01]  /*1a5a0*/  @P0 LDC R5, c[0x0][0x438] ;  /* 0x00010e00ff050b82 */ /* 0x000e620000000800 */
[----:B0-----:R-:W-:-:S04]  /*1a5b0*/  LOP3.LUT R3, R3, 0x7f, RZ, 0xc0, !PT ;  /* 0x0000007f03037812 */ /* 0x001fc800078ec0ff */
[----:B------:R-:W-:Y:S02]  /*1a5c0*/  SHF.R.U32.HI R8, RZ, 0x3, R3 ;  /* 0x00000003ff087819 */ /* 0x000fe40000011603 */
[----:B----4-:R-:W-:Y:S01]  /*1a5d0*/  SHF.L.U32 R0, R0, 0x4, RZ ;  /* 0x0000000400007819 */ /* 0x010fe200000006ff */
[----:B------:R-:W0:Y:S02]  /*1a5e0*/  @P0 LDC R3, c[0x0][0x434] ;  /* 0x00010d00ff030b82 */ /* 0x000e240000000800 */
[----:B------:R-:W-:Y:S01]  /*1a5f0*/  IMAD R8, R6, 0x80, R8 ;  /* 0x0000008006087824 */ /* 0x000fe200078e0208 */
[----:B------:R-:W-:-:S04]  /*1a600*/  LOP3.LUT R0, R0, 0x70, RZ, 0xc0, !PT ;  /* 0x0000007000007812 */ /* 0x000fc800078ec0ff */
[----:B------:R-:W-:-:S05]  /*1a610*/  IADD3 R8, R0, R8, R37 ;  /* 0x0000000800087210 */ /* 0x000fca0007ffe025 */
[----:B------:R-:W-:Y:S02]  /*1a620*/  IMAD.MOV.U32 R9, RZ, RZ, R8 ;  /* 0x000000ffff097224 */ /* 0x000fe400078e0008 */
[----:B0-----:R-:W-:-:S05]  /*1a630*/  @P0 IMAD.HI.U32 R0, R8, R3, RZ ;  /* 0x0000000308000227 */ /* 0x001fca00078e00ff */
[----:B-1----:R-:W-:-:S04]  /*1a640*/  @P0 SHF.R.U32.HI R9, RZ, R5, R0 ;  /* 0x00000005ff090219 */ /* 0x002fc80000011600 */
[--C-:B------:R-:W-:Y:S01]  /*1a650*/  SHF.R.S32.HI R3, RZ, 0x1f, R9.reuse ;  /* 0x0000001fff037819 */ /* 0x100fe20000011409 */
[----:B------:R-:W-:-:S04]  /*1a660*/  IMAD.MOV.U32 R2, RZ, RZ, R9 ;  /* 0x000000ffff027224 */ /* 0x000fc800078e0009 */
[----:B------:R-:W-:-:S04]  /*1a670*/  IMAD.WIDE.U32 R2, R33, UR4, R2 ;  /* 0x0000000421027c25 */ /* 0x000fc8000f8e0002 */
[----:B---3--:R-:W-:-:S04]  /*1a680*/  IMAD R0, R4, UR4, RZ ;  /* 0x0000000404007c24 */ /* 0x008fc8000f8e02ff */
[----:B------:R-:W-:Y:S01]  /*1a690*/  IMAD R5, R33, UR5, R0 ;  /* 0x0000000521057c24 */ /* 0x000fe2000f8e0200 */
[----:B------:R-:W-:Y:S02]  /*1a6a0*/  ULDC.64 UR4, c[0x0][0x418] ;  /* 0x0001060000047ab9 */ /* 0x000fe40000000a00 */
[----:B------:R-:W-:Y:S01]  /*1a6b0*/  LEA R4, P0, R2, UR4, 0x2 ;  /* 0x0000000402047c11 */ /* 0x000fe2000f8010ff */
[----:B------:R-:W-:-:S05]  /*1a6c0*/  IMAD.IADD R3, R5, 0x1, R3 ;  /* 0x0000000105037824 */ /* 0x000fca00078e0203 */
[----:B------:R-:W-:-:S05]  /*1a6d0*/  LEA.HI.X R5, R2, UR5, R3, 0x2, P0 ;  /* 0x0000000502057c11 */ /* 0x000fca00080f1403 */
[----:B------:R0:W3:Y:S01]  /*1a6e0*/  LDG.E R0, desc[UR42][R4.64] ;  /* 0x0000002a04007981 */ /* 0x0000e2000c1e1900 */
[----:B------:R-:W-:Y:S02]  /*1a6f0*/  IMAD.U32 R11, RZ, RZ, UR38 ;  /* 0x00000026ff0b7e24 */ /* 0x000fe4000f8e00ff */
[----:B------:R-:W-:Y:S02]  /*1a700*/  VIADD R25, R10, 0x1 ;  /* 0x000000010a197836 */ /* 0x000fe40000000000 */
[----:B------:R-:W-:Y:S01]  /*1a710*/  IMAD.MOV R2, RZ, RZ, -R9 ;  /* 0x000000ffff027224 */ /* 0x000fe200078e0a09 */
[----:B------:R-:W-:Y:S01]  /*1a720*/  ISETP.NE.AND P3, PT, R11, 0x3, PT ;  /* 0x000000030b00780c */ /* 0x000fe20003f65270 */
[----:B------:R-:W-:Y:S01]  /*1a730*/  IMAD.MOV.U32 R26, RZ, RZ, R6 ;  /* 0x000000ffff1a7224 */ /* 0x000fe200078e0006 */
[----:B------:R-:W-:Y:S01]  /*1a740*/  ISETP.NE.AND P0, PT, R25, 0x2, PT ;  /* 0x000000021900780c */ /* 0x000fe20003f05270 */
[----:B0-----:R-:W-:-:S03]  /*1a750*/  IMAD R4, R7, R2, R8 ;  /* 0x0000000207047224 */ /* 0x001fc600078e0208 */
[----:B------:R-:W-:Y:S02]  /*1a760*/  SEL R28, RZ, 0x1, P0 ;  /* 0x00000001ff1c7807 */ /* 0x000fe40000000000 */
[----:B------:R-:W-:Y:S02]  /*1a770*/  SEL R25, R25, RZ, P0 ;  /* 0x000000ff19197207 */ /* 0x000fe40000000000 */
[----:B------:R-:W-:Y:S02]  /*1a780*/  LOP3.LUT R28, R17, R28, RZ, 0x3c, !PT ;  /* 0x0000001c111c7212 */ /* 0x000fe400078e3cff */
[----:B---3--:R-:W-:Y:S01]  /*1a790*/  SHF.R.S32.HI R21, RZ, 0x1f, R0 ;  /* 0x0000001fff157819 */ /* 0x008fe20000011400 */
[----:B------:R-:W-:Y:S06]  /*1a7a0*/  @!P3 BRA `(.L_x_764) ;  /* 0x000000000004b947 */ /* 0x000fec0003800000 */
[----:B------:R-:W-:Y:S01]  /*1a7b0*/  BPT.TRAP 0x1 ;  /* 0x000000040000795c */ /* 0x000fe20000300000 */
.L_x_764:
[----:B------:R-:W-:Y:S01]  /*1a7c0*/  LEA R6, R25, R22, 0x3 ;  /* 0x0000001619067211 */ /* 0x000fe200078e18ff */
[----:B------:R-:W-:Y:S01]  /*1a7d0*/  BSSY B1, `(.L_x_765) ;  /* 0x0000004000017945 */ /* 0x000fe20003800000 */
[----:B------:R-:W-:-:S04]  /*1a7e0*/  SHF.L.U32 R3, R28, 0x1f, RZ ;  /* 0x0000001f1c037819 */ /* 0x000fc800000006ff */
[----:B------:R-:W0:Y:S02]  /*1a7f0*/  SYNCS.PHASECHK.TRANS64.TRYWAIT P0, [R6+URZ+0x28840], R3 ;  /* 0x02884003060075a7 */ /* 0x000e24000800017f */
[----:B0-----:R-:W-:Y:S05]  /*1a800*/  @!P0 BRA `(.L_x_766) ;  /* 0x0000005c00a48947 */ /* 0x001fea0003800000 */
.L_x_964:
[----:B------:R-:W-:Y:S05]  /*1a810*/  BSYNC B1 ;  /* 0x0000000000017941 */ /* 0x000fea0003800000 */
.L_x_765:
[----:B------:R-:W3:Y:S01]  /*1a820*/  LDL R2, [R1] ;  /* 0x0000000001027983 */ /* 0x000ee20000100800 */
[----:B------:R-:W-:Y:S01]  /*1a830*/  SHF.R.S32.HI R20, RZ, 0x1f, R4 ;  /* 0x0000001fff147819 */ /* 0x000fe20000011404 */
[----:B------:R-:W-:Y:S01]  /*1a840*/  ULDC.64 UR4, c[0x0][0x300] ;  /* 0x0000c00000047ab9 */ /* 0x000fe20000000a00 */
[----:B------:R-:W-:Y:S01]  /*1a850*/  ULDC.64 UR6, c[0x0][0x2e8] ;  /* 0x0000ba0000067ab9 */ /* 0x000fe20000000a00 */
[----:B------:R-:W-:Y:S02]  /*1a860*/  IMAD R8, R25, 0x4000, R34 ;  /* 0x0000400019087824 */ /* 0x000fe400078e0222 */
[----:B------:R-:W-:-:S04]  /*1a870*/  IMAD R5, R20, UR4, RZ ;  /* 0x0000000414057c24 */ /* 0x000fc8000f8e02ff */
[----:B------:R-:W-:Y:S01]  /*1a880*/  IMAD R5, R4, UR5, R5 ;  /* 0x0000000504057c24 */ /* 0x000fe2000f8e0205 */
[C---:B---3--:R-:W-:Y:S02]  /*1a890*/  LOP3.LUT P4, RZ, R2.reuse, 0x2, RZ, 0xc0, !PT ;  /* 0x0000000202ff7812 */ /* 0x048fe4000788c0ff */
[----:B------:R-:W-:Y:S01]  /*1a8a0*/  LOP3.LUT P3, RZ, R2, 0x1, RZ, 0xc0, !PT ;  /* 0x0000000102ff7812 */ /* 0x000fe2000786c0ff */
[----:B0-----:R-:W-:Y:S01]  /*1a8b0*/  IMAD.WIDE.U32 R2, R4, UR4, RZ ;  /* 0x0000000404027c25 */ /* 0x001fe2000f8e00ff */
        /* <DEDUP_REMOVED lines=60> */
.L_x_982:
        /* <DEDUP_REMOVED lines=9> */
.L_x_768:
[----:B------:R-:W-:Y:S02]  /*1ad10*/  PLOP3.LUT P3, PT, P3, P0, PT, 0xa2, 0x0 ;  /* 0x000000000000781c */ /* 0x000fe40001f61472 */
[----:B------:R-:W-:-:S08]  /*1ad20*/  @P0 R2UR P3, UR4, R6 ;  /* 0x00000000060402ca */ /* 0x000fd00000060000 */
[----:B------:R-:W-:-:S05]  /*1ad30*/  @P0 PLOP3.LUT P0, PT, P3, PT, PT, 0x80, 0x0 ;  /* 0x000000000000081c */ /* 0x000fca0001f0f070 */
[----:B------:R-:W-:Y:S01]  /*1ad40*/  @!P3 SYNCS.ARRIVE.TRANS64.RED.A0T1 RZ, [UR4+0x28830], RZ ;  /* 0x028830ffffffb9a7 */ /* 0x000fe20008200404 */
[----:B------:R-:W-:Y:S07]  /*1ad50*/  @!P3 ARRIVES.LDGSTSBAR.64.TRANSCNT [UR4+0x28830] ;  /* 0x02883000ff00b9b0 */ /* 0x000fee0008000a84 */
[----:B------:R-:W-:Y:S05]  /*1ad60*/  @P0 BRA.U.ANY `(.L_x_768) ;  /* 0xfffffffd00e80947 */ /* 0x000fea000393ffff */
[----:B------:R-:W-:Y:S01]  /*1ad70*/  NOP ;  /* 0x0000000000007918 */ /* 0x000fe20000000000 */
[----:B-1----:R-:W-:-:S05]  /*1ad80*/  IMAD.U32 R2, RZ, RZ, UR38 ;  /* 0x00000026ff027e24 */ /* 0x002fca000f8e00ff */
[----:B------:R-:W-:-:S13]  /*1ad90*/  ISETP.NE.AND P4, PT, R2, 0x3, PT ;  /* 0x000000030200780c */ /* 0x000fda0003f85270 */
[----:B------:R-:W-:Y:S05]  /*1ada0*/  @!P4 BRA `(.L_x_769) ;  /* 0x000000000004c947 */ /* 0x000fea0003800000 */
[----:B------:R-:W-:Y:S01]  /*1adb0*/  BPT.TRAP 0x1 ;  /* 0x000000040000795c */ /* 0x000fe20000300000 */
.L_x_769:
[----:B------:R1:W-:Y:S01]  /*1adc0*/  SYNCS.ARRIVE.TRANS64.A1T0 RZ, [R6+URZ+0x28830], RZ ;  /* 0x028830ff06ff79a7 */ /* 0x0003e2000810003f */
[----:B------:R-:W-:Y:S05]  /*1add0*/  @!P4 BRA `(.L_x_770) ;  /* 0x000000000004c947 */ /* 0x000fea0003800000 */
[----:B------:R-:W-:Y:S01]  /*1ade0*/  BPT.TRAP 0x1 ;  /* 0x000000040000795c */ /* 0x000fe20000300000 */
.L_x_770:
[----:B------:R-:W-:Y:S01]  /*1adf0*/  SHF.L.U32 R3, R17, 0x1f, RZ ;  /* 0x0000001f11037819 */ /* 0x000fe200000006ff */
[----:B-1----:R-:W-:Y:S01]  /*1ae00*/  IMAD R6, R10, 0x8, R22 ;  /* 0x000000080a067824 */ /* 0x002fe200078e0216 */
[----:B------:R-:W-:Y:S03]  /*1ae10*/  BSSY B1, `(.L_x_771) ;  /* 0x0000003000017945 */ /* 0x000fe60003800000 */
[----:B------:R-:W1:Y:S02]  /*1ae20*/  SYNCS.PHASECHK.TRANS64.TRYWAIT P0, [R6+URZ+0x28860], R3 ;  /* 0x02886003060075a7 */ /* 0x000e64000800017f */
[----:B-1----:R-:W-:Y:S05]  /*1ae30*/  @!P0 BRA `(.L_x_772) ;  /* 0x0000006000788947 */ /* 0x002fea0003800000 */
.L_x_983:
[----:B------:R-:W-:Y:S05]  /*1ae40*/  BSYNC B1 ;  /* 0x0000000000017941 */ /* 0x000fea0003800000 */
.L_x_771:
[----:B------:R-:W3:Y:S01]  /*1ae50*/  S2R R2, SR_TID.X ;  /* 0x0000000000027919 */ /* 0x000ee20000002100 */
[----:B------:R-:W-:Y:S01]  /*1ae60*/  UMOV UR4, 0xffffffff ;  /* 0xffffffff00047882 */ /* 0x000fe20000000000 */
[----:B------:R-:W-:Y:S02]  /*1ae70*/  IMAD R8, R32, -0x80, R35 ;  /* 0xffffff8020087824 */ /* 0x000fe400078e0223 */
[----:B0-----:R-:W-:Y:S01]  /*1ae80*/  IMAD R7, R10, 0x4000, R34 ;  /* 0x000040000a077824 */ /* 0x001fe200078e0222 */
        /* <DEDUP_REMOVED lines=57> */
[----:B0-----:R-:W-:-:S05]  /*1b220*/  IADD3 R2, P0, R2, R5, RZ ;  /* 0x0000000502027210 */ /* 0x001fca0007f1e0ff */
[----:B-1----:R-:W-:Y:S01]  /*1b230*/  IMAD.X R3, RZ, RZ, R3, P0 ;  /* 0x000000ffff037224 */ /* 0x002fe200000e0603 */
[----:B------:R-:W-:-:S13]  /*1b240*/  ISETP.LT.OR P0, PT, R8, 0x61, P2 ;  /* 0x000000610800780c */ /* 0x000fda0001701670 */
[----:B------:R0:W-:Y:S01]  /*1b250*/  LDGSTS.E.BYPASS.LTC128B.128 [R7+0x3400], desc[UR42][R2.64], !P0 ;  /* 0x0340000002077fae */ /* 0x0001e2000c101d6a */
[----:B------:R-:W-:-:S13]  /*1b260*/  ISETP.LT.OR P0, PT, R8, 0x61, P1 ;  /* 0x000000610800780c */ /* 0x000fda0000f01670 */
[----:B--2---:R0:W-:Y:S02]  /*1b270*/  LDGSTS.E.BYPASS.LTC128B.128 [R7+0x7400], desc[UR42][R2.64+0x80], !P0 ;  /* 0x0740008002077fae */ /* 0x0041e4000c101d6a */
.L_x_1001:
        /* <DEDUP_REMOVED lines=12> */
[----:B------:R0:W-:Y:S01]  /*1b340*/  LDGSTS.E.BYPASS.LTC128B.128 [R7+0x7c00], desc[UR42][R2.64+0x80], !P0 ;  /* 0x07c0008002077fae */ /* 0x0001e2000c101d6a */
[----:B------:R-:W-:Y:S01]  /*1b350*/  NOP ;  /* 0x0000000000007918 */ /* 0x000fe20000000000 */
[----:B0-----:R-:W-:Y:S01]  /*1b360*/  IMAD.WIDE.U32 R2, R4, UR4, RZ ;  /* 0x0000000404027c25 */ /* 0x001fe2000f8e00ff */
[----:B------:R-:W-:-:S03]  /*1b370*/  ULDC.64 UR4, c[0x0][0x338] ;  /* 0x0000ce0000047ab9 */ /* 0x000fc60000000a00 */
[----:B------:R-:W-:Y:S01]  /*1b380*/  IMAD R21, R21, UR4, RZ ;  /* 0x0000000415157c24 */ /* 0x000fe2000f8e02ff */
[----:B------:R-:W-:-:S03]  /*1b390*/  IADD3 R3, R3, R5, RZ ;  /* 0x0000000503037210 */ /* 0x000fc60007ffe0ff */
[C---:B------:R-:W-:Y:S02]  /*1b3a0*/  IMAD R21, R0.reuse, UR5, R21 ;  /* 0x0000000500157c24 */ /* 0x040fe4000f8e0215 */
[----:B------:R-:W-:Y:S01]  /*1b3b0*/  IMAD.WIDE.U32 R2, R0, UR4, R2 ;  /* 0x0000000400027c25 */ /* 0x000fe2000f8e0002 */
[----:B------:R-:W-:-:S03]  /*1b3c0*/  ULDC.64 UR4, c[0x0][0x330] ;  /* 0x0000cc0000047ab9 */ /* 0x000fc60000000a00 */
[----:B------:R-:W-:Y:S02]  /*1b3d0*/  IMAD.IADD R3, R3, 0x1, R21 ;  /* 0x0000000103037824 */ /* 0x000fe400078e0215 */
[----:B------:R-:W-:-:S04]  /*1b3e0*/  IMAD.WIDE.U32 R2, R18, UR4, R2 ;  /* 0x0000000412027c25 */ /* 0x000fc8000f8e0002 */
[----:B------:R-:W-:Y:S01]  /*1b3f0*/  IMAD R3, R18, UR5, R3 ;  /* 0x0000000512037c24 */ /* 0x000fe2000f8e0203 */
[----:B------:R-:W-:-:S04]  /*1b400*/  LEA R23, P0, R2, UR6, 0x1 ;  /* 0x0000000602177c11 */ /* 0x000fc8000f8008ff */
[----:B------:R-:W-:Y:S02]  /*1b410*/  LEA.HI.X R24, R2, UR7, R3, 0x1, P0 ;  /* 0x0000000702187c11 */ /* 0x000fe400080f0c03 */
[----:B------:R-:W-:-:S13]  /*1b420*/  PLOP3.LUT P0, PT, PT, PT, PT, 0x80, 0x0 ;  /* 0x000000000000781c */ /* 0x000fda0003f0f070 */
.L_x_774:
        /* <DEDUP_REMOVED lines=11> */
.L_x_775:
[C---:B------:R-:W-:Y:S01]  /*1b4e0*/  ISETP.GT.AND P0, PT, R26.reuse, R36, PT ;  /* 0x000000241a00720c */ /* 0x040fe20003f04270 */
[----:B------:R0:W-:Y:S01]  /*1b4f0*/  SYNCS.ARRIVE.TRANS64.A1T0 RZ, [R6+URZ+0x28850], RZ ;  /* 0x028850ff06ff79a7 */ /* 0x0001e2000810003f */
[----:B------:R-:W-:Y:S02]  /*1b500*/  IMAD.MOV.U32 R10, RZ, RZ, R25 ;  /* 0x000000ffff0a7224 */ /* 0x000fe400078e0019 */
[----:B------:R-:W-:Y:S02]  /*1b510*/  IMAD.MOV.U32 R17, RZ, RZ, R28 ;  /* 0x000000ffff117224 */ /* 0x000fe400078e001c */
[----:B------:R-:W-:Y:S02]  /*1b520*/  IMAD.MOV.U32 R32, RZ, RZ, R26 ;  /* 0x000000ffff207224 */ /* 0x000fe400078e001a */
[----:B0-----:R-:W-:-:S05]  /*1b530*/  VIADD R6, R26, 0xffffffff ;  /* 0xffffffff1a067836 */ /* 0x001fca0000000000 */
[----:B------:R-:W-:Y:S05]  /*1b540*/  @P0 BRA `(.L_x_776) ;  /* 0xffffffec00f80947 */ /* 0x000fea000383ffff */
.L_x_763:
[----:B------:R-:W-:Y:S05]  /*1b550*/  BSYNC B0 ;  /* 0x0000000000007941 */ /* 0x000fea0003800000 */
.L_x_762:
        /* <DEDUP_REMOVED lines=17> */
.L_x_778:
[----:B------:R-:W-:Y:S05]  /*1b670*/  BSYNC B0 ;  /* 0x0000000000007941 */ /* 0x000fea0003800000 */
.L_x_777:
[----:B------:R-:W-:-:S05]  /*1b680*/  IMAD.U32 R0, RZ, RZ, UR38 ;  /* 0x00000026ff007e24 */ /* 0x000fca000f8e00ff */
[----:B------:R-:W-:-:S13]  /*1b690*/  ISETP.NE.AND P0, PT, R0, 0x3, PT ;  /* 0x000000030000780c */ /* 0x000fda0003f05270 */
[----:B------:R-:W-:Y:S05]  /*1b6a0*/  @!P0 BRA `(.L_x_779) ;  /* 0x0000000000048947 */ /* 0x000fea0003800000 */
[----:B------:R-:W-:Y:S01]  /*1b6b0*/  BPT.TRAP 0x1 ;  /* 0x000000040000795c */ /* 0x000fe20000300000 */
.L_x_779:
[----:B------:R-:W-:Y:S01]  /*1b6c0*/  IMAD R0, R25, 0x8, R22 ;  /* 0x0000000819007824 */ /* 0x000fe200078e0216 */
[----:B0-----:R-:W-:Y:S01]  /*1b6d0*/  SHF.L.U32 R3, R28, 0x1f, RZ ;  /* 0x0000001f1c037819 */ /* 0x001fe200000006ff */
[----:B------:R-:W-:Y:S01]  /*1b6e0*/  BSSY B0, `(.L_x_780) ;  /* 0x0000004000007945 */ /* 0x000fe20003800000 */
[----:B------:R-:W-:Y:S02]  /*1b6f0*/  IMAD R6, R26, -0x80, R35 ;  /* 0xffffff801a067824 */ /* 0x000fe400078e0223 */
[----:B------:R-:W0:Y:S02]  /*1b700*/  SYNCS.PHASECHK.TRANS64.TRYWAIT P0, [R0+URZ+0x28860], R3 ;  /* 0x02886003000075a7 */ /* 0x000e24000800017f */
[----:B0-----:R-:W-:Y:S05]  /*1b710*/  @!P0 BRA `(.L_x_781) ;  /* 0x0000006000dc8947 */ /* 0x001fea0003800000 */
.L_x_1002:
[----:B------:R-:W-:Y:S05]  /*1b720*/  BSYNC B0 ;  /* 0x0000000000007941 */ /* 0x000fea0003800000 */
.L_x_780:
[----:B------:R-:W1:Y:S01]  /*1b730*/  S2R R2, SR_TID.X ;  /* 0x0000000000027919 */ /* 0x000e620000002100 */
[----:B------:R-:W-:Y:S01]  /*1b740*/  UMOV UR4, 0xffffffff ;  /* 0xffffffff00047882 */ /* 0x000fe20000000000 */
[----:B------:R-:W-:Y:S01]  /*1b750*/  IMAD R9, R25, 0x4000, R34 ;  /* 0x0000400019097824 */ /* 0x000fe200078e0222 */
[----:B-1----:R-:W-:-:S04]  /*1b760*/  LOP3.LUT R2, R2, 0x7f, RZ, 0xc0, !PT ;  /* 0x0000007f02027812 */ /* 0x002fc800078ec0ff */
[----:B------:R-:W-:-:S04]  /*1b770*/  SHF.R.U32.HI R2, RZ, 0x3, R2 ;  /* 0x00000003ff027819 */ /* 0x000fc80000011602 */
[----:B------:R-:W-:Y:S01]  /*1b780*/  IADD3 R6, -R2, R6, RZ ;  /* 0x0000000602067210 */ /* 0x000fe20007ffe1ff */
        /* <DEDUP_REMOVED lines=21> */
[----:B------:R-:W-:Y:S03]  /*1b8e0*/  SHFL.IDX PT, R10, R23, 0x4, 0x181f ;  /* 0x00981f00170a7f89 */ /* 0x000fe600000e0000 */
[----:B---3--:R-:W-:Y:S02]  /*1b8f0*/  IMAD.X R3, RZ, RZ, R7, P4 ;  /* 0x000000ffff037224 */ /* 0x008fe400020e0607 */
        /* <DEDUP_REMOVED lines=31> */
[----:B------:R0:W0:Y:S01]  /*1baf0*/  SHFL.IDX PT, R14, R23, 0x7, 0x181f ;  /* 0x00f81f00170e7f89 */ /* 0x00002200000e0000 */
[----:B--2---:R-:W-:-:S05]  /*1bb00*/  IADD3.X R3, RZ, R7, RZ, P4, !PT ;  /* 0x00000007ff037210 */ /* 0x004fca00027fe4ff */
        /* <DEDUP_REMOVED lines=8> */
.L_x_1020:
        /* <DEDUP_REMOVED lines=11> */
.L_x_783:
[----:B------:R-:W-:Y:S02]  /*1bc40*/  PLOP3.LUT P1, PT, P1, P0, PT, 0xa2, 0x0 ;  /* 0x000000000000781c */ /* 0x000fe40000f21472 */
[----:B------:R-:W-:-:S08]  /*1bc50*/  @P0 R2UR P1, UR4, R0 ;  /* 0x00000000000402ca */ /* 0x000fd00000020000 */
[----:B------:R-:W-:-:S05]  /*1bc60*/  @P0 PLOP3.LUT P0, PT, P1, PT, PT, 0x80, 0x0 ;  /* 0x000000000000081c */ /* 0x000fca0000f0f070 */
[----:B------:R-:W-:Y:S01]  /*1bc70*/  @!P1 SYNCS.ARRIVE.TRANS64.RED.A0T1 RZ, [UR4+0x28850], RZ ;  /* 0x028850ffffff99a7 */ /* 0x000fe20008200404 */
[----:B------:R-:W-:Y:S07]  /*1bc80*/  @!P1 ARRIVES.LDGSTSBAR.64.TRANSCNT [UR4+0x28850] ;  /* 0x02885000ff0099b0 */ /* 0x000fee0008000a84 */
[----:B------:R-:W-:Y:S05]  /*1bc90*/  @P0 BRA.U.ANY `(.L_x_783) ;  /* 0xfffffffd00e80947 */ /* 0x000fea000393ffff */
[----:B------:R-:W-:Y:S01]  /*1bca0*/  NOP ;  /* 0x0000000000007918 */ /* 0x000fe20000000000 */
[----:B0-----:R-:W-:-:S05]  /*1bcb0*/  IMAD.U32 R2, RZ, RZ, UR38 ;  /* 0x00000026ff027e24 */ /* 0x001fca000f8e00ff */
[----:B------:R-:W-:-:S13]  /*1bcc0*/  ISETP.NE.AND P2, PT, R2, 0x3, PT ;  /* 0x000000030200780c */ /* 0x000fda0003f45270 */
[----:B------:R-:W-:Y:S05]  /*1bcd0*/  @!P2 BRA `(.L_x_784) ;  /* 0x000000000004a947 */ /* 0x000fea0003800000 */
[----:B------:R-:W-:Y:S01]  /*1bce0*/  BPT.TRAP 0x1 ;  /* 0x000000040000795c */ /* 0x000fe20000300000 */
.L_x_784:
[----:B------:R0:W-:Y:S01]  /*1bcf0*/  SYNCS.ARRIVE.TRANS64.A1T0 RZ, [R0+URZ+0x28850], RZ ;  /* 0x028850ff00ff79a7 */ /* 0x0001e2000810003f */
[----:B------:R-:W-:-:S05]  /*1bd00*/  VIADD R25, R25, 0x1 ;  /* 0x0000000119197836 */ /* 0x000fca0000000000 */
[----:B------:R-:W-:-:S04]  /*1bd10*/  ISETP.NE.AND P0, PT, R25, 0x2, PT ;  /* 0x000000021900780c */ /* 0x000fc80003f05270 */
[----:B------:R-:W-:Y:S02]  /*1bd20*/  SEL R3, RZ, 0x1, P0 ;  /* 0x00000001ff037807 */ /* 0x000fe40000000000 */
[----:B------:R-:W-:Y:S02]  /*1bd30*/  SEL R25, R25, RZ, P0 ;  /* 0x000000ff19197207 */ /* 0x000fe40000000000 */
[----:B0-----:R-:W-:-:S07]  /*1bd40*/  LOP3.LUT R28, R28, R3, RZ, 0x3c, !PT ;  /* 0x000000031c1c7212 */ /* 0x001fce00078e3cff */
.L_x_741:
[----:B------:R-:W-:Y:S05]  /*1bd50*/  BSYNC B7 ;  /* 0x0000000000077941 */ /* 0x000fea0003800000 */
.L_x_739:
[----:B------:R-:W2:Y:S02]  /*1bd60*/  LDL R0, [R1] ;  /* 0x0000000001007983 */ /* 0x000ea40000100800 */
[----:B--2---:R-:W-:-:S13]  /*1bd70*/  LOP3.LUT P0, RZ, R0, 0x8, RZ, 0xc0, !PT ;  /* 0x0000000800ff7812 */ /* 0x004fda000780c0ff */
[----:B------:R-:W-:Y:S05]  /*1bd80*/  @!P0 BRA `(.L_x_785) ;  /* 0x0000000000248947 */ /* 0x000fea0003800000 */
[----:B------:R-:W-:Y:S05]  /*1bd90*/  WARPSYNC.ALL ;  /* 0x0000000000007948 */ /* 0x000fea0003800000 */
[----:B------:R-:W1:Y:S08]  /*1bda0*/  S2UR UR5, SR_CgaCtaId ;  /* 0x00000000000579c3 */ /* 0x000e700000008800 */
[----:B------:R-:W-:Y:S06]  /*1bdb0*/  BAR.SYNC.DEFER_BLOCKING 0x5, 0x180 ;  /* 0x0146000000007b1d */ /* 0x000fec0000010000 */
[----:B------:R-:W-:-:S02]  /*1bdc0*/  UMOV UR4, 0x400 ;  /* 0x0000040000047882 */ /* 0x000fc40000000000 */
[----:B-1----:R-:W-:-:S06]  /*1bdd0*/  ULEA UR4, UR5, UR4, 0x18 ;  /* 0x0000000405047291 */ /* 0x002fcc000f8ec03f */
[----:B0-----:R-:W-:-:S05]  /*1bde0*/  IMAD.U32 R22, RZ, RZ, UR4 ;  /* 0x00000004ff167e24 */ /* 0x001fca000f8e00ff */
[----:B------:R0:W1:Y:S01]  /*1bdf0*/  LDS.128 R16, [R22+0x288d0] ;  /* 0x0288d00016107984 */ /* 0x0000620000000c00 */
[----:B------:R-:W-:Y:S06]  /*1be00*/  BAR.ARV 0x4, 0x180 ;  /* 0x0106000000007b1d */ /* 0x000fec0000002000 */
[----:B------:R-:W-:Y:S05]  /*1be10*/  BRA `(.L_x_786) ;  /* 0x0000000800d07947 */ /* 0x000fea0003800000 */
.L_x_785:
[----:B------:R-:W1:Y:S01]  /*1be20*/  S2R R9, SR_TID.X ;  /* 0x0000000000097919 */ /* 0x000e620000002100 */
[----:B------:R-:W-:Y:S01]  /*1be30*/  UMOV UR4, 0xffffffff ;  /* 0xffffffff00047882 */ /* 0x000fe20000000000 */
[----:B-1----:R-:W-:-:S04]  /*1be40*/  LOP3.LUT R9, R9, 0x1f, RZ, 0xc0, !PT ;  /* 0x0000001f09097812 */ /* 0x002fc800078ec0ff */
[----:B------:R-:W-:Y:S01]  /*1be50*/  ISETP.NE.AND P0, PT, R9, 0x1f, PT ;  /* 0x0000001f0900780c */ /* 0x000fe20003f05270 */
[----:B------:R-:W-:-:S12]  /*1be60*/  BRA.DIV UR4, `(.L_x_787) ;  /* 0x0000006604987947 */ /* 0x000fd8000b800000 */
[----:B0-----:R-:W-:Y:S01]  /*1be70*/  IMAD.IADD R7, R19, 0x1, R9 ;  /* 0x0000000113077824 */ /* 0x001fe200078e0209 */
        /* <DEDUP_REMOVED lines=9> */
[----:B------:R-:W-:Y:S02]  /*1bf10*/  MOV R4, RZ ;  /* 0x000000ff00047202 */ /* 0x000fe40000000f00 */
[C---:B------:R-:W-:Y:S01]  /*1bf20*/  ISETP.GE.U32.AND P2, PT, R9.reuse, 0x2, PT ;  /* 0x000000020900780c */ /* 0x040fe20003f46070 */
[----:B------:R-:W-:Y:S01]  /*1bf30*/  SHFL.IDX PT, R0, R16, RZ, 0x1f ;  /* 0x00001fff10007589 */ /* 0x000fe200000e0000 */
[C---:B------:R-:W-:Y:S02]  /*1bf40*/  ISETP.GE.U32.AND P3, PT, R9.reuse, 0x4, PT ;  /* 0x000000040900780c */ /* 0x040fe40003f66070 */
[C---:B------:R-:W-:Y:S01]  /*1bf50*/  ISETP.GE.U32.AND P4, PT, R9.reuse, 0x8, PT ;  /* 0x000000080900780c */ /* 0x040fe20003f86070 */
[----:B------:R-:W-:Y:S01]  /*1bf60*/  SHFL.IDX PT, R8, R16, 0x1, 0x1f ;  /* 0x00201f0010087f89 */ /* 0x000fe200000e0000 */
[----:B------:R-:W-:Y:S01]  /*1bf70*/  ISETP.GE.U32.AND P5, PT, R9, 0x10, PT ;  /* 0x000000100900780c */ /* 0x000fe20003fa6070 */
[----:B--2---:R-:W-:-:S02]  /*1bf80*/  @!P1 IMAD.MOV.U32 R7, RZ, RZ, R6 ;  /* 0x000000ffff079224 */ /* 0x004fc400078e0006 */
[----:B------:R-:W-:Y:S02]  /*1bf90*/  IMAD.MOV.U32 R6, RZ, RZ, RZ ;  /* 0x000000ffff067224 */ /* 0x000fe400078e00ff */
[----:B---3--:R-:W-:Y:S01]  /*1bfa0*/  @!P1 IMAD.MOV.U32 R4, RZ, RZ, R5 ;  /* 0x000000ffff049224 */ /* 0x008fe200078e0005 */
[----:B------:R-:W-:-:S03]  /*1bfb0*/  ISETP.NE.AND P1, PT, R9, RZ, PT ;  /* 0x000000ff0900720c */ /* 0x000fc60003f25270 */
[----:B------:R-:W-:-:S05]  /*1bfc0*/  IMAD R13, R4, R7, RZ ;  /* 0x00000007040d7224 */ /* 0x000fca00078e02ff */
        /* <DEDUP_REMOVED lines=16> */
.L_x_1030:
[----:B------:R-:W-:Y:S02]  /*1c0d0*/  ULDC UR4, c[0x0][0xc38] ;  /* 0x00030e0000047ab9 */ /* 0x000fe40000000800 */
[----:B------:R-:W-:-:S04]  /*1c0e0*/  IMAD.U32 R5, RZ, RZ, UR4 ;  /* 0x00000004ff057e24 */ /* 0x000fc8000f8e00ff */
[----:B-1----:R-:W-:-:S05]  /*1c0f0*/  IMAD R14, R14, R5, RZ ;  /* 0x000000050e0e7224 */ /* 0x002fca00078e02ff */
[----:B------:R-:W-:-:S04]  /*1c100*/  IADD3 R9, R8, R14, RZ ;  /* 0x0000000e08097210 */ /* 0x000fc80007ffe0ff */
[----:B------:R-:W-:-:S13]  /*1c110*/  ISETP.GT.AND P6, PT, R9, R0, PT ;  /* 0x000000000900720c */ /* 0x000fda0003fc4270 */
[----:B------:R-:W-:Y:S05]  /*1c120*/  @P6 BRA `(.L_x_788) ;  /* 0x0000000000a46947 */ /* 0x000fea0003800000 */
.L_x_791:
        /* <DEDUP_REMOVED lines=34> */
[----:B------:R0:W1:Y:S02]  /*1c350*/  SHFL.IDX PT, R14, R2, 0x1f, 0x1f ;  /* 0x03e01f00020e7f89 */ /* 0x00006400000e0000 */
.L_x_1038:
[----:B------:R-:W-:Y:S02]  /*1c360*/  ULDC UR4, c[0x0][0xc38] ;  /* 0x00030e0000047ab9 */ /* 0x000fe40000000800 */
[----:B------:R-:W-:-:S04]  /*1c370*/  IMAD.U32 R5, RZ, RZ, UR4 ;  /* 0x00000004ff057e24 */ /* 0x000fc8000f8e00ff */
[----:B-1----:R-:W-:-:S04]  /*1c380*/  IMAD R14, R14, R5, RZ ;  /* 0x000000050e0e7224 */ /* 0x002fc800078e02ff */
[----:B------:R-:W-:-:S05]  /*1c390*/  IMAD.IADD R9, R14, 0x1, R9 ;  /* 0x000000010e097824 */ /* 0x000fca00078e0209 */
[----:B------:R-:W-:-:S13]  /*1c3a0*/  ISETP.GT.AND P6, PT, R9, R0, PT ;  /* 0x000000000900720c */ /* 0x000fda0003fc4270 */
[----:B------:R-:W-:Y:S05]  /*1c3b0*/  @!P6 BRA `(.L_x_791) ;  /* 0xfffffffc005ce947 */ /* 0x000fea000383ffff */
.L_x_788:
        /* <DEDUP_REMOVED lines=9> */
.L_x_1043:
[----:B------:R-:W-:-:S13]  /*1c450*/  ISETP.NE.AND P0, PT, R3, RZ, PT ;  /* 0x000000ff0300720c */ /* 0x000fda0003f05270 */
[----:B------:R-:W-:Y:S05]  /*1c460*/  @!P0 BRA `(.L_x_793) ;  /* 0x0000000000108947 */ /* 0x000fea0003800000 */
[----:B------:R-:W-:Y:S01]  /*1c470*/  UMOV UR4, 0xffffffff ;  /* 0xffffffff00047882 */ /* 0x000fe20000000000 */
[----:B------:R-:W-:Y:S02]  /*1c480*/  VIADD R12, R8, 0xffffffff ;  /* 0xffffffff080c7836 */ /* 0x000fe40000000000 */
[----:B------:R-:W-:Y:S05]  /*1c490*/  BRA.DIV UR4, `(.L_x_794) ;  /* 0x0000006a045c7947 */ /* 0x000fea000b800000 */
[----:B------:R4:W0:Y:S02]  /*1c4a0*/  SHFL.IDX PT, R6, R2, R12, 0x1f ;  /* 0x00001f0c02067589 */ /* 0x00082400000e0000 */
.L_x_793:
        /* <DEDUP_REMOVED lines=9> */
[----:B0-----:R-:W-:-:S07]  /*1c540*/  VIADD R2, R11, 0xffffffe ;  /* 0x0ffffffe0b027836 */ /* 0x001fce0000000000 */
[----:B------:R0:W2:Y:S02]  /*1c550*/  F2I.FTZ.U32.TRUNC.NTZ R3, R2 ;  /* 0x0000000200037305 */ /* 0x0000a4000021f000 */
[----:B0-----:R-:W-:Y:S02]  /*1c560*/  IMAD.MOV.U32 R2, RZ, RZ, RZ ;  /* 0x000000ffff027224 */ /* 0x001fe400078e00ff */
[----:B--2---:R-:W-:-:S04]  /*1c570*/  IMAD.MOV R9, RZ, RZ, -R3 ;  /* 0x000000ffff097224 */ /* 0x004fc800078e0a03 */
[----:B------:R-:W-:-:S04]  /*1c580*/  IMAD R9, R9, R10, RZ ;  /* 0x0000000a09097224 */ /* 0x000fc800078e02ff */
[----:B------:R-:W-:Y:S01]  /*1c590*/  IMAD.HI.U32 R3, R3, R9, R2 ;  /* 0x0000000903037227 */ /* 0x000fe200078e0002 */
[----:B------:R-:W-:Y:S02]  /*1c5a0*/  IABS R2, R7 ;  /* 0x0000000700027213 */ /* 0x000fe40000000000 */
[----:B------:R-:W-:Y:S02]  /*1c5b0*/  IABS R9, R0 ;  /* 0x0000000000097213 */ /* 0x000fe40000000000 */
[----:B------:R-:W-:-:S03]  /*1c5c0*/  IADD3 R2, RZ, -R2, RZ ;  /* 0x80000002ff027210 */ /* 0x000fc60007ffe0ff */
[----:B------:R-:W-:-:S04]  /*1c5d0*/  IMAD.HI.U32 R6, R3, R9, RZ ;  /* 0x0000000903067227 */ /* 0x000fc800078e00ff */
[----:B------:R-:W-:Y:S02]  /*1c5e0*/  VIADD R3, R12, 0xffffffe ;  /* 0x0ffffffe0c037836 */ /* 0x000fe40000000000 */
[----:B------:R-:W-:-:S04]  /*1c5f0*/  IMAD R9, R6, R2, R9 ;  /* 0x0000000206097224 */ /* 0x000fc800078e0209 */
[----:B------:R-:W0:Y:S01]  /*1c600*/  F2I.FTZ.U32.TRUNC.NTZ R3, R3 ;  /* 0x0000000300037305 */ /* 0x000e22000021f000 */
[----:B------:R-:W-:-:S13]  /*1c610*/  ISETP.GT.U32.AND P1, PT, R10, R9, PT ;  /* 0x000000090a00720c */ /* 0x000fda0003f24070 */
[----:B------:R-:W-:Y:S02]  /*1c620*/  @!P1 IMAD.IADD R9, R9, 0x1, -R10 ;  /* 0x0000000109099824 */ /* 0x000fe400078e0a0a */
[----:B0-----:R-:W-:Y:S02]  /*1c630*/  IMAD.MOV R2, RZ, RZ, -R3 ;  /* 0x000000ffff027224 */ /* 0x001fe400078e0a03 */
[----:B------:R-:W-:Y:S01]  /*1c640*/  @!P1 VIADD R6, R6, 0x1 ;  /* 0x0000000106069836 */ /* 0x000fe20000000000 */
[----:B------:R-:W-:Y:S01]  /*1c650*/  ISETP.GE.U32.AND P0, PT, R9, R10, PT ;  /* 0x0000000a0900720c */ /* 0x000fe20003f06070 */
[----:B------:R-:W-:Y:S01]  /*1c660*/  IMAD R9, R2, R5, RZ ;  /* 0x0000000502097224 */ /* 0x000fe200078e02ff */
[----:B------:R-:W-:Y:S01]  /*1c670*/  ISETP.NE.AND P1, PT, R7, RZ, PT ;  /* 0x000000ff0700720c */ /* 0x000fe20003f25270 */
        /* <DEDUP_REMOVED lines=15> */
[-C--:B------:R-:W-:Y:S01]  /*1c770*/  @!P1 IADD3 R2, R2, -R5.reuse, RZ ;  /* 0x8000000502029210 */ /* 0x080fe20007ffe0ff */
[----:B------:R-:W-:Y:S01]  /*1c780*/  @!P1 VIADD R9, R9, 0x1 ;  /* 0x0000000109099836 */ /* 0x000fe20000000000 */
        /* <DEDUP_REMOVED lines=9> */
[----:B------:R-:W-:-:S04]  /*1c820*/  IMAD R18, R4, R3, R6 ;  /* 0x0000000304127224 */ /* 0x000fc800078e0206 */
[----:B------:R-:W-:Y:S01]  /*1c830*/  IMAD R18, R18, 0x10000, R9 ;  /* 0x0001000012127824 */ /* 0x000fe200078e0209 */
[----:B------:R-:W-:Y:S06]  /*1c840*/  BRA `(.L_x_795) ;  /* 0x00000000001c7947 */ /* 0x000fec0003800000 */
.L_x_789:
[----:B------:R-:W-:Y:S01]  /*1c850*/  UMOV UR4, URZ ;  /* 0x0000003f00047c82 */ /* 0x000fe20008000000 */
[----:B------:R-:W-:Y:S01]  /*1c860*/  UMOV UR5, URZ ;  /* 0x0000003f00057c82 */ /* 0x000fe20008000000 */
[----:B------:R-:W-:Y:S01]  /*1c870*/  ULDC UR6, c[0x0][0xc3c] ;  /* 0x00030f0000067ab9 */ /* 0x000fe20000000800 */
[----:B------:R-:W-:Y:S01]  /*1c880*/  MOV R16, R0 ;  /* 0x0000000000107202 */ /* 0x000fe20000000f00 */
[----:B------:R-:W-:Y:S02]  /*1c890*/  IMAD.U32 R17, RZ, RZ, UR4 ;  /* 0x00000004ff117e24 */ /* 0x000fe4000f8e00ff */
[----:B------:R-:W-:Y:S02]  /*1c8a0*/  IMAD.U32 R18, RZ, RZ, UR5 ;  /* 0x00000005ff127e24 */ /* 0x000fe4000f8e00ff */
[----:B------:R-:W-:-:S07]  /*1c8b0*/  IMAD.U32 R19, RZ, RZ, UR6 ;  /* 0x00000006ff137e24 */ /* 0x000fce000f8e00ff */
.L_x_795:
        /* <DEDUP_REMOVED lines=10> */
.L_x_786:
[----:B------:R-:W-:Y:S02]  /*1c960*/  ULDC UR4, c[0x0][0xc3c] ;  /* 0x00030f0000047ab9 */ /* 0x000fe40000000800 */
[----:B-1----:R-:W-:-:S13]  /*1c970*/  ISETP.GE.AND P0, PT, R19, UR4, PT ;  /* 0x0000000413007c0c */ /* 0x002fda000bf06270 */
[----:B------:R-:W-:Y:S05]  /*1c980*/  @!P0 BRA `(.L_x_796) ;  /* 0xffffffa000608947 */ /* 0x000fea000383ffff */
[----:B------:R-:W-:Y:S05]  /*1c990*/  BSYNC B8 ;  /* 0x0000000000087941 */ /* 0x000fea0003800000 */
.L_x_695:
[----:B------:R-:W3:Y:S01]  /*1c9a0*/  LDL.LU R0, [R1+0x24] ;  /* 0x0000240001007983 */ /* 0x000ee20000300800 */
[----:B------:R-:W-:Y:S01]  /*1c9b0*/  BSSY B0, `(.L_x_797) ;  /* 0x000000b000007945 */ /* 0x000fe20003800000 */
[----:B------:R-:W1:Y:S01]  /*1c9c0*/  S2R R5, SR_CgaCtaId ;  /* 0x0000000000057919 */ /* 0x000e620000008800 */
[----:B---3--:R-:W-:-:S05]  /*1c9d0*/  VIADD R0, R0, 0x1 ;  /* 0x0000000100007836 */ /* 0x008fca0000000000 */
[----:B0-----:R-:W-:-:S04]  /*1c9e0*/  LEA.HI R2, R0, R0, RZ, 0x1 ;  /* 0x0000000000027211 */ /* 0x001fc800078f08ff */
[----:B------:R-:W-:Y:S02]  /*1c9f0*/  LOP3.LUT R3, R2, 0xfffffffe, RZ, 0xc0, !PT ;  /* 0xfffffffe02037812 */ /* 0x000fe400078ec0ff */
[----:B------:R-:W-:-:S03]  /*1ca00*/  MOV R2, 0x400 ;  /* 0x0000040000027802 */ /* 0x000fc60000000f00 */
[----:B------:R-:W-:Y:S01]  /*1ca10*/  IMAD.IADD R0, R0, 0x1, -R3 ;  /* 0x0000000100007824 */ /* 0x000fe200078e0a03 */
[----:B-1----:R-:W-:-:S04]  /*1ca20*/  LEA R4, R5, R2, 0x18 ;  /* 0x0000000205047211 */ /* 0x002fc800078ec0ff */
[----:B------:R-:W-:-:S04]  /*1ca30*/  SHF.L.U32 R0, R0, 0x1f, RZ ;  /* 0x0000001f00007819 */ /* 0x000fc800000006ff */
[----:B------:R-:W0:Y:S02]  /*1ca40*/  SYNCS.PHASECHK.TRANS64.TRYWAIT P0, [R4+URZ+0x28820], R0 ;  /* 0x02882000040075a7 */ /* 0x000e24000800017f */
[----:B0-----:R-:W-:Y:S05]  /*1ca50*/  @!P0 BRA `(.L_x_798) ;  /* 0x0000006400148947 */ /* 0x001fea0003800000 */
.L_x_1046:
[----:B------:R-:W-:Y:S05]  /*1ca60*/  BSYNC B0 ;  /* 0x0000000000007941 */ /* 0x000fea0003800000 */
.L_x_797:
[----:B------:R-:W-:-:S03]  /*1ca70*/  UMOV UR4, 0xffffffff ;  /* 0xffffffff00047882 */ /* 0x000fc60000000000 */
[----:B------:R-:W-:Y:S05]  /*1ca80*/  BRA.DIV UR4, `(.L_x_799) ;  /* 0x00000066041c7947 */ /* 0x000fea000b800000 */
[----:B0-----:R-:W0:Y:S02]  /*1ca90*/  S2R R0, SR_TID.X ;  /* 0x0000000000007919 */ /* 0x001e240000002100 */
[----:B0-----:R-:W-:-:S04]  /*1caa0*/  SHF.R.U32.HI R0, RZ, 0x5, R0 ;  /* 0x00000005ff007819 */ /* 0x001fc80000011600 */
[----:B------:R-:W-:-:S05]  /*1cab0*/  LOP3.LUT R0, R0, 0x3, RZ, 0xc0, !PT ;  /* 0x0000000300007812 */ /* 0x000fca00078ec0ff */
[----:B------:R0:W1:Y:S02]  /*1cac0*/  SHFL.IDX PT, R14, R0, RZ, 0x1f ;  /* 0x00001fff000e7589 */ /* 0x00006400000e0000 */
.L_x_1049:
[----:B-1----:R-:W-:-:S13]  /*1cad0*/  ISETP.NE.AND P0, PT, R14, RZ, PT ;  /* 0x000000ff0e00720c */ /* 0x002fda0003f05270 */
[----:B------:R-:W-:Y:S05]  /*1cae0*/  @P0 BRA `(.L_x_478) ;  /* 0x0000000000880947 */ /* 0x000fea0003800000 */
[----:B------:R-:W-:-:S03]  /*1caf0*/  UMOV UR4, 0xffffffff ;  /* 0xffffffff00047882 */ /* 0x000fc60000000000 */
[----:B------:R-:W-:Y:S05]  /*1cb00*/  BRA.DIV UR4, `(.L_x_800) ;  /* 0x0000006604307947 */ /* 0x000fea000b800000 */
[----:B------:R-:W-:-:S13]  /*1cb10*/  ELECT P6, URZ, PT ;  /* 0x00000000003f782f */ /* 0x000fda00038c0000 */
.L_x_1052:
[----:B------:R-:W-:Y:S05]  /*1cb20*/  @!P6 BRA `(.L_x_478) ;  /* 0x000000000078e947 */ /* 0x000fea0003800000 */
[----:B------:R-:W-:-:S06]  /*1cb30*/  ULOP3.LUT UR4, UR36, 0x2, URZ, 0xfc, !UPT ;  /* 0x0000000224047892 */ /* 0x000fcc000f8efc3f */
[----:B0-----:R-:W-:-:S05]  /*1cb40*/  IMAD.U32 R0, RZ, RZ, UR4 ;  /* 0x00000004ff007e24 */ /* 0x001fca000f8e00ff */
[----:B------:R-:W-:-:S13]  /*1cb50*/  ISETP.NE.AND P0, PT, R0, 0x3, PT ;  /* 0x000000030000780c */ /* 0x000fda0003f05270 */
[----:B------:R-:W-:Y:S05]  /*1cb60*/  @!P0 BRA `(.L_x_801) ;  /* 0x0000000000048947 */ /* 0x000fea0003800000 */
[----:B------:R-:W-:Y:S01]  /*1cb70*/  BPT.TRAP 0x1 ;  /* 0x000000040000795c */ /* 0x000fe20000300000 */
.L_x_801:
[C---:B------:R-:W-:Y:S01]  /*1cb80*/  IMAD R5, R25.reuse, 0x8, R4 ;  /* 0x0000000819057824 */ /* 0x040fe200078e0204 */
[----:B------:R-:W-:Y:S01]  /*1cb90*/  SHF.L.U32 R0, R28, 0x1f, RZ ;  /* 0x0000001f1c007819 */ /* 0x000fe200000006ff */
[----:B------:R-:W-:-:S03]  /*1cba0*/  VIADD R25, R25, 0x1 ;  /* 0x0000000119197836 */ /* 0x000fc60000000000 */
[----:B------:R-:W0:Y:S02]  /*1cbb0*/  SYNCS.PHASECHK.TRANS64.TRYWAIT P1, [R5+URZ+0x28840], R0 ;  /* 0x02884000050075a7 */ /* 0x000e24000802017f */
[----:B------:R-:W-:-:S04]  /*1cbc0*/  ISETP.NE.AND P2, PT, R25, 0x2, PT ;  /* 0x000000021900780c */ /* 0x000fc80003f45270 */
[----:B------:R-:W-:Y:S01]  /*1cbd0*/  SEL R3, RZ, 0x1, P2 ;  /* 0x00000001ff037807 */ /* 0x000fe20001000000 */
[----:B0-----:R-:W-:Y:S08]  /*1cbe0*/  @!P1 BRA `(.L_x_802) ;  /* 0x0000006400189947 */ /* 0x001ff00003800000 */
.L_x_1053:
[----:B------:R-:W-:Y:S02]  /*1cbf0*/  SEL R25, R25, RZ, P2 ;  /* 0x000000ff19197207 */ /* 0x000fe40001000000 */
[----:B------:R-:W-:Y:S01]  /*1cc00*/  LOP3.LUT R2, R28, R3, RZ, 0x3c, !PT ;  /* 0x000000031c027212 */ /* 0x000fe200078e3cff */
[----:B------:R-:W-:Y:S06]  /*1cc10*/  @!P0 BRA `(.L_x_803) ;  /* 0x0000000000048947 */ /* 0x000fec0003800000 */
[----:B------:R-:W-:Y:S01]  /*1cc20*/  BPT.TRAP 0x1 ;  /* 0x000000040000795c */ /* 0x000fe20000300000 */
.L_x_803:
[----:B------:R-:W-:Y:S02]  /*1cc30*/  LEA R25, R25, R4, 0x3 ;  /* 0x0000000419197211 */ /* 0x000fe400078e18ff */
[----:B------:R-:W-:-:S04]  /*1cc40*/  SHF.L.U32 R2, R2, 0x1f, RZ ;  /* 0x0000001f02027819 */ /* 0x000fc800000006ff */
[----:B------:R-:W1:Y:S02]  /*1cc50*/  SYNCS.PHASECHK.TRANS64.TRYWAIT P1, [R25+URZ+0x28840], R2 ;  /* 0x02884002190075a7 */ /* 0x000e64000802017f */
[----:B-1----:R-:W-:Y:S05]  /*1cc60*/  @!P1 BRA `(.L_x_804) ;  /* 0x00000064000c9947 */ /* 0x002fea0003800000 */
.L_x_1054:
[----:B------:R-:W-:Y:S05]  /*1cc70*/  @!P0 BRA `(.L_x_805) ;  /* 0x0000000000048947 */ /* 0x000fea0003800000 */
[----:B------:R-:W-:Y:S01]  /*1cc80*/  BPT.TRAP 0x1 ;  /* 0x000000040000795c */ /* 0x000fe20000300000 */
.L_x_805:
[----:B------:R-:W3:Y:S02]  /*1cc90*/  SYNCS.PHASECHK.TRANS64.TRYWAIT P1, [R5+URZ+0x28860], R0 ;  /* 0x02886000050075a7 */ /* 0x000ee4000802017f */
[----:B---3--:R-:W-:Y:S05]  /*1cca0*/  @!P1 BRA `(.L_x_806) ;  /* 0x0000006400109947 */ /* 0x008fea0003800000 */
.L_x_1055:
[----:B------:R-:W-:Y:S05]  /*1ccb0*/  @!P0 BRA `(.L_x_807) ;  /* 0x0000000000048947 */ /* 0x000fea0003800000 */
[----:B------:R-:W-:Y:S01]  /*1ccc0*/  BPT.TRAP 0x1 ;  /* 0x000000040000795c */ /* 0x000fe20000300000 */
.L_x_807:
[----:B----4-:R4:W0:Y:S02]  /*1ccd0*/  SYNCS.PHASECHK.TRANS64.TRYWAIT P0, [R25+URZ+0x28860], R2 ;  /* 0x02886002190075a7 */ /* 0x010824000800017f */
[----:B0-----:R-:W-:Y:S05]  /*1cce0*/  @!P0 NANOSLEEP.SYNCS 0x989680 ;  /* 0x009896800000895d */ /* 0x001fea0003900000 */
[----:B------:R-:W0:Y:S02]  /*1ccf0*/  @!P0 SYNCS.PHASECHK.TRANS64 P0, [R25+URZ+0x28860], R2 ;  /* 0x02886002190085a7 */ /* 0x000e24000800007f */
[----:B0-----:R-:W-:Y:S05]  /*1cd00*/  @!P0 BRA `(.L_x_807) ;  /* 0xfffffffc00f08947 */ /* 0x001fea000383ffff */
.L_x_478:
[----:B------:R-:W-:Y:S05]  /*1cd10*/  BSYNC B9 ;  /* 0x0000000000097941 */ /* 0x000fea0003800000 */
.L_x_475:
[----:B------:R-:W-:Y:S05]  /*1cd20*/  EXIT ;  /* 0x000000000000794d */ /* 0x000fea0003800000 */
.L_x_502:
[----:B0-----:R0:W1:Y:S02]  /*1cd30*/  SYNCS.PHASECHK.TRANS64.TRYWAIT P6, [R90+URZ+0x28890], R101 ;  /* 0x028890655a0075a7 */ /* 0x00106400080c017f */
[----:B-1----:R-:W-:Y:S05]  /*1cd40*/  @!P6 NANOSLEEP.SYNCS 0x989680 ;  /* 0x009896800000e95d */ /* 0x002fea0003900000 */
[----:B------:R-:W1:Y:S02]  /*1cd50*/  @!P6 SYNCS.PHASECHK.TRANS64 P6, [R90+URZ+0x28890], R101 ;  /* 0x028890655a00e5a7 */ /* 0x000e6400080c007f */
[----:B-1----:R-:W-:Y:S05]  /*1cd60*/  @!P6 BRA `(.L_x_502) ;  /* 0xfffffffc00f0e947 */ /* 0x002fea000383ffff */
[----:B------:R-:W-:Y:S05]  /*1cd70*/  BRA `(.L_x_808) ;  /* 0xfffffe6400b47947 */ /* 0x000fea000383ffff */
.L_x_503:
[----:B------:R-:W-:Y:S01]  /*1cd80*/  BSSY B1, `(.L_x_809) ;  /* 0x0000008000017945 */ /* 0x000fe20003800000 */
[----:B------:R-:W-:Y:S02]  /*1cd90*/  IMAD.MOV.U32 R13, RZ, RZ, R106 ;  /* 0x000000ffff0d7224 */ /* 0x000fe400078e006a */
[----:B------:R-:W-:Y:S02]  /*1cda0*/  IMAD.MOV.U32 R12, RZ, RZ, RZ ;  /* 0x000000ffff0c7224 */ /* 0x000fe400078e00ff */
[----:B------:R-:W-:Y:S02]  /*1cdb0*/  IMAD.MOV.U32 R11, RZ, RZ, 0x181f ;  /* 0x0000181fff0b7424 */ /* 0x000fe400078e00ff */
[----:B------:R-:W-:-:S07]  /*1cdc0*/  IMAD.MOV.U32 R15, RZ, RZ, -0x1 ;  /* 0xffffffffff0f7424 */ /* 0x000fce00078e00ff */
[----:B0-----:R-:W-:Y:S05]  /*1cdd0*/  WARPSYNC.COLLECTIVE R15, `(.L_x_810) ;  /* 0x000000000f087348 */ /* 0x001fea0003c00000 */
[----:B------:R1:W2:Y:S02]  /*1cde0*/  SHFL.IDX P6, R14, R13, R12, R11 ;  /* 0x0000000c0d0e7389 */ /* 0x0002a400000c000b */
[----:B012---:R-:W-:Y:S01]  /*1cdf0*/  ENDCOLLECTIVE ;  /* 0x000000000000791b */ /* 0x007fe20003800000 */
.L_x_810:
[----:B------:R-:W-:Y:S05]  /*1ce00*/  BSYNC B1 ;  /* 0x0000000000017941 */ /* 0x000fea0003800000 */
.L_x_809:
[----:B------:R-:W-:Y:S01]  /*1ce10*/  IMAD.MOV.U32 R13, RZ, RZ, R107 ;  /* 0x000000ffff0d7224 */ /* 0x000fe200078e006b */
[----:B------:R-:W-:Y:S01]  /*1ce20*/  MOV R15, 0xffffffff ;  /* 0xffffffff000f7802 */ /* 0x000fe20000000f00 */
[----:B------:R-:W-:Y:S02]  /*1ce30*/  IMAD.MOV.U32 R12, RZ, RZ, RZ ;  /* 0x000000ffff0c7224 */ /* 0x000fe400078e00ff */
[----:B------:R-:W-:Y:S02]  /*1ce40*/  IMAD.MOV.U32 R11, RZ, RZ, 0x181f ;  /* 0x0000181fff0b7424 */ /* 0x000fe400078e00ff */
[----:B------:R-:W-:-:S07]  /*1ce50*/  IMAD.MOV.U32 R75, RZ, RZ, R14 ;  /* 0x000000ffff4b7224 */ /* 0x000fce00078e000e */
[----:B------:R-:W-:Y:S05]  /*1ce60*/  WARPSYNC.COLLECTIVE R15, `(.L_x_811) ;  /* 0x000000000f087348 */ /* 0x000fea0003c00000 */
[----:B------:R0:W1:Y:S02]  /*1ce70*/  SHFL.IDX P6, R14, R13, R12, R11 ;  /* 0x0000000c0d0e7389 */ /* 0x00006400000c000b */
[----:B01----:R-:W-:Y:S01]  /*1ce80*/  ENDCOLLECTIVE ;  /* 0x000000000000791b */ /* 0x003fe20003800000 */
.L_x_811:
[----:B------:R-:W-:Y:S01]  /*1ce90*/  IMAD.MOV.U32 R74, RZ, RZ, R14 ;  /* 0x000000ffff4a7224 */ /* 0x000fe200078e000e */
[----:B------:R-:W-:Y:S06]  /*1cea0*/  BRA `(.L_x_812) ;  /* 0xfffffe64007c7947 */ /* 0x000fec000383ffff */
.L_x_512:
[----:B------:R-:W-:Y:S01]  /*1ceb0*/  BSSY B1, `(.L_x_813) ;  /* 0x0000008000017945 */ /* 0x000fe20003800000 */
[----:B0---4-:R-:W-:Y:S02]  /*1cec0*/  IMAD.MOV.U32 R13, RZ, RZ, R106 ;  /* 0x000000ffff0d7224 */ /* 0x011fe400078e006a */
[----:B------:R-:W-:Y:S02]  /*1ced0*/  IMAD.MOV.U32 R12, RZ, RZ, 0x1 ;  /* 0x00000001ff0c7424 */ /* 0x000fe400078e00ff */
[----:B------:R-:W-:Y:S02]  /*1cee0*/  IMAD.MOV.U32 R11, RZ, RZ, 0x181f ;  /* 0x0000181fff0b7424 */ /* 0x000fe400078e00ff */
[----:B------:R-:W-:-:S07]  /*1cef0*/  IMAD.MOV.U32 R15, RZ, RZ, -0x1 ;  /* 0xffffffffff0f7424 */ /* 0x000fce00078e00ff */
[----:B-123--:R-:W-:Y:S05]  /*1cf00*/  WARPSYNC.COLLECTIVE R15, `(.L_x_814) ;  /* 0x000000000f087348 */ /* 0x00efea0003c00000 */
[----:B------:R0:W4:Y:S02]  /*1cf10*/  SHFL.IDX P6, R14, R13, R12, R11 ;  /* 0x0000000c0d0e7389 */ /* 0x00012400000c000b */
[----:B01234-:R-:W-:Y:S01]  /*1cf20*/  ENDCOLLECTIVE ;  /* 0x000000000000791b */ /* 0x01ffe20003800000 */
.L_x_814:
[----:B------:R-:W-:Y:S05]  /*1cf30*/  BSYNC B1 ;  /* 0x0000000000017941 */ /* 0x000fea0003800000 */
.L_x_813:
[----:B------:R-:W-:Y:S01]  /*1cf40*/  IMAD.MOV.U32 R13, RZ, RZ, R107 ;  /* 0x000000ffff0d7224 */ /* 0x000fe200078e006b */
[----:B------:R-:W-:Y:S01]  /*1cf50*/  MOV R11, 0x181f ;  /* 0x0000181f000b7802 */ /* 0x000fe20000000f00 */
[----:B------:R-:W-:Y:S02]  /*1cf60*/  IMAD.MOV.U32 R12, RZ, RZ, 0x1 ;  /* 0x00000001ff0c7424 */ /* 0x000fe400078e00ff */
[----:B------:R-:W-:Y:S02]  /*1cf70*/  IMAD.MOV.U32 R15, RZ, RZ, -0x1 ;  /* 0xffffffffff0f7424 */ /* 0x000fe400078e00ff */
[----:B------:R-:W-:-:S07]  /*1cf80*/  IMAD.MOV.U32 R67, RZ, RZ, R14 ;  /* 0x000000ffff437224 */ /* 0x000fce00078e000e */
[----:B------:R-:W-:Y:S05]  /*1cf90*/  WARPSYNC.COLLECTIVE R15, `(.L_x_815) ;  /* 0x000000000f087348 */ /* 0x000fea0003c00000 */
[----:B------:R0:W1:Y:S02]  /*1cfa0*/  SHFL.IDX P6, R14, R13, R12, R11 ;  /* 0x0000000c0d0e7389 */ /* 0x00006400000c000b */
[----:B01----:R-:W-:Y:S01]  /*1cfb0*/  ENDCOLLECTIVE ;  /* 0x000000000000791b */ /* 0x003fe20003800000 */
.L_x_815:
[----:B------:R-:W-:Y:S01]  /*1cfc0*/  IMAD.MOV.U32 R66, RZ, RZ, R14 ;  /* 0x000000ffff427224 */ /* 0x000fe200078e000e */
[----:B------:R-:W-:Y:S06]  /*1cfd0*/  BRA `(.L_x_816) ;  /* 0xfffffe6c000c7947 */ /* 0x000fec000383ffff */
.L_x_521:
        /* <DEDUP_REMOVED lines=8> */
.L_x_818:
[----:B------:R-:W-:Y:S05]  /*1d060*/  BSYNC B1 ;  /* 0x0000000000017941 */ /* 0x000fea0003800000 */
.L_x_817:
        /* <DEDUP_REMOVED lines=8> */
.L_x_819:
[----:B------:R-:W-:Y:S01]  /*1d0f0*/  IMAD.MOV.U32 R58, RZ, RZ, R14 ;  /* 0x000000ffff3a7224 */ /* 0x000fe200078e000e */
[----:B------:R-:W-:Y:S06]  /*1d100*/  BRA `(.L_x_820) ;  /* 0xfffffe7000a07947 */ /* 0x000fec000383ffff */
.L_x_530:
        /* <DEDUP_REMOVED lines=8> */
.L_x_822:
[----:B------:R-:W-:Y:S05]  /*1d190*/  BSYNC B1 ;  /* 0x0000000000017941 */ /* 0x000fea0003800000 */
.L_x_821:
[----:B------:R-:W-:Y:S01]  /*1d1a0*/  MOV R13, R107 ;  /* 0x0000006b000d7202 */ /* 0x000fe20000000f00 */
[----:B------:R-:W-:Y:S02]  /*1d1b0*/  IMAD.MOV.U32 R12, RZ, RZ, 0x3 ;  /* 0x00000003ff0c7424 */ /* 0x000fe400078e00ff */
[----:B------:R-:W-:Y:S02]  /*1d1c0*/  IMAD.MOV.U32 R11, RZ, RZ, 0x181f ;  /* 0x0000181fff0b7424 */ /* 0x000fe400078e00ff */
[----:B------:R-:W-:Y:S02]  /*1d1d0*/  IMAD.MOV.U32 R15, RZ, RZ, -0x1 ;  /* 0xffffffffff0f7424 */ /* 0x000fe400078e00ff */
[----:B------:R-:W-:-:S07]  /*1d1e0*/  IMAD.MOV.U32 R51, RZ, RZ, R14 ;  /* 0x000000ffff337224 */ /* 0x000fce00078e000e */
[----:B------:R-:W-:Y:S05]  /*1d1f0*/  WARPSYNC.COLLECTIVE R15, `(.L_x_823) ;  /* 0x000000000f087348 */ /* 0x000fea0003c00000 */
[----:B------:R0:W1:Y:S02]  /*1d200*/  SHFL.IDX P6, R14, R13, R12, R11 ;  /* 0x0000000c0d0e7389 */ /* 0x00006400000c000b */
[----:B01----:R-:W-:Y:S01]  /*1d210*/  ENDCOLLECTIVE ;  /* 0x000000000000791b */ /* 0x003fe20003800000 */
.L_x_823:
[----:B------:R-:W-:Y:S01]  /*1d220*/  IMAD.MOV.U32 R107, RZ, RZ, R14 ;  /* 0x000000ffff6b7224 */ /* 0x000fe200078e000e */
[----:B------:R-:W-:Y:S06]  /*1d230*/  BRA `(.L_x_824) ;  /* 0xfffffe7800307947 */ /* 0x000fec000383ffff */
.L_x_542:
[----:B-1----:R1:W2:Y:S02]  /*1d240*/  SYNCS.PHASECHK.TRANS64.TRYWAIT P4, [R90+URZ+0x28890], R101 ;  /* 0x028890655a0075a7 */ /* 0x0022a4000808017f */
[----:B--2---:R-:W-:Y:S05]  /*1d250*/  @!P4 NANOSLEEP.SYNCS 0x989680 ;  /* 0x009896800000c95d */ /* 0x004fea0003900000 */
[----:B------:R-:W2:Y:S02]  /*1d260*/  @!P4 SYNCS.PHASECHK.TRANS64 P4, [R90+URZ+0x28890], R101 ;  /* 0x028890655a00c5a7 */ /* 0x000ea4000808007f */
[----:B--2---:R-:W-:Y:S05]  /*1d270*/  @!P4 BRA `(.L_x_542) ;  /* 0xfffffffc00f0c947 */ /* 0x004fea000383ffff */
[----:B------:R-:W-:Y:S05]  /*1d280*/  BRA `(.L_x_825) ;  /* 0xfffffe8800687947 */ /* 0x000fea000383ffff */
.L_x_543:
[----:B------:R-:W-:Y:S01]  /*1d290*/  BSSY B1, `(.L_x_826) ;  /* 0x0000008000017945 */ /* 0x000fe20003800000 */
[----:B------:R-:W-:Y:S02]  /*1d2a0*/  IMAD.MOV.U32 R13, RZ, RZ, R106 ;  /* 0x000000ffff0d7224 */ /* 0x000fe400078e006a */
[----:B------:R-:W-:Y:S02]  /*1d2b0*/  IMAD.MOV.U32 R12, RZ, RZ, RZ ;  /* 0x000000ffff0c7224 */ /* 0x000fe400078e00ff */
[----:B------:R-:W-:Y:S02]  /*1d2c0*/  IMAD.MOV.U32 R11, RZ, RZ, 0x181f ;  /* 0x0000181fff0b7424 */ /* 0x000fe400078e00ff */
[----:B------:R-:W-:-:S07]  /*1d2d0*/  IMAD.MOV.U32 R15, RZ, RZ, -0x1 ;  /* 0xffffffffff0f7424 */ /* 0x000fce00078e00ff */
[----:B-1----:R-:W-:Y:S05]  /*1d2e0*/  WARPSYNC.COLLECTIVE R15, `(.L_x_827) ;  /* 0x000000000f087348 */ /* 0x002fea0003c00000 */
[----:B------:R0:W2:Y:S02]  /*1d2f0*/  SHFL.IDX P6, R14, R13, R12, R11 ;  /* 0x0000000c0d0e7389 */ /* 0x0000a400000c000b */
[----:B012---:R-:W-:Y:S01]  /*1d300*/  ENDCOLLECTIVE ;  /* 0x000000000000791b */ /* 0x007fe20003800000 */
.L_x_827:
[----:B------:R-:W-:Y:S05]  /*1d310*/  BSYNC B1 ;  /* 0x0000000000017941 */ /* 0x000fea0003800000 */
.L_x_826:
[----:B------:R-:W-:Y:S01]  /*1d320*/  IMAD.MOV.U32 R13, RZ, RZ, R107 ;  /* 0x000000ffff0d7224 */ /* 0x000fe200078e006b */
[----:B------:R-:W-:Y:S01]  /*1d330*/  MOV R105, R14 ;  /* 0x0000000e00697202 */ /* 0x000fe20000000f00 */
[----:B------:R-:W-:Y:S02]  /*1d340*/  IMAD.MOV.U32 R12, RZ, RZ, RZ ;  /* 0x000000ffff0c7224 */ /* 0x000fe400078e00ff */
[----:B------:R-:W-:Y:S02]  /*1d350*/  IMAD.MOV.U32 R11, RZ, RZ, 0x181f ;  /* 0x0000181fff0b7424 */ /* 0x000fe400078e00ff */
[----:B------:R-:W-:-:S07]  /*1d360*/  IMAD.MOV.U32 R15, RZ, RZ, -0x1 ;  /* 0xffffffffff0f7424 */ /* 0x000fce00078e00ff */
[----:B------:R-:W-:Y:S05]  /*1d370*/  WARPSYNC.COLLECTIVE R15, `(.L_x_828) ;  /* 0x000000000f087348 */ /* 0x000fea0003c00000 */
[----:B------:R0:W1:Y:S02]  /*1d380*/  SHFL.IDX P6, R14, R13, R12, R11 ;  /* 0x0000000c0d0e7389 */ /* 0x00006400000c000b */
[----:B01----:R-:W-:Y:S01]  /*1d390*/  ENDCOLLECTIVE ;  /* 0x000000000000791b */ /* 0x003fe20003800000 */
.L_x_828:
[----:B------:R-:W-:Y:S01]  /*1d3a0*/  IMAD.MOV.U32 R104, RZ, RZ, R14 ;  /* 0x000000ffff687224 */ /* 0x000fe200078e000e */
[----:B------:R-:W-:Y:S06]  /*1d3b0*/  BRA `(.L_x_829) ;  /* 0xfffffe8800347947 */ /* 0x000fec000383ffff */
.L_x_548:
[----:B------:R-:W-:Y:S01]  /*1d3c0*/  BSSY B1, `(.L_x_830) ;  /* 0x0000008000017945 */ /* 0x000fe20003800000 */
[----:B----4-:R-:W-:Y:S01]  /*1d3d0*/  IMAD.MOV.U32 R13, RZ, RZ, R106 ;  /* 0x000000ffff0d7224 */ /* 0x010fe200078e006a */
[----:B------:R-:W-:Y:S01]  /*1d3e0*/  MOV R15, 0xffffffff ;  /* 0xffffffff000f7802 */ /* 0x000fe20000000f00 */
[----:B------:R-:W-:Y:S02]  /*1d3f0*/  IMAD.MOV.U32 R12, RZ, RZ, 0x1 ;  /* 0x00000001ff0c7424 */ /* 0x000fe400078e00ff */
[----:B------:R-:W-:-:S07]  /*1d400*/  IMAD.MOV.U32 R11, RZ, RZ, 0x181f ;  /* 0x0000181fff0b7424 */ /* 0x000fce00078e00ff */
[----:B0123--:R-:W-:Y:S05]  /*1d410*/  WARPSYNC.COLLECTIVE R15, `(.L_x_831) ;  /* 0x000000000f087348 */ /* 0x00ffea0003c00000 */
[----:B------:R4:W0:Y:S02]  /*1d420*/  SHFL.IDX P6, R14, R13, R12, R11 ;  /* 0x0000000c0d0e7389 */ /* 0x00082400000c000b */
[----:B01234-:R-:W-:Y:S01]  /*1d430*/  ENDCOLLECTIVE ;  /* 0x000000000000791b */ /* 0x01ffe20003800000 */
.L_x_831:
[----:B------:R-:W-:Y:S05]  /*1d440*/  BSYNC B1 ;  /* 0x0000000000017941 */ /* 0x000fea0003800000 */
.L_x_830:
[----:B------:R-:W-:Y:S02]  /*1d450*/  IMAD.MOV.U32 R13, RZ, RZ, R107 ;  /* 0x000000ffff0d7224 */ /* 0x000fe400078e006b */
[----:B------:R-:W-:Y:S02]  /*1d460*/  IMAD.MOV.U32 R12, RZ, RZ, 0x1 ;  /* 0x00000001ff0c7424 */ /* 0x000fe400078e00ff */
[----:B------:R-:W-:Y:S02]  /*1d470*/  IMAD.MOV.U32 R11, RZ, RZ, 0x181f ;  /* 0x0000181fff0b7424 */ /* 0x000fe400078e00ff */
[----:B------:R-:W-:Y:S02]  /*1d480*/  IMAD.MOV.U32 R15, RZ, RZ, -0x1 ;  /* 0xffffffffff0f7424 */ /* 0x000fe400078e00ff */
[----:B------:R-:W-:-:S07]  /*1d490*/  IMAD.MOV.U32 R47, RZ, RZ, R14 ;  /* 0x000000ffff2f7224 */ /* 0x000fce00078e000e */
[----:B------:R-:W-:Y:S05]  /*1d4a0*/  WARPSYNC.COLLECTIVE R15, `(.L_x_832) ;  /* 0x000000000f087348 */ /* 0x000fea0003c00000 */
[----:B------:R0:W1:Y:S02]  /*1d4b0*/  SHFL.IDX P6, R14, R13, R12, R11 ;  /* 0x0000000c0d0e7389 */ /* 0x00006400000c000b */
[----:B01----:R-:W-:Y:S01]  /*1d4c0*/  ENDCOLLECTIVE ;  /* 0x000000000000791b */ /* 0x003fe20003800000 */
.L_x_832:
[----:B------:R-:W-:Y:S01]  /*1d4d0*/  IMAD.MOV.U32 R46, RZ, RZ, R14 ;  /* 0x000000ffff2e7224 */ /* 0x000fe200078e000e */
[----:B------:R-:W-:Y:S06]  /*1d4e0*/  BRA `(.L_x_833) ;  /* 0xfffffe8c00e87947 */ /* 0x000fec000383ffff */
.L_x_553:
[----:B------:R-:W-:Y:S01]  /*1d4f0*/  BSSY B1, `(.L_x_834) ;  /* 0x0000008000017945 */ /* 0x000fe20003800000 */
[----:B0---4-:R-:W-:Y:S01]  /*1d500*/  IMAD.MOV.U32 R13, RZ, RZ, R106 ;  /* 0x000000ffff0d7224 */ /* 0x011fe200078e006a */
[----:B------:R-:W-:Y:S01]  /*1d510*/  MOV R11, 0x181f ;  /* 0x0000181f000b7802 */ /* 0x000fe20000000f00 */
[----:B------:R-:W-:Y:S02]  /*1d520*/  IMAD.MOV.U32 R12, RZ, RZ, 0x2 ;  /* 0x00000002ff0c7424 */ /* 0x000fe400078e00ff */
[----:B------:R-:W-:-:S07]  /*1d530*/  IMAD.MOV.U32 R15, RZ, RZ, -0x1 ;  /* 0xffffffffff0f7424 */ /* 0x000fce00078e00ff */
[----:B-123--:R-:W-:Y:S05]  /*1d540*/  WARPSYNC.COLLECTIVE R15, `(.L_x_835) ;  /* 0x000000000f087348 */ /* 0x00efea0003c00000 */
[----:B------:R0:W4:Y:S02]  /*1d550*/  SHFL.IDX P6, R14, R13, R12, R11 ;  /* 0x0000000c0d0e7389 */ /* 0x00012400000c000b */
[----:B01234-:R-:W-:Y:S01]  /*1d560*/  ENDCOLLECTIVE ;  /* 0x000000000000791b */ /* 0x01ffe20003800000 */
.L_x_835:
[----:B------:R-:W-:Y:S05]  /*1d570*/  BSYNC B1 ;  /* 0x0000000000017941 */ /* 0x000fea0003800000 */
.L_x_834:
        /* <DEDUP_REMOVED lines=8> */
.L_x_836:
[----:B------:R-:W-:Y:S01]  /*1d600*/  IMAD.MOV.U32 R46, RZ, RZ, R14 ;  /* 0x000000ffff2e7224 */ /* 0x000fe200078e000e */
[----:B------:R-:W-:Y:S06]  /*1d610*/  BRA `(.L_x_837) ;  /* 0xfffffe94009c7947 */ /* 0x000fec000383ffff */
.L_x_558:
        /* <DEDUP_REMOVED lines=8> */
.L_x_839:
[----:B------:R-:W-:Y:S05]  /*1d6a0*/  BSYNC B1 ;  /* 0x0000000000017941 */ /* 0x000fea0003800000 */
.L_x_838:
        /* <DEDUP_REMOVED lines=8> */
.L_x_840:
[----:B------:R-:W-:Y:S01]  /*1d730*/  IMAD.MOV.U32 R107, RZ, RZ, R14 ;  /* 0x000000ffff6b7224 */ /* 0x000fe200078e000e */
[----:B------:R-:W-:Y:S06]  /*1d740*/  BRA `(.L_x_841) ;  /* 0xfffffe9c004c7947 */ /* 0x000fec000383ffff */
.L_x_563:
[----:B-1----:R1:W2:Y:S02]  /*1d750*/  SYNCS.PHASECHK.TRANS64.TRYWAIT P3, [R90+URZ+0x28890], R101 ;  /* 0x028890655a0075a7 */ /* 0x0022a4000806017f */
[----:B--2---:R-:W-:Y:S05]  /*1d760*/  @!P3 NANOSLEEP.SYNCS 0x989680 ;  /* 0x009896800000b95d */ /* 0x004fea0003900000 */
[----:B------:R-:W2:Y:S02]  /*1d770*/  @!P3 SYNCS.PHASECHK.TRANS64 P3, [R90+URZ+0x28890], R101 ;  /* 0x028890655a00b5a7 */ /* 0x000ea4000806007f */
[----:B--2---:R-:W-:Y:S05]  /*1d780*/  @!P3 BRA `(.L_x_563) ;  /* 0xfffffffc00f0b947 */ /* 0x004fea000383ffff */
[----:B------:R-:W-:Y:S05]  /*1d790*/  BRA `(.L_x_842) ;  /* 0xfffffea4005c7947 */ /* 0x000fea000383ffff */
.L_x_564:
[----:B------:R-:W-:Y:S01]  /*1d7a0*/  BSSY B1, `(.L_x_843) ;  /* 0x0000008000017945 */ /* 0x000fe20003800000 */
[----:B------:R-:W-:Y:S01]  /*1d7b0*/  MOV R13, R45 ;  /* 0x0000002d000d7202 */ /* 0x000fe20000000f00 */
[----:B------:R-:W-:Y:S02]  /*1d7c0*/  IMAD.MOV.U32 R12, RZ, RZ, RZ ;  /* 0x000000ffff0c7224 */ /* 0x000fe400078e00ff */
[----:B------:R-:W-:Y:S02]  /*1d7d0*/  IMAD.MOV.U32 R11, RZ, RZ, 0x181f ;  /* 0x0000181fff0b7424 */ /* 0x000fe400078e00ff */
[----:B------:R-:W-:-:S07]  /*1d7e0*/  IMAD.MOV.U32 R15, RZ, RZ, -0x1 ;  /* 0xffffffffff0f7424 */ /* 0x000fce00078e00ff */
[----:B-1----:R-:W-:Y:S05]  /*1d7f0*/  WARPSYNC.COLLECTIVE R15, `(.L_x_844) ;  /* 0x000000000f087348 */ /* 0x002fea0003c00000 */
[----:B------:R0:W2:Y:S02]  /*1d800*/  SHFL.IDX P6, R14, R13, R12, R11 ;  /* 0x0000000c0d0e7389 */ /* 0x0000a400000c000b */
[----:B012---:R-:W-:Y:S01]  /*1d810*/  ENDCOLLECTIVE ;  /* 0x000000000000791b */ /* 0x007fe20003800000 */
.L_x_844:
[----:B------:R-:W-:Y:S05]  /*1d820*/  BSYNC B1 ;  /* 0x0000000000017941 */ /* 0x000fea0003800000 */
.L_x_843:
[----:B------:R-:W-:Y:S02]  /*1d830*/  IMAD.MOV.U32 R13, RZ, RZ, R44 ;  /* 0x000000ffff0d7224 */ /* 0x000fe400078e002c */
[----:B------:R-:W-:Y:S02]  /*1d840*/  IMAD.MOV.U32 R12, RZ, RZ, RZ ;  /* 0x000000ffff0c7224 */ /* 0x000fe400078e00ff */
[----:B------:R-:W-:Y:S02]  /*1d850*/  IMAD.MOV.U32 R11, RZ, RZ, 0x181f ;  /* 0x0000181fff0b7424 */ /* 0x000fe400078e00ff */
[----:B------:R-:W-:Y:S02]  /*1d860*/  IMAD.MOV.U32 R15, RZ, RZ, -0x1 ;  /* 0xffffffffff0f7424 */ /* 0x000fe400078e00ff */
[----:B------:R-:W-:-:S07]  /*1d870*/  IMAD.MOV.U32 R41, RZ, RZ, R14 ;  /* 0x000000ffff297224 */ /* 0x000fce00078e000e */
[----:B------:R-:W-:Y:S05]  /*1d880*/  WARPSYNC.COLLECTIVE R15, `(.L_x_845) ;  /* 0x000000000f087348 */ /* 0x000fea0003c00000 */
[----:B------:R0:W1:Y:S02]  /*1d890*/  SHFL.IDX P6, R14, R13, R12, R11 ;  /* 0x0000000c0d0e7389 */ /* 0x00006400000c000b */
[----:B01----:R-:W-:Y:S01]  /*1d8a0*/  ENDCOLLECTIVE ;  /* 0x000000000000791b */ /* 0x003fe20003800000 */
.L_x_845:
[----:B------:R-:W-:Y:S05]  /*1d8b0*/  BRA `(.L_x_846) ;  /* 0xfffffea4007c7947 */ /* 0x000fea000383ffff */
.L_x_567:
[----:B------:R-:W-:Y:S01]  /*1d8c0*/  BSSY B1, `(.L_x_847) ;  /* 0x0000008000017945 */ /* 0x000fe20003800000 */
[----:B----4-:R-:W-:Y:S01]  /*1d8d0*/  MOV R13, R45 ;  /* 0x0000002d000d7202 */ /* 0x010fe20000000f00 */
[----:B------:R-:W-:Y:S02]  /*1d8e0*/  IMAD.MOV.U32 R12, RZ, RZ, 0x1 ;  /* 0x00000001ff0c7424 */ /* 0x000fe400078e00ff */
[----:B------:R-:W-:Y:S02]  /*1d8f0*/  IMAD.MOV.U32 R11, RZ, RZ, 0x181f ;  /* 0x0000181fff0b7424 */ /* 0x000fe400078e00ff */
[----:B------:R-:W-:-:S07]  /*1d900*/  IMAD.MOV.U32 R15, RZ, RZ, -0x1 ;  /* 0xffffffffff0f7424 */ /* 0x000fce00078e00ff */
[----:B0123--:R-:W-:Y:S05]  /*1d910*/  WARPSYNC.COLLECTIVE R15, `(.L_x_848) ;  /* 0x000000000f087348 */ /* 0x00ffea0003c00000 */
[----:B---3--:R3:W4:Y:S02]  /*1d920*/  SHFL.IDX P6, R14, R13, R12, R11 ;  /* 0x0000000c0d0e7389 */ /* 0x00872400000c000b */
[----:B01234-:R-:W-:Y:S01]  /*1d930*/  ENDCOLLECTIVE ;  /* 0x000000000000791b */ /* 0x01ffe20003800000 */
.L_x_848:
[----:B------:R-:W-:Y:S05]  /*1d940*/  BSYNC B1 ;  /* 0x0000000000017941 */ /* 0x000fea0003800000 */
.L_x_847:
        /* <DEDUP_REMOVED lines=8> */
.L_x_849:
[----:B------:R-:W-:Y:S05]  /*1d9d0*/  BRA `(.L_x_850) ;  /* 0xfffffea4007c7947 */ /* 0x000fea000383ffff */
.L_x_570:
[----:B------:R-:W-:Y:S01]  /*1d9e0*/  BSSY B1, `(.L_x_851) ;  /* 0x0000008000017945 */ /* 0x000fe20003800000 */
[----:B---3--:R-:W-:Y:S01]  /*1d9f0*/  MOV R13, R45 ;  /* 0x0000002d000d7202 */ /* 0x008fe20000000f00 */
[----:B------:R-:W-:Y:S02]  /*1da00*/  IMAD.MOV.U32 R12, RZ, RZ, 0x2 ;  /* 0x00000002ff0c7424 */ /* 0x000fe400078e00ff */
[----:B------:R-:W-:Y:S02]  /*1da10*/  IMAD.MOV.U32 R11, RZ, RZ, 0x181f ;  /* 0x0000181fff0b7424 */ /* 0x000fe400078e00ff */
[----:B------:R-:W-:-:S07]  /*1da20*/  IMAD.MOV.U32 R15, RZ, RZ, -0x1 ;  /* 0xffffffffff0f7424 */ /* 0x000fce00078e00ff */
[----:B012-4-:R-:W-:Y:S05]  /*1da30*/  WARPSYNC.COLLECTIVE R15, `(.L_x_852) ;  /* 0x000000000f087348 */ /* 0x017fea0003c00000 */
[----:B------:R3:W0:Y:S02]  /*1da40*/  SHFL.IDX P6, R14, R13, R12, R11 ;  /* 0x0000000c0d0e7389 */ /* 0x00062400000c000b */
[----:B01234-:R-:W-:Y:S01]  /*1da50*/  ENDCOLLECTIVE ;  /* 0x000000000000791b */ /* 0x01ffe20003800000 */
.L_x_852:
[----:B------:R-:W-:Y:S05]  /*1da60*/  BSYNC B1 ;  /* 0x0000000000017941 */ /* 0x000fea0003800000 */
.L_x_851:
        /* <DEDUP_REMOVED lines=8> */
.L_x_853:
[----:B------:R-:W-:Y:S05]  /*1daf0*/  BRA `(.L_x_854) ;  /* 0xfffffea400807947 */ /* 0x000fea000383ffff */
.L_x_573:
[----:B------:R-:W-:Y:S01]  /*1db00*/  BSSY B1, `(.L_x_855) ;  /* 0x0000008000017945 */ /* 0x000fe20003800000 */
[----:B0-----:R-:W-:Y:S01]  /*1db10*/  MOV R13, R45 ;  /* 0x0000002d000d7202 */ /* 0x001fe20000000f00 */
[----:B------:R-:W-:Y:S02]  /*1db20*/  IMAD.MOV.U32 R12, RZ, RZ, 0x3 ;  /* 0x00000003ff0c7424 */ /* 0x000fe400078e00ff */
[----:B------:R-:W-:Y:S02]  /*1db30*/  IMAD.MOV.U32 R11, RZ, RZ, 0x181f ;  /* 0x0000181fff0b7424 */ /* 0x000fe400078e00ff */
[----:B------:R-:W-:-:S07]  /*1db40*/  IMAD.MOV.U32 R15, RZ, RZ, -0x1 ;  /* 0xffffffffff0f7424 */ /* 0x000fce00078e00ff */
[----:B-1234-:R-:W-:Y:S05]  /*1db50*/  WARPSYNC.COLLECTIVE R15, `(.L_x_856) ;  /* 0x000000000f087348 */ /* 0x01efea0003c00000 */
[----:B------:R0:W0:Y:S02]  /*1db60*/  SHFL.IDX P6, R14, R13, R12, R11 ;  /* 0x0000000c0d0e7389 */ /* 0x00002400000c000b */
[----:B01234-:R-:W-:Y:S01]  /*1db70*/  ENDCOLLECTIVE ;  /* 0x000000000000791b */ /* 0x01ffe20003800000 */
.L_x_856:
[----:B------:R-:W-:Y:S05]  /*1db80*/  BSYNC B1 ;  /* 0x0000000000017941 */ /* 0x000fea0003800000 */
.L_x_855:
        /* <DEDUP_REMOVED lines=8> */
.L_x_857:
[----:B------:R-:W-:Y:S05]  /*1dc10*/  BRA `(.L_x_858) ;  /* 0xfffffea400847947 */ /* 0x000fea000383ffff */
.L_x_577:
[----:B------:R0:W0:Y:S02]  /*1dc20*/  SYNCS.PHASECHK.TRANS64.TRYWAIT P4, [R90+URZ+0x288b0], R101 ;  /* 0x0288b0655a0075a7 */ /* 0x000024000808017f */
[----:B0-----:R-:W-:Y:S05]  /*1dc30*/  @!P4 NANOSLEEP.SYNCS 0x989680 ;  /* 0x009896800000c95d */ /* 0x001fea0003900000 */
[----:B------:R-:W0:Y:S02]  /*1dc40*/  @!P4 SYNCS.PHASECHK.TRANS64 P4, [R90+URZ+0x288b0], R101 ;  /* 0x0288b0655a00c5a7 */ /* 0x000e24000808007f */
[----:B0-----:R-:W-:Y:S05]  /*1dc50*/  @!P4 BRA `(.L_x_577) ;  /* 0xfffffffc00f0c947 */ /* 0x001fea000383ffff */
[----:B------:R-:W-:Y:S05]  /*1dc60*/  BRA `(.L_x_859) ;  /* 0xfffffea800007947 */ /* 0x000fea000383ffff */
.L_x_591:
[----:B------:R-:W1:Y:S01]  /*1dc70*/  S2R R5, SR_TID.X ;  /* 0x0000000000057919 */ /* 0x000e620000002100 */
[----:B------:R-:W-:Y:S01]  /*1dc80*/  BSSY B0, `(.L_x_860) ;  /* 0x000000c000007945 */ /* 0x000fe20003800000 */
[----:B------:R-:W-:Y:S02]  /*1dc90*/  IMAD.MOV.U32 R12, RZ, RZ, RZ ;  /* 0x000000ffff0c7224 */ /* 0x000fe400078e00ff */
[----:B------:R-:W-:Y:S02]  /*1dca0*/  IMAD.MOV.U32 R11, RZ, RZ, 0x1f ;  /* 0x0000001fff0b7424 */ /* 0x000fe400078e00ff */
[----:B------:R-:W-:Y:S01]  /*1dcb0*/  IMAD.MOV.U32 R15, RZ, RZ, -0x1 ;  /* 0xffffffffff0f7424 */ /* 0x000fe200078e00ff */
[----:B-1----:R-:W-:-:S04]  /*1dcc0*/  IADD3 R5, R5, -0x80, RZ ;  /* 0xffffff8005057810 */ /* 0x002fc80007ffe0ff */
[----:B------:R-:W-:-:S04]  /*1dcd0*/  SHF.R.S32.HI R4, RZ, 0x1f, R5 ;  /* 0x0000001fff047819 */ /* 0x000fc80000011405 */
[----:B------:R-:W-:-:S04]  /*1dce0*/  LEA.HI R4, R4, R5, RZ, 0x7 ;  /* 0x0000000504047211 */ /* 0x000fc800078f38ff */
[----:B------:R-:W-:-:S05]  /*1dcf0*/  SHF.R.S32.HI R4, RZ, 0x7, R4 ;  /* 0x00000007ff047819 */ /* 0x000fca0000011404 */
[----:B--2---:R-:W-:-:S07]  /*1dd00*/  IMAD.MOV.U32 R13, RZ, RZ, R4 ;  /* 0x000000ffff0d7224 */ /* 0x004fce00078e0004 */
[----:B0----5:R-:W-:Y:S05]  /*1dd10*/  WARPSYNC.COLLECTIVE R15, `(.L_x_861) ;  /* 0x000000000f087348 */ /* 0x021fea0003c00000 */
[----:B------:R1:W2:Y:S02]  /*1dd20*/  SHFL.IDX P6, R14, R13, R12, R11 ;  /* 0x0000000c0d0e7389 */ /* 0x0002a400000c000b */
[----:B012--5:R-:W-:Y:S01]  /*1dd30*/  ENDCOLLECTIVE ;  /* 0x000000000000791b */ /* 0x027fe20003800000 */
.L_x_861:
[----:B------:R-:W-:Y:S05]  /*1dd40*/  BSYNC B0 ;  /* 0x0000000000007941 */ /* 0x000fea0003800000 */
.L_x_860:
[----:B------:R-:W-:Y:S01]  /*1dd50*/  IMAD.MOV.U32 R195, RZ, RZ, R14 ;  /* 0x000000ffffc37224 */ /* 0x000fe200078e000e */
[----:B------:R-:W-:Y:S06]  /*1dd60*/  BRA `(.L_x_862) ;  /* 0xfffffeb000bc7947 */ /* 0x000fec000383ffff */
.L_x_601:
[----:B------:R-:W-:Y:S01]  /*1dd70*/  BSSY B1, `(.L_x_863) ;  /* 0x0000008000017945 */ /* 0x000fe20003800000 */
[----:B--2---:R-:W-:Y:S01]  /*1dd80*/  IMAD.MOV.U32 R13, RZ, RZ, R26 ;  /* 0x000000ffff0d7224 */ /* 0x004fe200078e001a */
[----:B------:R-:W-:Y:S01]  /*1dd90*/  MOV R15, 0xffffffff ;  /* 0xffffffff000f7802 */ /* 0x000fe20000000f00 */
[----:B------:R-:W-:Y:S02]  /*1dda0*/  IMAD.MOV.U32 R12, RZ, RZ, RZ ;  /* 0x000000ffff0c7224 */ /* 0x000fe400078e00ff */
[----:B------:R-:W-:-:S07]  /*1ddb0*/  IMAD.MOV.U32 R11, RZ, RZ, 0x181f ;  /* 0x0000181fff0b7424 */ /* 0x000fce00078e00ff */
[----:B------:R-:W-:Y:S05]  /*1ddc0*/  WARPSYNC.COLLECTIVE R15, `(.L_x_864) ;  /* 0x000000000f087348 */ /* 0x000fea0003c00000 */
[----:B------:R0:W1:Y:S02]  /*1ddd0*/  SHFL.IDX P6, R14, R13, R12, R11 ;  /* 0x0000000c0d0e7389 */ /* 0x00006400000c000b */
[----:B01----:R-:W-:Y:S01]  /*1dde0*/  ENDCOLLECTIVE ;  /* 0x000000000000791b */ /* 0x003fe20003800000 */
.L_x_864:
[----:B------:R-:W-:Y:S05]  /*1ddf0*/  BSYNC B1 ;  /* 0x0000000000017941 */ /* 0x000fea0003800000 */
.L_x_863:
        /* <DEDUP_REMOVED lines=8> */
.L_x_865:
[----:B------:R-:W-:Y:S02]  /*1de80*/  IMAD.MOV.U32 R13, RZ, RZ, R28 ;  /* 0x000000ffff0d7224 */ /* 0x000fe400078e001c */
[----:B------:R-:W-:-:S07]  /*1de90*/  IMAD.MOV.U32 R3, RZ, RZ, R14 ;  /* 0x000000ffff037224 */ /* 0x000fce00078e000e */
[----:B------:R-:W-:Y:S05]  /*1dea0*/  WARPSYNC.COLLECTIVE R15, `(.L_x_866) ;  /* 0x000000000f087348 */ /* 0x000fea0003c00000 */
[----:B------:R0:W1:Y:S02]  /*1deb0*/  SHFL.IDX P6, R14, R13, R12, R11 ;  /* 0x0000000c0d0e7389 */ /* 0x00006400000c000b */
[----:B01----:R-:W-:Y:S01]  /*1dec0*/  ENDCOLLECTIVE ;  /* 0x000000000000791b */ /* 0x003fe20003800000 */
.L_x_866:
[----:B------:R-:W-:Y:S01]  /*1ded0*/  MOV R13, R27 ;  /* 0x0000001b000d7202 */ /* 0x000fe20000000f00 */
[----:B------:R-:W-:-:S07]  /*1dee0*/  IMAD.MOV.U32 R4, RZ, RZ, R14 ;  /* 0x000000ffff047224 */ /* 0x000fce00078e000e */
[----:B------:R-:W-:Y:S05]  /*1def0*/  WARPSYNC.COLLECTIVE R15, `(.L_x_867) ;  /* 0x000000000f087348 */ /* 0x000fea0003c00000 */
[----:B------:R0:W1:Y:S02]  /*1df00*/  SHFL.IDX P6, R14, R13, R12, R11 ;  /* 0x0000000c0d0e7389 */ /* 0x00006400000c000b */
[----:B01----:R-:W-:Y:S01]  /*1df10*/  ENDCOLLECTIVE ;  /* 0x000000000000791b */ /* 0x003fe20003800000 */
.L_x_867:
[----:B------:R-:W-:Y:S05]  /*1df20*/  BRA `(.L_x_868) ;  /* 0xfffffeb400bc7947 */ /* 0x000fea000383ffff */
.L_x_605:
[----:B0-----:R0:W1:Y:S02]  /*1df30*/  SYNCS.PHASECHK.TRANS64.TRYWAIT P0, [R156+URZ+0x28800], R5 ;  /* 0x028800059c0075a7 */ /* 0x001064000800017f */
[----:B-1----:R-:W-:Y:S05]  /*1df40*/  @!P0 NANOSLEEP.SYNCS 0x989680 ;  /* 0x009896800000895d */ /* 0x002fea0003900000 */
[----:B------:R-:W1:Y:S02]  /*1df50*/  @!P0 SYNCS.PHASECHK.TRANS64 P0, [R156+URZ+0x28800], R5 ;  /* 0x028800059c0085a7 */ /* 0x000e64000800007f */
[----:B-1----:R-:W-:Y:S05]  /*1df60*/  @!P0 BRA `(.L_x_605) ;  /* 0xfffffffc00f08947 */ /* 0x002fea000383ffff */
[----:B------:R-:W-:Y:S05]  /*1df70*/  BRA `(.L_x_869) ;  /* 0xfffffeb800a07947 */ /* 0x000fea000383ffff */
.L_x_621:
[----:B------:R-:W-:Y:S01]  /*1df80*/  BSSY B1, `(.L_x_870) ;  /* 0x0000008000017945 */ /* 0x000fe20003800000 */
[----:B--2---:R-:W-:Y:S02]  /*1df90*/  IMAD.MOV.U32 R13, RZ, RZ, R26 ;  /* 0x000000ffff0d7224 */ /* 0x004fe400078e001a */
[----:B------:R-:W-:Y:S02]  /*1dfa0*/  IMAD.MOV.U32 R12, RZ, RZ, RZ ;  /* 0x000000ffff0c7224 */ /* 0x000fe400078e00ff */
[----:B------:R-:W-:Y:S02]  /*1dfb0*/  IMAD.MOV.U32 R11, RZ, RZ, 0x181f ;  /* 0x0000181fff0b7424 */ /* 0x000fe400078e00ff */
[----:B------:R-:W-:-:S07]  /*1dfc0*/  IMAD.MOV.U32 R15, RZ, RZ, -0x1 ;  /* 0xffffffffff0f7424 */ /* 0x000fce00078e00ff */
[----:B------:R-:W-:Y:S05]  /*1dfd0*/  WARPSYNC.COLLECTIVE R15, `(.L_x_871) ;  /* 0x000000000f087348 */ /* 0x000fea0003c00000 */
[----:B------:R0:W1:Y:S02]  /*1dfe0*/  SHFL.IDX P6, R14, R13, R12, R11 ;  /* 0x0000000c0d0e7389 */ /* 0x00006400000c000b */
[----:B01----:R-:W-:Y:S01]  /*1dff0*/  ENDCOLLECTIVE ;  /* 0x000000000000791b */ /* 0x003fe20003800000 */
.L_x_871:
[----:B------:R-:W-:Y:S05]  /*1e000*/  BSYNC B1 ;  /* 0x0000000000017941 */ /* 0x000fea0003800000 */
.L_x_870:
        /* <DEDUP_REMOVED lines=8> */
.L_x_872:
[----:B------:R-:W-:Y:S02]  /*1e090*/  IMAD.MOV.U32 R13, RZ, RZ, R28 ;  /* 0x000000ffff0d7224 */ /* 0x000fe400078e001c */
[----:B------:R-:W-:-:S07]  /*1e0a0*/  IMAD.MOV.U32 R3, RZ, RZ, R14 ;  /* 0x000000ffff037224 */ /* 0x000fce00078e000e */
[----:B------:R-:W-:Y:S05]  /*1e0b0*/  WARPSYNC.COLLECTIVE R15, `(.L_x_873) ;  /* 0x000000000f087348 */ /* 0x000fea0003c00000 */
[----:B------:R0:W1:Y:S02]  /*1e0c0*/  SHFL.IDX P6, R14, R13, R12, R11 ;  /* 0x0000000c0d0e7389 */ /* 0x00006400000c000b */
[----:B01----:R-:W-:Y:S01]  /*1e0d0*/  ENDCOLLECTIVE ;  /* 0x000000000000791b */ /* 0x003fe20003800000 */
.L_x_873:
[----:B------:R-:W-:Y:S02]  /*1e0e0*/  IMAD.MOV.U32 R13, RZ, RZ, R27 ;  /* 0x000000ffff0d7224 */ /* 0x000fe400078e001b */
[----:B------:R-:W-:-:S07]  /*1e0f0*/  IMAD.MOV.U32 R20, RZ, RZ, R14 ;  /* 0x000000ffff147224 */ /* 0x000fce00078e000e */
[----:B------:R-:W-:Y:S05]  /*1e100*/  WARPSYNC.COLLECTIVE R15, `(.L_x_874) ;  /* 0x000000000f087348 */ /* 0x000fea0003c00000 */
[----:B------:R0:W1:Y:S02]  /*1e110*/  SHFL.IDX P6, R14, R13, R12, R11 ;  /* 0x0000000c0d0e7389 */ /* 0x00006400000c000b */
[----:B01----:R-:W-:Y:S01]  /*1e120*/  ENDCOLLECTIVE ;  /* 0x000000000000791b */ /* 0x003fe20003800000 */
.L_x_874:
[----:B------:R-:W-:Y:S05]  /*1e130*/  BRA `(.L_x_875) ;  /* 0xfffffecc00d07947 */ /* 0x000fea000383ffff */
.L_x_625:
[----:B0-----:R0:W1:Y:S02]  /*1e140*/  SYNCS.PHASECHK.TRANS64.TRYWAIT P4, [R156+URZ+0x28800], R27 ;  /* 0x0288001b9c0075a7 */ /* 0x001064000808017f */
[----:B-1----:R-:W-:Y:S05]  /*1e150*/  @!P4 NANOSLEEP.SYNCS 0x989680 ;  /* 0x009896800000c95d */ /* 0x002fea0003900000 */
[----:B------:R-:W1:Y:S02]  /*1e160*/  @!P4 SYNCS.PHASECHK.TRANS64 P4, [R156+URZ+0x28800], R27 ;  /* 0x0288001b9c00c5a7 */ /* 0x000e64000808007f */
[----:B-1----:R-:W-:Y:S05]  /*1e170*/  @!P4 BRA `(.L_x_625) ;  /* 0xfffffffc00f0c947 */ /* 0x002fea000383ffff */
[----:B------:R-:W-:Y:S05]  /*1e180*/  BRA `(.L_x_876) ;  /* 0xfffffed000c07947 */ /* 0x000fea000383ffff */
.L_x_635:
[----:B---3--:R3:W4:Y:S02]  /*1e190*/  SYNCS.PHASECHK.TRANS64.TRYWAIT P1, [R3+URZ+0x28830], R0 ;  /* 0x02883000030075a7 */ /* 0x008724000802017f */
[----:B----4-:R-:W-:Y:S05]  /*1e1a0*/  @!P1 NANOSLEEP.SYNCS 0x989680 ;  /* 0x009896800000995d */ /* 0x010fea0003900000 */
[----:B------:R-:W4:Y:S02]  /*1e1b0*/  @!P1 SYNCS.PHASECHK.TRANS64 P1, [R3+URZ+0x28830], R0 ;  /* 0x02883000030095a7 */ /* 0x000f24000802007f */
[----:B----4-:R-:W-:Y:S05]  /*1e1c0*/  @!P1 BRA `(.L_x_635) ;  /* 0xfffffffc00f09947 */ /* 0x010fea000383ffff */
[----:B------:R-:W-:Y:S05]  /*1e1d0*/  BRA `(.L_x_634) ;  /* 0xfffffee800a47947 */ /* 0x000fea000383ffff */
.L_x_642:
[----:B-1----:R1:W2:Y:S02]  /*1e1e0*/  SYNCS.PHASECHK.TRANS64.TRYWAIT P2, [R5+URZ+0x28830], R6 ;  /* 0x02883006050075a7 */ /* 0x0022a4000804017f */
[----:B--2---:R-:W-:Y:S05]  /*1e1f0*/  @!P2 NANOSLEEP.SYNCS 0x989680 ;  /* 0x009896800000a95d */ /* 0x004fea0003900000 */
[----:B------:R-:W2:Y:S02]  /*1e200*/  @!P2 SYNCS.PHASECHK.TRANS64 P2, [R5+URZ+0x28830], R6 ;  /* 0x028830060500a5a7 */ /* 0x000ea4000804007f */
[----:B--2---:R-:W-:Y:S05]  /*1e210*/  @!P2 BRA `(.L_x_642) ;  /* 0xfffffffc00f0a947 */ /* 0x004fea000383ffff */
[----:B------:R-:W-:Y:S05]  /*1e220*/  BRA `(.L_x_641) ;  /* 0xffffff1800087947 */ /* 0x000fea000383ffff */
.L_x_646:
[----:B-1----:R1:W2:Y:S02]  /*1e230*/  SYNCS.PHASECHK.TRANS64.TRYWAIT P1, [R5+URZ+0x28850], R4 ;  /* 0x02885004050075a7 */ /* 0x0022a4000802017f */
[----:B--2---:R-:W-:Y:S05]  /*1e240*/  @!P1 NANOSLEEP.SYNCS 0x989680 ;  /* 0x009896800000995d */ /* 0x004fea0003900000 */
[----:B------:R-:W2:Y:S02]  /*1e250*/  @!P1 SYNCS.PHASECHK.TRANS64 P1, [R5+URZ+0x28850], R4 ;  /* 0x02885004050095a7 */ /* 0x000ea4000802007f */
[----:B--2---:R-:W-:Y:S05]  /*1e260*/  @!P1 BRA `(.L_x_646) ;  /* 0xfffffffc00f09947 */ /* 0x004fea000383ffff */
[----:B------:R-:W-:Y:S05]  /*1e270*/  BRA `(.L_x_643) ;  /* 0xffffff1c00147947 */ /* 0x000fea000383ffff */
.L_x_653:
[----:B-1----:R1:W2:Y:S02]  /*1e280*/  SYNCS.PHASECHK.TRANS64.TRYWAIT P1, [R9+URZ+0x28850], R0 ;  /* 0x02885000090075a7 */ /* 0x0022a4000802017f */
[----:B--2---:R-:W-:Y:S05]  /*1e290*/  @!P1 NANOSLEEP.SYNCS 0x989680 ;  /* 0x009896800000995d */ /* 0x004fea0003900000 */
[----:B------:R-:W2:Y:S02]  /*1e2a0*/  @!P1 SYNCS.PHASECHK.TRANS64 P1, [R9+URZ+0x28850], R0 ;  /* 0x02885000090095a7 */ /* 0x000ea4000802007f */
[----:B--2---:R-:W-:Y:S05]  /*1e2b0*/  @!P1 BRA `(.L_x_653) ;  /* 0xfffffffc00f09947 */ /* 0x004fea000383ffff */
[----:B------:R-:W-:Y:S05]  /*1e2c0*/  BRA `(.L_x_652) ;  /* 0xffffff40005c7947 */ /* 0x000fea000383ffff */
.L_x_659:
[----:B------:R-:W-:Y:S02]  /*1e2d0*/  IMAD.MOV.U32 R13, RZ, RZ, R2 ;  /* 0x000000ffff0d7224 */ /* 0x000fe400078e0002 */
[----:B------:R-:W-:Y:S02]  /*1e2e0*/  IMAD.MOV.U32 R12, RZ, RZ, RZ ;  /* 0x000000ffff0c7224 */ /* 0x000fe400078e00ff */
[----:B------:R-:W-:Y:S02]  /*1e2f0*/  IMAD.MOV.U32 R11, RZ, RZ, 0x181f ;  /* 0x0000181fff0b7424 */ /* 0x000fe400078e00ff */
[----:B------:R-:W-:-:S07]  /*1e300*/  IMAD.MOV.U32 R15, RZ, RZ, -0x1 ;  /* 0xffffffffff0f7424 */ /* 0x000fce00078e00ff */
[----:B-----5:R-:W-:Y:S05]  /*1e310*/  WARPSYNC.COLLECTIVE R15, `(.L_x_877) ;  /* 0x000000000f087348 */ /* 0x020fea0003c00000 */
[----:B------:R0:W1:Y:S02]  /*1e320*/  SHFL.IDX P6, R14, R13, R12, R11 ;  /* 0x0000000c0d0e7389 */ /* 0x00006400000c000b */
[----:B01---5:R-:W-:Y:S01]  /*1e330*/  ENDCOLLECTIVE ;  /* 0x000000000000791b */ /* 0x023fe20003800000 */
.L_x_877:
[----:B------:R-:W-:Y:S01]  /*1e340*/  IMAD.MOV.U32 R13, RZ, RZ, R0 ;  /* 0x000000ffff0d7224 */ /* 0x000fe200078e0000 */
[----:B------:R-:W-:-:S07]  /*1e350*/  MOV R3, R14 ;  /* 0x0000000e00037202 */ /* 0x000fce0000000f00 */
[----:B------:R-:W-:Y:S05]  /*1e360*/  WARPSYNC.COLLECTIVE R15, `(.L_x_878) ;  /* 0x000000000f087348 */ /* 0x000fea0003c00000 */
[----:B------:R0:W1:Y:S02]  /*1e370*/  SHFL.IDX P6, R14, R13, R12, R11 ;  /* 0x0000000c0d0e7389 */ /* 0x00006400000c000b */
[----:B01----:R-:W-:Y:S01]  /*1e380*/  ENDCOLLECTIVE ;  /* 0x000000000000791b */ /* 0x003fe20003800000 */
.L_x_878:
[----:B------:R-:W-:Y:S05]  /*1e390*/  BRA `(.L_x_879) ;  /* 0xffffff5c00347947 */ /* 0x000fea000383ffff */
.L_x_662:
[----:B------:R-:W-:Y:S01]  /*1e3a0*/  BSSY B1, `(.L_x_880) ;  /* 0x0000008000017945 */ /* 0x000fe20003800000 */
[----:B------:R-:W-:Y:S02]  /*1e3b0*/  IMAD.MOV.U32 R13, RZ, RZ, R2 ;  /* 0x000000ffff0d7224 */ /* 0x000fe400078e0002 */
[----:B------:R-:W-:Y:S02]  /*1e3c0*/  IMAD.MOV.U32 R12, RZ, RZ, 0x1 ;  /* 0x00000001ff0c7424 */ /* 0x000fe400078e00ff */
[----:B---3--:R-:W-:Y:S02]  /*1e3d0*/  IMAD.MOV.U32 R11, RZ, RZ, 0x181f ;  /* 0x0000181fff0b7424 */ /* 0x008fe400078e00ff */
[----:B------:R-:W-:-:S07]  /*1e3e0*/  IMAD.MOV.U32 R15, RZ, RZ, -0x1 ;  /* 0xffffffffff0f7424 */ /* 0x000fce00078e00ff */
[----:B012--5:R-:W-:Y:S05]  /*1e3f0*/  WARPSYNC.COLLECTIVE R15, `(.L_x_881) ;  /* 0x000000000f087348 */ /* 0x027fea0003c00000 */
[----:B--2---:R2:W3:Y:S02]  /*1e400*/  SHFL.IDX P6, R14, R13, R12, R11 ;  /* 0x0000000c0d0e7389 */ /* 0x0044e400000c000b */
[----:B0123-5:R-:W-:Y:S01]  /*1e410*/  ENDCOLLECTIVE ;  /* 0x000000000000791b */ /* 0x02ffe20003800000 */
.L_x_881:
[----:B------:R-:W-:Y:S05]  /*1e420*/  BSYNC B1 ;  /* 0x0000000000017941 */ /* 0x000fea0003800000 */
.L_x_880:
        /* <DEDUP_REMOVED lines=8> */
.L_x_882:
[----:B------:R-:W-:Y:S05]  /*1e4b0*/  BRA `(.L_x_883) ;  /* 0xffffff5c00307947 */ /* 0x000fea000383ffff */
.L_x_665:
[----:B------:R-:W-:Y:S01]  /*1e4c0*/  BSSY B1, `(.L_x_884) ;  /* 0x0000008000017945 */ /* 0x000fe20003800000 */
[----:B------:R-:W-:Y:S02]  /*1e4d0*/  IMAD.MOV.U32 R13, RZ, RZ, R2 ;  /* 0x000000ffff0d7224 */ /* 0x000fe400078e0002 */
[----:B------:R-:W-:Y:S02]  /*1e4e0*/  IMAD.MOV.U32 R12, RZ, RZ, 0x2 ;  /* 0x00000002ff0c7424 */ /* 0x000fe400078e00ff */
[----:B------:R-:W-:Y:S02]  /*1e4f0*/  IMAD.MOV.U32 R11, RZ, RZ, 0x181f ;  /* 0x0000181fff0b7424 */ /* 0x000fe400078e00ff */
[----:B---3--:R-:W-:-:S07]  /*1e500*/  IMAD.MOV.U32 R15, RZ, RZ, -0x1 ;  /* 0xffffffffff0f7424 */ /* 0x008fce00078e00ff */
[----:B012-4-:R-:W-:Y:S05]  /*1e510*/  WARPSYNC.COLLECTIVE R15, `(.L_x_885) ;  /* 0x000000000f087348 */ /* 0x017fea0003c00000 */
[----:B--2---:R2:W3:Y:S02]  /*1e520*/  SHFL.IDX P6, R14, R13, R12, R11 ;  /* 0x0000000c0d0e7389 */ /* 0x0044e400000c000b */
[----:B01234-:R-:W-:Y:S01]  /*1e530*/  ENDCOLLECTIVE ;  /* 0x000000000000791b */ /* 0x01ffe20003800000 */
.L_x_885:
[----:B------:R-:W-:Y:S05]  /*1e540*/  BSYNC B1 ;  /* 0x0000000000017941 */ /* 0x000fea0003800000 */
.L_x_884:
        /* <DEDUP_REMOVED lines=8> */
.L_x_886:
[----:B------:R-:W-:Y:S05]  /*1e5d0*/  BRA `(.L_x_887) ;  /* 0xffffff5c00307947 */ /* 0x000fea000383ffff */
.L_x_668:
        /* <DEDUP_REMOVED lines=8> */
.L_x_889:
[----:B------:R-:W-:Y:S05]  /*1e660*/  BSYNC B1 ;  /* 0x0000000000017941 */ /* 0x000fea0003800000 */
.L_x_888:
        /* <DEDUP_REMOVED lines=8> */
.L_x_890:
[----:B------:R-:W-:Y:S05]  /*1e6f0*/  BRA `(.L_x_891) ;  /* 0xffffff5c00307947 */ /* 0x000fea000383ffff */
.L_x_670:
[----:B------:R-:W-:Y:S02]  /*1e700*/  IMAD.MOV.U32 R13, RZ, RZ, R2 ;  /* 0x000000ffff0d7224 */ /* 0x000fe400078e0002 */
[----:B------:R-:W-:Y:S02]  /*1e710*/  IMAD.MOV.U32 R12, RZ, RZ, RZ ;  /* 0x000000ffff0c7224 */ /* 0x000fe400078e00ff */
[----:B------:R-:W-:Y:S02]  /*1e720*/  IMAD.MOV.U32 R11, RZ, RZ, 0x1c1f ;  /* 0x00001c1fff0b7424 */ /* 0x000fe400078e00ff */
[----:B------:R-:W-:-:S07]  /*1e730*/  IMAD.MOV.U32 R15, RZ, RZ, -0x1 ;  /* 0xffffffffff0f7424 */ /* 0x000fce00078e00ff */
[----:B------:R-:W-:Y:S05]  /*1e740*/  WARPSYNC.COLLECTIVE R15, `(.L_x_892) ;  /* 0x000000000f087348 */ /* 0x000fea0003c00000 */
[----:B------:R0:W1:Y:S02]  /*1e750*/  SHFL.IDX P6, R14, R13, R12, R11 ;  /* 0x0000000c0d0e7389 */ /* 0x00006400000c000b */
[----:B01----:R-:W-:Y:S01]  /*1e760*/  ENDCOLLECTIVE ;  /* 0x000000000000791b */ /* 0x003fe20003800000 */
.L_x_892:
[----:B------:R-:W-:Y:S02]  /*1e770*/  IMAD.MOV.U32 R13, RZ, RZ, R0 ;  /* 0x000000ffff0d7224 */ /* 0x000fe400078e0000 */
[----:B------:R-:W-:-:S07]  /*1e780*/  IMAD.MOV.U32 R3, RZ, RZ, R14 ;  /* 0x000000ffff037224 */ /* 0x000fce00078e000e */
[----:B------:R-:W-:Y:S05]  /*1e790*/  WARPSYNC.COLLECTIVE R15, `(.L_x_893) ;  /* 0x000000000f087348 */ /* 0x000fea0003c00000 */
[----:B------:R0:W1:Y:S02]  /*1e7a0*/  SHFL.IDX P6, R14, R13, R12, R11 ;  /* 0x0000000c0d0e7389 */ /* 0x00006400000c000b */
[----:B01----:R-:W-:Y:S01]  /*1e7b0*/  ENDCOLLECTIVE ;  /* 0x000000000000791b */ /* 0x003fe20003800000 */
.L_x_893:
[----:B------:R-:W-:Y:S05]  /*1e7c0*/  BRA `(.L_x_894) ;  /* 0xffffff6000307947 */ /* 0x000fea000383ffff */
.L_x_673:
[----:B------:R-:W-:Y:S01]  /*1e7d0*/  BSSY B1, `(.L_x_895) ;  /* 0x0000008000017945 */ /* 0x000fe20003800000 */
[----:B--2---:R-:W-:Y:S01]  /*1e7e0*/  IMAD.MOV.U32 R13, RZ, RZ, R2 ;  /* 0x000000ffff0d7224 */ /* 0x004fe200078e0002 */
[----:B------:R-:W-:Y:S01]  /*1e7f0*/  MOV R12, 0x1 ;  /* 0x00000001000c7802 */ /* 0x000fe20000000f00 */
[----:B------:R-:W-:Y:S02]  /*1e800*/  IMAD.MOV.U32 R11, RZ, RZ, 0x1c1f ;  /* 0x00001c1fff0b7424 */ /* 0x000fe400078e00ff */
[----:B------:R-:W-:-:S07]  /*1e810*/  IMAD.MOV.U32 R15, RZ, RZ, -0x1 ;  /* 0xffffffffff0f7424 */ /* 0x000fce00078e00ff */
[----:B01----:R-:W-:Y:S05]  /*1e820*/  WARPSYNC.COLLECTIVE R15, `(.L_x_896) ;  /* 0x000000000f087348 */ /* 0x003fea0003c00000 */
[----:B------:R2:W3:Y:S02]  /*1e830*/  SHFL.IDX P6, R14, R13, R12, R11 ;  /* 0x0000000c0d0e7389 */ /* 0x0004e400000c000b */
[----:B0123--:R-:W-:Y:S01]  /*1e840*/  ENDCOLLECTIVE ;  /* 0x000000000000791b */ /* 0x00ffe20003800000 */
.L_x_896:
[----:B------:R-:W-:Y:S05]  /*1e850*/  BSYNC B1 ;  /* 0x0000000000017941 */ /* 0x000fea0003800000 */
.L_x_895:
        /* <DEDUP_REMOVED lines=8> */
.L_x_897:
[----:B------:R-:W-:Y:S05]  /*1e8e0*/  BRA `(.L_x_898) ;  /* 0xffffff64000c7947 */ /* 0x000fea000383ffff */
.L_x_677:
[----:B------:R-:W-:Y:S01]  /*1e8f0*/  IMAD.MOV.U32 R13, RZ, RZ, R2 ;  /* 0x000000ffff0d7224 */ /* 0x000fe200078e0002 */
[----:B------:R-:W-:Y:S01]  /*1e900*/  MOV R12, RZ ;  /* 0x000000ff000c7202 */ /* 0x000fe20000000f00 */
[----:B------:R-:W-:Y:S02]  /*1e910*/  IMAD.MOV.U32 R11, RZ, RZ, 0x181f ;  /* 0x0000181fff0b7424 */ /* 0x000fe400078e00ff */
[----:B------:R-:W-:-:S07]  /*1e920*/  IMAD.MOV.U32 R15, RZ, RZ, -0x1 ;  /* 0xffffffffff0f7424 */ /* 0x000fce00078e00ff */
[----:B-1-3--:R-:W-:Y:S05]  /*1e930*/  WARPSYNC.COLLECTIVE R15, `(.L_x_899) ;  /* 0x000000000f087348 */ /* 0x00afea0003c00000 */
[----:B------:R0:W2:Y:S02]  /*1e940*/  SHFL.IDX P6, R14, R13, R12, R11 ;  /* 0x0000000c0d0e7389 */ /* 0x0000a400000c000b */
[----:B0123--:R-:W-:Y:S01]  /*1e950*/  ENDCOLLECTIVE ;  /* 0x000000000000791b */ /* 0x00ffe20003800000 */
.L_x_899:
[----:B------:R-:W-:Y:S02]  /*1e960*/  IMAD.MOV.U32 R13, RZ, RZ, R0 ;  /* 0x000000ffff0d7224 */ /* 0x000fe400078e0000 */
[----:B------:R-:W-:-:S07]  /*1e970*/  IMAD.MOV.U32 R3, RZ, RZ, R14 ;  /* 0x000000ffff037224 */ /* 0x000fce00078e000e */
[----:B------:R-:W-:Y:S05]  /*1e980*/  WARPSYNC.COLLECTIVE R15, `(.L_x_900) ;  /* 0x000000000f087348 */ /* 0x000fea0003c00000 */
[----:B------:R0:W1:Y:S02]  /*1e990*/  SHFL.IDX P6, R14, R13, R12, R11 ;  /* 0x0000000c0d0e7389 */ /* 0x00006400000c000b */
[----:B01----:R-:W-:Y:S01]  /*1e9a0*/  ENDCOLLECTIVE ;  /* 0x000000000000791b */ /* 0x003fe20003800000 */
.L_x_900:
[----:B------:R-:W-:Y:S05]  /*1e9b0*/  BRA `(.L_x_901) ;  /* 0xffffff6c00e87947 */ /* 0x000fea000383ffff */
.L_x_680:
[----:B------:R-:W-:Y:S01]  /*1e9c0*/  BSSY B1, `(.L_x_902) ;  /* 0x0000008000017945 */ /* 0x000fe20003800000 */
[----:B------:R-:W-:Y:S02]  /*1e9d0*/  IMAD.MOV.U32 R13, RZ, RZ, R2 ;  /* 0x000000ffff0d7224 */ /* 0x000fe400078e0002 */
[----:B------:R-:W-:Y:S02]  /*1e9e0*/  IMAD.MOV.U32 R12, RZ, RZ, 0x1 ;  /* 0x00000001ff0c7424 */ /* 0x000fe400078e00ff */
[----:B------:R-:W-:Y:S02]  /*1e9f0*/  IMAD.MOV.U32 R11, RZ, RZ, 0x181f ;  /* 0x0000181fff0b7424 */ /* 0x000fe400078e00ff */
[----:B--2---:R-:W-:-:S07]  /*1ea00*/  IMAD.MOV.U32 R15, RZ, RZ, -0x1 ;  /* 0xffffffffff0f7424 */ /* 0x004fce00078e00ff */
[----:B01-34-:R-:W-:Y:S05]  /*1ea10*/  WARPSYNC.COLLECTIVE R15, `(.L_x_903) ;  /* 0x000000000f087348 */ /* 0x01bfea0003c00000 */
[----:B----4-:R2:W4:Y:S02]  /*1ea20*/  SHFL.IDX P6, R14, R13, R12, R11 ;  /* 0x0000000c0d0e7389 */ /* 0x01052400000c000b */
[----:B01234-:R-:W-:Y:S01]  /*1ea30*/  ENDCOLLECTIVE ;  /* 0x000000000000791b */ /* 0x01ffe20003800000 */
.L_x_903:
[----:B------:R-:W-:Y:S05]  /*1ea40*/  BSYNC B1 ;  /* 0x0000000000017941 */ /* 0x000fea0003800000 */
.L_x_902:
[----:B------:R-:W-:Y:S01]  /*1ea50*/  IMAD.MOV.U32 R13, RZ, RZ, R0 ;  /* 0x000000ffff0d7224 */ /* 0x000fe200078e0000 */
[----:B------:R-:W-:Y:S01]  /*1ea60*/  MOV R3, R14 ;  /* 0x0000000e00037202 */ /* 0x000fe20000000f00 */
[----:B------:R-:W-:Y:S02]  /*1ea70*/  IMAD.MOV.U32 R12, RZ, RZ, 0x1 ;  /* 0x00000001ff0c7424 */ /* 0x000fe400078e00ff */
[----:B------:R-:W-:Y:S02]  /*1ea80*/  IMAD.MOV.U32 R11, RZ, RZ, 0x181f ;  /* 0x0000181fff0b7424 */ /* 0x000fe400078e00ff */
[----:B------:R-:W-:-:S07]  /*1ea90*/  IMAD.MOV.U32 R15, RZ, RZ, -0x1 ;  /* 0xffffffffff0f7424 */ /* 0x000fce00078e00ff */
[----:B------:R-:W-:Y:S05]  /*1eaa0*/  WARPSYNC.COLLECTIVE R15, `(.L_x_904) ;  /* 0x000000000f087348 */ /* 0x000fea0003c00000 */
[----:B------:R0:W1:Y:S02]  /*1eab0*/  SHFL.IDX P6, R14, R13, R12, R11 ;  /* 0x0000000c0d0e7389 */ /* 0x00006400000c000b */
[----:B01----:R-:W-:Y:S01]  /*1eac0*/  ENDCOLLECTIVE ;  /* 0x000000000000791b */ /* 0x003fe20003800000 */
.L_x_904:
[----:B------:R-:W-:Y:S05]  /*1ead0*/  BRA `(.L_x_905) ;  /* 0xffffff6c00e87947 */ /* 0x000fea000383ffff */
.L_x_683:
[----:B------:R-:W-:Y:S01]  /*1eae0*/  BSSY B1, `(.L_x_906) ;  /* 0x0000008000017945 */ /* 0x000fe20003800000 */
[----:B------:R-:W-:Y:S02]  /*1eaf0*/  IMAD.MOV.U32 R13, RZ, RZ, R2 ;  /* 0x000000ffff0d7224 */ /* 0x000fe400078e0002 */
[----:B------:R-:W-:Y:S02]  /*1eb00*/  IMAD.MOV.U32 R12, RZ, RZ, 0x2 ;  /* 0x00000002ff0c7424 */ /* 0x000fe400078e00ff */
[----:B------:R-:W-:Y:S02]  /*1eb10*/  IMAD.MOV.U32 R11, RZ, RZ, 0x181f ;  /* 0x0000181fff0b7424 */ /* 0x000fe400078e00ff */
[----:B0-----:R-:W-:-:S07]  /*1eb20*/  IMAD.MOV.U32 R15, RZ, RZ, -0x1 ;  /* 0xffffffffff0f7424 */ /* 0x001fce00078e00ff */
[----:B-1234-:R-:W-:Y:S05]  /*1eb30*/  WARPSYNC.COLLECTIVE R15, `(.L_x_907) ;  /* 0x000000000f087348 */ /* 0x01efea0003c00000 */
[----:B----4-:R0:W4:Y:S02]  /*1eb40*/  SHFL.IDX P6, R14, R13, R12, R11 ;  /* 0x0000000c0d0e7389 */ /* 0x01012400000c000b */
[----:B01234-:R-:W-:Y:S01]  /*1eb50*/  ENDCOLLECTIVE ;  /* 0x000000000000791b */ /* 0x01ffe20003800000 */
.L_x_907:
[----:B------:R-:W-:Y:S05]  /*1eb60*/  BSYNC B1 ;  /* 0x0000000000017941 */ /* 0x000fea0003800000 */
.L_x_906:
        /* <DEDUP_REMOVED lines=8> */
.L_x_908:
[----:B------:R-:W-:Y:S05]  /*1ebf0*/  BRA `(.L_x_909) ;  /* 0xffffff6c00e87947 */ /* 0x000fea000383ffff */
.L_x_686:
[----:B------:R-:W-:Y:S01]  /*1ec00*/  BSSY B1, `(.L_x_910) ;  /* 0x0000008000017945 */ /* 0x000fe20003800000 */
[----:B------:R-:W-:Y:S02]  /*1ec10*/  IMAD.MOV.U32 R13, RZ, RZ, R2 ;  /* 0x000000ffff0d7224 */ /* 0x000fe400078e0002 */
[----:B------:R-:W-:Y:S02]  /*1ec20*/  IMAD.MOV.U32 R12, RZ, RZ, 0x3 ;  /* 0x00000003ff0c7424 */ /* 0x000fe400078e00ff */
[----:B------:R-:W-:Y:S02]  /*1ec30*/  IMAD.MOV.U32 R11, RZ, RZ, 0x181f ;  /* 0x0000181fff0b7424 */ /* 0x000fe400078e00ff */
[----:B0-----:R-:W-:-:S07]  /*1ec40*/  IMAD.MOV.U32 R15, RZ, RZ, -0x1 ;  /* 0xffffffffff0f7424 */ /* 0x001fce00078e00ff */
[----:B-1234-:R-:W-:Y:S05]  /*1ec50*/  WARPSYNC.COLLECTIVE R15, `(.L_x_911) ;  /* 0x000000000f087348 */ /* 0x01efea0003c00000 */
[----:B------:R0:W0:Y:S02]  /*1ec60*/  SHFL.IDX P6, R14, R13, R12, R11 ;  /* 0x0000000c0d0e7389 */ /* 0x00002400000c000b */
[----:B01234-:R-:W-:Y:S01]  /*1ec70*/  ENDCOLLECTIVE ;  /* 0x000000000000791b */ /* 0x01ffe20003800000 */
.L_x_911:
[----:B------:R-:W-:Y:S05]  /*1ec80*/  BSYNC B1 ;  /* 0x0000000000017941 */ /* 0x000fea0003800000 */
.L_x_910:
        /* <DEDUP_REMOVED lines=8> */
.L_x_912:
[----:B------:R-:W-:Y:S05]  /*1ed10*/  BRA `(.L_x_913) ;  /* 0xffffff6c00e87947 */ /* 0x000fea000383ffff */
.L_x_703:
[----:B------:R-:W0:Y:S01]  /*1ed20*/  S2R R9, SR_TID.X ;  /* 0x0000000000097919 */ /* 0x000e220000002100 */
[----:B------:R-:W-:Y:S01]  /*1ed30*/  BSSY B1, `(.L_x_914) ;  /* 0x000000a000017945 */ /* 0x000fe20003800000 */
[----:B------:R-:W-:Y:S02]  /*1ed40*/  IMAD.MOV.U32 R12, RZ, RZ, RZ ;  /* 0x000000ffff0c7224 */ /* 0x000fe400078e00ff */
[----:B------:R-:W-:Y:S02]  /*1ed50*/  IMAD.MOV.U32 R11, RZ, RZ, 0x1f ;  /* 0x0000001fff0b7424 */ /* 0x000fe400078e00ff */
[----:B------:R-:W-:Y:S01]  /*1ed60*/  IMAD.MOV.U32 R15, RZ, RZ, -0x1 ;  /* 0xffffffffff0f7424 */ /* 0x000fe200078e00ff */
[----:B0-----:R-:W-:-:S04]  /*1ed70*/  SHF.R.U32.HI R9, RZ, 0x5, R9 ;  /* 0x00000005ff097819 */ /* 0x001fc80000011609 */
[----:B------:R-:W-:-:S05]  /*1ed80*/  LOP3.LUT R9, R9, 0x3, RZ, 0xc0, !PT ;  /* 0x0000000309097812 */ /* 0x000fca00078ec0ff */
[----:B------:R-:W-:-:S07]  /*1ed90*/  IMAD.MOV.U32 R13, RZ, RZ, R9 ;  /* 0x000000ffff0d7224 */ /* 0x000fce00078e0009 */
[----:B------:R-:W-:Y:S05]  /*1eda0*/  WARPSYNC.COLLECTIVE R15, `(.L_x_915) ;  /* 0x000000000f087348 */ /* 0x000fea0003c00000 */
[----:B------:R0:W1:Y:S02]  /*1edb0*/  SHFL.IDX P6, R14, R13, R12, R11 ;  /* 0x0000000c0d0e7389 */ /* 0x00006400000c000b */
[----:B01----:R-:W-:Y:S01]  /*1edc0*/  ENDCOLLECTIVE ;  /* 0x000000000000791b */ /* 0x003fe20003800000 */
.L_x_915:
[----:B------:R-:W-:Y:S05]  /*1edd0*/  BSYNC B1 ;  /* 0x0000000000017941 */ /* 0x000fea0003800000 */
.L_x_914:
[----:B------:R-:W-:Y:S05]  /*1ede0*/  BRA `(.L_x_916) ;  /* 0xffffff8400947947 */ /* 0x000fea000383ffff */
.L_x_705:
[----:B------:R-:W-:Y:S01]  /*1edf0*/  BSSY B1, `(.L_x_917) ;  /* 0x0000006000017945 */ /* 0x000fe20003800000 */
[----:B------:R-:W-:-:S07]  /*1ee00*/  MOV R15, 0xffffffff ;  /* 0xffffffff000f7802 */ /* 0x000fce0000000f00 */
[----:B0-----:R-:W-:Y:S05]  /*1ee10*/  WARPSYNC.COLLECTIVE R15, `(.L_x_918) ;  /* 0x000000000f0c7348 */ /* 0x001fea0003c00000 */
[----:B------:R-:W-:Y:S02]  /*1ee20*/  ELECT P6, UR62, PT ;  /* 0x00000000003e782f */ /* 0x000fe400038c0000 */
[----:B------:R-:W-:Y:S01]  /*1ee30*/  MOV R14, UR62 ;  /* 0x0000003e000e7c02 */ /* 0x000fe20008000f00 */
[----:B0-----:R-:W-:Y:S10]  /*1ee40*/  ENDCOLLECTIVE ;  /* 0x000000000000791b */ /* 0x001ff40003800000 */
.L_x_918:
[----:B------:R-:W-:Y:S05]  /*1ee50*/  BSYNC B1 ;  /* 0x0000000000017941 */ /* 0x000fea0003800000 */
.L_x_917:
[----:B------:R-:W-:Y:S05]  /*1ee60*/  BRA `(.L_x_704) ;  /* 0xffffff84008c7947 */ /* 0x000fea000383ffff */
.L_x_707:
[----:B0-----:R0:W1:Y:S02]  /*1ee70*/  SYNCS.PHASECHK.TRANS64.TRYWAIT P0, [R22+URZ+0x28820], R7 ;  /* 0x02882007160075a7 */ /* 0x001064000800017f */
[----:B-1----:R-:W-:Y:S05]  /*1ee80*/  @!P0 NANOSLEEP.SYNCS 0x989680 ;  /* 0x009896800000895d */ /* 0x002fea0003900000 */
[----:B------:R-:W1:Y:S02]  /*1ee90*/  @!P0 SYNCS.PHASECHK.TRANS64 P0, [R22+URZ+0x28820], R7 ;  /* 0x02882007160085a7 */ /* 0x000e64000800007f */
[----:B-1----:R-:W-:Y:S05]  /*1eea0*/  @!P0 BRA `(.L_x_707) ;  /* 0xfffffffc00f08947 */ /* 0x002fea000383ffff */
[----:B------:R-:W-:Y:S05]  /*1eeb0*/  BRA `(.L_x_919) ;  /* 0xffffff84009c7947 */ /* 0x000fea000383ffff */
.L_x_711:
[----:B-1----:R1:W2:Y:S02]  /*1eec0*/  SYNCS.PHASECHK.TRANS64.TRYWAIT P0, [R10+URZ+0x288a0], R9 ;  /* 0x0288a0090a0075a7 */ /* 0x0022a4000800017f */
[----:B--2---:R-:W-:Y:S05]  /*1eed0*/  @!P0 NANOSLEEP.SYNCS 0x989680 ;  /* 0x009896800000895d */ /* 0x004fea0003900000 */
[----:B------:R-:W2:Y:S02]  /*1eee0*/  @!P0 SYNCS.PHASECHK.TRANS64 P0, [R10+URZ+0x288a0], R9 ;  /* 0x0288a0090a0085a7 */ /* 0x000ea4000800007f */
[----:B--2---:R-:W-:Y:S05]  /*1eef0*/  @!P0 BRA `(.L_x_711) ;  /* 0xfffffffc00f08947 */ /* 0x004fea000383ffff */
[----:B------:R-:W-:Y:S05]  /*1ef00*/  BRA `(.L_x_920) ;  /* 0xffffff8400b47947 */ /* 0x000fea000383ffff */
.L_x_717:
[----:B0-----:R0:W2:Y:S02]  /*1ef10*/  SYNCS.PHASECHK.TRANS64.TRYWAIT P0, [R10+URZ+0x288c0], R9 ;  /* 0x0288c0090a0075a7 */ /* 0x0010a4000800017f */
[----:B--2---:R-:W-:Y:S05]  /*1ef20*/  @!P0 NANOSLEEP.SYNCS 0x989680 ;  /* 0x009896800000895d */ /* 0x004fea0003900000 */
[----:B------:R-:W2:Y:S02]  /*1ef30*/  @!P0 SYNCS.PHASECHK.TRANS64 P0, [R10+URZ+0x288c0], R9 ;  /* 0x0288c0090a0085a7 */ /* 0x000ea4000800007f */
[----:B--2---:R-:W-:Y:S05]  /*1ef40*/  @!P0 BRA `(.L_x_717) ;  /* 0xfffffffc00f08947 */ /* 0x004fea000383ffff */
[----:B------:R-:W-:Y:S05]  /*1ef50*/  BRA `(.L_x_921) ;  /* 0xffffff8800747947 */ /* 0x000fea000383ffff */
.L_x_725:
[----:B-1----:R1:W2:Y:S02]  /*1ef60*/  SYNCS.PHASECHK.TRANS64.TRYWAIT P2, [R10+URZ+0x288a0], R9 ;  /* 0x0288a0090a0075a7 */ /* 0x0022a4000804017f */
[----:B--2---:R-:W-:Y:S05]  /*1ef70*/  @!P2 NANOSLEEP.SYNCS 0x989680 ;  /* 0x009896800000a95d */ /* 0x004fea0003900000 */
[----:B------:R-:W2:Y:S02]  /*1ef80*/  @!P2 SYNCS.PHASECHK.TRANS64 P2, [R10+URZ+0x288a0], R9 ;  /* 0x0288a0090a00a5a7 */ /* 0x000ea4000804007f */
[----:B--2---:R-:W-:Y:S05]  /*1ef90*/  @!P2 BRA `(.L_x_725) ;  /* 0xfffffffc00f0a947 */ /* 0x004fea000383ffff */
[----:B------:R-:W-:Y:S05]  /*1efa0*/  BRA `(.L_x_922) ;  /* 0xffffff8c00707947 */ /* 0x000fea000383ffff */
.L_x_731:
[----:B0-----:R0:W2:Y:S02]  /*1efb0*/  SYNCS.PHASECHK.TRANS64.TRYWAIT P2, [R10+URZ+0x288c0], R9 ;  /* 0x0288c0090a0075a7 */ /* 0x0010a4000804017f */
[----:B--2---:R-:W-:Y:S05]  /*1efc0*/  @!P2 NANOSLEEP.SYNCS 0x989680 ;  /* 0x009896800000a95d */ /* 0x004fea0003900000 */
[----:B------:R-:W2:Y:S02]  /*1efd0*/  @!P2 SYNCS.PHASECHK.TRANS64 P2, [R10+URZ+0x288c0], R9 ;  /* 0x0288c0090a00a5a7 */ /* 0x000ea4000804007f */
[----:B--2---:R-:W-:Y:S05]  /*1efe0*/  @!P2 BRA `(.L_x_731) ;  /* 0xfffffffc00f0a947 */ /* 0x004fea000383ffff */
[----:B------:R-:W-:Y:S05]  /*1eff0*/  BRA `(.L_x_923) ;  /* 0xffffff9000287947 */ /* 0x000fea000383ffff */
.L_x_747:
[----:B-1----:R-:W0:Y:S01]  /*1f000*/  S2R R9, SR_TID.X ;  /* 0x0000000000097919 */ /* 0x002e220000002100 */
[----:B------:R-:W-:Y:S01]  /*1f010*/  BSSY B0, `(.L_x_924) ;  /* 0x000000a000007945 */ /* 0x000fe20003800000 */
[----:B------:R-:W-:Y:S02]  /*1f020*/  IMAD.MOV.U32 R12, RZ, RZ, RZ ;  /* 0x000000ffff0c7224 */ /* 0x000fe400078e00ff */
[----:B------:R-:W-:Y:S02]  /*1f030*/  IMAD.MOV.U32 R11, RZ, RZ, 0x1f ;  /* 0x0000001fff0b7424 */ /* 0x000fe400078e00ff */
[----:B------:R-:W-:Y:S01]  /*1f040*/  IMAD.MOV.U32 R15, RZ, RZ, -0x1 ;  /* 0xffffffffff0f7424 */ /* 0x000fe200078e00ff */
[----:B0-----:R-:W-:-:S04]  /*1f050*/  SHF.R.U32.HI R9, RZ, 0x5, R9 ;  /* 0x00000005ff097819 */ /* 0x001fc80000011609 */
[----:B------:R-:W-:-:S05]  /*1f060*/  LOP3.LUT R9, R9, 0x3, RZ, 0xc0, !PT ;  /* 0x0000000309097812 */ /* 0x000fca00078ec0ff */
[----:B------:R-:W-:-:S07]  /*1f070*/  IMAD.MOV.U32 R13, RZ, RZ, R9 ;  /* 0x000000ffff0d7224 */ /* 0x000fce00078e0009 */
[----:B-----5:R-:W-:Y:S05]  /*1f080*/  WARPSYNC.COLLECTIVE R15, `(.L_x_925) ;  /* 0x000000000f087348 */ /* 0x020fea0003c00000 */
[----:B------:R0:W1:Y:S02]  /*1f090*/  SHFL.IDX P6, R14, R13, R12, R11 ;  /* 0x0000000c0d0e7389 */ /* 0x00006400000c000b */
[----:B01---5:R-:W-:Y:S01]  /*1f0a0*/  ENDCOLLECTIVE ;  /* 0x000000000000791b */ /* 0x023fe20003800000 */
.L_x_925:
[----:B------:R-:W-:Y:S05]  /*1f0b0*/  BSYNC B0 ;  /* 0x0000000000007941 */ /* 0x000fea0003800000 */
.L_x_924:
[----:B------:R-:W-:Y:S05]  /*1f0c0*/  BRA `(.L_x_926) ;  /* 0xffffff9c00747947 */ /* 0x000fea000383ffff */
.L_x_750:
[----:B0-----:R0:W1:Y:S02]  /*1f0d0*/  SYNCS.PHASECHK.TRANS64.TRYWAIT P0, [R7+URZ+0x28840], R2 ;  /* 0x02884002070075a7 */ /* 0x001064000800017f */
[----:B-1----:R-:W-:Y:S05]  /*1f0e0*/  @!P0 NANOSLEEP.SYNCS 0x989680 ;  /* 0x009896800000895d */ /* 0x002fea0003900000 */
[----:B------:R-:W1:Y:S02]  /*1f0f0*/  @!P0 SYNCS.PHASECHK.TRANS64 P0, [R7+URZ+0x28840], R2 ;  /* 0x02884002070085a7 */ /* 0x000e64000800007f */
[----:B-1----:R-:W-:Y:S05]  /*1f100*/  @!P0 BRA `(.L_x_750) ;  /* 0xfffffffc00f08947 */ /* 0x002fea000383ffff */
[----:B------:R-:W-:Y:S05]  /*1f110*/  BRA `(.L_x_927) ;  /* 0xffffff9c00c47947 */ /* 0x000fea000383ffff */
.L_x_751:
[----:B------:R-:W-:Y:S01]  /*1f120*/  BSSY B0, `(.L_x_928) ;  /* 0x0000008000007945 */ /* 0x000fe20003800000 */
[----:B------:R-:W-:Y:S02]  /*1f130*/  IMAD.MOV.U32 R13, RZ, RZ, R0 ;  /* 0x000000ffff0d7224 */ /* 0x000fe400078e0000 */
[----:B------:R-:W-:Y:S02]  /*1f140*/  IMAD.MOV.U32 R12, RZ, RZ, RZ ;  /* 0x000000ffff0c7224 */ /* 0x000fe400078e00ff */
[----:B------:R-:W-:Y:S02]  /*1f150*/  IMAD.MOV.U32 R11, RZ, RZ, 0x181f ;  /* 0x0000181fff0b7424 */ /* 0x000fe400078e00ff */
[----:B------:R-:W-:-:S07]  /*1f160*/  IMAD.MOV.U32 R15, RZ, RZ, -0x1 ;  /* 0xffffffffff0f7424 */ /* 0x000fce00078e00ff */
[----:B------:R-:W-:Y:S05]  /*1f170*/  WARPSYNC.COLLECTIVE R15, `(.L_x_929) ;  /* 0x000000000f087348 */ /* 0x000fea0003c00000 */
[----:B------:R0:W1:Y:S02]  /*1f180*/  SHFL.IDX P6, R14, R13, R12, R11 ;  /* 0x0000000c0d0e7389 */ /* 0x00006400000c000b */
[----:B01----:R-:W-:Y:S01]  /*1f190*/  ENDCOLLECTIVE ;  /* 0x000000000000791b */ /* 0x003fe20003800000 */
.L_x_929:
[----:B------:R-:W-:Y:S05]  /*1f1a0*/  BSYNC B0 ;  /* 0x0000000000007941 */ /* 0x000fea0003800000 */
.L_x_928:
[----:B------:R-:W-:Y:S01]  /*1f1b0*/  IMAD.MOV.U32 R13, RZ, RZ, R4 ;  /* 0x000000ffff0d7224 */ /* 0x000fe200078e0004 */
[----:B------:R-:W-:Y:S01]  /*1f1c0*/  MOV R2, R14 ;  /* 0x0000000e00027202 */ /* 0x000fe20000000f00 */
[----:B------:R-:W-:Y:S02]  /*1f1d0*/  IMAD.MOV.U32 R12, RZ, RZ, RZ ;  /* 0x000000ffff0c7224 */ /* 0x000fe400078e00ff */
[----:B------:R-:W-:Y:S02]  /*1f1e0*/  IMAD.MOV.U32 R11, RZ, RZ, 0x181f ;  /* 0x0000181fff0b7424 */ /* 0x000fe400078e00ff */
[----:B------:R-:W-:Y:S02]  /*1f1f0*/  IMAD.MOV.U32 R15, RZ, RZ, -0x1 ;  /* 0xffffffffff0f7424 */ /* 0x000fe400078e00ff */
[----:B------:R-:W-:-:S07]  /*1f200*/  @P0 IMAD R8, R5, 0x2, R22 ;  /* 0x0000000205080824 */ /* 0x000fce00078e0216 */
[----:B------:R-:W-:Y:S05]  /*1f210*/  WARPSYNC.COLLECTIVE R15, `(.L_x_930) ;  /* 0x000000000f087348 */ /* 0x000fea0003c00000 */
[----:B------:R0:W1:Y:S02]  /*1f220*/  SHFL.IDX P6, R14, R13, R12, R11 ;  /* 0x0000000c0d0e7389 */ /* 0x00006400000c000b */
[----:B01----:R-:W-:Y:S01]  /*1f230*/  ENDCOLLECTIVE ;  /* 0x000000000000791b */ /* 0x003fe20003800000 */
.L_x_930:
[----:B------:R-:W-:Y:S01]  /*1f240*/  IMAD.MOV.U32 R13, RZ, RZ, R0 ;  /* 0x000000ffff0d7224 */ /* 0x000fe200078e0000 */
[----:B------:R-:W-:Y:S01]  /*1f250*/  MOV R12, 0x1 ;  /* 0x00000001000c7802 */ /* 0x000fe20000000f00 */
[----:B------:R-:W-:-:S07]  /*1f260*/  IMAD.MOV.U32 R3, RZ, RZ, R14 ;  /* 0x000000ffff037224 */ /* 0x000fce00078e000e */
[----:B------:R-:W-:Y:S05]  /*1f270*/  WARPSYNC.COLLECTIVE R15, `(.L_x_931) ;  /* 0x000000000f087348 */ /* 0x000fea0003c00000 */
[----:B------:R0:W1:Y:S02]  /*1f280*/  SHFL.IDX P6, R14, R13, R12, R11 ;  /* 0x0000000c0d0e7389 */ /* 0x00006400000c000b */
[----:B01----:R-:W-:Y:S01]  /*1f290*/  ENDCOLLECTIVE ;  /* 0x000000000000791b */ /* 0x003fe20003800000 */
.L_x_931:
[----:B------:R-:W-:-:S05]  /*1f2a0*/  @P0 LEA R3, P1, R31, R3, 0x1 ;  /* 0x000000031f030211 */ /* 0x000fca00078208ff */
[----:B------:R-:W-:-:S05]  /*1f2b0*/  @P0 IMAD.X R2, RZ, RZ, R2, P1 ;  /* 0x000000ffff020224 */ /* 0x000fca00008e0602 */
        /* <DEDUP_REMOVED lines=14> */
.L_x_932:
[----:B------:R-:W-:Y:S02]  /*1f3a0*/  @P0 IMAD R8, R5, 0x2, R22 ;  /* 0x0000000205080824 */ /* 0x000fe400078e0216 */
[----:B------:R-:W-:Y:S02]  /*1f3b0*/  IMAD.MOV.U32 R13, RZ, RZ, R0 ;  /* 0x000000ffff0d7224 */ /* 0x000fe400078e0000 */
[----:B------:R-:W-:Y:S02]  /*1f3c0*/  IMAD.MOV.U32 R12, RZ, RZ, 0x2 ;  /* 0x00000002ff0c7424 */ /* 0x000fe400078e00ff */
[----:B------:R-:W-:-:S07]  /*1f3d0*/  IMAD.MOV.U32 R3, RZ, RZ, R14 ;  /* 0x000000ffff037224 */ /* 0x000fce00078e000e */
[----:B------:R-:W-:Y:S05]  /*1f3e0*/  WARPSYNC.COLLECTIVE R15, `(.L_x_933) ;  /* 0x000000000f087348 */ /* 0x000fea0003c00000 */
[----:B------:R0:W1:Y:S02]  /*1f3f0*/  SHFL.IDX P6, R14, R13, R12, R11 ;  /* 0x0000000c0d0e7389 */ /* 0x00006400000c000b */
[----:B01----:R-:W-:Y:S01]  /*1f400*/  ENDCOLLECTIVE ;  /* 0x000000000000791b */ /* 0x003fe20003800000 */
.L_x_933:
[----:B------:R-:W-:-:S05]  /*1f410*/  @P0 LEA R3, P1, R31, R3, 0x1 ;  /* 0x000000031f030211 */ /* 0x000fca00078208ff */
[----:B------:R-:W-:-:S05]  /*1f420*/  @P0 IMAD.X R2, RZ, RZ, R2, P1 ;  /* 0x000000ffff020224 */ /* 0x000fca00008e0602 */
[----:B------:R-:W-:Y:S02]  /*1f430*/  @P0 LOP3.LUT R3, R3, R2, RZ, 0x3c, !PT ;  /* 0x0000000203030212 */ /* 0x000fe400078e3cff */
[----:B------:R-:W-:Y:S02]  /*1f440*/  MOV R13, R4 ;  /* 0x00000004000d7202 */ /* 0x000fe40000000f00 */
        /* <DEDUP_REMOVED lines=12> */
.L_x_934:
[----:B------:R-:W-:Y:S02]  /*1f510*/  @P0 IMAD R8, R5, 0x2, R22 ;  /* 0x0000000205080824 */ /* 0x000fe400078e0216 */
[----:B------:R-:W-:Y:S02]  /*1f520*/  IMAD.MOV.U32 R13, RZ, RZ, R0 ;  /* 0x000000ffff0d7224 */ /* 0x000fe400078e0000 */
[----:B------:R-:W-:Y:S02]  /*1f530*/  IMAD.MOV.U32 R12, RZ, RZ, 0x3 ;  /* 0x00000003ff0c7424 */ /* 0x000fe400078e00ff */
[----:B------:R-:W-:-:S07]  /*1f540*/  IMAD.MOV.U32 R3, RZ, RZ, R14 ;  /* 0x000000ffff037224 */ /* 0x000fce00078e000e */
[----:B------:R-:W-:Y:S05]  /*1f550*/  WARPSYNC.COLLECTIVE R15, `(.L_x_935) ;  /* 0x000000000f087348 */ /* 0x000fea0003c00000 */
[----:B------:R0:W1:Y:S02]  /*1f560*/  SHFL.IDX P6, R14, R13, R12, R11 ;  /* 0x0000000c0d0e7389 */ /* 0x00006400000c000b */
[----:B01----:R-:W-:Y:S01]  /*1f570*/  ENDCOLLECTIVE ;  /* 0x000000000000791b */ /* 0x003fe20003800000 */
.L_x_935:
        /* <DEDUP_REMOVED lines=16> */
.L_x_936:
[----:B------:R-:W-:Y:S02]  /*1f680*/  @P0 IMAD R8, R5, 0x2, R22 ;  /* 0x0000000205080824 */ /* 0x000fe400078e0216 */
[----:B------:R-:W-:Y:S02]  /*1f690*/  IMAD.MOV.U32 R13, RZ, RZ, R0 ;  /* 0x000000ffff0d7224 */ /* 0x000fe400078e0000 */
[----:B------:R-:W-:Y:S02]  /*1f6a0*/  IMAD.MOV.U32 R12, RZ, RZ, 0x4 ;  /* 0x00000004ff0c7424 */ /* 0x000fe400078e00ff */
[----:B------:R-:W-:-:S07]  /*1f6b0*/  IMAD.MOV.U32 R3, RZ, RZ, R14 ;  /* 0x000000ffff037224 */ /* 0x000fce00078e000e */
[----:B------:R-:W-:Y:S05]  /*1f6c0*/  WARPSYNC.COLLECTIVE R15, `(.L_x_937) ;  /* 0x000000000f087348 */ /* 0x000fea0003c00000 */
[----:B------:R0:W1:Y:S02]  /*1f6d0*/  SHFL.IDX P6, R14, R13, R12, R11 ;  /* 0x0000000c0d0e7389 */ /* 0x00006400000c000b */
[----:B01----:R-:W-:Y:S01]  /*1f6e0*/  ENDCOLLECTIVE ;  /* 0x000000000000791b */ /* 0x003fe20003800000 */
.L_x_937:
        /* <DEDUP_REMOVED lines=16> */
.L_x_938:
[----:B------:R-:W-:Y:S01]  /*1f7f0*/  @P0 IMAD R8, R5, 0x2, R22 ;  /* 0x0000000205080824 */ /* 0x000fe200078e0216 */
[----:B------:R-:W-:Y:S01]  /*1f800*/  MOV R13, R0 ;  /* 0x00000000000d7202 */ /* 0x000fe20000000f00 */
[----:B------:R-:W-:Y:S02]  /*1f810*/  IMAD.MOV.U32 R12, RZ, RZ, 0x5 ;  /* 0x00000005ff0c7424 */ /* 0x000fe400078e00ff */
[----:B------:R-:W-:-:S07]  /*1f820*/  IMAD.MOV.U32 R3, RZ, RZ, R14 ;  /* 0x000000ffff037224 */ /* 0x000fce00078e000e */
[----:B------:R-:W-:Y:S05]  /*1f830*/  WARPSYNC.COLLECTIVE R15, `(.L_x_939) ;  /* 0x000000000f087348 */ /* 0x000fea0003c00000 */
[----:B------:R0:W1:Y:S02]  /*1f840*/  SHFL.IDX P6, R14, R13, R12, R11 ;  /* 0x0000000c0d0e7389 */ /* 0x00006400000c000b */
[----:B01----:R-:W-:Y:S01]  /*1f850*/  ENDCOLLECTIVE ;  /* 0x000000000000791b */ /* 0x003fe20003800000 */
.L_x_939:
        /* <DEDUP_REMOVED lines=16> */
.L_x_940:
[----:B------:R-:W-:Y:S02]  /*1f960*/  @P0 IMAD R8, R5, 0x2, R22 ;  /* 0x0000000205080824 */ /* 0x000fe400078e0216 */
[----:B------:R-:W-:Y:S02]  /*1f970*/  IMAD.MOV.U32 R13, RZ, RZ, R0 ;  /* 0x000000ffff0d7224 */ /* 0x000fe400078e0000 */
[----:B------:R-:W-:Y:S02]  /*1f980*/  IMAD.MOV.U32 R12, RZ, RZ, 0x6 ;  /* 0x00000006ff0c7424 */ /* 0x000fe400078e00ff */
[----:B------:R-:W-:-:S07]  /*1f990*/  IMAD.MOV.U32 R3, RZ, RZ, R14 ;  /* 0x000000ffff037224 */ /* 0x000fce00078e000e */
[----:B------:R-:W-:Y:S05]  /*1f9a0*/  WARPSYNC.COLLECTIVE R15, `(.L_x_941) ;  /* 0x000000000f087348 */ /* 0x000fea0003c00000 */
[----:B------:R0:W1:Y:S02]  /*1f9b0*/  SHFL.IDX P6, R14, R13, R12, R11 ;  /* 0x0000000c0d0e7389 */ /* 0x00006400000c000b */
[----:B01----:R-:W-:Y:S01]  /*1f9c0*/  ENDCOLLECTIVE ;  /* 0x000000000000791b */ /* 0x003fe20003800000 */
.L_x_941:
        /* <DEDUP_REMOVED lines=11> */
[----:B------:R-:W-:Y:S02]  /*1fa80*/  ISETP.GE.AND P0, PT, R6, 0x61, PT ;  /* 0x000000610600780c */ /* 0x000fe40003f06270 */
[----:B0-----:R-:W-:-:S11]  /*1fa90*/  MOV R2, R14 ;  /* 0x0000000e00027202 */ /* 0x001fd60000000f00 */
[----:B------:R-:W-:Y:S05]  /*1faa0*/  WARPSYNC.COLLECTIVE R15, `(.L_x_942) ;  /* 0x000000000f087348 */ /* 0x000fea0003c00000 */
[----:B------:R0:W1:Y:S02]  /*1fab0*/  SHFL.IDX P6, R14, R13, R12, R11 ;  /* 0x0000000c0d0e7389 */ /* 0x00006400000c000b */
[----:B01----:R-:W-:Y:S01]  /*1fac0*/  ENDCOLLECTIVE ;  /* 0x000000000000791b */ /* 0x003fe20003800000 */
.L_x_942:
[----:B------:R-:W-:Y:S02]  /*1fad0*/  @P0 IMAD R8, R5, 0x2, R22 ;  /* 0x0000000205080824 */ /* 0x000fe400078e0216 */
[----:B------:R-:W-:Y:S02]  /*1fae0*/  IMAD.MOV.U32 R13, RZ, RZ, R0 ;  /* 0x000000ffff0d7224 */ /* 0x000fe400078e0000 */
[----:B------:R-:W-:Y:S02]  /*1faf0*/  IMAD.MOV.U32 R12, RZ, RZ, 0x7 ;  /* 0x00000007ff0c7424 */ /* 0x000fe400078e00ff */
[----:B------:R-:W-:-:S07]  /*1fb00*/  IMAD.MOV.U32 R3, RZ, RZ, R14 ;  /* 0x000000ffff037224 */ /* 0x000fce00078e000e */
[----:B------:R-:W-:Y:S05]  /*1fb10*/  WARPSYNC.COLLECTIVE R15, `(.L_x_943) ;  /* 0x000000000f087348 */ /* 0x000fea0003c00000 */
[----:B------:R0:W1:Y:S02]  /*1fb20*/  SHFL.IDX P6, R14, R13, R12, R11 ;  /* 0x0000000c0d0e7389 */ /* 0x00006400000c000b */
[----:B01----:R-:W-:Y:S01]  /*1fb30*/  ENDCOLLECTIVE ;  /* 0x000000000000791b */ /* 0x003fe20003800000 */
.L_x_943:
[----:B------:R-:W-:-:S05]  /*1fb40*/  @P0 LEA R3, P1, R31, R3, 0x1 ;  /* 0x000000031f030211 */ /* 0x000fca00078208ff */
[----:B------:R-:W-:-:S05]  /*1fb50*/  @P0 IMAD.X R2, RZ, RZ, R2, P1 ;  /* 0x000000ffff020224 */ /* 0x000fca00008e0602 */
[----:B------:R-:W-:Y:S01]  /*1fb60*/  @P0 LOP3.LUT R3, R3, R2, RZ, 0x3c, !PT ;  /* 0x0000000203030212 */ /* 0x000fe200078e3cff */
[----:B------:R-:W-:-:S03]  /*1fb70*/  IMAD.MOV.U32 R13, RZ, RZ, R4 ;  /* 0x000000ffff0d7224 */ /* 0x000fc600078e0004 */
[----:B------:R-:W-:-:S04]  /*1fb80*/  @P0 LOP3.LUT R2, R3, R2, RZ, 0x3c, !PT ;  /* 0x0000000203020212 */ /* 0x000fc800078e3cff */
[----:B------:R-:W-:Y:S01]  /*1fb90*/  @P0 LOP3.LUT R3, R3, R2, RZ, 0x3c, !PT ;  /* 0x0000000203030212 */ /* 0x000fe200078e3cff */
[----:B------:R-:W-:-:S07]  /*1fba0*/  IMAD.MOV.U32 R0, RZ, RZ, R14 ;  /* 0x000000ffff007224 */ /* 0x000fce00078e000e */
[----:B------:R-:W-:Y:S05]  /*1fbb0*/  WARPSYNC.COLLECTIVE R15, `(.L_x_944) ;  /* 0x000000000f087348 */ /* 0x000fea0003c00000 */
[----:B------:R0:W1:Y:S02]  /*1fbc0*/  SHFL.IDX P6, R14, R13, R12, R11 ;  /* 0x0000000c0d0e7389 */ /* 0x00006400000c000b */
[----:B01----:R-:W-:Y:S01]  /*1fbd0*/  ENDCOLLECTIVE ;  /* 0x000000000000791b */ /* 0x003fe20003800000 */
.L_x_944:
[----:B------:R-:W-:Y:S01]  /*1fbe0*/  @!PT LDS RZ, [RZ] ;  /* 0x00000000fffff984 */ /* 0x000fe20000000800 */
[----:B------:R-:W-:Y:S01]  /*1fbf0*/  @!PT LDS RZ, [RZ] ;  /* 0x00000000fffff984 */ /* 0x000fe20000000800 */
[----:B------:R-:W-:Y:S01]  /*1fc00*/  @!PT LDS RZ, [RZ] ;  /* 0x00000000fffff984 */ /* 0x000fe20000000800 */
[----:B------:R-:W-:Y:S04]  /*1fc10*/  @P0 LDGSTS.E.BYPASS.LTC128B.128 [R8+0x1b400], desc[UR42][R2.64], !P3 ;  /* 0x1b40000002080fae */ /* 0x000fe8000d901d6a */
[----:B------:R0:W-:Y:S02]  /*1fc20*/  @P0 LDGSTS.E.BYPASS.LTC128B.128 [R8+0x1f400], desc[UR42][R2.64+0x80], !P2 ;  /* 0x1f40008002080fae */ /* 0x0001e4000d101d6a */
[----:B0-----:R-:W-:Y:S01]  /*1fc30*/  MOV R2, R14 ;  /* 0x0000000e00027202 */ /* 0x001fe20000000f00 */
[----:B------:R-:W-:Y:S06]  /*1fc40*/  BRA `(.L_x_945) ;  /* 0xffffff9800a47947 */ /* 0x000fec000383ffff */
.L_x_756:
[----:B------:R-:W-:Y:S02]  /*1fc50*/  IMAD.MOV.U32 R13, RZ, RZ, R5 ;  /* 0x000000ffff0d7224 */ /* 0x000fe400078e0005 */
        /* <DEDUP_REMOVED lines=8> */
.L_x_946:
[C---:B------:R-:W-:Y:S01]  /*1fce0*/  VIADD R7, R4.reuse, 0x10 ;  /* 0x0000001004077836 */ /* 0x040fe20000000000 */
[----:B------:R-:W-:Y:S01]  /*1fcf0*/  ISETP.GE.AND P3, PT, R4, R6, PT ;  /* 0x000000060400720c */ /* 0x000fe20003f66270 */
[----:B------:R-:W-:Y:S02]  /*1fd00*/  IMAD.MOV.U32 R13, RZ, RZ, R0 ;  /* 0x000000ffff0d7224 */ /* 0x000fe400078e0000 */
[----:B------:R-:W-:-:S10]  /*1fd10*/  IMAD.MOV.U32 R2, RZ, RZ, R14 ;  /* 0x000000ffff027224 */ /* 0x000fd400078e000e */
[----:B------:R-:W-:Y:S05]  /*1fd20*/  WARPSYNC.COLLECTIVE R15, `(.L_x_947) ;  /* 0x000000000f087348 */ /* 0x000fea0003c00000 */
[----:B------:R0:W1:Y:S02]  /*1fd30*/  SHFL.IDX P6, R14, R13, R12, R11 ;  /* 0x0000000c0d0e7389 */ /* 0x00006400000c000b */
[----:B01----:R-:W-:Y:S01]  /*1fd40*/  ENDCOLLECTIVE ;  /* 0x000000000000791b */ /* 0x003fe20003800000 */
.L_x_947:
[----:B------:R-:W-:Y:S02]  /*1fd50*/  IMAD.MOV.U32 R13, RZ, RZ, R5 ;  /* 0x000000ffff0d7224 */ /* 0x000fe400078e0005 */
[----:B------:R-:W-:Y:S01]  /*1fd60*/  IMAD.MOV.U32 R12, RZ, RZ, 0x1 ;  /* 0x00000001ff0c7424 */ /* 0x000fe200078e00ff */
[----:B------:R-:W-:-:S05]  /*1fd70*/  @!P3 LEA R14, P2, R31, R14, 0x1 ;  /* 0x0000000e1f0eb211 */ /* 0x000fca00078408ff */
[----:B------:R-:W-:Y:S01]  /*1fd80*/  @!P3 IMAD.X R3, RZ, RZ, R2, P2 ;  /* 0x000000ffff03b224 */ /* 0x000fe200010e0602 */
[----:B------:R-:W-:-:S07]  /*1fd90*/  @!P3 MOV R2, R14 ;  /* 0x0000000e0002b202 */ /* 0x000fce0000000f00 */
[----:B------:R-:W-:Y:S05]  /*1fda0*/  WARPSYNC.COLLECTIVE R15, `(.L_x_948) ;  /* 0x000000000f087348 */ /* 0x000fea0003c00000 */
[----:B------:R0:W1:Y:S02]  /*1fdb0*/  SHFL.IDX P6, R14, R13, R12, R11 ;  /* 0x0000000c0d0e7389 */ /* 0x00006400000c000b */
[----:B01----:R-:W-:Y:S01]  /*1fdc0*/  ENDCOLLECTIVE ;  /* 0x000000000000791b */ /* 0x003fe20003800000 */
.L_x_948:
        /* <DEDUP_REMOVED lines=11> */
.L_x_949:
        /* <DEDUP_REMOVED lines=8> */
.L_x_950:
        /* <DEDUP_REMOVED lines=13> */
.L_x_951:
        /* <DEDUP_REMOVED lines=8> */
.L_x_952:
        /* <DEDUP_REMOVED lines=13> */
.L_x_953:
        /* <DEDUP_REMOVED lines=8> */
.L_x_954:
        /* <DEDUP_REMOVED lines=13> */
.L_x_955:
        /* <DEDUP_REMOVED lines=8> */
.L_x_956:
        /* <DEDUP_REMOVED lines=13> */
.L_x_957:
        /* <DEDUP_REMOVED lines=8> */
.L_x_958:
[----:B------:R-:W-:-:S05]  /*20440*/  @!P3 IMAD.MOV.U32 R3, RZ, RZ, R7 ;  /* 0x000000ffff03b224 */ /* 0x000fca00078e0007 */
[----:B------:R-:W-:Y:S01]  /*20450*/  @!PT LDS RZ, [RZ] ;  /* 0x00000000fffff984 */ /* 0x000fe20000000800 */
[----:B------:R-:W-:Y:S01]  /*20460*/  @!PT LDS RZ, [RZ] ;  /* 0x00000000fffff984 */ /* 0x000fe20000000800 */
[----:B------:R-:W-:Y:S01]  /*20470*/  @!PT LDS RZ, [RZ] ;  /* 0x00000000fffff984 */ /* 0x000fe20000000800 */
[----:B------:R-:W-:Y:S04]  /*20480*/  @!P3 LDGSTS.E.BYPASS.LTC128B.128 [R9+0x12c00], desc[UR42][R2.64], !P0 ;  /* 0x12c000000209bfae */ /* 0x000fe8000c101d6a */
[----:B------:R0:W-:Y:S01]  /*20490*/  @!P3 LDGSTS.E.BYPASS.LTC128B.128 [R9+0x16c00], desc[UR42][R2.64+0x80], !P1 ;  /* 0x16c000800209bfae */ /* 0x0001e2000c901d6a */
[----:B------:R-:W-:Y:S01]  /*204a0*/  IMAD.MOV.U32 R13, RZ, RZ, R0 ;  /* 0x000000ffff0d7224 */ /* 0x000fe200078e0000 */
[----:B0-----:R-:W-:Y:S01]  /*204b0*/  IADD3 R3, R4, 0x60, RZ ;  /* 0x0000006004037810 */ /* 0x001fe20007ffe0ff */
[----:B------:R-:W-:-:S07]  /*204c0*/  IMAD.MOV.U32 R2, RZ, RZ, R14 ;  /* 0x000000ffff027224 */ /* 0x000fce00078e000e */
[----:B------:R-:W-:Y:S05]  /*204d0*/  WARPSYNC.COLLECTIVE R15, `(.L_x_959) ;  /* 0x000000000f087348 */ /* 0x000fea0003c00000 */
[----:B------:R0:W1:Y:S02]  /*204e0*/  SHFL.IDX P6, R14, R13, R12, R11 ;  /* 0x0000000c0d0e7389 */ /* 0x00006400000c000b */
[----:B01----:R-:W-:Y:S01]  /*204f0*/  ENDCOLLECTIVE ;  /* 0x000000000000791b */ /* 0x003fe20003800000 */
.L_x_959:
[----:B------:R-:W-:Y:S01]  /*20500*/  ISETP.GE.AND P3, PT, R3, R6, PT ;  /* 0x000000060300720c */ /* 0x000fe20003f66270 */
[----:B------:R-:W-:Y:S02]  /*20510*/  IMAD.MOV.U32 R13, RZ, RZ, R5 ;  /* 0x000000ffff0d7224 */ /* 0x000fe400078e0005 */
[----:B------:R-:W-:-:S10]  /*20520*/  IMAD.MOV.U32 R12, RZ, RZ, 0x7 ;  /* 0x00000007ff0c7424 */ /* 0x000fd400078e00ff */
[----:B------:R-:W-:-:S05]  /*20530*/  @!P3 LEA R14, P2, R31, R14, 0x1 ;  /* 0x0000000e1f0eb211 */ /* 0x000fca00078408ff */
[----:B------:R-:W-:Y:S02]  /*20540*/  @!P3 IMAD.X R7, RZ, RZ, R2, P2 ;  /* 0x000000ffff07b224 */ /* 0x000fe400010e0602 */
[----:B------:R-:W-:-:S07]  /*20550*/  @!P3 IMAD.MOV.U32 R2, RZ, RZ, R14 ;  /* 0x000000ffff02b224 */ /* 0x000fce00078e000e */
[----:B------:R-:W-:Y:S05]  /*20560*/  WARPSYNC.COLLECTIVE R15, `(.L_x_960) ;  /* 0x000000000f087348 */ /* 0x000fea0003c00000 */
[----:B------:R0:W1:Y:S02]  /*20570*/  SHFL.IDX P6, R14, R13, R12, R11 ;  /* 0x0000000c0d0e7389 */ /* 0x00006400000c000b */
[----:B01----:R-:W-:Y:S01]  /*20580*/  ENDCOLLECTIVE ;  /* 0x000000000000791b */ /* 0x003fe20003800000 */
.L_x_960:
[----:B------:R-:W-:-:S05]  /*20590*/  @!P3 IMAD.MOV.U32 R3, RZ, RZ, R7 ;  /* 0x000000ffff03b224 */ /* 0x000fca00078e0007 */
        /* <DEDUP_REMOVED lines=10> */
.L_x_961:
[----:B------:R-:W-:Y:S05]  /*20640*/  BRA `(.L_x_962) ;  /* 0xffffff9c00087947 */ /* 0x000fea000383ffff */
.L_x_761:
[----:B0-----:R0:W1:Y:S02]  /*20650*/  SYNCS.PHASECHK.TRANS64.TRYWAIT P0, [R22+URZ+0x28820], R3 ;  /* 0x02882003160075a7 */ /* 0x001064000800017f */
[----:B-1----:R-:W-:Y:S05]  /*20660*/  @!P0 NANOSLEEP.SYNCS 0x989680 ;  /* 0x009896800000895d */ /* 0x002fea0003900000 */
[----:B------:R-:W1:Y:S02]  /*20670*/  @!P0 SYNCS.PHASECHK.TRANS64 P0, [R22+URZ+0x28820], R3 ;  /* 0x02882003160085a7 */ /* 0x000e64000800007f */
[----:B-1----:R-:W-:Y:S05]  /*20680*/  @!P0 BRA `(.L_x_761) ;  /* 0xfffffffc00f08947 */ /* 0x002fea000383ffff */
[----:B------:R-:W-:Y:S05]  /*20690*/  BRA `(.L_x_963) ;  /* 0xffffff9c00807947 */ /* 0x000fea000383ffff */
.L_x_766:
[----:B0-----:R0:W1:Y:S02]  /*206a0*/  SYNCS.PHASECHK.TRANS64.TRYWAIT P0, [R6+URZ+0x28840], R3 ;  /* 0x02884003060075a7 */ /* 0x001064000800017f */
[----:B-1----:R-:W-:Y:S05]  /*206b0*/  @!P0 NANOSLEEP.SYNCS 0x989680 ;  /* 0x009896800000895d */ /* 0x002fea0003900000 */
[----:B------:R-:W1:Y:S02]  /*206c0*/  @!P0 SYNCS.PHASECHK.TRANS64 P0, [R6+URZ+0x28840], R3 ;  /* 0x02884003060085a7 */ /* 0x000e64000800007f */
[----:B-1----:R-:W-:Y:S05]  /*206d0*/  @!P0 BRA `(.L_x_766) ;  /* 0xfffffffc00f08947 */ /* 0x002fea000383ffff */
[----:B------:R-:W-:Y:S05]  /*206e0*/  BRA `(.L_x_964) ;  /* 0xffffffa000487947 */ /* 0x000fea000383ffff */
.L_x_767:
[----:B------:R-:W-:Y:S01]  /*206f0*/  BSSY B1, `(.L_x_965) ;  /* 0x0000008000017945 */ /* 0x000fe20003800000 */
[----:B------:R-:W-:Y:S01]  /*20700*/  IMAD.MOV.U32 R13, RZ, RZ, R9 ;  /* 0x000000ffff0d7224 */ /* 0x000fe200078e0009 */
[----:B------:R-:W-:Y:S01]  /*20710*/  MOV R12, RZ ;  /* 0x000000ff000c7202 */ /* 0x000fe20000000f00 */
[----:B------:R-:W-:Y:S02]  /*20720*/  IMAD.MOV.U32 R11, RZ, RZ, 0x181f ;  /* 0x0000181fff0b7424 */ /* 0x000fe400078e00ff */
[----:B------:R-:W-:-:S07]  /*20730*/  IMAD.MOV.U32 R15, RZ, RZ, -0x1 ;  /* 0xffffffffff0f7424 */ /* 0x000fce00078e00ff */
[----:B--2---:R-:W-:Y:S05]  /*20740*/  WARPSYNC.COLLECTIVE R15, `(.L_x_966) ;  /* 0x000000000f087348 */ /* 0x004fea0003c00000 */
[----:B--2---:R0:W1:Y:S02]  /*20750*/  SHFL.IDX P6, R14, R13, R12, R11 ;  /* 0x0000000c0d0e7389 */ /* 0x00406400000c000b */
[----:B01----:R-:W-:Y:S01]  /*20760*/  ENDCOLLECTIVE ;  /* 0x000000000000791b */ /* 0x003fe20003800000 */
.L_x_966:
[----:B------:R-:W-:Y:S05]  /*20770*/  BSYNC B1 ;  /* 0x0000000000017941 */ /* 0x000fea0003800000 */
.L_x_965:
[----:B------:R-:W-:Y:S01]  /*20780*/  IMAD.MOV.U32 R13, RZ, RZ, R7 ;  /* 0x000000ffff0d7224 */ /* 0x000fe200078e0007 */
[----:B------:R-:W-:Y:S01]  /*20790*/  SHF.L.U32 R5, R31, 0x1, RZ ;  /* 0x000000011f057819 */ /* 0x000fe200000006ff */
[----:B------:R-:W-:Y:S02]  /*207a0*/  IMAD.MOV.U32 R12, RZ, RZ, RZ ;  /* 0x000000ffff0c7224 */ /* 0x000fe400078e00ff */
[----:B------:R-:W-:Y:S02]  /*207b0*/  IMAD.MOV.U32 R11, RZ, RZ, 0x181f ;  /* 0x0000181fff0b7424 */ /* 0x000fe400078e00ff */
[----:B------:R-:W-:Y:S02]  /*207c0*/  IMAD.MOV.U32 R15, RZ, RZ, -0x1 ;  /* 0xffffffffff0f7424 */ /* 0x000fe400078e00ff */
[----:B------:R-:W-:Y:S02]  /*207d0*/  IMAD.MOV.U32 R3, RZ, RZ, R14 ;  /* 0x000000ffff037224 */ /* 0x000fe400078e000e */
[----:B------:R-:W-:-:S07]  /*207e0*/  IMAD R8, R8, 0x2, R22 ;  /* 0x0000000208087824 */ /* 0x000fce00078e0216 */
[----:B------:R-:W-:Y:S05]  /*207f0*/  WARPSYNC.COLLECTIVE R15, `(.L_x_967) ;  /* 0x000000000f087348 */ /* 0x000fea0003c00000 */
[----:B------:R0:W1:Y:S02]  /*20800*/  SHFL.IDX P6, R14, R13, R12, R11 ;  /* 0x0000000c0d0e7389 */ /* 0x00006400000c000b */
[----:B01----:R-:W-:Y:S01]  /*20810*/  ENDCOLLECTIVE ;  /* 0x000000000000791b */ /* 0x003fe20003800000 */
.L_x_967:
[----:B------:R-:W-:Y:S02]  /*20820*/  IMAD.MOV.U32 R13, RZ, RZ, R9 ;  /* 0x000000ffff0d7224 */ /* 0x000fe400078e0009 */
[----:B------:R-:W-:Y:S02]  /*20830*/  IMAD.MOV.U32 R12, RZ, RZ, 0x1 ;  /* 0x00000001ff0c7424 */ /* 0x000fe400078e00ff */
[----:B------:R-:W-:-:S07]  /*20840*/  IMAD.MOV.U32 R2, RZ, RZ, R14 ;  /* 0x000000ffff027224 */ /* 0x000fce00078e000e */
[----:B------:R-:W-:Y:S05]  /*20850*/  WARPSYNC.COLLECTIVE R15, `(.L_x_968) ;  /* 0x000000000f087348 */ /* 0x000fea0003c00000 */
[----:B------:R0:W1:Y:S02]  /*20860*/  SHFL.IDX P6, R14, R13, R12, R11 ;  /* 0x0000000c0d0e7389 */ /* 0x00006400000c000b */
[----:B01----:R-:W-:Y:S01]  /*20870*/  ENDCOLLECTIVE ;  /* 0x000000000000791b */ /* 0x003fe20003800000 */
.L_x_968:
        /* <DEDUP_REMOVED lines=12> */
.L_x_969:
[----:B------:R-:W-:Y:S01]  /*20940*/  MOV R13, R9 ;  /* 0x00000009000d7202 */ /* 0x000fe20000000f00 */
[----:B------:R-:W-:Y:S02]  /*20950*/  IMAD.MOV.U32 R12, RZ, RZ, 0x2 ;  /* 0x00000002ff0c7424 */ /* 0x000fe400078e00ff */
[----:B------:R-:W-:-:S07]  /*20960*/  IMAD.MOV.U32 R2, RZ, RZ, R14 ;  /* 0x000000ffff027224 */ /* 0x000fce00078e000e */
[----:B------:R-:W-:Y:S05]  /*20970*/  WARPSYNC.COLLECTIVE R15, `(.L_x_970) ;  /* 0x000000000f087348 */ /* 0x000fea0003c00000 */
[----:B------:R0:W1:Y:S02]  /*20980*/  SHFL.IDX P6, R14, R13, R12, R11 ;  /* 0x0000000c0d0e7389 */ /* 0x00006400000c000b */
[----:B01----:R-:W-:Y:S01]  /*20990*/  ENDCOLLECTIVE ;  /* 0x000000000000791b */ /* 0x003fe20003800000 */
.L_x_970:
        /* <DEDUP_REMOVED lines=12> */
.L_x_971:
[----:B------:R-:W-:Y:S02]  /*20a60*/  IMAD.MOV.U32 R13, RZ, RZ, R9 ;  /* 0x000000ffff0d7224 */ /* 0x000fe400078e0009 */
[----:B------:R-:W-:Y:S02]  /*20a70*/  IMAD.MOV.U32 R12, RZ, RZ, 0x3 ;  /* 0x00000003ff0c7424 */ /* 0x000fe400078e00ff */
[----:B------:R-:W-:-:S07]  /*20a80*/  IMAD.MOV.U32 R2, RZ, RZ, R14 ;  /* 0x000000ffff027224 */ /* 0x000fce00078e000e */
[----:B------:R-:W-:Y:S05]  /*20a90*/  WARPSYNC.COLLECTIVE R15, `(.L_x_972) ;  /* 0x000000000f087348 */ /* 0x000fea0003c00000 */
[----:B------:R0:W1:Y:S02]  /*20aa0*/  SHFL.IDX P6, R14, R13, R12, R11 ;  /* 0x0000000c0d0e7389 */ /* 0x00006400000c000b */
[----:B01----:R-:W-:Y:S01]  /*20ab0*/  ENDCOLLECTIVE ;  /* 0x000000000000791b */ /* 0x003fe20003800000 */
.L_x_972:
        /* <DEDUP_REMOVED lines=12> */
.L_x_973:
[----:B------:R-:W-:Y:S02]  /*20b80*/  IMAD.MOV.U32 R13, RZ, RZ, R9 ;  /* 0x000000ffff0d7224 */ /* 0x000fe400078e0009 */
[----:B------:R-:W-:Y:S02]  /*20b90*/  IMAD.MOV.U32 R12, RZ, RZ, 0x4 ;  /* 0x00000004ff0c7424 */ /* 0x000fe400078e00ff */
[----:B------:R-:W-:-:S07]  /*20ba0*/  IMAD.MOV.U32 R2, RZ, RZ, R14 ;  /* 0x000000ffff027224 */ /* 0x000fce00078e000e */
[----:B------:R-:W-:Y:S05]  /*20bb0*/  WARPSYNC.COLLECTIVE R15, `(.L_x_974) ;  /* 0x000000000f087348 */ /* 0x000fea0003c00000 */
[----:B------:R0:W1:Y:S02]  /*20bc0*/  SHFL.IDX P6, R14, R13, R12, R11 ;  /* 0x0000000c0d0e7389 */ /* 0x00006400000c000b */
[----:B01----:R-:W-:Y:S01]  /*20bd0*/  ENDCOLLECTIVE ;  /* 0x000000000000791b */ /* 0x003fe20003800000 */
.L_x_974:
        /* <DEDUP_REMOVED lines=12> */
.L_x_975:
[----:B------:R-:W-:Y:S01]  /*20ca0*/  MOV R13, R9 ;  /* 0x00000009000d7202 */ /* 0x000fe20000000f00 */
[----:B------:R-:W-:Y:S02]  /*20cb0*/  IMAD.MOV.U32 R12, RZ, RZ, 0x5 ;  /* 0x00000005ff0c7424 */ /* 0x000fe400078e00ff */
[----:B------:R-:W-:-:S07]  /*20cc0*/  IMAD.MOV.U32 R2, RZ, RZ, R14 ;  /* 0x000000ffff027224 */ /* 0x000fce00078e000e */
[----:B------:R-:W-:Y:S05]  /*20cd0*/  WARPSYNC.COLLECTIVE R15, `(.L_x_976) ;  /* 0x000000000f087348 */ /* 0x000fea0003c00000 */
[----:B------:R0:W1:Y:S02]  /*20ce0*/  SHFL.IDX P6, R14, R13, R12, R11 ;  /* 0x0000000c0d0e7389 */ /* 0x00006400000c000b */
[----:B01----:R-:W-:Y:S01]  /*20cf0*/  ENDCOLLECTIVE ;  /* 0x000000000000791b */ /* 0x003fe20003800000 */
.L_x_976:
        /* <DEDUP_REMOVED lines=12> */
.L_x_977:
[----:B------:R-:W-:Y:S02]  /*20dc0*/  IMAD.MOV.U32 R13, RZ, RZ, R9 ;  /* 0x000000ffff0d7224 */ /* 0x000fe400078e0009 */
[----:B------:R-:W-:Y:S02]  /*20dd0*/  IMAD.MOV.U32 R12, RZ, RZ, 0x6 ;  /* 0x00000006ff0c7424 */ /* 0x000fe400078e00ff */
[----:B------:R-:W-:-:S07]  /*20de0*/  IMAD.MOV.U32 R2, RZ, RZ, R14 ;  /* 0x000000ffff027224 */ /* 0x000fce00078e000e */
[----:B------:R-:W-:Y:S05]  /*20df0*/  WARPSYNC.COLLECTIVE R15, `(.L_x_978) ;  /* 0x000000000f087348 */ /* 0x000fea0003c00000 */
[----:B------:R0:W1:Y:S02]  /*20e00*/  SHFL.IDX P6, R14, R13, R12, R11 ;  /* 0x0000000c0d0e7389 */ /* 0x00006400000c000b */
[----:B01----:R-:W-:Y:S01]  /*20e10*/  ENDCOLLECTIVE ;  /* 0x000000000000791b */ /* 0x003fe20003800000 */
.L_x_978:
        /* <DEDUP_REMOVED lines=12> */
.L_x_979:
[----:B------:R-:W-:Y:S02]  /*20ee0*/  IMAD.MOV.U32 R13, RZ, RZ, R9 ;  /* 0x000000ffff0d7224 */ /* 0x000fe400078e0009 */
[----:B------:R-:W-:Y:S02]  /*20ef0*/  IMAD.MOV.U32 R12, RZ, RZ, 0x7 ;  /* 0x00000007ff0c7424 */ /* 0x000fe400078e00ff */
[----:B------:R-:W-:-:S07]  /*20f00*/  IMAD.MOV.U32 R2, RZ, RZ, R14 ;  /* 0x000000ffff027224 */ /* 0x000fce00078e000e */
[----:B------:R-:W-:Y:S05]  /*20f10*/  WARPSYNC.COLLECTIVE R15, `(.L_x_980) ;  /* 0x000000000f087348 */ /* 0x000fea0003c00000 */
[----:B------:R0:W1:Y:S02]  /*20f20*/  SHFL.IDX P6, R14, R13, R12, R11 ;  /* 0x0000000c0d0e7389 */ /* 0x00006400000c000b */
[----:B01----:R-:W-:Y:S01]  /*20f30*/  ENDCOLLECTIVE ;  /* 0x000000000000791b */ /* 0x003fe20003800000 */
.L_x_980:
        /* <DEDUP_REMOVED lines=12> */
.L_x_981:
[----:B------:R-:W-:Y:S01]  /*21000*/  IMAD.MOV.U32 R2, RZ, RZ, R14 ;  /* 0x000000ffff027224 */ /* 0x000fe200078e000e */
[----:B------:R-:W-:Y:S06]  /*21010*/  BRA `(.L_x_982) ;  /* 0xffffff9c00187947 */ /* 0x000fec000383ffff */
.L_x_772:
[----:B-1----:R1:W3:Y:S02]  /*21020*/  SYNCS.PHASECHK.TRANS64.TRYWAIT P0, [R6+URZ+0x28860], R3 ;  /* 0x02886003060075a7 */ /* 0x0022e4000800017f */
[----:B---3--:R-:W-:Y:S05]  /*21030*/  @!P0 NANOSLEEP.SYNCS 0x989680 ;  /* 0x009896800000895d */ /* 0x008fea0003900000 */
[----:B------:R-:W3:Y:S02]  /*21040*/  @!P0 SYNCS.PHASECHK.TRANS64 P0, [R6+URZ+0x28860], R3 ;  /* 0x02886003060085a7 */ /* 0x000ee4000800007f */
[----:B---3--:R-:W-:Y:S05]  /*21050*/  @!P0 BRA `(.L_x_772) ;  /* 0xfffffffc00f08947 */ /* 0x008fea000383ffff */
[----:B------:R-:W-:Y:S05]  /*21060*/  BRA `(.L_x_983) ;  /* 0xffffff9c00747947 */ /* 0x000fea000383ffff */
.L_x_773:
[----:B------:R-:W-:Y:S01]  /*21070*/  BSSY B1, `(.L_x_984) ;  /* 0x0000008000017945 */ /* 0x000fe20003800000 */
[----:B------:R-:W-:Y:S01]  /*21080*/  IMAD.MOV.U32 R13, RZ, RZ, R24 ;  /* 0x000000ffff0d7224 */ /* 0x000fe200078e0018 */
[----:B------:R-:W-:Y:S01]  /*21090*/  MOV R12, RZ ;  /* 0x000000ff000c7202 */ /* 0x000fe20000000f00 */
[----:B------:R-:W-:Y:S02]  /*210a0*/  IMAD.MOV.U32 R11, RZ, RZ, 0x181f ;  /* 0x0000181fff0b7424 */ /* 0x000fe400078e00ff */
[----:B------:R-:W-:-:S07]  /*210b0*/  IMAD.MOV.U32 R15, RZ, RZ, -0x1 ;  /* 0xffffffffff0f7424 */ /* 0x000fce00078e00ff */
[----:B-12---:R-:W-:Y:S05]  /*210c0*/  WARPSYNC.COLLECTIVE R15, `(.L_x_985) ;  /* 0x000000000f087348 */ /* 0x006fea0003c00000 */
[----:B--2---:R0:W2:Y:S02]  /*210d0*/  SHFL.IDX P6, R14, R13, R12, R11 ;  /* 0x0000000c0d0e7389 */ /* 0x0040a400000c000b */
[----:B012---:R-:W-:Y:S01]  /*210e0*/  ENDCOLLECTIVE ;  /* 0x000000000000791b */ /* 0x007fe20003800000 */
.L_x_985:
[----:B------:R-:W-:Y:S05]  /*210f0*/  BSYNC B1 ;  /* 0x0000000000017941 */ /* 0x000fea0003800000 */
.L_x_984:
[----:B------:R-:W-:Y:S02]  /*21100*/  IMAD.MOV.U32 R13, RZ, RZ, R23 ;  /* 0x000000ffff0d7224 */ /* 0x000fe400078e0017 */
        /* <DEDUP_REMOVED lines=8> */
.L_x_986:
[----:B------:R-:W-:Y:S02]  /*21190*/  IMAD.MOV.U32 R13, RZ, RZ, R24 ;  /* 0x000000ffff0d7224 */ /* 0x000fe400078e0018 */
[----:B------:R-:W-:Y:S02]  /*211a0*/  IMAD.MOV.U32 R12, RZ, RZ, 0x1 ;  /* 0x00000001ff0c7424 */ /* 0x000fe400078e00ff */
[----:B------:R-:W-:-:S07]  /*211b0*/  IMAD.MOV.U32 R2, RZ, RZ, R14 ;  /* 0x000000ffff027224 */ /* 0x000fce00078e000e */
[----:B------:R-:W-:Y:S05]  /*211c0*/  WARPSYNC.COLLECTIVE R15, `(.L_x_987) ;  /* 0x000000000f087348 */ /* 0x000fea0003c00000 */
[----:B------:R0:W1:Y:S02]  /*211d0*/  SHFL.IDX P6, R14, R13, R12, R11 ;  /* 0x0000000c0d0e7389 */ /* 0x00006400000c000b */
[----:B01----:R-:W-:Y:S01]  /*211e0*/  ENDCOLLECTIVE ;  /* 0x000000000000791b */ /* 0x003fe20003800000 */
.L_x_987:
[----:B------:R-:W-:-:S04]  /*211f0*/  IADD3 R2, P0, R2, R5, RZ ;  /* 0x0000000502027210 */ /* 0x000fc80007f1e0ff */
[----:B------:R-:W-:Y:S02]  /*21200*/  IADD3.X R3, RZ, R3, RZ, P0, !PT ;  /* 0x00000003ff037210 */ /* 0x000fe400007fe4ff */
        /* <DEDUP_REMOVED lines=12> */
.L_x_988:
[----:B------:R-:W-:Y:S01]  /*212d0*/  IMAD.MOV.U32 R13, RZ, RZ, R24 ;  /* 0x000000ffff0d7224 */ /* 0x000fe200078e0018 */
[----:B------:R-:W-:Y:S01]  /*212e0*/  MOV R12, 0x2 ;  /* 0x00000002000c7802 */ /* 0x000fe20000000f00 */
[----:B------:R-:W-:-:S07]  /*212f0*/  IMAD.MOV.U32 R2, RZ, RZ, R14 ;  /* 0x000000ffff027224 */ /* 0x000fce00078e000e */
[----:B------:R-:W-:Y:S05]  /*21300*/  WARPSYNC.COLLECTIVE R15, `(.L_x_989) ;  /* 0x000000000f087348 */ /* 0x000fea0003c00000 */
[----:B------:R0:W1:Y:S02]  /*21310*/  SHFL.IDX P6, R14, R13, R12, R11 ;  /* 0x0000000c0d0e7389 */ /* 0x00006400000c000b */
[----:B01----:R-:W-:Y:S01]  /*21320*/  ENDCOLLECTIVE ;  /* 0x000000000000791b */ /* 0x003fe20003800000 */
.L_x_989:
        /* <DEDUP_REMOVED lines=14> */
.L_x_990:
[----:B------:R-:W-:Y:S02]  /*21410*/  IMAD.MOV.U32 R13, RZ, RZ, R24 ;  /* 0x000000ffff0d7224 */ /* 0x000fe400078e0018 */
[----:B------:R-:W-:Y:S02]  /*21420*/  IMAD.MOV.U32 R12, RZ, RZ, 0x3 ;  /* 0x00000003ff0c7424 */ /* 0x000fe400078e00ff */
[----:B------:R-:W-:-:S07]  /*21430*/  IMAD.MOV.U32 R2, RZ, RZ, R14 ;  /* 0x000000ffff027224 */ /* 0x000fce00078e000e */
[----:B------:R-:W-:Y:S05]  /*21440*/  WARPSYNC.COLLECTIVE R15, `(.L_x_991) ;  /* 0x000000000f087348 */ /* 0x000fea0003c00000 */
[----:B------:R0:W1:Y:S02]  /*21450*/  SHFL.IDX P6, R14, R13, R12, R11 ;  /* 0x0000000c0d0e7389 */ /* 0x00006400000c000b */
[----:B01----:R-:W-:Y:S01]  /*21460*/  ENDCOLLECTIVE ;  /* 0x000000000000791b */ /* 0x003fe20003800000 */
.L_x_991:
        /* <DEDUP_REMOVED lines=14> */
.L_x_992:
[----:B------:R-:W-:Y:S02]  /*21550*/  IMAD.MOV.U32 R13, RZ, RZ, R24 ;  /* 0x000000ffff0d7224 */ /* 0x000fe400078e0018 */
[----:B------:R-:W-:Y:S01]  /*21560*/  IMAD.MOV.U32 R12, RZ, RZ, 0x4 ;  /* 0x00000004ff0c7424 */ /* 0x000fe200078e00ff */
[----:B------:R-:W-:-:S07]  /*21570*/  MOV R2, R14 ;  /* 0x0000000e00027202 */ /* 0x000fce0000000f00 */
[----:B------:R-:W-:Y:S05]  /*21580*/  WARPSYNC.COLLECTIVE R15, `(.L_x_993) ;  /* 0x000000000f087348 */ /* 0x000fea0003c00000 */
[----:B------:R0:W1:Y:S02]  /*21590*/  SHFL.IDX P6, R14, R13, R12, R11 ;  /* 0x0000000c0d0e7389 */ /* 0x00006400000c000b */
[----:B01----:R-:W-:Y:S01]  /*215a0*/  ENDCOLLECTIVE ;  /* 0x000000000000791b */ /* 0x003fe20003800000 */
.L_x_993:
        /* <DEDUP_REMOVED lines=14> */
.L_x_994:
[----:B------:R-:W-:Y:S01]  /*21690*/  IMAD.MOV.U32 R13, RZ, RZ, R24 ;  /* 0x000000ffff0d7224 */ /* 0x000fe200078e0018 */
[----:B------:R-:W-:Y:S01]  /*216a0*/  MOV R12, 0x5 ;  /* 0x00000005000c7802 */ /* 0x000fe20000000f00 */
[----:B------:R-:W-:-:S07]  /*216b0*/  IMAD.MOV.U32 R2, RZ, RZ, R14 ;  /* 0x000000ffff027224 */ /* 0x000fce00078e000e */
[----:B------:R-:W-:Y:S05]  /*216c0*/  WARPSYNC.COLLECTIVE R15, `(.L_x_995) ;  /* 0x000000000f087348 */ /* 0x000fea0003c00000 */
[----:B------:R0:W1:Y:S02]  /*216d0*/  SHFL.IDX P6, R14, R13, R12, R11 ;  /* 0x0000000c0d0e7389 */ /* 0x00006400000c000b */
[----:B01----:R-:W-:Y:S01]  /*216e0*/  ENDCOLLECTIVE ;  /* 0x000000000000791b */ /* 0x003fe20003800000 */
.L_x_995:
        /* <DEDUP_REMOVED lines=14> */
.L_x_996:
[----:B------:R-:W-:Y:S02]  /*217d0*/  IMAD.MOV.U32 R13, RZ, RZ, R24 ;  /* 0x000000ffff0d7224 */ /* 0x000fe400078e0018 */
[----:B------:R-:W-:Y:S02]  /*217e0*/  IMAD.MOV.U32 R12, RZ, RZ, 0x6 ;  /* 0x00000006ff0c7424 */ /* 0x000fe400078e00ff */
[----:B------:R-:W-:-:S07]  /*217f0*/  IMAD.MOV.U32 R2, RZ, RZ, R14 ;  /* 0x000000ffff027224 */ /* 0x000fce00078e000e */
[----:B------:R-:W-:Y:S05]  /*21800*/  WARPSYNC.COLLECTIVE R15, `(.L_x_997) ;  /* 0x000000000f087348 */ /* 0x000fea0003c00000 */
[----:B------:R0:W1:Y:S02]  /*21810*/  SHFL.IDX P6, R14, R13, R12, R11 ;  /* 0x0000000c0d0e7389 */ /* 0x00006400000c000b */
[----:B01----:R-:W-:Y:S01]  /*21820*/  ENDCOLLECTIVE ;  /* 0x000000000000791b */ /* 0x003fe20003800000 */
.L_x_997:
        /* <DEDUP_REMOVED lines=14> */
.L_x_998:
[----:B------:R-:W-:Y:S02]  /*21910*/  IMAD.MOV.U32 R13, RZ, RZ, R24 ;  /* 0x000000ffff0d7224 */ /* 0x000fe400078e0018 */
[----:B------:R-:W-:Y:S01]  /*21920*/  IMAD.MOV.U32 R12, RZ, RZ, 0x7 ;  /* 0x00000007ff0c7424 */ /* 0x000fe200078e00ff */
[----:B------:R-:W-:-:S07]  /*21930*/  MOV R2, R14 ;  /* 0x0000000e00027202 */ /* 0x000fce0000000f00 */
[----:B------:R-:W-:Y:S05]  /*21940*/  WARPSYNC.COLLECTIVE R15, `(.L_x_999) ;  /* 0x000000000f087348 */ /* 0x000fea0003c00000 */
[----:B------:R0:W1:Y:S02]  /*21950*/  SHFL.IDX P6, R14, R13, R12, R11 ;  /* 0x0000000c0d0e7389 */ /* 0x00006400000c000b */
[----:B01----:R-:W-:Y:S01]  /*21960*/  ENDCOLLECTIVE ;  /* 0x000000000000791b */ /* 0x003fe20003800000 */
.L_x_999:
        /* <DEDUP_REMOVED lines=13> */
.L_x_1000:
[----:B------:R-:W-:Y:S01]  /*21a40*/  @!PT LDS RZ, [RZ] ;  /* 0x00000000fffff984 */ /* 0x000fe20000000800 */
[----:B------:R-:W-:Y:S01]  /*21a50*/  @!PT LDS RZ, [RZ] ;  /* 0x00000000fffff984 */ /* 0x000fe20000000800 */
[----:B------:R-:W-:Y:S01]  /*21a60*/  @!PT LDS RZ, [RZ] ;  /* 0x00000000fffff984 */ /* 0x000fe20000000800 */
[----:B------:R1:W-:Y:S01]  /*21a70*/  LDGSTS.E.BYPASS.LTC128B.128 [R7+0x7400], desc[UR42][R2.64+0x80], !P0 ;  /* 0x0740008002077fae */ /* 0x0003e2000c101d6a */
[----:B------:R-:W-:Y:S05]  /*21a80*/  BRA `(.L_x_1001) ;  /* 0xffffff9400fc7947 */ /* 0x000fea000383ffff */
.L_x_781:
[----:B0-----:R0:W1:Y:S02]  /*21a90*/  SYNCS.PHASECHK.TRANS64.TRYWAIT P0, [R0+URZ+0x28860], R3 ;  /* 0x02886003000075a7 */ /* 0x001064000800017f */
[----:B-1----:R-:W-:Y:S05]  /*21aa0*/  @!P0 NANOSLEEP.SYNCS 0x989680 ;  /* 0x009896800000895d */ /* 0x002fea0003900000 */
[----:B------:R-:W1:Y:S02]  /*21ab0*/  @!P0 SYNCS.PHASECHK.TRANS64 P0, [R0+URZ+0x28860], R3 ;  /* 0x02886003000085a7 */ /* 0x000e64000800007f */
[----:B-1----:R-:W-:Y:S05]  /*21ac0*/  @!P0 BRA `(.L_x_781) ;  /* 0xfffffffc00f08947 */ /* 0x002fea000383ffff */
[----:B------:R-:W-:Y:S05]  /*21ad0*/  BRA `(.L_x_1002) ;  /* 0xffffff9c00107947 */ /* 0x000fea000383ffff */
.L_x_782:
[----:B------:R-:W-:Y:S01]  /*21ae0*/  BSSY B0, `(.L_x_1003) ;  /* 0x0000008000007945 */ /* 0x000fe20003800000 */
[----:B------:R-:W-:Y:S01]  /*21af0*/  IMAD.MOV.U32 R13, RZ, RZ, R24 ;  /* 0x000000ffff0d7224 */ /* 0x000fe200078e0018 */
[----:B------:R-:W-:Y:S01]  /*21b00*/  MOV R15, 0xffffffff ;  /* 0xffffffff000f7802 */ /* 0x000fe20000000f00 */
[----:B------:R-:W-:Y:S02]  /*21b10*/  IMAD.MOV.U32 R12, RZ, RZ, RZ ;  /* 0x000000ffff0c7224 */ /* 0x000fe400078e00ff */
[----:B------:R-:W-:-:S07]  /*21b20*/  IMAD.MOV.U32 R11, RZ, RZ, 0x181f ;  /* 0x0000181fff0b7424 */ /* 0x000fce00078e00ff */
[----:B0-2---:R-:W-:Y:S05]  /*21b30*/  WARPSYNC.COLLECTIVE R15, `(.L_x_1004) ;  /* 0x000000000f087348 */ /* 0x005fea0003c00000 */
[----:B--2---:R1:W2:Y:S02]  /*21b40*/  SHFL.IDX P6, R14, R13, R12, R11 ;  /* 0x0000000c0d0e7389 */ /* 0x0042a400000c000b */
[----:B012---:R-:W-:Y:S01]  /*21b50*/  ENDCOLLECTIVE ;  /* 0x000000000000791b */ /* 0x007fe20003800000 */
.L_x_1004:
[----:B------:R-:W-:Y:S05]  /*21b60*/  BSYNC B0 ;  /* 0x0000000000007941 */ /* 0x000fea0003800000 */
.L_x_1003:
        /* <DEDUP_REMOVED lines=9> */
.L_x_1005:
[----:B------:R-:W-:Y:S01]  /*21c00*/  ULDC UR4, c[0x0][0x2f4] ;  /* 0x0000bd0000047ab9 */ /* 0x000fe20000000800 */
[----:B------:R-:W-:Y:S01]  /*21c10*/  IMAD R4, R9, 0x2, R22 ;  /* 0x0000000209047824 */ /* 0x000fe200078e0216 */
[----:B------:R-:W-:Y:S02]  /*21c20*/  ISETP.GE.AND P1, PT, R31, UR4, PT ;  /* 0x000000041f007c0c */ /* 0x000fe4000bf26270 */
[----:B------:R-:W-:Y:S02]  /*21c30*/  ISETP.GE.AND P0, PT, R30, UR4, PT ;  /* 0x000000041e007c0c */ /* 0x000fe4000bf06270 */
[C---:B------:R-:W-:Y:S02]  /*21c40*/  ISETP.LT.OR P3, PT, R6.reuse, 0x1, P1 ;  /* 0x000000010600780c */ /* 0x040fe40000f61670 */
[----:B------:R-:W-:Y:S02]  /*21c50*/  ISETP.LT.OR P4, PT, R6, 0x1, P0 ;  /* 0x000000010600780c */ /* 0x000fe40000781670 */
[----:B------:R-:W-:Y:S01]  /*21c60*/  MOV R13, R24 ;  /* 0x00000018000d7202 */ /* 0x000fe20000000f00 */
[----:B------:R-:W-:Y:S01]  /*21c70*/  IMAD.MOV.U32 R12, RZ, RZ, 0x1 ;  /* 0x00000001ff0c7424 */ /* 0x000fe200078e00ff */
[----:B------:R-:W-:-:S13]  /*21c80*/  IADD3 R2, P2, R14, R5, RZ ;  /* 0x000000050e027210 */ /* 0x000fda0007f5e0ff */
[----:B------:R-:W-:Y:S05]  /*21c90*/  WARPSYNC.COLLECTIVE R15, `(.L_x_1006) ;  /* 0x000000000f087348 */ /* 0x000fea0003c00000 */
[----:B------:R0:W1:Y:S02]  /*21ca0*/  SHFL.IDX P6, R14, R13, R12, R11 ;  /* 0x0000000c0d0e7389 */ /* 0x00006400000c000b */
[----:B01----:R-:W-:Y:S01]  /*21cb0*/  ENDCOLLECTIVE ;  /* 0x000000000000791b */ /* 0x003fe20003800000 */
.L_x_1006:
        /* <DEDUP_REMOVED lines=13> */
.L_x_1007:
[----:B------:R-:W-:Y:S02]  /*21d90*/  IMAD.MOV.U32 R13, RZ, RZ, R24 ;  /* 0x000000ffff0d7224 */ /* 0x000fe400078e0018 */
[----:B------:R-:W-:Y:S02]  /*21da0*/  IMAD.MOV.U32 R12, RZ, RZ, 0x2 ;  /* 0x00000002ff0c7424 */ /* 0x000fe400078e00ff */
[----:B------:R-:W-:-:S07]  /*21db0*/  IMAD.MOV.U32 R10, RZ, RZ, R14 ;  /* 0x000000ffff0a7224 */ /* 0x000fce00078e000e */
[----:B------:R-:W-:Y:S05]  /*21dc0*/  WARPSYNC.COLLECTIVE R15, `(.L_x_1008) ;  /* 0x000000000f087348 */ /* 0x000fea0003c00000 */
[----:B------:R0:W1:Y:S02]  /*21dd0*/  SHFL.IDX P6, R14, R13, R12, R11 ;  /* 0x0000000c0d0e7389 */ /* 0x00006400000c000b */
[----:B01----:R-:W-:Y:S01]  /*21de0*/  ENDCOLLECTIVE ;  /* 0x000000000000791b */ /* 0x003fe20003800000 */
.L_x_1008:
[----:B------:R-:W-:-:S05]  /*21df0*/  IADD3 R2, P2, R10, R5, RZ ;  /* 0x000000050a027210 */ /* 0x000fca0007f5e0ff */
[----:B------:R-:W-:-:S05]  /*21e00*/  IMAD.X R3, RZ, RZ, R7, P2 ;  /* 0x000000ffff037224 */ /* 0x000fca00010e0607 */
[----:B------:R-:W-:Y:S01]  /*21e10*/  @!PT LDS RZ, [RZ] ;  /* 0x00000000fffff984 */ /* 0x000fe20000000800 */
[----:B------:R-:W-:Y:S01]  /*21e20*/  @!PT LDS RZ, [RZ] ;  /* 0x00000000fffff984 */ /* 0x000fe20000000800 */
[----:B------:R-:W-:Y:S01]  /*21e30*/  @!PT LDS RZ, [RZ] ;  /* 0x00000000fffff984 */ /* 0x000fe20000000800 */
[----:B------:R0:W-:Y:S01]  /*21e40*/  LDGSTS.E.BYPASS.LTC128B.128 [R4+0xc00], desc[UR42][R2.64], !P3 ;  /* 0x00c0000002047fae */ /* 0x0001e2000d901d6a */
[----:B------:R-:W-:Y:S02]  /*21e50*/  MOV R13, R23 ;  /* 0x00000017000d7202 */ /* 0x000fe40000000f00 */
[C---:B------:R-:W-:Y:S01]  /*21e60*/  ISETP.LT.OR P3, PT, R6.reuse, 0x21, P1 ;  /* 0x000000210600780c */ /* 0x040fe20000f61670 */
[----:B------:R0:W-:Y:S01]  /*21e70*/  LDGSTS.E.BYPASS.LTC128B.128 [R4+0x4c00], desc[UR42][R2.64+0x80], !P4 ;  /* 0x04c0008002047fae */ /* 0x0001e2000e101d6a */
[----:B------:R-:W-:Y:S01]  /*21e80*/  ISETP.LT.OR P4, PT, R6, 0x21, P0 ;  /* 0x000000210600780c */ /* 0x000fe20000781670 */
[----:B------:R-:W-:-:S12]  /*21e90*/  IMAD.MOV.U32 R8, RZ, RZ, R14 ;  /* 0x000000ffff087224 */ /* 0x000fd800078e000e */
[----:B0-----:R-:W-:Y:S05]  /*21ea0*/  WARPSYNC.COLLECTIVE R15, `(.L_x_1009) ;  /* 0x000000000f087348 */ /* 0x001fea0003c00000 */
[----:B------:R1:W2:Y:S02]  /*21eb0*/  SHFL.IDX P6, R14, R13, R12, R11 ;  /* 0x0000000c0d0e7389 */ /* 0x0002a400000c000b */
[----:B012---:R-:W-:Y:S01]  /*21ec0*/  ENDCOLLECTIVE ;  /* 0x000000000000791b */ /* 0x007fe20003800000 */
.L_x_1009:
[----:B------:R-:W-:Y:S02]  /*21ed0*/  IMAD.MOV.U32 R13, RZ, RZ, R24 ;  /* 0x000000ffff0d7224 */ /* 0x000fe400078e0018 */
[----:B------:R-:W-:Y:S01]  /*21ee0*/  IMAD.MOV.U32 R12, RZ, RZ, 0x3 ;  /* 0x00000003ff0c7424 */ /* 0x000fe200078e00ff */
[----:B------:R-:W-:-:S13]  /*21ef0*/  IADD3 R2, P2, R14, R5, RZ ;  /* 0x000000050e027210 */ /* 0x000fda0007f5e0ff */
[----:B------:R-:W-:Y:S05]  /*21f00*/  WARPSYNC.COLLECTIVE R15, `(.L_x_1010) ;  /* 0x000000000f087348 */ /* 0x000fea0003c00000 */
[----:B------:R0:W1:Y:S02]  /*21f10*/  SHFL.IDX P6, R14, R13, R12, R11 ;  /* 0x0000000c0d0e7389 */ /* 0x00006400000c000b */
[----:B01----:R-:W-:Y:S01]  /*21f20*/  ENDCOLLECTIVE ;  /* 0x000000000000791b */ /* 0x003fe20003800000 */
.L_x_1010:
        /* <DEDUP_REMOVED lines=13> */
.L_x_1011:
[----:B------:R-:W-:Y:S02]  /*22000*/  IMAD.MOV.U32 R13, RZ, RZ, R24 ;  /* 0x000000ffff0d7224 */ /* 0x000fe400078e0018 */
[----:B------:R-:W-:Y:S01]  /*22010*/  IMAD.MOV.U32 R12, RZ, RZ, 0x4 ;  /* 0x00000004ff0c7424 */ /* 0x000fe200078e00ff */
[----:B------:R-:W-:-:S13]  /*22020*/  IADD3 R2, P2, R14, R5, RZ ;  /* 0x000000050e027210 */ /* 0x000fda0007f5e0ff */
[----:B------:R-:W-:Y:S05]  /*22030*/  WARPSYNC.COLLECTIVE R15, `(.L_x_1012) ;  /* 0x000000000f087348 */ /* 0x000fea0003c00000 */
[----:B------:R0:W1:Y:S02]  /*22040*/  SHFL.IDX P6, R14, R13, R12, R11 ;  /* 0x0000000c0d0e7389 */ /* 0x00006400000c000b */
[----:B01----:R-:W-:Y:S01]  /*22050*/  ENDCOLLECTIVE ;  /* 0x000000000000791b */ /* 0x003fe20003800000 */
.L_x_1012:
        /* <DEDUP_REMOVED lines=13> */
.L_x_1013:
[----:B------:R-:W-:Y:S02]  /*22130*/  IMAD.MOV.U32 R13, RZ, RZ, R24 ;  /* 0x000000ffff0d7224 */ /* 0x000fe400078e0018 */
[----:B------:R-:W-:Y:S02]  /*22140*/  IMAD.MOV.U32 R12, RZ, RZ, 0x5 ;  /* 0x00000005ff0c7424 */ /* 0x000fe400078e00ff */
[----:B------:R-:W-:-:S07]  /*22150*/  IMAD.MOV.U32 R10, RZ, RZ, R14 ;  /* 0x000000ffff0a7224 */ /* 0x000fce00078e000e */
[----:B------:R-:W-:Y:S05]  /*22160*/  WARPSYNC.COLLECTIVE R15, `(.L_x_1014) ;  /* 0x000000000f087348 */ /* 0x000fea0003c00000 */
[----:B------:R0:W1:Y:S02]  /*22170*/  SHFL.IDX P6, R14, R13, R12, R11 ;  /* 0x0000000c0d0e7389 */ /* 0x00006400000c000b */
[----:B01----:R-:W-:Y:S01]  /*22180*/  ENDCOLLECTIVE ;  /* 0x000000000000791b */ /* 0x003fe20003800000 */
.L_x_1014:
        /* <DEDUP_REMOVED lines=14> */
.L_x_1015:
[----:B------:R-:W-:Y:S01]  /*22270*/  MOV R13, R24 ;  /* 0x00000018000d7202 */ /* 0x000fe20000000f00 */
[----:B------:R-:W-:Y:S01]  /*22280*/  IMAD.MOV.U32 R12, RZ, RZ, 0x6 ;  /* 0x00000006ff0c7424 */ /* 0x000fe200078e00ff */
[----:B------:R-:W-:-:S13]  /*22290*/  IADD3 R2, P2, R14, R5, RZ ;  /* 0x000000050e027210 */ /* 0x000fda0007f5e0ff */
[----:B------:R-:W-:Y:S05]  /*222a0*/  WARPSYNC.COLLECTIVE R15, `(.L_x_1016) ;  /* 0x000000000f087348 */ /* 0x000fea0003c00000 */
[----:B------:R0:W1:Y:S02]  /*222b0*/  SHFL.IDX P6, R14, R13, R12, R11 ;  /* 0x0000000c0d0e7389 */ /* 0x00006400000c000b */
[----:B01----:R-:W-:Y:S01]  /*222c0*/  ENDCOLLECTIVE ;  /* 0x000000000000791b */ /* 0x003fe20003800000 */
.L_x_1016:
        /* <DEDUP_REMOVED lines=13> */
.L_x_1017:
[----:B------:R-:W-:Y:S02]  /*223a0*/  IMAD.MOV.U32 R13, RZ, RZ, R24 ;  /* 0x000000ffff0d7224 */ /* 0x000fe400078e0018 */
[----:B------:R-:W-:Y:S02]  /*223b0*/  IMAD.MOV.U32 R12, RZ, RZ, 0x7 ;  /* 0x00000007ff0c7424 */ /* 0x000fe400078e00ff */
[----:B------:R-:W-:-:S07]  /*223c0*/  IMAD.MOV.U32 R10, RZ, RZ, R14 ;  /* 0x000000ffff0a7224 */ /* 0x000fce00078e000e */
[----:B------:R-:W-:Y:S05]  /*223d0*/  WARPSYNC.COLLECTIVE R15, `(.L_x_1018) ;  /* 0x000000000f087348 */ /* 0x000fea0003c00000 */
[----:B------:R0:W1:Y:S02]  /*223e0*/  SHFL.IDX P6, R14, R13, R12, R11 ;  /* 0x0000000c0d0e7389 */ /* 0x00006400000c000b */
[----:B01----:R-:W-:Y:S01]  /*223f0*/  ENDCOLLECTIVE ;  /* 0x000000000000791b */ /* 0x003fe20003800000 */
.L_x_1018:
[----:B------:R-:W-:-:S05]  /*22400*/  IADD3 R2, P2, R10, R5, RZ ;  /* 0x000000050a027210 */ /* 0x000fca0007f5e0ff */
[----:B------:R-:W-:-:S05]  /*22410*/  IMAD.X R3, RZ, RZ, R8, P2 ;  /* 0x000000ffff037224 */ /* 0x000fca00010e0608 */
        /* <DEDUP_REMOVED lines=10> */
.L_x_1019:
[----:B------:R-:W-:Y:S05]  /*224c0*/  BRA `(.L_x_1020) ;  /* 0xffffff9400b07947 */ /* 0x000fea000383ffff */
.L_x_787:
        /* <DEDUP_REMOVED lines=8> */
.L_x_1022:
[----:B------:R-:W-:Y:S05]  /*22550*/  BSYNC B0 ;  /* 0x0000000000007941 */ /* 0x000fea0003800000 */
.L_x_1021:
        /* <DEDUP_REMOVED lines=9> */
.L_x_1023:
[----:B------:R-:W-:Y:S02]  /*225f0*/  ULDC UR4, c[0x0][0xc3c] ;  /* 0x00030f0000047ab9 */ /* 0x000fe40000000800 */
[----:B------:R-:W-:-:S13]  /*22600*/  ISETP.GE.OR P1, PT, R7, UR4, !P0 ;  /* 0x0000000407007c0c */ /* 0x000fda000c726670 */
[----:B------:R-:W0:Y:S08]  /*22610*/  @!P1 LDC.64 R2, c[0x0][0xc80] ;  /* 0x00032000ff029b82 */ /* 0x000e300000000a00 */
[----:B------:R-:W1:Y:S01]  /*22620*/  @!P1 LDC.64 R4, c[0x0][0xc78] ;  /* 0x00031e00ff049b82 */ /* 0x000e620000000a00 */
[----:B------:R-:W-:Y:S02]  /*22630*/  IMAD.MOV.U32 R11, RZ, RZ, RZ ;  /* 0x000000ffff0b7224 */ /* 0x000fe400078e00ff */
        /* <DEDUP_REMOVED lines=10> */
[C---:B------:R-:W-:Y:S01]  /*226e0*/  ISETP.GE.U32.AND P5, PT, R9.reuse, 0x10, PT ;  /* 0x000000100900780c */ /* 0x040fe20003fa6070 */
[----:B--2---:R-:W-:Y:S01]  /*226f0*/  @!P1 IMAD.MOV.U32 R7, RZ, RZ, R6 ;  /* 0x000000ffff079224 */ /* 0x004fe200078e0006 */
[----:B------:R-:W-:Y:S01]  /*22700*/  MOV R6, RZ ;  /* 0x000000ff00067202 */ /* 0x000fe20000000f00 */
[----:B---3--:R-:W-:Y:S01]  /*22710*/  @!P1 IMAD.MOV.U32 R4, RZ, RZ, R5 ;  /* 0x000000ffff049224 */ /* 0x008fe200078e0005 */
[----:B------:R-:W-:-:S03]  /*22720*/  ISETP.NE.AND P1, PT, R9, RZ, PT ;  /* 0x000000ff0900720c */ /* 0x000fc60003f25270 */
[----:B------:R-:W-:-:S10]  /*22730*/  IMAD R13, R4, R7, RZ ;  /* 0x00000007040d7224 */ /* 0x000fd400078e02ff */
[----:B------:R-:W-:Y:S05]  /*22740*/  WARPSYNC.COLLECTIVE R15, `(.L_x_1024) ;  /* 0x000000000f087348 */ /* 0x000fea0003c00000 */
[----:B------:R0:W1:Y:S02]  /*22750*/  SHFL.UP P6, R14, R13, R12, R11 ;  /* 0x0400000c0d0e7389 */ /* 0x00006400000c000b */
[----:B01----:R-:W-:Y:S01]  /*22760*/  ENDCOLLECTIVE ;  /* 0x000000000000791b */ /* 0x003fe20003800000 */
.L_x_1024:
[----:B------:R-:W-:Y:S01]  /*22770*/  IMAD.MOV.U32 R12, RZ, RZ, 0x2 ;  /* 0x00000002ff0c7424 */ /* 0x000fe200078e00ff */
[----:B------:R-:W-:-:S04]  /*22780*/  SEL R14, R14, RZ, P1 ;  /* 0x000000ff0e0e7207 */ /* 0x000fc80000800000 */
[----:B------:R-:W-:-:S05]  /*22790*/  IADD3 R5, R13, R14, RZ ;  /* 0x0000000e0d057210 */ /* 0x000fca0007ffe0ff */
[----:B------:R-:W-:-:S07]  /*227a0*/  IMAD.MOV.U32 R13, RZ, RZ, R5 ;  /* 0x000000ffff0d7224 */ /* 0x000fce00078e0005 */
[----:B------:R-:W-:Y:S05]  /*227b0*/  WARPSYNC.COLLECTIVE R15, `(.L_x_1025) ;  /* 0x000000000f087348 */ /* 0x000fea0003c00000 */
[----:B------:R0:W1:Y:S02]  /*227c0*/  SHFL.UP P6, R14, R13, R12, R11 ;  /* 0x0400000c0d0e7389 */ /* 0x00006400000c000b */
[----:B01----:R-:W-:Y:S01]  /*227d0*/  ENDCOLLECTIVE ;  /* 0x000000000000791b */ /* 0x003fe20003800000 */
.L_x_1025:
[----:B------:R-:W-:Y:S01]  /*227e0*/  IMAD.MOV.U32 R12, RZ, RZ, 0x4 ;  /* 0x00000004ff0c7424 */ /* 0x000fe200078e00ff */
[----:B------:R-:W-:-:S05]  /*227f0*/  SEL R2, R14, RZ, P2 ;  /* 0x000000ff0e027207 */ /* 0x000fca0001000000 */
[----:B------:R-:W-:-:S04]  /*22800*/  IMAD.IADD R2, R5, 0x1, R2 ;  /* 0x0000000105027824 */ /* 0x000fc800078e0202 */
[----:B------:R-:W-:-:S07]  /*22810*/  IMAD.MOV.U32 R13, RZ, RZ, R2 ;  /* 0x000000ffff0d7224 */ /* 0x000fce00078e0002 */
[----:B------:R-:W-:Y:S05]  /*22820*/  WARPSYNC.COLLECTIVE R15, `(.L_x_1026) ;  /* 0x000000000f087348 */ /* 0x000fea0003c00000 */
[----:B------:R0:W1:Y:S02]  /*22830*/  SHFL.UP P6, R14, R13, R12, R11 ;  /* 0x0400000c0d0e7389 */ /* 0x00006400000c000b */
[----:B01----:R-:W-:Y:S01]  /*22840*/  ENDCOLLECTIVE ;  /* 0x000000000000791b */ /* 0x003fe20003800000 */
.L_x_1026:
[----:B------:R-:W-:Y:S02]  /*22850*/  MOV R12, 0x8 ;  /* 0x00000008000c7802 */ /* 0x000fe40000000f00 */
[----:B------:R-:W-:-:S05]  /*22860*/  SEL R3, R14, RZ, P3 ;  /* 0x000000ff0e037207 */ /* 0x000fca0001800000 */
[----:B------:R-:W-:-:S04]  /*22870*/  IMAD.IADD R3, R2, 0x1, R3 ;  /* 0x0000000102037824 */ /* 0x000fc800078e0203 */
[----:B------:R-:W-:-:S07]  /*22880*/  IMAD.MOV.U32 R13, RZ, RZ, R3 ;  /* 0x000000ffff0d7224 */ /* 0x000fce00078e0003 */
[----:B------:R-:W-:Y:S05]  /*22890*/  WARPSYNC.COLLECTIVE R15, `(.L_x_1027) ;  /* 0x000000000f087348 */ /* 0x000fea0003c00000 */
[----:B------:R0:W1:Y:S02]  /*228a0*/  SHFL.UP P6, R14, R13, R12, R11 ;  /* 0x0400000c0d0e7389 */ /* 0x00006400000c000b */
[----:B01----:R-:W-:Y:S01]  /*228b0*/  ENDCOLLECTIVE ;  /* 0x000000000000791b */ /* 0x003fe20003800000 */
.L_x_1027:
[----:B------:R-:W-:Y:S01]  /*228c0*/  IMAD.MOV.U32 R12, RZ, RZ, 0x10 ;  /* 0x00000010ff0c7424 */ /* 0x000fe200078e00ff */
[----:B------:R-:W-:-:S05]  /*228d0*/  SEL R14, R14, RZ, P4 ;  /* 0x000000ff0e0e7207 */ /* 0x000fca0002000000 */
[----:B------:R-:W-:-:S04]  /*228e0*/  IMAD.IADD R5, R3, 0x1, R14 ;  /* 0x0000000103057824 */ /* 0x000fc800078e020e */
[----:B------:R-:W-:-:S07]  /*228f0*/  IMAD.MOV.U32 R13, RZ, RZ, R5 ;  /* 0x000000ffff0d7224 */ /* 0x000fce00078e0005 */
[----:B------:R-:W-:Y:S05]  /*22900*/  WARPSYNC.COLLECTIVE R15, `(.L_x_1028) ;  /* 0x000000000f087348 */ /* 0x000fea0003c00000 */
[----:B------:R0:W1:Y:S02]  /*22910*/  SHFL.UP P6, R14, R13, R12, R11 ;  /* 0x0400000c0d0e7389 */ /* 0x00006400000c000b */
[----:B01----:R-:W-:Y:S01]  /*22920*/  ENDCOLLECTIVE ;  /* 0x000000000000791b */ /* 0x003fe20003800000 */
.L_x_1028:
        /* <DEDUP_REMOVED lines=8> */
.L_x_1029:
[----:B------:R-:W-:Y:S05]  /*229b0*/  BRA `(.L_x_1030) ;  /* 0xffffff9400c47947 */ /* 0x000fea000383ffff */
.L_x_790:
[----:B------:R-:W-:Y:S01]  /*229c0*/  BSSY B0, `(.L_x_1031) ;  /* 0x0000007000007945 */ /* 0x000fe20003800000 */
[----:B------:R-:W-:Y:S02]  /*229d0*/  IMAD.MOV.U32 R12, RZ, RZ, 0x1 ;  /* 0x00000001ff0c7424 */ /* 0x000fe400078e00ff */
[----:B------:R-:W-:Y:S02]  /*229e0*/  IMAD.MOV.U32 R11, RZ, RZ, RZ ;  /* 0x000000ffff0b7224 */ /* 0x000fe400078e00ff */
[----:B------:R-:W-:-:S07]  /*229f0*/  IMAD.MOV.U32 R15, RZ, RZ, -0x1 ;  /* 0xffffffffff0f7424 */ /* 0x000fce00078e00ff */
[----:B------:R-:W-:Y:S05]  /*22a00*/  WARPSYNC.COLLECTIVE R15, `(.L_x_1032) ;  /* 0x000000000f087348 */ /* 0x000fea0003c00000 */
[----:B------:R0:W1:Y:S02]  /*22a10*/  SHFL.UP P6, R14, R13, R12, R11 ;  /* 0x0400000c0d0e7389 */ /* 0x00006400000c000b */
[----:B01----:R-:W-:Y:S01]  /*22a20*/  ENDCOLLECTIVE ;  /* 0x000000000000791b */ /* 0x003fe20003800000 */
.L_x_1032:
[----:B------:R-:W-:Y:S05]  /*22a30*/  BSYNC B0 ;  /* 0x0000000000007941 */ /* 0x000fea0003800000 */
.L_x_1031:
[----:B------:R-:W-:Y:S01]  /*22a40*/  SEL R14, R14, RZ, P1 ;  /* 0x000000ff0e0e7207 */ /* 0x000fe20000800000 */
[----:B------:R-:W-:Y:S02]  /*22a50*/  IMAD.MOV.U32 R12, RZ, RZ, 0x2 ;  /* 0x00000002ff0c7424 */ /* 0x000fe400078e00ff */
[----:B------:R-:W-:Y:S02]  /*22a60*/  IMAD.MOV.U32 R11, RZ, RZ, RZ ;  /* 0x000000ffff0b7224 */ /* 0x000fe400078e00ff */
[----:B------:R-:W-:Y:S02]  /*22a70*/  IMAD.IADD R13, R13, 0x1, R14 ;  /* 0x000000010d0d7824 */ /* 0x000fe400078e020e */
[----:B------:R-:W-:-:S07]  /*22a80*/  IMAD.MOV.U32 R15, RZ, RZ, -0x1 ;  /* 0xffffffffff0f7424 */ /* 0x000fce00078e00ff */
[----:B------:R-:W-:Y:S05]  /*22a90*/  WARPSYNC.COLLECTIVE R15, `(.L_x_1033) ;  /* 0x000000000f087348 */ /* 0x000fea0003c00000 */
[----:B------:R0:W1:Y:S02]  /*22aa0*/  SHFL.UP P6, R14, R13, R12, R11 ;  /* 0x0400000c0d0e7389 */ /* 0x00006400000c000b */
[----:B01----:R-:W-:Y:S01]  /*22ab0*/  ENDCOLLECTIVE ;  /* 0x000000000000791b */ /* 0x003fe20003800000 */
.L_x_1033:
[----:B------:R-:W-:Y:S01]  /*22ac0*/  IMAD.MOV.U32 R12, RZ, RZ, 0x4 ;  /* 0x00000004ff0c7424 */ /* 0x000fe200078e00ff */
[----:B------:R-:W-:-:S04]  /*22ad0*/  SEL R2, R14, RZ, P2 ;  /* 0x000000ff0e027207 */ /* 0x000fc80001000000 */
[----:B------:R-:W-:-:S05]  /*22ae0*/  IADD3 R2, R13, R2, RZ ;  /* 0x000000020d027210 */ /* 0x000fca0007ffe0ff */
[----:B------:R-:W-:-:S07]  /*22af0*/  IMAD.MOV.U32 R13, RZ, RZ, R2 ;  /* 0x000000ffff0d7224 */ /* 0x000fce00078e0002 */
[----:B------:R-:W-:Y:S05]  /*22b00*/  WARPSYNC.COLLECTIVE R15, `(.L_x_1034) ;  /* 0x000000000f087348 */ /* 0x000fea0003c00000 */
[----:B------:R0:W1:Y:S02]  /*22b10*/  SHFL.UP P6, R14, R13, R12, R11 ;  /* 0x0400000c0d0e7389 */ /* 0x00006400000c000b */
[----:B01----:R-:W-:Y:S01]  /*22b20*/  ENDCOLLECTIVE ;  /* 0x000000000000791b */ /* 0x003fe20003800000 */
.L_x_1034:
[----:B------:R-:W-:Y:S01]  /*22b30*/  IMAD.MOV.U32 R12, RZ, RZ, 0x8 ;  /* 0x00000008ff0c7424 */ /* 0x000fe200078e00ff */
[----:B------:R-:W-:-:S05]  /*22b40*/  SEL R3, R14, RZ, P3 ;  /* 0x000000ff0e037207 */ /* 0x000fca0001800000 */
[----:B------:R-:W-:-:S04]  /*22b50*/  IMAD.IADD R3, R2, 0x1, R3 ;  /* 0x0000000102037824 */ /* 0x000fc800078e0203 */
[----:B------:R-:W-:-:S07]  /*22b60*/  IMAD.MOV.U32 R13, RZ, RZ, R3 ;  /* 0x000000ffff0d7224 */ /* 0x000fce00078e0003 */
[----:B------:R-:W-:Y:S05]  /*22b70*/  WARPSYNC.COLLECTIVE R15, `(.L_x_1035) ;  /* 0x000000000f087348 */ /* 0x000fea0003c00000 */
[----:B------:R0:W1:Y:S02]  /*22b80*/  SHFL.UP P6, R14, R13, R12, R11 ;  /* 0x0400000c0d0e7389 */ /* 0x00006400000c000b */
[----:B01----:R-:W-:Y:S01]  /*22b90*/  ENDCOLLECTIVE ;  /* 0x000000000000791b */ /* 0x003fe20003800000 */
.L_x_1035:
[----:B------:R-:W-:Y:S02]  /*22ba0*/  MOV R12, 0x10 ;  /* 0x00000010000c7802 */ /* 0x000fe40000000f00 */
[----:B------:R-:W-:-:S05]  /*22bb0*/  SEL R14, R14, RZ, P4 ;  /* 0x000000ff0e0e7207 */ /* 0x000fca0002000000 */
[----:B------:R-:W-:-:S04]  /*22bc0*/  IMAD.IADD R5, R3, 0x1, R14 ;  /* 0x0000000103057824 */ /* 0x000fc800078e020e */
[----:B------:R-:W-:-:S07]  /*22bd0*/  IMAD.MOV.U32 R13, RZ, RZ, R5 ;  /* 0x000000ffff0d7224 */ /* 0x000fce00078e0005 */
[----:B------:R-:W-:Y:S05]  /*22be0*/  WARPSYNC.COLLECTIVE R15, `(.L_x_1036) ;  /* 0x000000000f087348 */ /* 0x000fea0003c00000 */
[----:B------:R0:W1:Y:S02]  /*22bf0*/  SHFL.UP P6, R14, R13, R12, R11 ;  /* 0x0400000c0d0e7389 */ /* 0x00006400000c000b */
[----:B01----:R-:W-:Y:S01]  /*22c00*/  ENDCOLLECTIVE ;  /* 0x000000000000791b */ /* 0x003fe20003800000 */
.L_x_1036:
        /* <DEDUP_REMOVED lines=8> */
.L_x_1037:
[----:B------:R-:W-:Y:S05]  /*22c90*/  BRA `(.L_x_1038) ;  /* 0xffffff9400b07947 */ /* 0x000fea000383ffff */
.L_x_792:
[----:B------:R-:W-:Y:S01]  /*22ca0*/  BSSY B0, `(.L_x_1039) ;  /* 0x0000006000007945 */ /* 0x000fe20003800000 */
[----:B------:R-:W-:Y:S01]  /*22cb0*/  PLOP3.LUT P6, PT, P6, PT, PT, 0x8, 0x0 ;  /* 0x000000000000781c */ /* 0x000fe200037ce170 */
[----:B------:R-:W-:-:S12]  /*22cc0*/  IMAD.MOV.U32 R15, RZ, RZ, -0x1 ;  /* 0xffffffffff0f7424 */ /* 0x000fd800078e00ff */
[----:B0-----:R-:W-:Y:S05]  /*22cd0*/  WARPSYNC.COLLECTIVE R15, `(.L_x_1040) ;  /* 0x000000000f087348 */ /* 0x001fea0003c00000 */
[----:B------:R-:W-:Y:S01]  /*22ce0*/  VOTE.ANY R14, PT, P6 ;  /* 0x00000000000e7806 */ /* 0x000fe200030e0100 */
[----:B0-----:R-:W-:Y:S06]  /*22cf0*/  ENDCOLLECTIVE ;  /* 0x000000000000791b */ /* 0x001fec0003800000 */
.L_x_1040:
[----:B------:R-:W-:Y:S05]  /*22d00*/  BSYNC B0 ;  /* 0x0000000000007941 */ /* 0x000fea0003800000 */
.L_x_1039:
[----:B------:R-:W-:Y:S02]  /*22d10*/  IMAD.MOV.U32 R3, RZ, RZ, R14 ;  /* 0x000000ffff037224 */ /* 0x000fe400078e000e */
[----:B------:R-:W-:Y:S02]  /*22d20*/  IMAD.MOV.U32 R13, RZ, RZ, R7 ;  /* 0x000000ffff0d7224 */ /* 0x000fe400078e0007 */
[----:B------:R-:W0:Y:S01]  /*22d30*/  POPC R8, R3 ;  /* 0x0000000300087309 */ /* 0x000e220000000000 */
[----:B------:R-:W-:Y:S02]  /*22d40*/  IMAD.MOV.U32 R11, RZ, RZ, 0x1f ;  /* 0x0000001fff0b7424 */ /* 0x000fe400078e00ff */
[----:B------:R-:W-:Y:S01]  /*22d50*/  IMAD.MOV.U32 R15, RZ, RZ, -0x1 ;  /* 0xffffffffff0f7424 */ /* 0x000fe200078e00ff */
[----:B0-----:R-:W-:-:S07]  /*22d60*/  MOV R12, R8 ;  /* 0x00000008000c7202 */ /* 0x001fce0000000f00 */
[----:B------:R-:W-:Y:S05]  /*22d70*/  WARPSYNC.COLLECTIVE R15, `(.L_x_1041) ;  /* 0x000000000f087348 */ /* 0x000fea0003c00000 */
[----:B------:R0:W1:Y:S02]  /*22d80*/  SHFL.IDX P6, R14, R13, R12, R11 ;  /* 0x0000000c0d0e7389 */ /* 0x00006400000c000b */
[----:B01----:R-:W-:Y:S01]  /*22d90*/  ENDCOLLECTIVE ;  /* 0x000000000000791b */ /* 0x003fe20003800000 */
.L_x_1041:
[----:B------:R-:W-:Y:S02]  /*22da0*/  IMAD.MOV.U32 R13, RZ, RZ, R4 ;  /* 0x000000ffff0d7224 */ /* 0x000fe400078e0004 */
[----:B------:R-:W-:-:S07]  /*22db0*/  IMAD.MOV.U32 R7, RZ, RZ, R14 ;  /* 0x000000ffff077224 */ /* 0x000fce00078e000e */
[----:B------:R-:W-:Y:S05]  /*22dc0*/  WARPSYNC.COLLECTIVE R15, `(.L_x_1042) ;  /* 0x000000000f087348 */ /* 0x000fea0003c00000 */
[----:B------:R0:W1:Y:S02]  /*22dd0*/  SHFL.IDX P6, R14, R13, R12, R11 ;  /* 0x0000000c0d0e7389 */ /* 0x00006400000c000b */
[----:B01----:R-:W-:Y:S01]  /*22de0*/  ENDCOLLECTIVE ;  /* 0x000000000000791b */ /* 0x003fe20003800000 */
.L_x_1042:
[----:B------:R-:W-:Y:S01]  /*22df0*/  IMAD.MOV.U32 R4, RZ, RZ, R14 ;  /* 0x000000ffff047224 */ /* 0x000fe200078e000e */
[----:B------:R-:W-:Y:S06]  /*22e00*/  BRA `(.L_x_1043) ;  /* 0xffffff9400907947 */ /* 0x000fec000383ffff */
.L_x_794:
[----:B------:R-:W-:Y:S01]  /*22e10*/  BSSY B0, `(.L_x_1044) ;  /* 0x0000007000007945 */ /* 0x000fe20003800000 */
[----:B------:R-:W-:Y:S01]  /*22e20*/  IMAD.MOV.U32 R13, RZ, RZ, R2 ;  /* 0x000000ffff0d7224 */ /* 0x000fe200078e0002 */
[----:B------:R-:W-:Y:S01]  /*22e30*/  MOV R15, 0xffffffff ;  /* 0xffffffff000f7802 */ /* 0x000fe20000000f00 */
[----:B------:R-:W-:-:S07]  /*22e40*/  IMAD.MOV.U32 R11, RZ, RZ, 0x1f ;  /* 0x0000001fff0b7424 */ /* 0x000fce00078e00ff */
[----:B0123--:R-:W-:Y:S05]  /*22e50*/  WARPSYNC.COLLECTIVE R15, `(.L_x_1045) ;  /* 0x000000000f087348 */ /* 0x00ffea0003c00000 */
[----:B------:R4:W0:Y:S02]  /*22e60*/  SHFL.IDX P6, R14, R13, R12, R11 ;  /* 0x0000000c0d0e7389 */ /* 0x00082400000c000b */
[----:B01234-:R-:W-:Y:S01]  /*22e70*/  ENDCOLLECTIVE ;  /* 0x000000000000791b */ /* 0x01ffe20003800000 */
.L_x_1045:
[----:B------:R-:W-:Y:S05]  /*22e80*/  BSYNC B0 ;  /* 0x0000000000007941 */ /* 0x000fea0003800000 */
.L_x_1044:
[----:B------:R-:W-:Y:S01]  /*22e90*/  IMAD.MOV.U32 R6, RZ, RZ, R14 ;  /* 0x000000ffff067224 */ /* 0x000fe200078e000e */
[----:B------:R-:W-:Y:S06]  /*22ea0*/  BRA `(.L_x_793) ;  /* 0xffffff9400807947 */ /* 0x000fec000383ffff */
.L_x_798:
[----:B0-----:R0:W1:Y:S02]  /*22eb0*/  SYNCS.PHASECHK.TRANS64.TRYWAIT P0, [R4+URZ+0x28820], R0 ;  /* 0x02882000040075a7 */ /* 0x001064000800017f */
[----:B-1----:R-:W-:Y:S05]  /*22ec0*/  @!P0 NANOSLEEP.SYNCS 0x989680 ;  /* 0x009896800000895d */ /* 0x002fea0003900000 */
[----:B------:R-:W1:Y:S02]  /*22ed0*/  @!P0 SYNCS.PHASECHK.TRANS64 P0, [R4+URZ+0x28820], R0 ;  /* 0x02882000040085a7 */ /* 0x000e64000800007f */
[----:B-1----:R-:W-:Y:S05]  /*22ee0*/  @!P0 BRA `(.L_x_798) ;  /* 0xfffffffc00f08947 */ /* 0x002fea000383ffff */
[----:B------:R-:W-:Y:S05]  /*22ef0*/  BRA `(.L_x_1046) ;  /* 0xffffff9800d87947 */ /* 0x000fea000383ffff */
.L_x_799:
[----:B------:R-:W1:Y:S01]  /*22f00*/  S2R R2, SR_TID.X ;  /* 0x0000000000027919 */ /* 0x000e620000002100 */
[----:B------:R-:W-:Y:S01]  /*22f10*/  BSSY B0, `(.L_x_1047) ;  /* 0x000000a000007945 */ /* 0x000fe20003800000 */
[----:B------:R-:W-:Y:S02]  /*22f20*/  IMAD.MOV.U32 R12, RZ, RZ, RZ ;  /* 0x000000ffff0c7224 */ /* 0x000fe400078e00ff */
[----:B------:R-:W-:Y:S02]  /*22f30*/  IMAD.MOV.U32 R11, RZ, RZ, 0x1f ;  /* 0x0000001fff0b7424 */ /* 0x000fe400078e00ff */
[----:B------:R-:W-:Y:S01]  /*22f40*/  IMAD.MOV.U32 R15, RZ, RZ, -0x1 ;  /* 0xffffffffff0f7424 */ /* 0x000fe200078e00ff */
[----:B-1----:R-:W-:-:S04]  /*22f50*/  SHF.R.U32.HI R2, RZ, 0x5, R2 ;  /* 0x00000005ff027819 */ /* 0x002fc80000011602 */
[----:B------:R-:W-:-:S05]  /*22f60*/  LOP3.LUT R2, R2, 0x3, RZ, 0xc0, !PT ;  /* 0x0000000302027812 */ /* 0x000fca00078ec0ff */
[----:B------:R-:W-:-:S07]  /*22f70*/  IMAD.MOV.U32 R13, RZ, RZ, R2 ;  /* 0x000000ffff0d7224 */ /* 0x000fce00078e0002 */
[----:B0-2---:R-:W-:Y:S05]  /*22f80*/  WARPSYNC.COLLECTIVE R15, `(.L_x_1048) ;  /* 0x000000000f087348 */ /* 0x005fea0003c00000 */
[----:B------:R1:W3:Y:S02]  /*22f90*/  SHFL.IDX P6, R14, R13, R12, R11 ;  /* 0x0000000c0d0e7389 */ /* 0x0002e400000c000b */
[----:B0123--:R-:W-:Y:S01]  /*22fa0*/  ENDCOLLECTIVE ;  /* 0x000000000000791b */ /* 0x00ffe20003800000 */
.L_x_1048:
[----:B------:R-:W-:Y:S05]  /*22fb0*/  BSYNC B0 ;  /* 0x0000000000007941 */ /* 0x000fea0003800000 */
.L_x_1047:
[----:B------:R-:W-:Y:S05]  /*22fc0*/  BRA `(.L_x_1049) ;  /* 0xffffff9800c07947 */ /* 0x000fea000383ffff */
.L_x_800:
[----:B------:R-:W-:Y:S01]  /*22fd0*/  BSSY B0, `(.L_x_1050) ;  /* 0x0000006000007945 */ /* 0x000fe20003800000 */
[----:B------:R-:W-:-:S07]  /*22fe0*/  IMAD.MOV.U32 R15, RZ, RZ, -0x1 ;  /* 0xffffffffff0f7424 */ /* 0x000fce00078e00ff */
[----:B0-2---:R-:W-:Y:S05]  /*22ff0*/  WARPSYNC.COLLECTIVE R15, `(.L_x_1051) ;  /* 0x000000000f0c7348 */ /* 0x005fea0003c00000 */
[----:B------:R-:W-:Y:S02]  /*23000*/  ELECT P6, UR62, PT ;  /* 0x00000000003e782f */ /* 0x000fe400038c0000 */
[----:B------:R-:W-:Y:S01]  /*23010*/  MOV R14, UR62 ;  /* 0x0000003e000e7c02 */ /* 0x000fe20008000f00 */
[----:B0-2---:R-:W-:Y:S10]  /*23020*/  ENDCOLLECTIVE ;  /* 0x000000000000791b */ /* 0x005ff40003800000 */
.L_x_1051:
[----:B------:R-:W-:Y:S05]  /*23030*/  BSYNC B0 ;  /* 0x0000000000007941 */ /* 0x000fea0003800000 */
.L_x_1050:
[----:B------:R-:W-:Y:S05]  /*23040*/  BRA `(.L_x_1052) ;  /* 0xffffff9800b47947 */ /* 0x000fea000383ffff */
.L_x_802:
[----:B0-----:R0:W1:Y:S02]  /*23050*/  SYNCS.PHASECHK.TRANS64.TRYWAIT P1, [R5+URZ+0x28840], R0 ;  /* 0x02884000050075a7 */ /* 0x001064000802017f */
[----:B-1----:R-:W-:Y:S05]  /*23060*/  @!P1 NANOSLEEP.SYNCS 0x989680 ;  /* 0x009896800000995d */ /* 0x002fea0003900000 */
[----:B------:R-:W1:Y:S02]  /*23070*/  @!P1 SYNCS.PHASECHK.TRANS64 P1, [R5+URZ+0x28840], R0 ;  /* 0x02884000050095a7 */ /* 0x000e64000802007f */
[----:B-1----:R-:W-:Y:S05]  /*23080*/  @!P1 BRA `(.L_x_802) ;  /* 0xfffffffc00f09947 */ /* 0x002fea000383ffff */
[----:B------:R-:W-:Y:S05]  /*23090*/  BRA `(.L_x_1053) ;  /* 0xffffff9800d47947 */ /* 0x000fea000383ffff */
.L_x_804:
[----:B-1----:R1:W3:Y:S02]  /*230a0*/  SYNCS.PHASECHK.TRANS64.TRYWAIT P1, [R25+URZ+0x28840], R2 ;  /* 0x02884002190075a7 */ /* 0x0022e4000802017f */
[----:B---3--:R-:W-:Y:S05]  /*230b0*/  @!P1 NANOSLEEP.SYNCS 0x989680 ;  /* 0x009896800000995d */ /* 0x008fea0003900000 */
[----:B------:R-:W3:Y:S02]  /*230c0*/  @!P1 SYNCS.PHASECHK.TRANS64 P1, [R25+URZ+0x28840], R2 ;  /* 0x02884002190095a7 */ /* 0x000ee4000802007f */
[----:B---3--:R-:W-:Y:S05]  /*230d0*/  @!P1 BRA `(.L_x_804) ;  /* 0xfffffffc00f09947 */ /* 0x008fea000383ffff */
[----:B------:R-:W-:Y:S05]  /*230e0*/  BRA `(.L_x_1054) ;  /* 0xffffff9800e07947 */ /* 0x000fea000383ffff */
.L_x_806:
[----:B---3--:R3:W4:Y:S02]  /*230f0*/  SYNCS.PHASECHK.TRANS64.TRYWAIT P1, [R5+URZ+0x28860], R0 ;  /* 0x02886000050075a7 */ /* 0x008724000802017f */
[----:B----4-:R-:W-:Y:S05]  /*23100*/  @!P1 NANOSLEEP.SYNCS 0x989680 ;  /* 0x009896800000995d */ /* 0x010fea0003900000 */
[----:B------:R-:W4:Y:S02]  /*23110*/  @!P1 SYNCS.PHASECHK.TRANS64 P1, [R5+URZ+0x28860], R0 ;  /* 0x02886000050095a7 */ /* 0x000f24000802007f */
[----:B----4-:R-:W-:Y:S05]  /*23120*/  @!P1 BRA `(.L_x_806) ;  /* 0xfffffffc00f09947 */ /* 0x010fea000383ffff */
[----:B------:R-:W-:Y:S05]  /*23130*/  BRA `(.L_x_1055) ;  /* 0xffffff9800dc7947 */ /* 0x000fea000383ffff */
.L_x_1056:
        /* <DEDUP_REMOVED lines=12> */
.L_x_3544:


//--------------------- .text._ZN7cutlass13device_kernelIN5flash11enable_sm90INS1_16FlashAttnFwdSm90INS1_25CollectiveMainloopFwdSm90ILi2EN4cute5tupleIJNS5_1CILi1EEES8_S8_EEENS6_IJNS7_ILi128EEESA_SA_EEELi128ENS_10bfloat16_tEfNS_4arch4Sm90ELb0ELb1ELb1ELb0ELb1ELb0ELb0ELb1ELb1ELb1ELb1ELb0EEENS1_21CollectiveEpilogueFwdISB_S9_SC_SE_Li256ELb0ELb1ELb1ELb0EEENS1_19SingleTileSchedulerILb0ELb1ELb1ELi128EEEEEEEEEvNT_6ParamsE --------------------------
	.section	.text._ZN7cutlass13device_kernelIN5flash11enable_sm90INS1_16FlashAttnFwdSm90INS1_25CollectiveMainloopFwdSm90ILi2EN4cute5tupleIJNS5_1CILi1EEES8_S8_EEENS6_IJNS7_ILi128EEESA_SA_EEELi128ENS_10bfloat16_tEfNS_4arch4Sm90ELb0ELb1ELb1ELb0ELb1ELb0ELb0ELb1ELb1ELb1ELb1ELb0EEENS1_21CollectiveEpilogueFwdISB_S9_SC_SE_Li256ELb0ELb1ELb1ELb0EEENS1_19SingleTileSchedulerILb0ELb1ELb1ELi128EEEEEEEEEvNT_6ParamsE,"ax",@progbits
	.align	128
.text._ZN7cutlass13device_kernelIN5flash11enable_sm90INS1_16FlashAttnFwdSm90INS1_25CollectiveMainloopFwdSm90ILi2EN4cute5tupleIJNS5_1CILi1EEES8_S8_EEENS6_IJNS7_ILi128EEESA_SA_EEELi128ENS_10bfloat16_tEfNS_4arch4Sm90ELb0ELb1ELb1ELb0ELb1ELb0ELb0ELb1ELb1ELb1ELb1ELb0EEENS1_21CollectiveEpilogueFwdISB_S9_SC_SE_Li256ELb0ELb1ELb1ELb0EEENS1_19SingleTileSchedulerILb0ELb1ELb1ELi128EEEEEEEEEvNT_6ParamsE:
        .type           _ZN7cutlass13device_kernelIN5flash11enable_sm90INS1_16FlashAttnFwdSm90INS1_25CollectiveMainloopFwdSm90ILi2EN4cute5tupleIJNS5_1CILi1EEES8_S8_EEENS6_IJNS7_ILi128EEESA_SA_EEELi128ENS_10bfloat16_tEfNS_4arch4Sm90ELb0ELb1ELb1ELb0ELb1ELb0ELb0ELb1ELb1ELb1ELb1ELb0EEENS1_21CollectiveEpilogueFwdISB_S9_SC_SE_Li256ELb0ELb1ELb1ELb0EEENS1_19SingleTileSchedulerILb0ELb1ELb1ELi128EEEEEEEEEvNT_6ParamsE,@function
        .size           _ZN7cutlass13device_kernelIN5flash11enable_sm90INS1_16FlashAttnFwdSm90INS1_25CollectiveMainloopFwdSm90ILi2EN4cute5tupleIJNS5_1CILi1EEES8_S8_EEENS6_IJNS7_ILi128EEESA_SA_EEELi128ENS_10bfloat16_tEfNS_4arch4Sm90ELb0ELb1ELb1ELb0ELb1ELb0ELb0ELb1ELb1ELb1ELb1ELb0EEENS1_21CollectiveEpilogueFwdISB_S9_SC_SE_Li256ELb0ELb1ELb1ELb0EEENS1_19SingleTileSchedulerILb0ELb1ELb1ELi128EEEEEEEEEvNT_6ParamsE,(.L_x_3545 - _ZN7cutlass13device_kernelIN5flash11enable_sm90INS1_16FlashAttnFwdSm90INS1_25CollectiveMainloopFwdSm90ILi2EN4cute5tupleIJNS5_1CILi1EEES8_S8_EEENS6_IJNS7_ILi128EEESA_SA_EEELi128ENS_10bfloat16_tEfNS_4arch4Sm90ELb0ELb1ELb1ELb0ELb1ELb0ELb0ELb1ELb1ELb1ELb1ELb0EEENS1_21CollectiveEpilogueFwdISB_S9_SC_SE_Li256ELb0ELb1ELb1ELb0EEENS1_19SingleTileSchedulerILb0ELb1ELb1ELi128EEEEEEEEEvNT_6ParamsE)
        .other          _ZN7cutlass13device_kernelIN5flash11enable_sm90INS1_16FlashAttnFwdSm90INS1_25CollectiveMainloopFwdSm90ILi2EN4cute5tupleIJNS5_1CILi1EEES8_S8_EEENS6_IJNS7_ILi128EEESA_SA_EEELi128ENS_10bfloat16_tEfNS_4arch4Sm90ELb0ELb1ELb1ELb0ELb1ELb0ELb0ELb1ELb1ELb1ELb1ELb0EEENS1_21CollectiveEpilogueFwdISB_S9_SC_SE_Li256ELb0ELb1ELb1ELb0EEENS1_19SingleTileSchedulerILb0ELb1ELb1ELi128EEEEEEEEEvNT_6ParamsE,@"STO_CUDA_ENTRY STV_DEFAULT"
_ZN7cutlass13device_kernelIN5flash11enable_sm90INS1_16FlashAttnFwdSm90INS1_25CollectiveMainloopFwdSm90ILi2EN4cute5tupleIJNS5_1CILi1EEES8_S8_EEENS6_IJNS7_ILi128EEESA_SA_EEELi128ENS_10bfloat16_tEfNS_4arch4Sm90ELb0ELb1ELb1ELb0ELb1ELb0ELb0ELb1ELb1ELb1ELb1ELb0EEENS1_21CollectiveEpilogueFwdISB_S9_SC_SE_Li256ELb0ELb1ELb1ELb0EEENS1_19SingleTileSchedulerILb0ELb1ELb1ELi128EEEEEEEEEvNT_6ParamsE:
        /* <DEDUP_REMOVED lines=44> */
.L_x_1057:
        /* <DEDUP_REMOVED lines=22> */
.L_x_1058:
        /* <DEDUP_REMOVED lines=18> */
.L_x_1059:
        /* <DEDUP_REMOVED lines=22> */
.L_x_1060:
        /* <DEDUP_REMOVED lines=23> */
.L_x_1061:
        /* <DEDUP_REMOVED lines=9> */
.L_x_1064:
        /* <DEDUP_REMOVED lines=21> */
[----:B------:R-:W0:Y:S01]  /*09f0*/  LDC.64 R8, c[0x0][0x418] ;  /* 0x00010600ff087b82 */ /* 0x000e220000000a00 */
[----:B------:R-:W-:Y:S01]  /*0a00*/  ULDC UR4, c[0x0][0x448] ;  /* 0x0001120000047ab9 */ /* 0x000fe20000000800 */
[----:B------:R-:W-:Y:S01]  /*0a10*/  VIADD R19, R19, 0xffffff80 ;  /* 0xffffff8013137836 */ /* 0x000fe20000000000 */
[----:B------:R-:W-:-:S03]  /*0a20*/  UISETP.NE.AND UP0, UPT, UR4, 0x1, UPT ;  /* 0x000000010400788c */ /* 0x000fc6000bf05270 */
[----:B------:R-:W-:Y:S01]  /*0a30*/  ULDC.64 UR4, c[0x0][0x9e0] ;  /* 0x0002780000047ab9 */ /* 0x000fe20000000a00 */
[----:B------:R-:W-:Y:S01]  /*0a40*/  UP2UR UR42, UPR, URZ, 0x1 ;  /* 0x000000013f2a7883 */ /* 0x000fe20008000000 */
[----:B------:R-:W1:Y:S06]  /*0a50*/  LDC R5, c[0x0][0x288] ;  /* 0x0000a200ff057b82 */ /* 0x000e6c0000000800 */
[----:B------:R-:W-:Y:S01]  /*0a60*/  @UP0 ULDC UR9, c[0x0][0x44c] ;  /* 0x0001130000090ab9 */ /* 0x000fe20000000800 */
[----:B------:R-:W-:Y:S01]  /*0a70*/  @UP0 ULDC UR11, c[0x0][0x450] ;  /* 0x00011400000b0ab9 */ /* 0x000fe20000000800 */
[----:B------:R-:W2:Y:S08]  /*0a80*/  LDC R2, c[0x0][0x424] ;  /* 0x00010900ff027b82 */ /* 0x000eb00000000800 */
[----:B------:R-:W3:Y:S01]  /*0a90*/  S2UR UR45, SR_CTAID.X ;  /* 0x00000000002d79c3 */ /* 0x000ee20000002500 */
[----:B0-----:R-:W-:-:S04]  /*0aa0*/  ISETP.NE.U32.AND P0, PT, R8, RZ, PT ;  /* 0x000000ff0800720c */ /* 0x001fc80003f05070 */
[----:B------:R-:W-:-:S03]  /*0ab0*/  ISETP.NE.AND.EX P0, PT, R9, RZ, PT, P0 ;  /* 0x000000ff0900720c */ /* 0x000fc60003f05300 */
[----:B------:R-:W0:Y:S01]  /*0ac0*/  LDC R7, c[0x0][0x2f0] ;  /* 0x0000bc00ff077b82 */ /* 0x000e220000000800 */
[----:B-1----:R-:W-:Y:S02]  /*0ad0*/  IADD3 R3, -R5, 0x1, RZ ;  /* 0x0000000105037810 */ /* 0x002fe40007ffe1ff */
[----:B--2---:R-:W-:Y:S01]  /*0ae0*/  SEL R2, R2, 0x1, P0 ;  /* 0x0000000102027807 */ /* 0x004fe20000000000 */
[----:B---3--:R-:W-:-:S04]  /*0af0*/  USHF.L.U32 UR45, UR45, 0x7, URZ ;  /* 0x000000072d2d7899 */ /* 0x008fc8000800063f */
[----:B------:R-:W-:Y:S02]  /*0b00*/  @UP0 UIADD3 UR8, UR45, 0x7f, URZ ;  /* 0x0000007f2d080890 */ /* 0x000fe4000fffe03f */
[----:B------:R-:W-:Y:S01]  /*0b10*/  UIADD3 UR7, UR45, 0x7f, URZ ;  /* 0x0000007f2d077890 */ /* 0x000fe2000fffe03f */
[----:B0-----:R-:W-:Y:S01]  /*0b20*/  IMAD R3, R2, R7, R3 ;  /* 0x0000000702037224 */ /* 0x001fe200078e0203 */
[----:B------:R-:W-:-:S04]  /*0b30*/  UIMAD.WIDE.U32 UR8, UR8, UR9, URZ ;  /* 0x00000009080872a5 */ /* 0x000fc8000f8e003f */
[----:B------:R-:W-:Y:S01]  /*0b40*/  R2UR UR10, R3 ;  /* 0x00000000030a72ca */ /* 0x000fe200000e0000 */
[----:B------:R-:W-:Y:S02]  /*0b50*/  @UP0 USHF.R.U32.HI UR7, URZ, UR11, UR9 ;  /* 0x0000000b3f070299 */ /* 0x000fe40008011609 */
[----:B------:R-:W-:-:S04]  /*0b60*/  UISETP.GE.AND UP0, UPT, UR5, 0x1, UPT ;  /* 0x000000010500788c */ /* 0x000fc8000bf06270 */
[----:B------:R-:W-:Y:S02]  /*0b70*/  UP2UR UR41, UPR, URZ, 0x1 ;  /* 0x000000013f297883 */ /* 0x000fe40008000000 */
[----:B------:R-:W-:-:S04]  /*0b80*/  PLOP3.LUT P0, PT, PT, PT, UP0, 0x40, 0x0 ;  /* 0x000000000000781c */ /* 0x000fc80003f0e808 */
[----:B------:R-:W-:-:S04]  /*0b90*/  UIADD3 UR7, UR10, UR7, URZ ;  /* 0x000000070a077290 */ /* 0x000fc8000fffe03f */
[----:B------:R-:W-:-:S06]  /*0ba0*/  UIADD3 UR4, UR7, UR4, URZ ;  /* 0x0000000407047290 */ /* 0x000fcc000fffe03f */
[----:B------:R-:W-:Y:S01]  /*0bb0*/  IMAD.U32 R0, RZ, RZ, UR4 ;  /* 0x00000004ff007e24 */ /* 0x000fe2000f8e00ff */
[----:B------:R-:W-:Y:S06]  /*0bc0*/  @P0 BRA `(.L_x_1066) ;  /* 0x0000000000400947 */ /* 0x000fec0003800000 */
[----:B------:R-:W-:Y:S01]  /*0bd0*/  ISETP.LT.AND P0, PT, RZ, UR7, PT ;  /* 0x00000007ff007c0c */ /* 0x000fe2000bf01270 */
[----:B------:R-:W-:-:S12]  /*0be0*/  UIADD3 UR4, UR7, -0x1, URZ ;  /* 0xffffffff07047890 */ /* 0x000fd8000fffe03f */
[----:B------:R-:W-:Y:S05]  /*0bf0*/  @P0 BRA `(.L_x_1067) ;  /* 0x00000000001c0947 */ /* 0x000fea0003800000 */
[----:B------:R-:W-:Y:S02]  /*0c00*/  UISETP.NE.AND UP0, UPT, UR5, 0x1, UPT ;  /* 0x000000010500788c */ /* 0x000fe4000bf05270 */
[----:B------:R-:W-:-:S09]  /*0c10*/  UIADD3 UR4, -UR7, URZ, URZ ;  /* 0x0000003f07047290 */ /* 0x000fd2000fffe13f */
[----:B------:R-:W-:Y:S02]  /*0c20*/  @UP0 ULDC.64 UR10, c[0x0][0x9e8] ;  /* 0x00027a00000a0ab9 */ /* 0x000fe40000000a00 */
[----:B------:R-:W-:-:S04]  /*0c30*/  UIMAD.WIDE.U32 UR8, UR4, UR10, URZ ;  /* 0x0000000a040872a5 */ /* 0x000fc8000f8e003f */
[----:B------:R-:W-:-:S04]  /*0c40*/  @UP0 USHF.R.U32.HI UR4, URZ, UR11, UR9 ;  /* 0x0000000b3f040299 */ /* 0x000fc80008011609 */
[----:B------:R-:W-:Y:S01]  /*0c50*/  ULOP3.LUT UR4, URZ, UR4, URZ, 0x33, !UPT ;  /* 0x000000043f047292 */ /* 0x000fe2000f8e333f */
[----:B------:R-:W-:Y:S11]  /*0c60*/  BRA `(.L_x_1068) ;  /* 0x0000000000107947 */ /* 0x000ff60003800000 */
.L_x_1067:
[----:B------:R-:W-:-:S11]  /*0c70*/  UISETP.NE.AND UP0, UPT, UR5, 0x1, UPT ;  /* 0x000000010500788c */ /* 0x000fd6000bf05270 */
[----:B------:R-:W-:Y:S02]  /*0c80*/  @UP0 ULDC.64 UR10, c[0x0][0x9e8] ;  /* 0x00027a00000a0ab9 */ /* 0x000fe40000000a00 */
[----:B------:R-:W-:-:S04]  /*0c90*/  UIMAD.WIDE.U32 UR8, UR4, UR10, URZ ;  /* 0x0000000a040872a5 */ /* 0x000fc8000f8e003f */
[----:B------:R-:W-:-:S12]  /*0ca0*/  @UP0 USHF.R.U32.HI UR4, URZ, UR11, UR9 ;  /* 0x0000000b3f040299 */ /* 0x000fd80008011609 */
.L_x_1068:
[----:B------:R-:W-:-:S06]  /*0cb0*/  UIMAD UR4, UR4, UR5, UR5 ;  /* 0x00000005040472a4 */ /* 0x000fcc000f8e0205 */
[----:B------:R-:W-:-:S07]  /*0cc0*/  VIMNMX R0, R0, UR4, PT ;  /* 0x0000000400007c48 */ /* 0x000fce000bfe0100 */
.L_x_1066:
[----:B------:R-:W-:Y:S01]  /*0cd0*/  UISETP.NE.AND UP0, UPT, UR42, URZ, UPT ;  /* 0x0000003f2a00728c */ /* 0x000fe2000bf05270 */
[-C--:B------:R-:W-:Y:S01]  /*0ce0*/  IMAD R18, R2, R7.reuse, -R5 ;  /* 0x0000000702127224 */ /* 0x080fe200078e0a05 */
[----:B------:R-:W-:Y:S01]  /*0cf0*/  UMOV UR4, UR45 ;  /* 0x0000002d00047c82 */ /* 0x000fe20008000000 */
[----:B------:R-:W-:Y:S02]  /*0d00*/  VIADD R4, R0, 0x7f ;  /* 0x0000007f00047836 */ /* 0x000fe40000000000 */
[----:B------:R-:W-:Y:S01]  /*0d10*/  IMAD R0, R2, R7, 0x7f ;  /* 0x0000007f02007424 */ /* 0x000fe200078e0207 */
[----:B------:R-:W-:Y:S02]  /*0d20*/  R2UR UR7, R18 ;  /* 0x00000000120772ca */ /* 0x000fe400000e0000 */
[----:B------:R-:W-:Y:S02]  /*0d30*/  SHF.R.S32.HI R5, RZ, 0x1f, R4 ;  /* 0x0000001fff057819 */ /* 0x000fe40000011404 */
[----:B------:R-:W-:Y:S01]  /*0d40*/  SHF.R.S32.HI R3, RZ, 0x1f, R0 ;  /* 0x0000001fff037819 */ /* 0x000fe20000011400 */
[----:B------:R-:W-:Y:S01]  /*0d50*/  @UP0 ULDC UR8, c[0x0][0x44c] ;  /* 0x0001130000080ab9 */ /* 0x000fe20000000800 */
[----:B------:R-:W-:Y:S01]  /*0d60*/  @UP0 ULDC UR10, c[0x0][0x450] ;  /* 0x00011400000a0ab9 */ /* 0x000fe20000000800 */
[----:B------:R-:W-:Y:S01]  /*0d70*/  UIMAD.WIDE.U32 UR8, UR45, UR8, URZ ;  /* 0x000000082d0872a5 */ /* 0x000fe2000f8e003f */
[----:B------:R-:W-:-:S02]  /*0d80*/  LEA.HI R5, R5, R4, RZ, 0x7 ;  /* 0x0000000405057211 */ /* 0x000fc400078f38ff */
[----:B------:R-:W-:Y:S01]  /*0d90*/  LEA.HI R3, R3, R0, RZ, 0x7 ;  /* 0x0000000003037211 */ /* 0x000fe200078f38ff */
[----:B------:R-:W-:Y:S01]  /*0da0*/  @UP0 USHF.R.U32.HI UR4, URZ, UR10, UR9 ;  /* 0x0000000a3f040299 */ /* 0x000fe20008011609 */
[----:B------:R-:W-:Y:S01]  /*0db0*/  SHF.R.S32.HI R0, RZ, 0x7, R5 ;  /* 0x00000007ff007819 */ /* 0x000fe20000011405 */
[----:B------:R-:W-:Y:S01]  /*0dc0*/  UISETP.GE.AND UP0, UPT, UR5, 0x1, UPT ;  /* 0x000000010500788c */ /* 0x000fe2000bf06270 */
[----:B------:R-:W-:Y:S01]  /*0dd0*/  SHF.R.S32.HI R3, RZ, 0x7, R3 ;  /* 0x00000007ff037819 */ /* 0x000fe20000011403 */
[----:B------:R-:W-:-:S03]  /*0de0*/  UIADD3 UR4, UR7, UR4, URZ ;  /* 0x0000000407047290 */ /* 0x000fc6000fffe03f */
[----:B------:R-:W-:Y:S01]  /*0df0*/  ULDC UR7, c[0x0][0x9dc] ;  /* 0x0002770000077ab9 */ /* 0x000fe20000000800 */
[----:B------:R-:W-:Y:S01]  /*0e00*/  PLOP3.LUT P0, PT, PT, PT, UP0, 0x40, 0x0 ;  /* 0x000000000000781c */ /* 0x000fe20003f0e808 */
[----:B------:R-:W-:Y:S01]  /*0e10*/  UIADD3 UR7, UR4, -UR7, URZ ;  /* 0x8000000704077290 */ /* 0x000fe2000fffe03f */
[----:B------:R-:W-:-:S11]  /*0e20*/  VIMNMX R17, R3, R0, PT ;  /* 0x0000000003117248 */ /* 0x000fd60003fe0100 */
[----:B------:R-:W-:Y:S05]  /*0e30*/  @P0 BRA `(.L_x_1069) ;  /* 0x0000000000440947 */ /* 0x000fea0003800000 */
[----:B------:R-:W-:-:S06]  /*0e40*/  UISETP.GT.AND UP0, UPT, UR4, -0x1, UPT ;  /* 0xffffffff0400788c */ /* 0x000fcc000bf04270 */
[----:B------:R-:W-:-:S13]  /*0e50*/  PLOP3.LUT P0, PT, PT, PT, UP0, 0x80, 0x0 ;  /* 0x000000000000781c */ /* 0x000fda0003f0f008 */
[----:B------:R-:W-:Y:S05]  /*0e60*/  @P0 BRA `(.L_x_1070) ;  /* 0x00000000001c0947 */ /* 0x000fea0003800000 */
[----:B------:R-:W-:Y:S02]  /*0e70*/  UISETP.NE.AND UP0, UPT, UR5, 0x1, UPT ;  /* 0x000000010500788c */ /* 0x000fe4000bf05270 */
[----:B------:R-:W-:-:S09]  /*0e80*/  ULOP3.LUT UR4, URZ, UR4, URZ, 0x33, !UPT ;  /* 0x000000043f047292 */ /* 0x000fd2000f8e333f */
[----:B------:R-:W-:Y:S02]  /*0e90*/  @UP0 ULDC.64 UR10, c[0x0][0x9e8] ;  /* 0x00027a00000a0ab9 */ /* 0x000fe40000000a00 */
[----:B------:R-:W-:-:S04]  /*0ea0*/  UIMAD.WIDE.U32 UR8, UR4, UR10, URZ ;  /* 0x0000000a040872a5 */ /* 0x000fc8000f8e003f */
[----:B------:R-:W-:-:S04]  /*0eb0*/  @UP0 USHF.R.U32.HI UR4, URZ, UR11, UR9 ;  /* 0x0000000b3f040299 */ /* 0x000fc80008011609 */
[----:B------:R-:W-:Y:S01]  /*0ec0*/  ULOP3.LUT UR4, URZ, UR4, URZ, 0x33, !UPT ;  /* 0x000000043f047292 */ /* 0x000fe2000f8e333f */
[----:B------:R-:W-:Y:S11]  /*0ed0*/  BRA `(.L_x_1071) ;  /* 0x0000000000107947 */ /* 0x000ff60003800000 */
.L_x_1070:
[----:B------:R-:W-:-:S11]  /*0ee0*/  UISETP.NE.AND UP0, UPT, UR5, 0x1, UPT ;  /* 0x000000010500788c */ /* 0x000fd6000bf05270 */
[----:B------:R-:W-:Y:S02]  /*0ef0*/  @UP0 ULDC.64 UR10, c[0x0][0x9e8] ;  /* 0x00027a00000a0ab9 */ /* 0x000fe40000000a00 */
[----:B------:R-:W-:-:S04]  /*0f00*/  UIMAD.WIDE.U32 UR8, UR4, UR10, URZ ;  /* 0x0000000a040872a5 */ /* 0x000fc8000f8e003f */
[----:B------:R-:W-:-:S12]  /*0f10*/  @UP0 USHF.R.U32.HI UR4, URZ, UR11, UR9 ;  /* 0x0000000b3f040299 */ /* 0x000fd80008011609 */
.L_x_1071:
[----:B------:R-:W-:-:S04]  /*0f20*/  UIMAD UR4, UR4, UR5, URZ ;  /* 0x00000005040472a4 */ /* 0x000fc8000f8e023f */
[----:B------:R-:W-:-:S04]  /*0f30*/  UISETP.LT.AND UP0, UPT, UR7, UR4, UPT ;  /* 0x000000040700728c */ /* 0x000fc8000bf01270 */
[----:B------:R-:W-:-:S12]  /*0f40*/  USEL UR7, UR7, UR4, !UP0 ;  /* 0x0000000407077287 */ /* 0x000fd8000c000000 */
.L_x_1069:
[----:B------:R-:W-:Y:S02]  /*0f50*/  USHF.R.S32.HI UR4, URZ, 0x1f, UR7 ;  /* 0x0000001f3f047899 */ /* 0x000fe40008011407 */
[----:B------:R-:W-:Y:S02]  /*0f60*/  USHF.R.U32.HI UR10, URZ, 0x10, UR6 ;  /* 0x000000103f0a7899 */ /* 0x000fe40008011606 */
[----:B------:R-:W-:Y:S02]  /*0f70*/  ULEA.HI UR4, UR4, UR7, URZ, 0x7 ;  /* 0x0000000704047291 */ /* 0x000fe4000f8f383f */
[----:B------:R-:W-:Y:S02]  /*0f80*/  ULOP3.LUT UR38, UR6, 0xffff, URZ, 0xc0, !UPT ;  /* 0x0000ffff06267892 */ /* 0x000fe4000f8ec03f */
[----:B------:R-:W-:-:S04]  /*0f90*/  USHF.R.S32.HI UR4, URZ, 0x7, UR4 ;  /* 0x000000073f047899 */ /* 0x000fc80008011404 */
[----:B------:R-:W-:-:S04]  /*0fa0*/  UISETP.LT.AND UP0, UPT, URZ, UR4, UPT ;  /* 0x000000043f00728c */ /* 0x000fc8000bf01270 */
[----:B------:R-:W-:Y:S02]  /*0fb0*/  USEL UR9, URZ, UR4, !UP0 ;  /* 0x000000043f097287 */ /* 0x000fe4000c000000 */
[----:B------:R-:W-:Y:S01]  /*0fc0*/  UISETP.NE.AND UP0, UPT, UR10, URZ, UPT ;  /* 0x0000003f0a00728c */ /* 0x000fe2000bf05270 */
[----:B------:R-:W-:-:S03]  /*0fd0*/  UMOV UR4, URZ ;  /* 0x0000003f00047c82 */ /* 0x000fc60008000000 */
[----:B------:R-:W-:-:S07]  /*0fe0*/  ISETP.GT.AND P0, PT, R17, UR9, PT ;  /* 0x0000000911007c0c */ /* 0x000fce000bf04270 */
[----:B------:R-:W-:-:S06]  /*0ff0*/  @!UP0 ULDC UR10, c[0x0][0x9f0] ;  /* 0x00027c00000a8ab9 */ /* 0x000fcc0000000800 */
[----:B------:R-:W-:Y:S05]  /*1000*/  @!P0 BRA `(.L_x_1072) ;  /* 0x00000000008c8947 */ /* 0x000fea0003800000 */
[----:B------:R-:W-:Y:S01]  /*1010*/  IMAD.U32 R6, RZ, RZ, UR10 ;  /* 0x0000000aff067e24 */ /* 0x000fe2000f8e00ff */
[----:B------:R-:W-:-:S04]  /*1020*/  UMOV UR4, URZ ;  /* 0x0000003f00047c82 */ /* 0x000fc80008000000 */
[----:B------:R-:W-:-:S04]  /*1030*/  IABS R0, R6 ;  /* 0x0000000600007213 */ /* 0x000fc80000000000 */
[----:B------:R-:W-:Y:S02]  /*1040*/  R2UR UR11, R0 ;  /* 0x00000000000b72ca */ /* 0x000fe400000e0000 */
[----:B------:R-:W-:Y:S02]  /*1050*/  IADD3 R0, R6, -0x1, R17 ;  /* 0xffffffff06007810 */ /* 0x000fe40007ffe011 */
[----:B------:R-:W-:Y:S02]  /*1060*/  IABS R6, R6 ;  /* 0x0000000600067213 */ /* 0x000fe40000000000 */
[----:B------:R-:W-:-:S03]  /*1070*/  R2UR UR6, R0 ;  /* 0x00000000000672ca */ /* 0x000fc600000e0000 */
[----:B------:R-:W-:-:S04]  /*1080*/  IMAD.MOV R6, RZ, RZ, -R6 ;  /* 0x000000ffff067224 */ /* 0x000fc800078e0a06 */
[----:B------:R-:W0:Y:S06]  /*1090*/  I2F.RP R3, UR11 ;  /* 0x0000000b00037d06 */ /* 0x000e2c0008209400 */
[----:B------:R-:W-:-:S06]  /*10a0*/  UIADD3 UR6, -UR9, UR6, URZ ;  /* 0x0000000609067290 */ /* 0x000fcc000fffe13f */
[----:B------:R-:W-:Y:S01]  /*10b0*/  IMAD.U32 R0, RZ, RZ, UR6 ;  /* 0x00000006ff007e24 */ /* 0x000fe2000f8e00ff */
[----:B------:R-:W-:Y:S01]  /*10c0*/  ULOP3.LUT UR6, UR6, UR10, URZ, 0x3c, !UPT ;  /* 0x0000000a06067292 */ /* 0x000fe2000f8e3c3f */
[----:B0-----:R-:W0:Y:S03]  /*10d0*/  MUFU.RCP R3, R3 ;  /* 0x0000000300037308 */ /* 0x001e260000001000 */
[----:B------:R-:W-:-:S04]  /*10e0*/  IABS R0, R0 ;  /* 0x0000000000007213 */ /* 0x000fc80000000000 */
[----:B------:R-:W-:Y:S01]  /*10f0*/  R2UR UR8, R0 ;  /* 0x00000000000872ca */ /* 0x000fe200000e0000 */
[----:B------:R-:W-:Y:S02]  /*1100*/  IMAD.MOV.U32 R0, RZ, RZ, R6 ;  /* 0x000000ffff007224 */ /* 0x000fe400078e0006 */
[----:B0-----:R-:W-:-:S06]  /*1110*/  VIADD R4, R3, 0xffffffe ;  /* 0x0ffffffe03047836 */ /* 0x001fcc0000000000 */
        /* <DEDUP_REMOVED lines=14> */
[----:B------:R-:W-:-:S05]  /*1200*/  UISETP.NE.AND UP1, UPT, UR10, URZ, UPT ;  /* 0x0000003f0a00728c */ /* 0x000fca000bf25270 */
[----:B------:R-:W-:Y:S02]  /*1210*/  UMOV UR4, UR5 ;  /* 0x0000000500047c82 */ /* 0x000fe40008000000 */
[----:B------:R-:W-:-:S04]  /*1220*/  @!UP0 UIADD3 UR4, -UR4, URZ, URZ ;  /* 0x0000003f04048290 */ /* 0x000fc8000fffe13f */
[----:B------:R-:W-:-:S12]  /*1230*/  @!UP1 ULOP3.LUT UR4, URZ, UR10, URZ, 0x33, !UPT ;  /* 0x0000000a3f049292 */ /* 0x000fd8000f8e333f */
.L_x_1072:
[----:B------:R-:W-:Y:S02]  /*1240*/  UIMAD UR38, UR38, UR4, UR9 ;  /* 0x00000004262672a4 */ /* 0x000fe4000f8e0209 */
[----:B------:R-:W-:Y:S01]  /*1250*/  IMAD.U32 R4, RZ, RZ, UR4 ;  /* 0x00000004ff047e24 */ /* 0x000fe2000f8e00ff */
[----:B------:R-:W-:Y:S01]  /*1260*/  PLOP3.LUT P0, PT, PT, PT, PT, 0x80, 0x0 ;  /* 0x000000000000781c */ /* 0x000fe20003f0f070 */
[----:B------:R-:W-:Y:S01]  /*1270*/  IMAD.MOV.U32 R3, RZ, RZ, RZ ;  /* 0x000000ffff037224 */ /* 0x000fe200078e00ff */
[----:B------:R-:W-:Y:S02]  /*1280*/  MOV R0, RZ ;  /* 0x000000ff00007202 */ /* 0x000fe40000000f00 */
[----:B------:R-:W-:Y:S02]  /*1290*/  CS2R R150, SRZ ;  /* 0x0000000000967805 */ /* 0x000fe4000001ff00 */
[----:B------:R-:W-:Y:S02]  /*12a0*/  VIADDMNMX R17, R4, UR38, R17, PT ;  /* 0x0000002604117c46 */ /* 0x000fe4000b800111 */
[----:B------:R-:W-:-:S02]  /*12b0*/  CS2R R148, SRZ ;  /* 0x0000000000947805 */ /* 0x000fc4000001ff00 */
[----:B------:R-:W-:Y:S02]  /*12c0*/  CS2R R146, SRZ ;  /* 0x0000000000927805 */ /* 0x000fe4000001ff00 */
[----:B------:R-:W-:Y:S02]  /*12d0*/  CS2R R144, SRZ ;  /* 0x0000000000907805 */ /* 0x000fe4000001ff00 */
[----:B------:R-:W-:Y:S02]  /*12e0*/  ISETP.GT.AND P1, PT, R17, UR38, PT ;  /* 0x0000002611007c0c */ /* 0x000fe4000bf24270 */
        /* <DEDUP_REMOVED lines=33> */
[----:B------:R-:W-:-:S05]  /*1500*/  SHF.R.S32.HI R22, RZ, 0x7, R23 ;  /* 0x00000007ff167819 */ /* 0x000fca0000011417 */
        /* <DEDUP_REMOVED lines=29> */
.L_x_1074:
[----:B------:R-:W-:-:S04]  /*16e0*/  SHF.L.U32 R0, RZ, 0x1f, RZ ;  /* 0x0000001fff007819 */ /* 0x000fc800000006ff */
[----:B------:R-:W0:Y:S02]  /*16f0*/  SYNCS.PHASECHK.TRANS64.TRYWAIT P0, [UR40+0x28800], R0 ;  /* 0x02880000ff0075a7 */ /* 0x000e240008000168 */
[----:B0-----:R-:W-:Y:S05]  /*1700*/  @!P0 BRA `(.L_x_1075) ;  /* 0x0000013c00708947 */ /* 0x001fea0003800000 */
.L_x_1208:
[----:B------:R-:W-:-:S06]  /*1710*/  ULOP3.LUT UR4, UR36, 0x1, URZ, 0xfc, !UPT ;  /* 0x0000000124047892 */ /* 0x000fcc000f8efc3f */
[----:B0-----:R-:W-:-:S05]  /*1720*/  IMAD.U32 R3, RZ, RZ, UR4 ;  /* 0x00000004ff037e24 */ /* 0x001fca000f8e00ff */
[----:B------:R-:W-:-:S13]  /*1730*/  ISETP.NE.AND P0, PT, R3, 0x3, PT ;  /* 0x000000030300780c */ /* 0x000fda0003f05270 */
[----:B------:R-:W-:Y:S05]  /*1740*/  @!P0 BRA `(.L_x_1076) ;  /* 0x0000000000048947 */ /* 0x000fea0003800000 */
[----:B------:R-:W-:Y:S01]  /*1750*/  BPT.TRAP 0x1 ;  /* 0x000000040000795c */ /* 0x000fe20000300000 */
.L_x_1076:
[----:B------:R0:W1:Y:S01]  /*1760*/  SYNCS.PHASECHK.TRANS64.TRYWAIT P1, [UR40+0x28830], R0 ;  /* 0x02883000ff0075a7 */ /* 0x0000620008020168 */
[----:B------:R-:W-:Y:S05]  /*1770*/  @!P0 BRA `(.L_x_1077) ;  /* 0x0000000000048947 */ /* 0x000fea0003800000 */
[----:B------:R-:W-:Y:S01]  /*1780*/  BPT.TRAP 0x1 ;  /* 0x000000040000795c */ /* 0x000fe20000300000 */
.L_x_1077:
[----:B------:R-:W-:-:S05]  /*1790*/  IMAD.U32 R6, RZ, RZ, UR43 ;  /* 0x0000002bff067e24 */ /* 0x000fca000f8e00ff */
[----:B------:R-:W-:Y:S01]  /*17a0*/  LOP3.LUT R6, R6, 0x10000, RZ, 0xfc, !PT ;  /* 0x0001000006067812 */ /* 0x000fe200078efcff */
[----:B-1----:R-:W-:Y:S06]  /*17b0*/  @P1 BRA `(.L_x_1078) ;  /* 0x0000000000081947 */ /* 0x002fec0003800000 */
[----:B------:R-:W1:Y:S02]  /*17c0*/  SYNCS.PHASECHK.TRANS64.TRYWAIT P1, [UR40+0x28830], R0 ;  /* 0x02883000ff0075a7 */ /* 0x000e640008020168 */
[----:B-1----:R-:W-:Y:S05]  /*17d0*/  @!P1 BRA `(.L_x_1079) ;  /* 0x0000013c00549947 */ /* 0x002fea0003800000 */
.L_x_1078:
[----:B------:R-:W-:Y:S05]  /*17e0*/  WARPSYNC.ALL ;  /* 0x0000000000007948 */ /* 0x000fea0003800000 */
[----:B------:R-:W-:Y:S01]  /*17f0*/  IMAD.MOV.U32 R7, RZ, RZ, 0x40000040 ;  /* 0x40000040ff077424 */ /* 0x000fe200078e00ff */
[----:B------:R-:W-:Y:S01]  /*1800*/  UIADD3 UR4, UR40, 0x18400, URZ ;  /* 0x0001840028047890 */ /* 0x000fe2000fffe03f */
[C---:B------:R-:W-:Y:S01]  /*1810*/  R2UR UR8, R6.reuse ;  /* 0x00000000060872ca */ /* 0x040fe200000e0000 */
[----:B------:R-:W-:Y:S02]  /*1820*/  WARPGROUP.ARRIVE ;  /* 0x00000000000079c5 */ /* 0x000fe40000000000 */
[----:B------:R-:W-:Y:S01]  /*1830*/  R2UR UR9, R7 ;  /* 0x00000000070972ca */ /* 0x000fe200000e0000 */
[----:B------:R-:W-:Y:S01]  /*1840*/  USHF.R.U32.HI UR4, URZ, 0x4, UR4 ;  /* 0x000000043f047899 */ /* 0x000fe20008011604 */
[----:B------:R-:W-:Y:S01]  /*1850*/  R2UR UR6, R6 ;  /* 0x00000000060672ca */ /* 0x000fe200000e0000 */
[----:B------:R-:W-:Y:S01]  /*1860*/  UMOV UR11, 0x40000040 ;  /* 0x40000040000b7882 */ /* 0x000fe20000000000 */
[----:B------:R-:W-:Y:S01]  /*1870*/  UMOV UR5, 0x40000040 ;  /* 0x4000004000057882 */ /* 0x000fe20000000000 */
[----:B------:R-:W-:Y:S01]  /*1880*/  ULOP3.LUT UR4, UR4, 0x3fff, URZ, 0xc0, !UPT ;  /* 0x00003fff04047892 */ /* 0x000fe2000f8ec03f */
[----:B------:R-:W2:Y:S01]  /*1890*/  S2UR UR43, SR_CgaCtaId ;  /* 0x00000000002b79c3 */ /* 0x000ea20000008800 */
        /* <DEDUP_REMOVED lines=10> */
[----:B------:R-:W-:-:S03]  /*1940*/  UIADD3 UR10, UR44, 0x2, URZ ;  /* 0x000000022c0a7890 */ /* 0x000fc6000fffe03f */
[----:B------:R-:W-:Y:S01]  /*1950*/  UMOV UR8, UR4 ;  /* 0x0000000400087c82 */ /* 0x000fe20008000000 */
[----:B------:R-:W-:Y:S01]  /*1960*/  UMOV UR9, UR5 ;  /* 0x0000000500097c82 */ /* 0x000fe20008000000 */
[----:B------:R-:W-:Y:S01]  /*1970*/  UMOV UR11, 0x40000040 ;  /* 0x40000040000b7882 */ /* 0x000fe20000000000 */
[----:B------:R-:W-:Y:S02]  /*1980*/  UIADD3 UR16, UR6, 0x400, URZ ;  /* 0x0000040006107890 */ /* 0x000fe4000fffe03f */
[----:B------:R-:W-:Y:S02]  /*1990*/  UIADD3 UR18, UR44, 0x400, URZ ;  /* 0x000004002c127890 */ /* 0x000fe4000fffe03f */
        /* <DEDUP_REMOVED lines=12> */
[----:B------:R-:W-:Y:S02]  /*1a60*/  WARPGROUP.DEPBAR.LE gsb0, 0x0 ;  /* 0x00008000000079c5 */ /* 0x000fe40000010000 */
[----:B------:R-:W-:-:S06]  /*1a70*/  WARPGROUP.ARRIVE ;  /* 0x00000000000079c5 */ /* 0x000fcc0000000000 */
[----:B------:R-:W-:Y:S01]  /*1a80*/  HGMMA.64x128x16.F32.BF16 R24, gdesc[UR8], R24, gsb0 ;  /* 0x01e00000081879f0 */ /* 0x000fe20008001818 */
[----:B------:R-:W-:Y:S02]  /*1a90*/  UIADD3 UR8, UR6, 0x4, URZ ;  /* 0x0000000406087890 */ /* 0x000fe4000fffe03f */
        /* <DEDUP_REMOVED lines=22> */
[----:B--2---:R-:W-:Y:S05]  /*1c00*/  @!P0 BRA `(.L_x_1080) ;  /* 0x0000000000048947 */ /* 0x004fea0003800000 */
[----:B------:R-:W-:Y:S01]  /*1c10*/  BPT.TRAP 0x1 ;  /* 0x000000040000795c */ /* 0x000fe20000300000 */
.L_x_1080:
[----:B01----:R-:W-:Y:S01]  /*1c20*/  LOP3.LUT R0, R23, 0xffffff80, RZ, 0xc0, !PT ;  /* 0xffffff8017007812 */ /* 0x003fe200078ec0ff */
[----:B------:R-:W-:Y:S01]  /*1c30*/  ULDC UR7, c[0x0][0x9d8] ;  /* 0x0002760000077ab9 */ /* 0x000fe20000000800 */
[----:B------:R-:W-:Y:S01]  /*1c40*/  LEA.HI R90, R90, R19, RZ, 0x2 ;  /* 0x000000135a5a7211 */ /* 0x000fe200078f10ff */
[----:B------:R-:W-:Y:S01]  /*1c50*/  FMUL.FTZ R5, R24, UR7 ;  /* 0x0000000718057c20 */ /* 0x000fe20008410000 */
[----:B------:R-:W-:Y:S01]  /*1c60*/  FMUL.FTZ R61, R61, UR7 ;  /* 0x000000073d3d7c20 */ /* 0x000fe20008410000 */
[C---:B------:R-:W-:Y:S01]  /*1c70*/  IMAD.IADD R3, R19.reuse, 0x1, -R0 ;  /* 0x0000000113037824 */ /* 0x040fe200078e0a00 */
[----:B------:R-:W-:Y:S01]  /*1c80*/  LOP3.LUT R90, R90, 0xfffffffc, RZ, 0xc0, !PT ;  /* 0xfffffffc5a5a7812 */ /* 0x000fe200078ec0ff */
[----:B------:R-:W-:Y:S01]  /*1c90*/  FMUL.FTZ R4, R26, UR7 ;  /* 0x000000071a047c20 */ /* 0x000fe20008410000 */
[----:B------:R-:W-:Y:S01]  /*1ca0*/  LEA.HI R24, R22, R22, RZ, 0x1 ;  /* 0x0000001616187211 */ /* 0x000fe200078f08ff */
[----:B------:R-:W-:Y:S01]  /*1cb0*/  FMUL.FTZ R26, R28, UR7 ;  /* 0x000000071c1a7c20 */ /* 0x000fe20008410000 */
[----:B------:R-:W-:Y:S01]  /*1cc0*/  SHF.R.S32.HI R0, RZ, 0x1f, R3 ;  /* 0x0000001fff007819 */ /* 0x000fe20000011403 */
[----:B------:R-:W-:-:S02]  /*1cd0*/  IMAD.IADD R90, R19, 0x1, -R90 ;  /* 0x00000001135a7824 */ /* 0x000fc400078e0a5a */
[----:B------:R-:W-:Y:S01]  /*1ce0*/  FMUL.FTZ R28, R29, UR7 ;  /* 0x000000071d1c7c20 */ /* 0x000fe20008410000 */
[----:B------:R-:W-:Y:S01]  /*1cf0*/  UISETP.NE.AND UP1, UPT, UR42, URZ, UPT ;  /* 0x0000003f2a00728c */ /* 0x000fe2000bf25270 */
[-C--:B------:R-:W-:Y:S01]  /*1d00*/  LEA.HI R8, R0, R3.reuse, RZ, 0x2 ;  /* 0x0000000300087211 */ /* 0x080fe200078f10ff */
[----:B------:R-:W-:Y:S01]  /*1d10*/  FMUL.FTZ R29, R46, UR7 ;  /* 0x000000072e1d7c20 */ /* 0x000fe20008410000 */
[----:B------:R-:W-:Y:S01]  /*1d20*/  LEA.HI R19, R0, R3, RZ, 0x5 ;  /* 0x0000000300137211 */ /* 0x000fe200078f28ff */
[----:B------:R0:W1:Y:S01]  /*1d30*/  MUFU.TANH R98, R61 ;  /* 0x0000003d00627308 */ /* 0x0000620000002400 */
[--C-:B------:R-:W-:Y:S01]  /*1d40*/  SHF.R.S32.HI R0, RZ, 0x2, R8.reuse ;  /* 0x00000002ff007819 */ /* 0x100fe20000011408 */
[----:B------:R-:W-:Y:S01]  /*1d50*/  FMUL.FTZ R48, R48, UR7 ;  /* 0x0000000730307c20 */ /* 0x000fe20008410000 */
[----:B------:R-:W-:Y:S01]  /*1d60*/  SHF.R.S32.HI R23, RZ, 0x1f, R8 ;  /* 0x0000001fff177819 */ /* 0x000fe20000011408 */
[----:B------:R-:W-:Y:S01]  /*1d70*/  FMUL.FTZ R11, R31, UR7 ;  /* 0x000000071f0b7c20 */ /* 0x000fe20008410000 */
[----:B------:R-:W-:Y:S01]  /*1d80*/  SHF.R.S32.HI R19, RZ, 0x5, R19 ;  /* 0x00000005ff137819 */ /* 0x000fe20000011413 */
[----:B------:R-:W-:Y:S01]  /*1d90*/  FMUL.FTZ R15, R39, UR7 ;  /* 0x00000007270f7c20 */ /* 0x000fe20008410000 */
[----:B------:R-:W-:Y:S01]  /*1da0*/  LEA.HI R23, R23, R0, RZ, 0x3 ;  /* 0x0000000017177211 */ /* 0x000fe200078f18ff */
[----:B------:R-:W-:Y:S01]  /*1db0*/  @UP1 ULDC UR6, c[0x0][0x44c] ;  /* 0x0001130000061ab9 */ /* 0x000fe20000000800 */
[----:B0-----:R-:W-:Y:S01]  /*1dc0*/  LOP3.LUT R61, R24, 0x3fffffe, RZ, 0xc0, !PT ;  /* 0x03fffffe183d7812 */ /* 0x001fe200078ec0ff */
[----:B------:R0:W2:Y:S01]  /*1dd0*/  MUFU.TANH R112, R48 ;  /* 0x0000003000707308 */ /* 0x0000a20000002400 */
[----:B------:R-:W-:Y:S01]  /*1de0*/  LEA R46, R19, UR45, 0x4 ;  /* 0x0000002d132e7c11 */ /* 0x000fe2000f8e20ff */
[----:B------:R-:W-:Y:S01]  /*1df0*/  @UP1 ULDC UR10, c[0x0][0x450] ;  /* 0x00011400000a1ab9 */ /* 0x000fe20000000800 */
[----:B------:R-:W-:Y:S01]  /*1e00*/  LOP3.LUT R23, R23, 0xfffffff8, RZ, 0xc0, !PT ;  /* 0xfffffff817177812 */ /* 0x000fe200078ec0ff */
[----:B------:R-:W-:Y:S01]  /*1e10*/  IMAD.IADD R61, R22, 0x1, -R61 ;  /* 0x00000001163d7824 */ /* 0x000fe200078e0a3d */
[----:B------:R-:W-:Y:S01]  /*1e20*/  LEA.HI R24, R90, R90, RZ, 0x1 ;  /* 0x0000005a5a187211 */ /* 0x000fe200078f08ff */
[----:B------:R-:W-:Y:S01]  /*1e30*/  FMUL.FTZ R31, R47, UR7 ;  /* 0x000000072f1f7c20 */ /* 0x000fe20008410000 */
[----:B------:R-:W-:Y:S01]  /*1e40*/  IADD3 R46, R46, R0, -R23 ;  /* 0x000000002e2e7210 */ /* 0x000fe20007ffe817 */
[----:B------:R-:W-:Y:S01]  /*1e50*/  FMUL.FTZ R39, R55, UR7 ;  /* 0x0000000737277c20 */ /* 0x000fe20008410000 */
[----:B------:R-:W-:Y:S01]  /*1e60*/  LOP3.LUT R23, R24, 0x1ffffffe, RZ, 0xc0, !PT ;  /* 0x1ffffffe18177812 */ /* 0x000fe200078ec0ff */
[----:B------:R-:W-:Y:S01]  /*1e70*/  IMAD.MOV.U32 R24, RZ, RZ, -0x80 ;  /* 0xffffff80ff187424 */ /* 0x000fe200078e00ff */
[----:B------:R-:W-:Y:S01]  /*1e80*/  PLOP3.LUT P1, PT, PT, PT, UP1, 0x80, 0x0 ;  /* 0x000000000000781c */ /* 0x000fe20003f2f018 */
[----:B------:R-:W-:Y:S01]  /*1e90*/  IMAD R61, R61, 0x40, R46 ;  /* 0x000000403d3d7824 */ /* 0x000fe200078e022e */
[----:B------:R-:W-:Y:S01]  /*1ea0*/  PLOP3.LUT P2, PT, PT, PT, UP1, 0x80, 0x0 ;  /* 0x000000000000781c */ /* 0x000fe20003f4f018 */
[----:B------:R-:W-:Y:S01]  /*1eb0*/  IMAD.IADD R0, R90, 0x1, -R23 ;  /* 0x000000015a007824 */ /* 0x000fe200078e0a17 */
[----:B------:R-:W-:Y:S01]  /*1ec0*/  LOP3.LUT R8, R8, 0x7ffffffc, RZ, 0xc0, !PT ;  /* 0x7ffffffc08087812 */ /* 0x000fe200078ec0ff */
[----:B------:R-:W-:Y:S01]  /*1ed0*/  FMUL.FTZ R47, R63, UR7 ;  /* 0x000000073f2f7c20 */ /* 0x000fe20008410000 */
[----:B------:R-:W-:Y:S01]  /*1ee0*/  FMUL.FTZ R55, R71, UR7 ;  /* 0x0000000747377c20 */ /* 0x000fe20008410000 */
[----:B------:R-:W-:-:S02]  /*1ef0*/  IMAD R0, R0, 0x8, R61 ;  /* 0x0000000800007824 */ /* 0x000fc400078e023d */
[----:B------:R-:W-:Y:S01]  /*1f00*/  FMUL.FTZ R49, R49, UR7 ;  /* 0x0000000731317c20 */ /* 0x000fe20008410000 */
[----:B------:R-:W-:Y:S02]  /*1f10*/  IMAD R63, R17, R24, 0x80 ;  /* 0x00000080113f7424 */ /* 0x000fe400078e0218 */
[----:B------:R-:W-:Y:S01]  /*1f20*/  FMUL.FTZ R53, R53, UR7 ;  /* 0x0000000735357c20 */ /* 0x000fe20008410000 */
[----:B------:R-:W-:Y:S01]  /*1f30*/  FMUL.FTZ R57, R57, UR7 ;  /* 0x0000000739397c20 */ /* 0x000fe20008410000 */
[----:B0-----:R-:W-:Y:S01]  /*1f40*/  MOV R48, R0 ;  /* 0x0000000000307202 */ /* 0x001fe20000000f00 */
[----:B------:R-:W-:Y:S01]  /*1f50*/  @P1 IMAD.HI.U32 R23, R0, UR6, RZ ;  /* 0x0000000600171c27 */ /* 0x000fe2000f8e00ff */
[----:B------:R-:W-:-:S03]  /*1f60*/  UIADD3 UR6, UR40, 0x28840, URZ ;  /* 0x0002884028067890 */ /* 0x000fc6000fffe03f */
[----:B------:R-:W-:Y:S01]  /*1f70*/  FMUL.FTZ R88, R25, UR7 ;  /* 0x0000000719587c20 */ /* 0x000fe20008410000 */
[----:B------:R-:W-:Y:S01]  /*1f80*/  UISETP.NE.AND UP0, UPT, UR41, URZ, UPT ;  /* 0x0000003f2900728c */ /* 0x000fe2000bf05270 */
[----:B------:R-:W-:Y:S01]  /*1f90*/  IMAD.IADD R3, R3, 0x1, -R8 ;  /* 0x0000000103037824 */ /* 0x000fe200078e0a08 */
[----:B------:R-:W-:Y:S01]  /*1fa0*/  @P2 SHF.R.U32.HI R48, RZ, UR10, R23 ;  /* 0x0000000aff302c19 */ /* 0x000fe20008011617 */
[----:B------:R-:W-:Y:S01]  /*1fb0*/  UPRMT UR6, UR43, 0x654, UR6 ;  /* 0x000006542b067896 */ /* 0x000fe20008000006 */
[----:B------:R-:W-:Y:S01]  /*1fc0*/  FMUL.FTZ R9, R27, UR7 ;  /* 0x000000071b097c20 */ /* 0x000fe20008410000 */
[----:B------:R-:W-:Y:S01]  /*1fd0*/  FMUL.FTZ R10, R30, UR7 ;  /* 0x000000071e0a7c20 */ /* 0x000fe20008410000 */
[----:B------:R-:W-:Y:S01]  /*1fe0*/  FMUL.FTZ R12, R34, UR7 ;  /* 0x00000007220c7c20 */ /* 0x000fe20008410000 */
[----:B------:R-:W0:Y:S01]  /*1ff0*/  SHFL.IDX PT, R71, R48, RZ, 0x1c1f ;  /* 0x001c1fff30477589 */ /* 0x000e2200000e0000 */
[----:B------:R-:W-:Y:S01]  /*2000*/  FMUL.FTZ R14, R38, UR7 ;  /* 0x00000007260e7c20 */ /* 0x000fe20008410000 */
[----:B------:R-:W-:Y:S01]  /*2010*/  FMUL.FTZ R25, R42, UR7 ;  /* 0x000000072a197c20 */ /* 0x000fe20008410000 */
[----:B------:R-:W-:-:S02]  /*2020*/  VIADD R8, R63, 0x1 ;  /* 0x000000013f087836 */ /* 0x000fc40000000000 */
[----:B------:R-:W-:Y:S01]  /*2030*/  FMUL.FTZ R30, R32, UR7 ;  /* 0x00000007201e7c20 */ /* 0x000fe20008410000 */
        /* <DEDUP_REMOVED lines=9> */
[----:B------:R3:W4:Y:S01]  /*20d0*/  MUFU.TANH R110, R49 ;  /* 0x00000031006e7308 */ /* 0x0007220000002400 */
[----:B------:R-:W-:Y:S01]  /*20e0*/  FMUL.FTZ R35, R51, UR7 ;  /* 0x0000000733237c20 */ /* 0x000fe20008410000 */
[----:B------:R-:W-:Y:S01]  /*20f0*/  FMUL.FTZ R43, R59, UR7 ;  /* 0x000000073b2b7c20 */ /* 0x000fe20008410000 */
[----:B------:R-:W-:Y:S01]  /*2100*/  FMUL.FTZ R33, R50, UR7 ;  /* 0x0000000732217c20 */ /* 0x000fe20008410000 */
[----:B------:R-:W-:Y:S01]  /*2110*/  FMUL.FTZ R37, R54, UR7 ;  /* 0x0000000736257c20 */ /* 0x000fe20008410000 */
[----:B------:R-:W-:Y:S01]  /*2120*/  FMUL.FTZ R56, R56, UR7 ;  /* 0x0000000738387c20 */ /* 0x000fe20008410000 */
[----:B------:R-:W-:Y:S01]  /*2130*/  FMUL.FTZ R41, R58, UR7 ;  /* 0x000000073a297c20 */ /* 0x000fe20008410000 */
[----:B------:R-:W-:Y:S01]  /*2140*/  FMUL.FTZ R60, R60, UR7 ;  /* 0x000000073c3c7c20 */ /* 0x000fe20008410000 */
[----:B------:R5:W0:Y:S01]  /*2150*/  MUFU.TANH R106, R53 ;  /* 0x00000035006a7308 */ /* 0x000a220000002400 */
[----:B------:R-:W-:Y:S01]  /*2160*/  FMUL.FTZ R45, R62, UR7 ;  /* 0x000000073e2d7c20 */ /* 0x000fe20008410000 */
[----:B------:R-:W-:Y:S01]  /*2170*/  FMUL.FTZ R64, R64, UR7 ;  /* 0x0000000740407c20 */ /* 0x000fe20008410000 */
[----:B------:R-:W-:Y:S01]  /*2180*/  FMUL.FTZ R65, R65, UR7 ;  /* 0x0000000741417c20 */ /* 0x000fe20008410000 */
[----:B---3--:R-:W-:Y:S01]  /*2190*/  FMUL.FTZ R49, R66, UR7 ;  /* 0x0000000742317c20 */ /* 0x008fe20008410000 */
[----:B------:R-:W-:Y:S01]  /*21a0*/  FMUL.FTZ R51, R67, UR7 ;  /* 0x0000000743337c20 */ /* 0x000fe20008410000 */
[----:B------:R-:W-:Y:S01]  /*21b0*/  FMUL.FTZ R68, R68, UR7 ;  /* 0x0000000744447c20 */ /* 0x000fe20008410000 */
[----:B------:R-:W-:Y:S01]  /*21c0*/  FMUL.FTZ R69, R69, UR7 ;  /* 0x0000000745457c20 */ /* 0x000fe20008410000 */
[----:B------:R3:W0:Y:S01]  /*21d0*/  MUFU.TANH R102, R57 ;  /* 0x0000003900667308 */ /* 0x0006220000002400 */
[----:B-----5:R-:W-:Y:S01]  /*21e0*/  FMUL.FTZ R53, R70, UR7 ;  /* 0x0000000746357c20 */ /* 0x020fe20008410000 */
[----:B------:R-:W-:Y:S01]  /*21f0*/  FMUL.FTZ R72, R72, UR7 ;  /* 0x0000000748487c20 */ /* 0x000fe20008410000 */
[----:B------:R-:W-:Y:S01]  /*2200*/  FMUL.FTZ R73, R73, UR7 ;  /* 0x0000000749497c20 */ /* 0x000fe20008410000 */
[----:B------:R-:W-:Y:S01]  /*2210*/  FMUL.FTZ R59, R75, UR7 ;  /* 0x000000074b3b7c20 */ /* 0x000fe20008410000 */
[----:B------:R-:W-:Y:S01]  /*2220*/  FMUL.FTZ R76, R76, UR7 ;  /* 0x000000074c4c7c20 */ /* 0x000fe20008410000 */
[----:B------:R-:W-:Y:S01]  /*2230*/  FMUL.FTZ R77, R77, UR7 ;  /* 0x000000074d4d7c20 */ /* 0x000fe20008410000 */
[----:B------:R-:W-:Y:S01]  /*2240*/  FMUL.FTZ R20, R78, UR7 ;  /* 0x000000074e147c20 */ /* 0x000fe20008410000 */
[----:B------:R-:W-:Y:S01]  /*2250*/  FMUL.FTZ R21, R79, UR7 ;  /* 0x000000074f157c20 */ /* 0x000fe20008410000 */
[----:B---3--:R-:W-:Y:S01]  /*2260*/  FMUL.FTZ R57, R74, UR7 ;  /* 0x000000074a397c20 */ /* 0x008fe20008410000 */
        /* <DEDUP_REMOVED lines=8> */
[----:B------:R-:W-:-:S02]  /*22f0*/  IMAD R61, R3, -0x2, R8 ;  /* 0xfffffffe033d7824 */ /* 0x000fc400078e0208 */
[----:B------:R-:W-:Y:S01]  /*2300*/  FMUL.FTZ R52, R52, UR7 ;  /* 0x0000000734347c20 */ /* 0x000fe20008410000 */
[----:B------:R-:W-:Y:S01]  /*2310*/  SYNCS.ARRIVE.TRANS64.RED.A1T0 RZ, [UR6], RZ ;  /* 0x000000ffffff79a7 */ /* 0x000fe20008100406 */
[----:B------:R-:W-:Y:S01]  /*2320*/  ULDC UR51, c[0x0][0x2f0] ;  /* 0x0000bc0000337ab9 */ /* 0x000fe20000000800 */
[----:B------:R-:W-:Y:S01]  /*2330*/  ULDC UR6, c[0x0][0x288] ;  /* 0x0000a20000067ab9 */ /* 0x000fe20000000800 */
[----:B------:R-:W-:Y:S01]  /*2340*/  PLOP3.LUT P1, PT, PT, PT, UP0, 0x40, 0x0 ;  /* 0x000000000000781c */ /* 0x000fe20003f2e808 */
[C---:B------:R-:W-:Y:S01]  /*2350*/  IMAD R61, R2.reuse, UR51, R61 ;  /* 0x00000033023d7c24 */ /* 0x040fe2000f8e023d */
[----:B------:R-:W3:Y:S01]  /*2360*/  MUFU.TANH R5, R5 ;  /* 0x0000000500057308 */ /* 0x000ee20000002400 */
[----:B------:R-:W-:Y:S01]  /*2370*/  IMAD.U32 R8, RZ, RZ, UR6 ;  /* 0x00000006ff087e24 */ /* 0x000fe2000f8e00ff */
[----:B------:R-:W-:Y:S01]  /*2380*/  ULDC UR47, c[0x0][0x9dc] ;  /* 0x00027700002f7ab9 */ /* 0x000fe20000000800 */
[----:B------:R-:W-:Y:S01]  /*2390*/  IMAD R46, R2, UR51, R63 ;  /* 0x00000033022e7c24 */ /* 0x000fe2000f8e023f */
[----:B------:R-:W-:Y:S01]  /*23a0*/  ULOP3.LUT UR47, URZ, UR47, URZ, 0x33, !UPT ;  /* 0x0000002f3f2f7292 */ /* 0x000fe2000f8e333f */
[----:B------:R-:W-:Y:S01]  /*23b0*/  IMAD.IADD R61, R61, 0x1, -R8 ;  /* 0x000000013d3d7824 */ /* 0x000fe200078e0a08 */
[----:B------:R-:W-:Y:S01]  /*23c0*/  ULDC UR10, c[0x0][0x9e0] ;  /* 0x00027800000a7ab9 */ /* 0x000fe20000000800 */
[----:B------:R-:W-:Y:S01]  /*23d0*/  IMAD R58, R3, -0x2, R46 ;  /* 0xfffffffe033a7824 */ /* 0x000fe200078e022e */
[----:B------:R-:W1:Y:S01]  /*23e0*/  MUFU.TANH R88, R88 ;  /* 0x0000005800587308 */ /* 0x000e620000002400 */
[----:B------:R-:W-:Y:S01]  /*23f0*/  VIADD R67, R61, UR10 ;  /* 0x0000000a3d437c36 */ /* 0x000fe20008000000 */
[----:B------:R-:W-:Y:S01]  /*2400*/  LEA R54, R17, 0xffffff80, 0x7 ;  /* 0xffffff8011367811 */ /* 0x000fe200078e38ff */
[----:B------:R-:W-:-:S03]  /*2410*/  VIADD R62, R61, UR47 ;  /* 0x0000002f3d3e7c36 */ /* 0x000fc60008000000 */
[----:B0-----:R-:W-:Y:S01]  /*2420*/  VIADDMNMX R46, R71, R67, R58, PT ;  /* 0x00000043472e7246 */ /* 0x001fe2000380013a */
[----:B------:R-:W-:Y:S01]  /*2430*/  IMAD.IADD R50, R62, 0x1, R71 ;  /* 0x000000013e327824 */ /* 0x000fe200078e0247 */
[----:B------:R-:W0:Y:S08]  /*2440*/  MUFU.TANH R4, R4 ;  /* 0x0000000400047308 */ /* 0x000e300000002400 */
        /* <DEDUP_REMOVED lines=23> */
[----:B------:R0:W0:Y:S08]  /*25c0*/  MUFU.TANH R108, R52 ;  /* 0x00000034006c7308 */ /* 0x0000300000002400 */
        /* <DEDUP_REMOVED lines=31> */
[----:B------:R-:W0:Y:S01]  /*27c0*/  MUFU.TANH R24, R24 ;  /* 0x0000001800187308 */ /* 0x000e220000002400 */
[----:B-1234-:R-:W-:Y:S05]  /*27d0*/  @P1 BRA `(.L_x_1081) ;  /* 0x0000000000641947 */ /* 0x01efea0003800000 */
[----:B------:R-:W-:Y:S01]  /*27e0*/  IMAD R61, R2, UR51, R71 ;  /* 0x00000033023d7c24 */ /* 0x000fe2000f8e0247 */
[----:B------:R-:W-:Y:S03]  /*27f0*/  BSSY B0, `(.L_x_1082) ;  /* 0x0000013000007945 */ /* 0x000fe60003800000 */
[----:B------:R-:W-:-:S05]  /*2800*/  IMAD.IADD R61, R61, 0x1, -R8 ;  /* 0x000000013d3d7824 */ /* 0x000fca00078e0a08 */
[----:B------:R-:W-:-:S13]  /*2810*/  ISETP.GT.AND P1, PT, R61, -0x1, PT ;  /* 0xffffffff3d00780c */ /* 0x000fda0003f24270 */
[----:B------:R-:W-:Y:S05]  /*2820*/  @P1 BRA `(.L_x_1083) ;  /* 0x0000000000241947 */ /* 0x000fea0003800000 */
[----:B------:R-:W-:Y:S01]  /*2830*/  ULDC UR6, c[0x0][0x9e4] ;  /* 0x0002790000067ab9 */ /* 0x000fe20000000800 */
[----:B------:R-:W-:Y:S02]  /*2840*/  LOP3.LUT R61, RZ, R61, RZ, 0x33, !PT ;  /* 0x0000003dff3d7212 */ /* 0x000fe400078e33ff */
[----:B------:R-:W-:-:S04]  /*2850*/  MOV R66, UR6 ;  /* 0x0000000600427c02 */ /* 0x000fc80008000f00 */
[----:B------:R-:W-:-:S13]  /*2860*/  ISETP.NE.AND P1, PT, R66, 0x1, PT ;  /* 0x000000014200780c */ /* 0x000fda0003f25270 */
[----:B------:R-:W0:Y:S02]  /*2870*/  @P1 LDC.64 R70, c[0x0][0x9e8] ;  /* 0x00027a00ff461b82 */ /* 0x000e240000000a00 */
[----:B0-----:R-:W-:-:S05]  /*2880*/  @P1 IMAD.HI.U32 R52, R61, R70, RZ ;  /* 0x000000463d341227 */ /* 0x001fca00078e00ff */
[----:B------:R-:W-:-:S04]  /*2890*/  @P1 SHF.R.U32.HI R61, RZ, R71, R52 ;  /* 0x00000047ff3d1219 */ /* 0x000fc80000011634 */
[----:B------:R-:W-:Y:S01]  /*28a0*/  LOP3.LUT R61, RZ, R61, RZ, 0x33, !PT ;  /* 0x0000003dff3d7212 */ /* 0x000fe200078e33ff */
[----:B------:R-:W-:Y:S06]  /*28b0*/  BRA `(.L_x_1084) ;  /* 0x0000000000187947 */ /* 0x000fec0003800000 */
.L_x_1083:
[----:B------:R-:W-:Y:S02]  /*28c0*/  ULDC UR6, c[0x0][0x9e4] ;  /* 0x0002790000067ab9 */ /* 0x000fe40000000800 */
[----:B------:R-:W-:-:S05]  /*28d0*/  IMAD.U32 R66, RZ, RZ, UR6 ;  /* 0x00000006ff427e24 */ /* 0x000fca000f8e00ff */
[----:B------:R-:W-:-:S13]  /*28e0*/  ISETP.NE.AND P1, PT, R66, 0x1, PT ;  /* 0x000000014200780c */ /* 0x000fda0003f25270 */
[----:B------:R-:W0:Y:S02]  /*28f0*/  @P1 LDC.64 R70, c[0x0][0x9e8] ;  /* 0x00027a00ff461b82 */ /* 0x000e240000000a00 */
[----:B0-----:R-:W-:-:S05]  /*2900*/  @P1 IMAD.HI.U32 R52, R61, R70, RZ ;  /* 0x000000463d341227 */ /* 0x001fca00078e00ff */
[----:B------:R-:W-:-:S07]  /*2910*/  @P1 SHF.R.U32.HI R61, RZ, R71, R52 ;  /* 0x00000047ff3d1219 */ /* 0x000fce0000011634 */
.L_x_1084:
[----:B------:R-:W-:Y:S05]  /*2920*/  BSYNC B0 ;  /* 0x0000000000007941 */ /* 0x000fea0003800000 */
.L_x_1082:
[----:B------:R-:W-:-:S04]  /*2930*/  IMAD R52, R61, R66, -R54 ;  /* 0x000000423d347224 */ /* 0x000fc800078e0a36 */
[----:B------:R-:W-:-:S05]  /*2940*/  IMAD R61, R3, -0x2, R52 ;  /* 0xfffffffe033d7824 */ /* 0x000fca00078e0234 */
[----:B------:R-:W-:Y:S02]  /*2950*/  VIADDMNMX R46, R61, R66, R46, PT ;  /* 0x000000423d2e7246 */ /* 0x000fe4000380012e */
[----:B------:R-:W-:-:S07]  /*2960*/  VIMNMX R50, R50, R61, !PT ;  /* 0x0000003d32327248 */ /* 0x000fce0007fe0100 */
.L_x_1081:
[C---:B------:R-:W-:Y:S01]  /*2970*/  ISETP.GE.AND P2, PT, R63.reuse, 0x9, PT ;  /* 0x000000093f00780c */ /* 0x040fe20003f46270 */
[----:B------:R-:W-:Y:S01]  /*2980*/  UISETP.NE.AND UP0, UPT, UR41, URZ, UPT ;  /* 0x0000003f2900728c */ /* 0x000fe2000bf05270 */
[C---:B------:R-:W-:Y:S02]  /*2990*/  ISETP.GE.AND P1, PT, R63.reuse, 0x2, PT ;  /* 0x000000023f00780c */ /* 0x040fe40003f26270 */
[C---:B------:R-:W-:Y:S02]  /*29a0*/  ISETP.GT.AND P3, PT, R50.reuse, 0x8, !P2 ;  /* 0x000000083200780c */ /* 0x040fe40005764270 */
[----:B------:R-:W-:Y:S02]  /*29b0*/  ISETP.GT.AND P4, PT, R50, 0x1, !P1 ;  /* 0x000000013200780c */ /* 0x000fe40004f84270 */
[----:B------:R-:W-:Y:S02]  /*29c0*/  ISETP.LT.OR P3, PT, R46, 0x9, P3 ;  /* 0x000000092e00780c */ /* 0x000fe40001f61670 */
[----:B------:R-:W-:-:S02]  /*29d0*/  ISETP.GE.AND P5, PT, R63, 0x11, PT ;  /* 0x000000113f00780c */ /* 0x000fc40003fa6270 */
[----:B0-----:R-:W-:Y:S02]  /*29e0*/  FSEL R182, R26, -INF , !P3 ;  /* 0xff8000001ab67808 */ /* 0x001fe40005800000 */
[----:B------:R-:W-:Y:S02]  /*29f0*/  ISETP.LT.OR P4, PT, R46, 0x2, P4 ;  /* 0x000000022e00780c */ /* 0x000fe40002781670 */
[----:B------:R-:W-:Y:S02]  /*2a00*/  ISETP.GT.AND P3, PT, R50, 0x10, !P5 ;  /* 0x000000103200780c */ /* 0x000fe40006f64270 */
[----:B------:R-:W-:Y:S02]  /*2a10*/  ISETP.GE.AND P6, PT, R63, 0xa, PT ;  /* 0x0000000a3f00780c */ /* 0x000fe40003fc6270 */
[----:B------:R-:W-:Y:S02]  /*2a20*/  FSEL R126, R88, -INF , !P4 ;  /* 0xff800000587e7808 */ /* 0x000fe40006000000 */
[----:B------:R-:W-:-:S02]  /*2a30*/  P2R R66, PR, RZ, 0x20 ;  /* 0x00000020ff427803 */ /* 0x000fc40000000000 */
[----:B------:R-:W-:Y:S02]  /*2a40*/  ISETP.LT.OR P3, PT, R46, 0x11, P3 ;  /* 0x000000112e00780c */ /* 0x000fe40001f61670 */
[----:B------:R-:W-:Y:S02]  /*2a50*/  ISETP.GT.AND P4, PT, R50, 0x9, !P6 ;  /* 0x000000093200780c */ /* 0x000fe40007784270 */
[----:B------:R-:W-:Y:S02]  /*2a60*/  ISETP.GE.AND P5, PT, R63, 0x12, PT ;  /* 0x000000123f00780c */ /* 0x000fe40003fa6270 */
[----:B------:R-:W-:Y:S02]  /*2a70*/  FSEL R176, R30, -INF , !P3 ;  /* 0xff8000001eb07808 */ /* 0x000fe40005800000 */
[----:B------:R-:W-:Y:S02]  /*2a80*/  ISETP.LT.OR P4, PT, R46, 0xa, P4 ;  /* 0x0000000a2e00780c */ /* 0x000fe40002781670 */
[----:B------:R-:W-:-:S02]  /*2a90*/  ISETP.GT.AND P3, PT, R50, 0x11, !P5 ;  /* 0x000000113200780c */ /* 0x000fc40006f64270 */
[----:B------:R-:W-:Y:S02]  /*2aa0*/  FSEL R128, R28, -INF , !P4 ;  /* 0xff8000001c807808 */ /* 0x000fe40006000000 */
[----:B------:R-:W-:Y:S02]  /*2ab0*/  ISETP.LT.OR P3, PT, R46, 0x12, P3 ;  /* 0x000000122e00780c */ /* 0x000fe40001f61670 */
[----:B------:R-:W-:Y:S02]  /*2ac0*/  ISETP.GE.AND P4, PT, R63, 0x19, PT ;  /* 0x000000193f00780c */ /* 0x000fe40003f86270 */
[----:B------:R-:W-:Y:S02]  /*2ad0*/  FSEL R130, R32, -INF , !P3 ;  /* 0xff80000020827808 */ /* 0x000fe40005800000 */
[----:B------:R-:W-:Y:S02]  /*2ae0*/  ISETP.GT.AND P3, PT, R50, 0x18, !P4 ;  /* 0x000000183200780c */ /* 0x000fe40006764270 */
[----:B------:R-:W-:-:S02]  /*2af0*/  P2R R71, PR, RZ, 0x10 ;  /* 0x00000010ff477803 */ /* 0x000fc40000000000 */
[----:B------:R-:W-:Y:S02]  /*2b00*/  ISETP.LT.OR P3, PT, R46, 0x19, P3 ;  /* 0x000000192e00780c */ /* 0x000fe40001f61670 */
[----:B------:R-:W-:Y:S02]  /*2b10*/  ISETP.GE.AND P4, PT, R63, 0x1a, PT ;  /* 0x0000001a3f00780c */ /* 0x000fe40003f86270 */
[----:B------:R-:W-:Y:S02]  /*2b20*/  FSEL R124, R34, -INF , !P3 ;  /* 0xff800000227c7808 */ /* 0x000fe40005800000 */
[----:B------:R-:W-:Y:S02]  /*2b30*/  ISETP.GT.AND P3, PT, R50, 0x19, !P4 ;  /* 0x000000193200780c */ /* 0x000fe40006764270 */
[----:B------:R-:W-:Y:S02]  /*2b40*/  P2R R74, PR, RZ, 0x10 ;  /* 0x00000010ff4a7803 */ /* 0x000fe40000000000 */
[----:B------:R-:W-:-:S02]  /*2b50*/  ISETP.LT.OR P3, PT, R46, 0x1a, P3 ;  /* 0x0000001a2e00780c */ /* 0x000fc40001f61670 */
[C---:B------:R-:W-:Y:S02]  /*2b60*/  ISETP.GE.AND P4, PT, R63.reuse, 0x21, PT ;  /* 0x000000213f00780c */ /* 0x040fe40003f86270 */
[----:B------:R-:W-:Y:S02]  /*2b70*/  FSEL R122, R36, -INF , !P3 ;  /* 0xff800000247a7808 */ /* 0x000fe40005800000 */
[----:B------:R-:W-:Y:S02]  /*2b80*/  ISETP.GT.AND P3, PT, R50, 0x20, !P4 ;  /* 0x000000203200780c */ /* 0x000fe40006764270 */
[----:B------:R-:W-:Y:S02]  /*2b90*/  P2R R75, PR, RZ, 0x10 ;  /* 0x00000010ff4b7803 */ /* 0x000fe40000000000 */
[----:B------:R-:W-:Y:S02]  /*2ba0*/  ISETP.LT.OR P3, PT, R46, 0x21, P3 ;  /* 0x000000212e00780c */ /* 0x000fe40001f61670 */
[----:B------:R-:W-:-:S02]  /*2bb0*/  ISETP.GE.AND P4, PT, R63, 0x22, PT ;  /* 0x000000223f00780c */ /* 0x000fc40003f86270 */
[----:B------:R-:W-:Y:S02]  /*2bc0*/  FSEL R120, R38, -INF , !P3 ;  /* 0xff80000026787808 */ /* 0x000fe40005800000 */
[----:B------:R-:W-:Y:S02]  /*2bd0*/  ISETP.GT.AND P3, PT, R50, 0x21, !P4 ;  /* 0x000000213200780c */ /* 0x000fe40006764270 */
[----:B------:R-:W-:Y:S02]  /*2be0*/  P2R R78, PR, RZ, 0x10 ;  /* 0x00000010ff4e7803 */ /* 0x000fe40000000000 */
[----:B------:R-:W-:Y:S02]  /*2bf0*/  ISETP.LT.OR P3, PT, R46, 0x22, P3 ;  /* 0x000000222e00780c */ /* 0x000fe40001f61670 */
[----:B------:R-:W-:Y:S02]  /*2c00*/  ISETP.GE.AND P4, PT, R63, 0x29, PT ;  /* 0x000000293f00780c */ /* 0x000fe40003f86270 */
[----:B------:R-:W-:-:S02]  /*2c10*/  FSEL R118, R40, -INF , !P3 ;  /* 0xff80000028767808 */ /* 0x000fc40005800000 */
[----:B------:R-:W-:Y:S02]  /*2c20*/  ISETP.GT.AND P3, PT, R50, 0x28, !P4 ;  /* 0x000000283200780c */ /* 0x000fe40006764270 */
[----:B------:R-:W-:Y:S02]  /*2c30*/  P2R R79, PR, RZ, 0x10 ;  /* 0x00000010ff4f7803 */ /* 0x000fe40000000000 */
[----:B------:R-:W-:Y:S02]  /*2c40*/  ISETP.LT.OR P3, PT, R46, 0x29, P3 ;  /* 0x000000292e00780c */ /* 0x000fe40001f61670 */
[----:B------:R-:W-:Y:S02]  /*2c50*/  ISETP.GE.AND P4, PT, R63, 0x2a, PT ;  /* 0x0000002a3f00780c */ /* 0x000fe40003f86270 */
[----:B------:R-:W-:Y:S02]  /*2c60*/  FSEL R116, R42, -INF , !P3 ;  /* 0xff8000002a747808 */ /* 0x000fe40005800000 */
[----:B------:R-:W-:-:S02]  /*2c70*/  ISETP.GT.AND P3, PT, R50, 0x29, !P4 ;  /* 0x000000293200780c */ /* 0x000fc40006764270 */
[----:B------:R-:W-:Y:S02]  /*2c80*/  P2R R82, PR, RZ, 0x10 ;  /* 0x00000010ff527803 */ /* 0x000fe40000000000 */
        /* <DEDUP_REMOVED lines=71> */
[----:B------:R-:W-:Y:S02]  /*3100*/  ISETP.GE.AND P4, PT, R63, 0x69, PT ;  /* 0x000000693f00780c */ /* 0x000fe40003f86270 */
        /* <DEDUP_REMOVED lines=9> */
[----:B------:R-:W-:Y:S02]  /*31a0*/  P2R R70, PR, RZ, 0x20 ;  /* 0x00000020ff467803 */ /* 0x000fe40000000000 */
[----:B------:R-:W-:-:S02]  /*31b0*/  FSEL R34, R77, -INF , !P3 ;  /* 0xff8000004d227808 */ /* 0x000fc40005800000 */
[----:B------:R-:W-:Y:S02]  /*31c0*/  ISETP.GE.AND P3, PT, R63, 0x71, PT ;  /* 0x000000713f00780c */ /* 0x000fe40003f66270 */
[----:B------:R-:W-:Y:S02]  /*31d0*/  P2R R52, PR, RZ, 0x40 ;  /* 0x00000040ff347803 */ /* 0x000fe40000000000 */
[----:B------:R-:W-:-:S04]  /*31e0*/  ISETP.GT.AND P4, PT, R50, 0x70, !P3 ;  /* 0x000000703200780c */ /* 0x000fc80005f84270 */
[----:B------:R-:W-:-:S04]  /*31f0*/  ISETP.LT.OR P4, PT, R46, 0x71, P4 ;  /* 0x000000712e00780c */ /* 0x000fc80002781670 */
[----:B------:R-:W-:Y:S02]  /*3200*/  FSEL R30, R80, -INF , !P4 ;  /* 0xff800000501e7808 */ /* 0x000fe40006000000 */
[----:B------:R-:W-:-:S04]  /*3210*/  ISETP.GE.AND P4, PT, R63, 0x72, PT ;  /* 0x000000723f00780c */ /* 0x000fc80003f86270 */
        /* <DEDUP_REMOVED lines=8> */
[----:B------:R-:W-:Y:S02]  /*32a0*/  P2R R69, PR, RZ, 0x40 ;  /* 0x00000040ff457803 */ /* 0x000fe40000000000 */
[----:B------:R-:W-:-:S04]  /*32b0*/  ISETP.GT.AND P6, PT, R50, RZ, !P6 ;  /* 0x000000ff3200720c */ /* 0x000fc800077c4270 */
[----:B------:R-:W-:-:S04]  /*32c0*/  ISETP.LT.OR P6, PT, R46, 0x1, P6 ;  /* 0x000000012e00780c */ /* 0x000fc800037c1670 */
[----:B------:R-:W-:Y:S02]  /*32d0*/  FSEL R180, R5, -INF , !P6 ;  /* 0xff80000005b47808 */ /* 0x000fe40007000000 */
[----:B------:R-:W-:Y:S01]  /*32e0*/  ISETP.GE.AND P6, PT, R63, 0x7a, PT ;  /* 0x0000007a3f00780c */ /* 0x000fe20003fc6270 */
[----:B------:R-:W0:Y:S03]  /*32f0*/  SHFL.IDX PT, R5, R48, 0x1, 0x1c1f ;  /* 0x003c1f0030057f89 */ /* 0x000e2600000e0000 */
[----:B------:R-:W-:Y:S02]  /*3300*/  P2R R77, PR, RZ, 0x40 ;  /* 0x00000040ff4d7803 */ /* 0x000fe40000000000 */
[----:B------:R-:W-:-:S04]  /*3310*/  ISETP.GT.AND P6, PT, R50, 0x79, !P6 ;  /* 0x000000793200780c */ /* 0x000fc800077c4270 */
[----:B------:R-:W-:-:S04]  /*3320*/  ISETP.LT.OR P6, PT, R46, 0x7a, P6 ;  /* 0x0000007a2e00780c */ /* 0x000fc800037c1670 */
[----:B------:R-:W-:Y:S02]  /*3330*/  FSEL R38, R85, -INF , !P6 ;  /* 0xff80000055267808 */ /* 0x000fe40007000000 */
[----:B------:R-:W-:Y:S02]  /*3340*/  PLOP3.LUT P6, PT, PT, PT, UP0, 0x40, 0x0 ;  /* 0x000000000000781c */ /* 0x000fe40003fce808 */
[----:B0-----:R-:W-:Y:S01]  /*3350*/  VIADDMNMX R61, R5, R67, R58, PT ;  /* 0x00000043053d7246 */ /* 0x001fe2000380013a */
[----:B------:R-:W-:-:S10]  /*3360*/  IMAD.IADD R63, R62, 0x1, R5 ;  /* 0x000000013e3f7824 */ /* 0x000fd400078e0205 */
[----:B------:R-:W-:Y:S05]  /*3370*/  @P6 BRA `(.L_x_1085) ;  /* 0x0000000000646947 */ /* 0x000fea0003800000 */
[----:B------:R-:W-:Y:S01]  /*3380*/  IMAD R5, R2, UR51, R5 ;  /* 0x0000003302057c24 */ /* 0x000fe2000f8e0205 */
[----:B------:R-:W-:Y:S03]  /*3390*/  BSSY B0, `(.L_x_1086) ;  /* 0x0000013000007945 */ /* 0x000fe60003800000 */
[----:B------:R-:W-:-:S05]  /*33a0*/  IMAD.IADD R5, R5, 0x1, -R8 ;  /* 0x0000000105057824 */ /* 0x000fca00078e0a08 */
[----:B------:R-:W-:-:S13]  /*33b0*/  ISETP.GT.AND P6, PT, R5, -0x1, PT ;  /* 0xffffffff0500780c */ /* 0x000fda0003fc4270 */
[----:B------:R-:W-:Y:S05]  /*33c0*/  @P6 BRA `(.L_x_1087) ;  /* 0x0000000000246947 */ /* 0x000fea0003800000 */
[----:B------:R-:W-:Y:S01]  /*33d0*/  ULDC UR6, c[0x0][0x9e4] ;  /* 0x0002790000067ab9 */ /* 0x000fe20000000800 */
[----:B------:R-:W-:Y:S01]  /*33e0*/  LOP3.LUT R5, RZ, R5, RZ, 0x33, !PT ;  /* 0x00000005ff057212 */ /* 0x000fe200078e33ff */
[----:B------:R-:W-:-:S05]  /*33f0*/  IMAD.U32 R44, RZ, RZ, UR6 ;  /* 0x00000006ff2c7e24 */ /* 0x000fca000f8e00ff */
[----:B------:R-:W-:-:S13]  /*3400*/  ISETP.NE.AND P6, PT, R44, 0x1, PT ;  /* 0x000000012c00780c */ /* 0x000fda0003fc5270 */
[----:B------:R-:W0:Y:S02]  /*3410*/  @P6 LDC.64 R64, c[0x0][0x9e8] ;  /* 0x00027a00ff406b82 */ /* 0x000e240000000a00 */
[----:B0-----:R-:W-:-:S05]  /*3420*/  @P6 IMAD.HI.U32 R42, R5, R64, RZ ;  /* 0x00000040052a6227 */ /* 0x001fca00078e00ff */
[----:B------:R-:W-:-:S04]  /*3430*/  @P6 SHF.R.U32.HI R5, RZ, R65, R42 ;  /* 0x00000041ff056219 */ /* 0x000fc8000001162a */
[----:B------:R-:W-:Y:S01]  /*3440*/  LOP3.LUT R5, RZ, R5, RZ, 0x33, !PT ;  /* 0x00000005ff057212 */ /* 0x000fe200078e33ff */
[----:B------:R-:W-:Y:S06]  /*3450*/  BRA `(.L_x_1088) ;  /* 0x0000000000187947 */ /* 0x000fec0003800000 */
.L_x_1087:
[----:B------:R-:W-:Y:S02]  /*3460*/  ULDC UR6, c[0x0][0x9e4] ;  /* 0x0002790000067ab9 */ /* 0x000fe40000000800 */
[----:B------:R-:W-:-:S05]  /*3470*/  IMAD.U32 R44, RZ, RZ, UR6 ;  /* 0x00000006ff2c7e24 */ /* 0x000fca000f8e00ff */
[----:B------:R-:W-:-:S13]  /*3480*/  ISETP.NE.AND P6, PT, R44, 0x1, PT ;  /* 0x000000012c00780c */ /* 0x000fda0003fc5270 */
[----:B------:R-:W0:Y:S02]  /*3490*/  @P6 LDC.64 R64, c[0x0][0x9e8] ;  /* 0x00027a00ff406b82 */ /* 0x000e240000000a00 */
[----:B0-----:R-:W-:-:S05]  /*34a0*/  @P6 IMAD.HI.U32 R42, R5, R64, RZ ;  /* 0x00000040052a6227 */ /* 0x001fca00078e00ff */
[----:B------:R-:W-:-:S07]  /*34b0*/  @P6 SHF.R.U32.HI R5, RZ, R65, R42 ;  /* 0x00000041ff056219 */ /* 0x000fce000001162a */
.L_x_1088:
[----:B------:R-:W-:Y:S05]  /*34c0*/  BSYNC B0 ;  /* 0x0000000000007941 */ /* 0x000fea0003800000 */
.L_x_1086:
[----:B------:R-:W-:-:S04]  /*34d0*/  IMAD R42, R5, R44, -R54 ;  /* 0x0000002c052a7224 */ /* 0x000fc800078e0a36 */
[----:B------:R-:W-:-:S05]  /*34e0*/  IMAD R42, R3, -0x2, R42 ;  /* 0xfffffffe032a7824 */ /* 0x000fca00078e022a */
[----:B------:R-:W-:Y:S02]  /*34f0*/  VIADDMNMX R61, R42, R44, R61, PT ;  /* 0x0000002c2a3d7246 */ /* 0x000fe4000380013d */
[----:B------:R-:W-:-:S07]  /*3500*/  VIMNMX R63, R63, R42, !PT ;  /* 0x0000002a3f3f7248 */ /* 0x000fce0007fe0100 */
.L_x_1085:
[----:B------:R-:W-:Y:S01]  /*3510*/  ISETP.GT.AND P1, PT, R63, 0x1, !P1 ;  /* 0x000000013f00780c */ /* 0x000fe20004f24270 */
[----:B------:R-:W-:Y:S01]  /*3520*/  ULDC UR6, c[0x0][0x988] ;  /* 0x0002620000067ab9 */ /* 0x000fe20000000800 */
[----:B------:R-:W-:Y:S01]  /*3530*/  ISETP.NE.AND P6, PT, R52, RZ, PT ;  /* 0x000000ff3400720c */ /* 0x000fe20003fc5270 */
[----:B------:R-:W-:Y:S01]  /*3540*/  UISETP.NE.AND UP1, UPT, UR42, URZ, UPT ;  /* 0x0000003f2a00728c */ /* 0x000fe2000bf25270 */
[----:B------:R-:W-:Y:S01]  /*3550*/  ISETP.LT.OR P1, PT, R61, 0x2, P1 ;  /* 0x000000023d00780c */ /* 0x000fe20000f21670 */
[----:B------:R-:W-:Y:S01]  /*3560*/  UISETP.NE.AND UP0, UPT, UR41, URZ, UPT ;  /* 0x0000003f2900728c */ /* 0x000fe2000bf05270 */
[----:B------:R-:W-:Y:S02]  /*3570*/  FMNMX.FTZ R5, R180, R126, !PT ;  /* 0x0000007eb4057209 */ /* 0x000fe40007810000 */
[----:B------:R-:W-:Y:S01]  /*3580*/  FSEL R42, R9, -INF , !P1 ;  /* 0xff800000092a7808 */ /* 0x000fe20004800000 */
[----:B------:R-:W-:Y:S01]  /*3590*/  IMAD.U32 R9, RZ, RZ, UR6 ;  /* 0x00000006ff097e24 */ /* 0x000fe2000f8e00ff */
[----:B------:R-:W-:-:S02]  /*35a0*/  ISETP.GT.AND P1, PT, R63, 0x9, !P6 ;  /* 0x000000093f00780c */ /* 0x000fc40007724270 */
[----:B------:R-:W-:Y:S02]  /*35b0*/  FMNMX.FTZ R5, R182, R5, !PT ;  /* 0x00000005b6057209 */ /* 0x000fe40007810000 */
[----:B------:R-:W-:Y:S01]  /*35c0*/  ISETP.LT.OR P1, PT, R61, 0xa, P1 ;  /* 0x0000000a3d00780c */ /* 0x000fe20000f21670 */
[----:B------:R-:W-:Y:S01]  /*35d0*/  @UP1 ULDC UR6, c[0x0][0x44c] ;  /* 0x0001130000061ab9 */ /* 0x000fe20000000800 */
[----:B------:R-:W-:Y:S01]  /*35e0*/  FMNMX.FTZ R5, R128, R5, !PT ;  /* 0x0000000580057209 */ /* 0x000fe20007810000 */
[----:B------:R-:W-:Y:S01]  /*35f0*/  UIMAD.WIDE.U32 UR6, UR45, UR6, URZ ;  /* 0x000000062d0672a5 */ /* 0x000fe2000f8e003f */
[----:B------:R-:W-:Y:S01]  /*3600*/  FSEL R46, R11, -INF , !P1 ;  /* 0xff8000000b2e7808 */ /* 0x000fe20004800000 */
[----:B------:R-:W-:Y:S01]  /*3610*/  @UP1 ULDC UR14, c[0x0][0x450] ;  /* 0x00011400000e1ab9 */ /* 0x000fe20000000800 */
[----:B------:R-:W-:Y:S01]  /*3620*/  ISETP.NE.AND P1, PT, R66, RZ, PT ;  /* 0x000000ff4200720c */ /* 0x000fe20003f25270 */
[----:B------:R-:W-:Y:S01]  /*3630*/  @UP1 USHF.R.U32.HI UR45, URZ, UR14, UR7 ;  /* 0x0000000e3f2d1299 */ /* 0x000fe20008011607 */
[----:B------:R-:W-:-:S02]  /*3640*/  FMNMX.FTZ R5, R176, R5, !PT ;  /* 0x00000005b0057209 */ /* 0x000fc40007810000 */
[----:B------:R-:W-:Y:S02]  /*3650*/  ISETP.GT.AND P1, PT, R63, 0x10, !P1 ;  /* 0x000000103f00780c */ /* 0x000fe40004f24270 */
[----:B------:R-:W-:Y:S02]  /*3660*/  FMNMX.FTZ R5, R130, R5, !PT ;  /* 0x0000000582057209 */ /* 0x000fe40007810000 */
[----:B------:R-:W-:Y:S02]  /*3670*/  ISETP.LT.OR P1, PT, R61, 0x11, P1 ;  /* 0x000000113d00780c */ /* 0x000fe40000f21670 */
[----:B------:R-:W-:Y:S02]  /*3680*/  ISETP.GT.AND P2, PT, R63, 0x8, !P2 ;  /* 0x000000083f00780c */ /* 0x000fe40005744270 */
[----:B------:R-:W-:Y:S02]  /*3690*/  FSEL R12, R12, -INF , !P1 ;  /* 0xff8000000c0c7808 */ /* 0x000fe40004800000 */
[----:B------:R-:W-:-:S02]  /*36a0*/  ISETP.NE.AND P1, PT, R70, RZ, PT ;  /* 0x000000ff4600720c */ /* 0x000fc40003f25270 */
[----:B------:R-:W-:Y:S02]  /*36b0*/  FMNMX.FTZ R5, R124, R5, !PT ;  /* 0x000000057c057209 */ /* 0x000fe40007810000 */
[----:B------:R-:W-:Y:S02]  /*36c0*/  ISETP.GT.AND P1, PT, R63, 0x11, !P1 ;  /* 0x000000113f00780c */ /* 0x000fe40004f24270 */
[C---:B------:R-:W-:Y:S02]  /*36d0*/  ISETP.LT.OR P2, PT, R61.reuse, 0x9, P2 ;  /* 0x000000093d00780c */ /* 0x040fe40001741670 */
[----:B------:R-:W-:Y:S02]  /*36e0*/  ISETP.LT.OR P1, PT, R61, 0x12, P1 ;  /* 0x000000123d00780c */ /* 0x000fe40000f21670 */
[----:B------:R-:W-:Y:S02]  /*36f0*/  FMNMX.FTZ R5, R122, R5, !PT ;  /* 0x000000057a057209 */ /* 0x000fe40007810000 */
[----:B------:R-:W-:-:S02]  /*3700*/  FSEL R48, R13, -INF , !P1 ;  /* 0xff8000000d307808 */ /* 0x000fc40004800000 */
[----:B------:R-:W-:Y:S02]  /*3710*/  ISETP.NE.AND P1, PT, R71, RZ, PT ;  /* 0x000000ff4700720c */ /* 0x000fe40003f25270 */
[----:B------:R-:W-:Y:S02]  /*3720*/  FSEL R44, R10, -INF , !P2 ;  /* 0xff8000000a2c7808 */ /* 0x000fe40005000000 */
[----:B------:R-:W-:Y:S02]  /*3730*/  ISETP.GT.AND P1, PT, R63, 0x18, !P1 ;  /* 0x000000183f00780c */ /* 0x000fe40004f24270 */
[----:B------:R-:W-:Y:S02]  /*3740*/  ISETP.NE.AND P2, PT, R86, RZ, PT ;  /* 0x000000ff5600720c */ /* 0x000fe40003f45270 */
[----:B------:R-:W-:Y:S02]  /*3750*/  ISETP.LT.OR P1, PT, R61, 0x19, P1 ;  /* 0x000000193d00780c */ /* 0x000fe40000f21670 */
[----:B------:R-:W-:-:S02]  /*3760*/  FMNMX.FTZ R5, R120, R5, !PT ;  /* 0x0000000578057209 */ /* 0x000fc40007810000 */
[----:B------:R-:W-:Y:S02]  /*3770*/  FSEL R50, R14, -INF , !P1 ;  /* 0xff8000000e327808 */ /* 0x000fe40004800000 */
[----:B------:R-:W-:Y:S02]  /*3780*/  ISETP.NE.AND P1, PT, R74, RZ, PT ;  /* 0x000000ff4a00720c */ /* 0x000fe40003f25270 */
[----:B------:R-:W-:Y:S02]  /*3790*/  FMNMX.FTZ R5, R118, R5, !PT ;  /* 0x0000000576057209 */ /* 0x000fe40007810000 */
[----:B------:R-:W-:Y:S02]  /*37a0*/  ISETP.GT.AND P1, PT, R63, 0x19, !P1 ;  /* 0x000000193f00780c */ /* 0x000fe40004f24270 */
[----:B------:R-:W-:Y:S02]  /*37b0*/  ISETP.NE.AND P6, PT, R87, RZ, PT ;  /* 0x000000ff5700720c */ /* 0x000fe40003fc5270 */
[----:B------:R-:W-:-:S02]  /*37c0*/  ISETP.LT.OR P1, PT, R61, 0x1a, P1 ;  /* 0x0000001a3d00780c */ /* 0x000fc40000f21670 */
[----:B------:R-:W-:Y:S02]  /*37d0*/  FMNMX.FTZ R5, R116, R5, !PT ;  /* 0x0000000574057209 */ /* 0x000fe40007810000 */
[----:B------:R-:W-:Y:S02]  /*37e0*/  FSEL R52, R15, -INF , !P1 ;  /* 0xff8000000f347808 */ /* 0x000fe40004800000 */
[----:B------:R-:W-:Y:S02]  /*37f0*/  ISETP.NE.AND P1, PT, R75, RZ, PT ;  /* 0x000000ff4b00720c */ /* 0x000fe40003f25270 */
[----:B------:R-:W-:Y:S02]  /*3800*/  FMNMX.FTZ R5, R114, R5, !PT ;  /* 0x0000000572057209 */ /* 0x000fe40007810000 */
[----:B------:R-:W-:Y:S02]  /*3810*/  ISETP.GT.AND P1, PT, R63, 0x20, !P1 ;  /* 0x000000203f00780c */ /* 0x000fe40004f24270 */
[----:B------:R-:W-:-:S02]  /*3820*/  FMNMX.FTZ R5, R112, R5, !PT ;  /* 0x0000000570057209 */ /* 0x000fc40007810000 */
[----:B------:R-:W-:Y:S02]  /*3830*/  ISETP.LT.OR P1, PT, R61, 0x21, P1 ;  /* 0x000000213d00780c */ /* 0x000fe40000f21670 */
[----:B------:R-:W-:Y:S02]  /*3840*/  FMNMX.FTZ R5, R110, R5, !PT ;  /* 0x000000056e057209 */ /* 0x000fe40007810000 */
[----:B------:R-:W-:Y:S02]  /*3850*/  FSEL R54, R25, -INF , !P1 ;  /* 0xff80000019367808 */ /* 0x000fe40004800000 */
[----:B------:R-:W-:Y:S02]  /*3860*/  ISETP.NE.AND P1, PT, R78, RZ, PT ;  /* 0x000000ff4e00720c */ /* 0x000fe40003f25270 */
[----:B------:R-:W-:Y:S02]  /*3870*/  FMNMX.FTZ R5, R108, R5, !PT ;  /* 0x000000056c057209 */ /* 0x000fe40007810000 */
[----:B------:R-:W-:-:S02]  /*3880*/  ISETP.GT.AND P1, PT, R63, 0x21, !P1 ;  /* 0x000000213f00780c */ /* 0x000fc40004f24270 */
[----:B------:R-:W-:Y:S02]  /*3890*/  FMNMX.FTZ R5, R106, R5, !PT ;  /* 0x000000056a057209 */ /* 0x000fe40007810000 */
[----:B------:R-:W-:Y:S02]  /*38a0*/  ISETP.LT.OR P1, PT, R61, 0x22, P1 ;  /* 0x000000223d00780c */ /* 0x000fe40000f21670 */
[----:B------:R-:W-:Y:S02]  /*38b0*/  FMNMX.FTZ R5, R104, R5, !PT ;  /* 0x0000000568057209 */ /* 0x000fe40007810000 */
[----:B------:R-:W-:Y:S02]  /*38c0*/  FSEL R56, R27, -INF , !P1 ;  /* 0xff8000001b387808 */ /* 0x000fe40004800000 */
[----:B------:R-:W-:Y:S02]  /*38d0*/  ISETP.NE.AND P1, PT, R79, RZ, PT ;  /* 0x000000ff4f00720c */ /* 0x000fe40003f25270 */
[----:B------:R-:W-:-:S02]  /*38e0*/  FMNMX.FTZ R5, R102, R5, !PT ;  /* 0x0000000566057209 */ /* 0x000fc40007810000 */
[----:B------:R-:W-:Y:S02]  /*38f0*/  ISETP.GT.AND P1, PT, R63, 0x28, !P1 ;  /* 0x000000283f00780c */ /* 0x000fe40004f24270 */
[----:B------:R-:W-:Y:S02]  /*3900*/  FMNMX.FTZ R5, R100, R5, !PT ;  /* 0x0000000564057209 */ /* 0x000fe40007810000 */
[----:B------:R-:W-:Y:S02]  /*3910*/  ISETP.LT.OR P1, PT, R61, 0x29, P1 ;  /* 0x000000293d00780c */ /* 0x000fe40000f21670 */
[----:B------:R-:W-:Y:S02]  /*3920*/  FMNMX.FTZ R5, R98, R5, !PT ;  /* 0x0000000562057209 */ /* 0x000fe40007810000 */
[----:B------:R-:W-:Y:S02]  /*3930*/  FSEL R58, R29, -INF , !P1 ;  /* 0xff8000001d3a7808 */ /* 0x000fe40004800000 */
[----:B------:R-:W-:-:S02]  /*3940*/  ISETP.NE.AND P1, PT, R82, RZ, PT ;  /* 0x000000ff5200720c */ /* 0x000fc40003f25270 */
[----:B------:R-:W-:Y:S02]  /*3950*/  FMNMX.FTZ R5, R96, R5, !PT ;  /* 0x0000000560057209 */ /* 0x000fe40007810000 */
[----:B------:R-:W-:Y:S02]  /*3960*/  ISETP.GT.AND P1, PT, R63, 0x29, !P1 ;  /* 0x000000293f00780c */ /* 0x000fe40004f24270 */
[----:B------:R-:W-:Y:S02]  /*3970*/  FMNMX.FTZ R5, R94, R5, !PT ;  /* 0x000000055e057209 */ /* 0x000fe40007810000 */
[----:B------:R-:W-:Y:S02]  /*3980*/  ISETP.LT.OR P1, PT, R61, 0x2a, P1 ;  /* 0x0000002a3d00780c */ /* 0x000fe40000f21670 */
[----:B------:R-:W-:Y:S02]  /*3990*/  FMNMX.FTZ R5, R92, R5, !PT ;  /* 0x000000055c057209 */ /* 0x000fe40007810000 */
[----:B------:R-:W-:-:S02]  /*39a0*/  FSEL R60, R31, -INF , !P1 ;  /* 0xff8000001f3c7808 */ /* 0x000fc40004800000 */
[----:B------:R-:W-:Y:S02]  /*39b0*/  ISETP.NE.AND P1, PT, R83, RZ, PT ;  /* 0x000000ff5300720c */ /* 0x000fe40003f25270 */
[----:B------:R-:W-:Y:S02]  /*39c0*/  FMNMX.FTZ R5, R90, R5, !PT ;  /* 0x000000055a057209 */ /* 0x000fe40007810000 */
[----:B------:R-:W-:Y:S02]  /*39d0*/  ISETP.GT.AND P1, PT, R63, 0x30, !P1 ;  /* 0x000000303f00780c */ /* 0x000fe40004f24270 */
[----:B------:R-:W-:Y:S02]  /*39e0*/  FMNMX.FTZ R5, R40, R5, !PT ;  /* 0x0000000528057209 */ /* 0x000fe40007810000 */
[----:B------:R-:W-:Y:S02]  /*39f0*/  ISETP.LT.OR P1, PT, R61, 0x31, P1 ;  /* 0x000000313d00780c */ /* 0x000fe40000f21670 */
[----:B------:R-:W-:-:S02]  /*3a00*/  FMNMX.FTZ R5, R36, R5, !PT ;  /* 0x0000000524057209 */ /* 0x000fc40007810000 */
[----:B------:R-:W-:Y:S02]  /*3a10*/  FSEL R62, R33, -INF , !P1 ;  /* 0xff800000213e7808 */ /* 0x000fe40004800000 */
[----:B------:R-:W-:Y:S02]  /*3a20*/  ISETP.GT.AND P1, PT, R63, 0x31, !P2 ;  /* 0x000000313f00780c */ /* 0x000fe40005724270 */
[----:B------:R-:W-:Y:S02]  /*3a30*/  ISETP.NE.AND P2, PT, R68, RZ, PT ;  /* 0x000000ff4400720c */ /* 0x000fe40003f45270 */
[----:B------:R-:W-:Y:S02]  /*3a40*/  ISETP.LT.OR P1, PT, R61, 0x32, P1 ;  /* 0x000000323d00780c */ /* 0x000fe40000f21670 */
[----:B------:R-:W-:Y:S02]  /*3a50*/  FMNMX.FTZ R5, R28, R5, !PT ;  /* 0x000000051c057209 */ /* 0x000fe40007810000 */
[----:B------:R-:W-:-:S02]  /*3a60*/  FSEL R64, R35, -INF , !P1 ;  /* 0xff80000023407808 */ /* 0x000fc40004800000 */
[----:B------:R-:W-:Y:S02]  /*3a70*/  ISETP.GT.AND P1, PT, R63, 0x38, !P6 ;  /* 0x000000383f00780c */ /* 0x000fe40007724270 */
[----:B------:R-:W-:Y:S02]  /*3a80*/  ISETP.NE.AND P6, PT, R72, RZ, PT ;  /* 0x000000ff4800720c */ /* 0x000fe40003fc5270 */
        /* <DEDUP_REMOVED lines=12> */
[C---:B------:R-:W-:Y:S02]  /*3b50*/  ISETP.GT.AND P1, PT, R63.reuse, 0x40, !P1 ;  /* 0x000000403f00780c */ /* 0x040fe40004f24270 */
[----:B------:R-:W-:Y:S01]  /*3b60*/  ISETP.GT.AND P3, PT, R63, 0x70, !P3 ;  /* 0x000000703f00780c */ /* 0x000fe20005f64270 */
[----:B------:R-:W0:Y:S01]  /*3b70*/  SHFL.BFLY PT, R10, R5, 0x2, 0x1f ;  /* 0x0c401f00050a7f89 */ /* 0x000e2200000e0000 */
[----:B------:R-:W-:Y:S02]  /*3b80*/  ISETP.LT.OR P1, PT, R61, 0x41, P1 ;  /* 0x000000413d00780c */ /* 0x000fe40000f21670 */
[----:B------:R-:W-:-:S02]  /*3b90*/  ISETP.GT.AND P4, PT, R63, 0x71, !P4 ;  /* 0x000000713f00780c */ /* 0x000fc40006784270 */
[----:B------:R-:W-:Y:S02]  /*3ba0*/  FSEL R70, R41, -INF , !P1 ;  /* 0xff80000029467808 */ /* 0x000fe40004800000 */
[----:B------:R-:W-:Y:S02]  /*3bb0*/  ISETP.NE.AND P1, PT, R91, RZ, PT ;  /* 0x000000ff5b00720c */ /* 0x000fe40003f25270 */
[----:B------:R-:W-:Y:S02]  /*3bc0*/  ISETP.LT.OR P3, PT, R61, 0x71, P3 ;  /* 0x000000713d00780c */ /* 0x000fe40001f61670 */
[C---:B------:R-:W-:Y:S02]  /*3bd0*/  ISETP.GT.AND P1, PT, R63.reuse, 0x41, !P1 ;  /* 0x000000413f00780c */ /* 0x040fe40004f24270 */
[----:B------:R-:W-:Y:S02]  /*3be0*/  ISETP.GT.AND P5, PT, R63, 0x78, !P5 ;  /* 0x000000783f00780c */ /* 0x000fe40006fa4270 */
[----:B------:R-:W-:-:S02]  /*3bf0*/  ISETP.LT.OR P1, PT, R61, 0x42, P1 ;  /* 0x000000423d00780c */ /* 0x000fc40000f21670 */
[----:B------:R-:W-:Y:S02]  /*3c00*/  ISETP.LT.OR P4, PT, R61, 0x72, P4 ;  /* 0x000000723d00780c */ /* 0x000fe40002781670 */
[----:B------:R-:W-:Y:S02]  /*3c10*/  FSEL R72, R43, -INF , !P1 ;  /* 0xff8000002b487808 */ /* 0x000fe40004800000 */
[----:B------:R-:W-:Y:S02]  /*3c20*/  ISETP.NE.AND P1, PT, R93, RZ, PT ;  /* 0x000000ff5d00720c */ /* 0x000fe40003f25270 */
[----:B------:R-:W-:Y:S02]  /*3c30*/  ISETP.LT.OR P5, PT, R61, 0x79, P5 ;  /* 0x000000793d00780c */ /* 0x000fe40002fa1670 */
[----:B------:R-:W-:Y:S02]  /*3c40*/  ISETP.GT.AND P1, PT, R63, 0x48, !P1 ;  /* 0x000000483f00780c */ /* 0x000fe40004f24270 */
[----:B0-----:R-:W-:-:S02]  /*3c50*/  FMNMX.FTZ R11, R5, R10, !PT ;  /* 0x0000000a050b7209 */ /* 0x001fc40007810000 */
[----:B------:R-:W-:Y:S02]  /*3c60*/  ISETP.LT.OR P1, PT, R61, 0x49, P1 ;  /* 0x000000493d00780c */ /* 0x000fe40000f21670 */
[----:B------:R-:W-:Y:S01]  /*3c70*/  FSEL R22, R22, -INF , !P4 ;  /* 0xff80000016167808 */ /* 0x000fe20006000000 */
[----:B------:R-:W0:Y:S01]  /*3c80*/  SHFL.BFLY PT, R10, R11, 0x1, 0x1f ;  /* 0x0c201f000b0a7f89 */ /* 0x000e2200000e0000 */
[----:B------:R-:W-:Y:S02]  /*3c90*/  FSEL R74, R45, -INF , !P1 ;  /* 0xff8000002d4a7808 */ /* 0x000fe40004800000 */
[----:B------:R-:W-:Y:S02]  /*3ca0*/  ISETP.NE.AND P1, PT, R95, RZ, PT ;  /* 0x000000ff5f00720c */ /* 0x000fe40003f25270 */
[----:B------:R-:W-:Y:S02]  /*3cb0*/  R2UR UR11, R18 ;  /* 0x00000000120b72ca */ /* 0x000fe400000e0000 */
[----:B------:R-:W-:-:S04]  /*3cc0*/  ISETP.GT.AND P1, PT, R63, 0x49, !P1 ;  /* 0x000000493f00780c */ /* 0x000fc80004f24270 */
[----:B------:R-:W-:-:S04]  /*3cd0*/  ISETP.LT.OR P1, PT, R61, 0x4a, P1 ;  /* 0x0000004a3d00780c */ /* 0x000fc80000f21670 */
[----:B------:R-:W-:Y:S02]  /*3ce0*/  FSEL R76, R47, -INF , !P1 ;  /* 0xff8000002f4c7808 */ /* 0x000fe40004800000 */
[----:B------:R-:W-:Y:S01]  /*3cf0*/  ISETP.NE.AND P1, PT, R97, RZ, PT ;  /* 0x000000ff6100720c */ /* 0x000fe20003f25270 */
[----:B------:R-:W-:-:S03]  /*3d00*/  UIADD3 UR45, UR11, UR45, URZ ;  /* 0x0000002d0b2d7290 */ /* 0x000fc6000fffe03f */
[----:B------:R-:W-:Y:S01]  /*3d10*/  ISETP.GT.AND P1, PT, R63, 0x50, !P1 ;  /* 0x000000503f00780c */ /* 0x000fe20004f24270 */
[----:B------:R-:W-:Y:S01]  /*3d20*/  UIADD3 UR10, UR45, UR10, URZ ;  /* 0x0000000a2d0a7290 */ /* 0x000fe2000fffe03f */
[----:B0-----:R-:W-:Y:S02]  /*3d30*/  FMNMX.FTZ R10, R11, R10, !PT ;  /* 0x0000000a0b0a7209 */ /* 0x001fe40007810000 */
[----:B------:R-:W-:-:S03]  /*3d40*/  ISETP.LT.OR P1, PT, R61, 0x51, P1 ;  /* 0x000000513d00780c */ /* 0x000fc60000f21670 */
[----:B------:R-:W-:Y:S01]  /*3d50*/  FMUL.FTZ R13, R10, R9 ;  /* 0x000000090a0d7220 */ /* 0x000fe20000410000 */
[----:B------:R-:W-:Y:S02]  /*3d60*/  FSEL R78, R49, -INF , !P1 ;  /* 0xff800000314e7808 */ /* 0x000fe40004800000 */
[----:B------:R-:W-:-:S04]  /*3d70*/  ISETP.NE.AND P1, PT, R99, RZ, PT ;  /* 0x000000ff6300720c */ /* 0x000fc80003f25270 */
[----:B------:R-:W-:-:S04]  /*3d80*/  ISETP.GT.AND P1, PT, R63, 0x51, !P1 ;  /* 0x000000513f00780c */ /* 0x000fc80004f24270 */
[----:B------:R-:W-:-:S04]  /*3d90*/  ISETP.LT.OR P1, PT, R61, 0x52, P1 ;  /* 0x000000523d00780c */ /* 0x000fc80000f21670 */
        /* <DEDUP_REMOVED lines=9> */
[----:B------:R-:W-:Y:S02]  /*3e30*/  ISETP.GT.AND P1, PT, R63, 0x60, !P2 ;  /* 0x000000603f00780c */ /* 0x000fe40005724270 */
[----:B------:R-:W-:Y:S02]  /*3e40*/  ISETP.NE.AND P2, PT, R105, RZ, PT ;  /* 0x000000ff6900720c */ /* 0x000fe40003f45270 */
[----:B------:R-:W-:Y:S02]  /*3e50*/  ISETP.LT.OR P1, PT, R61, 0x61, P1 ;  /* 0x000000613d00780c */ /* 0x000fe40000f21670 */
[----:B------:R-:W-:Y:S02]  /*3e60*/  ISETP.GT.AND P2, PT, R63, 0x69, !P2 ;  /* 0x000000693f00780c */ /* 0x000fe40005744270 */
[----:B------:R-:W-:-:S02]  /*3e70*/  FSEL R86, R57, -INF , !P1 ;  /* 0xff80000039567808 */ /* 0x000fc40004800000 */
[----:B------:R-:W-:Y:S02]  /*3e80*/  ISETP.GT.AND P1, PT, R63, 0x61, !P6 ;  /* 0x000000613f00780c */ /* 0x000fe40007724270 */
[----:B------:R-:W-:Y:S02]  /*3e90*/  ISETP.NE.AND P6, PT, R69, RZ, PT ;  /* 0x000000ff4500720c */ /* 0x000fe40003fc5270 */
[C---:B------:R-:W-:Y:S02]  /*3ea0*/  ISETP.LT.OR P1, PT, R61.reuse, 0x62, P1 ;  /* 0x000000623d00780c */ /* 0x040fe40000f21670 */
[----:B------:R-:W-:Y:S02]  /*3eb0*/  ISETP.LT.OR P2, PT, R61, 0x6a, P2 ;  /* 0x0000006a3d00780c */ /* 0x000fe40001741670 */
[----:B------:R-:W-:Y:S02]  /*3ec0*/  FSEL R88, R59, -INF , !P1 ;  /* 0xff8000003b587808 */ /* 0x000fe40004800000 */
[----:B------:R-:W-:-:S04]  /*3ed0*/  FSETP.NEU.FTZ.AND P1, PT, R10, -INF , PT ;  /* 0xff8000000a00780b */ /* 0x000fc80003f3d000 */
[----:B------:R-:W-:Y:S02]  /*3ee0*/  FSEL R35, R13, RZ, P1 ;  /* 0x000000ff0d237208 */ /* 0x000fe40000800000 */
[----:B------:R-:W-:Y:S02]  /*3ef0*/  ISETP.GT.AND P1, PT, R63, RZ, !P6 ;  /* 0x000000ff3f00720c */ /* 0x000fe40007724270 */
[----:B------:R-:W-:Y:S01]  /*3f00*/  ISETP.NE.AND P6, PT, R77, RZ, PT ;  /* 0x000000ff4d00720c */ /* 0x000fe20003fc5270 */
[-CC-:B------:R-:W-:Y:S01]  /*3f10*/  FFMA.FTZ R14, R130, R9.reuse, -R35.reuse ;  /* 0x00000009820e7223 */ /* 0x180fe20000010823 */
[----:B------:R-:W-:Y:S01]  /*3f20*/  ISETP.LT.OR P1, PT, R61, 0x1, P1 ;  /* 0x000000013d00780c */ /* 0x000fe20000f21670 */
[-CC-:B------:R-:W-:Y:S01]  /*3f30*/  FFMA.FTZ R164, R104, R9.reuse, -R35.reuse ;  /* 0x0000000968a47223 */ /* 0x180fe20000010823 */
[----:B------:R-:W-:Y:S01]  /*3f40*/  FSEL R104, R19, -INF , !P3 ;  /* 0xff80000013687808 */ /* 0x000fe20005800000 */
[-CC-:B------:R-:W-:Y:S01]  /*3f50*/  FFMA.FTZ R19, R102, R9.reuse, -R35.reuse ;  /* 0x0000000966137223 */ /* 0x180fe20000010823 */
[----:B------:R-:W-:Y:S01]  /*3f60*/  FSEL R4, R4, -INF , !P1 ;  /* 0xff80000004047808 */ /* 0x000fe20004800000 */
[-CC-:B------:R-:W-:Y:S01]  /*3f70*/  FFMA.FTZ R180, R180, R9.reuse, -R35.reuse ;  /* 0x00000009b4b47223 */ /* 0x180fe20000010823 */
[----:B------:R-:W-:Y:S01]  /*3f80*/  ISETP.NE.AND P1, PT, R73, RZ, PT ;  /* 0x000000ff4900720c */ /* 0x000fe20003f25270 */
[-CC-:B------:R-:W-:Y:S01]  /*3f90*/  FFMA.FTZ R5, R126, R9.reuse, -R35.reuse ;  /* 0x000000097e057223 */ /* 0x180fe20000010823 */
[----:B------:R-:W-:Y:S01]  /*3fa0*/  FMNMX.FTZ R13, R4, R42, !PT ;  /* 0x0000002a040d7209 */ /* 0x000fe20007810000 */
[--C-:B------:R-:W-:Y:S01]  /*3fb0*/  FFMA.FTZ R182, R182, R9, -R35.reuse ;  /* 0x00000009b6b67223 */ /* 0x100fe20000010823 */
[----:B------:R-:W-:Y:S01]  /*3fc0*/  ISETP.GT.AND P1, PT, R63, 0x68, !P1 ;  /* 0x000000683f00780c */ /* 0x000fe20004f24270 */
[----:B------:R-:W-:Y:S01]  /*3fd0*/  MUFU.EX2 R180, R180 ;  /* 0x000000b400b47308 */ /* 0x000fe20000000800 */
[----:B------:R-:W-:Y:S01]  /*3fe0*/  FMNMX.FTZ R13, R44, R13, !PT ;  /* 0x0000000d2c0d7209 */ /* 0x000fe20007810000 */
[-CC-:B------:R-:W-:Y:S01]  /*3ff0*/  FFMA.FTZ R11, R128, R9.reuse, -R35.reuse ;  /* 0x00000009800b7223 */ /* 0x180fe20000010823 */
[----:B------:R-:W-:Y:S01]  /*4000*/  ISETP.LT.OR P1, PT, R61, 0x69, P1 ;  /* 0x000000693d00780c */ /* 0x000fe20000f21670 */
[--C-:B------:R-:W-:Y:S01]  /*4010*/  FFMA.FTZ R176, R176, R9, -R35.reuse ;  /* 0x00000009b0b07223 */ /* 0x100fe20000010823 */
[----:B------:R-:W-:Y:S01]  /*4020*/  FMNMX.FTZ R13, R46, R13, !PT ;  /* 0x0000000d2e0d7209 */ /* 0x000fe20007810000 */
[--C-:B------:R-:W-:Y:S01]  /*4030*/  FFMA.FTZ R178, R124, R9, -R35.reuse ;  /* 0x000000097cb27223 */ /* 0x100fe20000010823 */
[----:B------:R-:W-:Y:S01]  /*4040*/  FSEL R20, R20, -INF , !P1 ;  /* 0xff80000014147808 */ /* 0x000fe20004800000 */
[----:B------:R-:W0:Y:S01]  /*4050*/  MUFU.EX2 R5, R5 ;  /* 0x0000000500057308 */ /* 0x000e220000000800 */
[----:B------:R-:W-:Y:S01]  /*4060*/  FMNMX.FTZ R15, R12, R13, !PT ;  /* 0x0000000d0c0f7209 */ /* 0x000fe20007810000 */
[-CC-:B------:R-:W-:Y:S01]  /*4070*/  FFMA.FTZ R32, R32, R9.reuse, -R35.reuse ;  /* 0x0000000920207223 */ /* 0x180fe20000010823 */
[----:B------:R-:W-:Y:S01]  /*4080*/  ISETP.GT.AND P6, PT, R63, 0x79, !P6 ;  /* 0x000000793f00780c */ /* 0x000fe200077c4270 */
[--C-:B------:R-:W-:Y:S01]  /*4090*/  FFMA.FTZ R122, R122, R9, -R35.reuse ;  /* 0x000000097a7a7223 */ /* 0x100fe20000010823 */
[----:B------:R-:W-:Y:S01]  /*40a0*/  FMNMX.FTZ R15, R48, R15, !PT ;  /* 0x0000000f300f7209 */ /* 0x000fe20007810000 */
[--C-:B------:R-:W-:Y:S01]  /*40b0*/  FFMA.FTZ R172, R120, R9, -R35.reuse ;  /* 0x0000000978ac7223 */ /* 0x100fe20000010823 */
[----:B------:R-:W-:Y:S01]  /*40c0*/  ISETP.LT.OR P6, PT, R61, 0x7a, P6 ;  /* 0x0000007a3d00780c */ /* 0x000fe200037c1670 */
[----:B------:R1:W-:Y:S01]  /*40d0*/  MUFU.EX2 R13, R14 ;  /* 0x0000000e000d7308 */ /* 0x0003e20000000800 */
[----:B------:R-:W-:Y:S01]  /*40e0*/  FMNMX.FTZ R15, R50, R15, !PT ;  /* 0x0000000f320f7209 */ /* 0x000fe20007810000 */
[-CC-:B------:R-:W-:Y:S01]  /*40f0*/  FFMA.FTZ R118, R118, R9.reuse, -R35.reuse ;  /* 0x0000000976767223 */ /* 0x180fe20000010823 */
[----:B------:R-:W-:Y:S01]  /*4100*/  FSEL R102, R23, -INF , !P5 ;  /* 0xff80000017667808 */ /* 0x000fe20006800000 */
[--C-:B------:R-:W-:Y:S01]  /*4110*/  FFMA.FTZ R174, R116, R9, -R35.reuse ;  /* 0x0000000974ae7223 */ /* 0x100fe20000010823 */
[----:B------:R-:W-:Y:S01]  /*4120*/  FMNMX.FTZ R15, R52, R15, !PT ;  /* 0x0000000f340f7209 */ /* 0x000fe20007810000 */
[--C-:B------:R-:W-:Y:S01]  /*4130*/  FFMA.FTZ R114, R114, R9, -R35.reuse ;  /* 0x0000000972727223 */ /* 0x100fe20000010823 */
[----:B------:R-:W-:Y:S01]  /*4140*/  FSEL R24, R24, -INF , !P6 ;  /* 0xff80000018187808 */ /* 0x000fe20007000000 */
[----:B------:R-:W2:Y:S01]  /*4150*/  MUFU.EX2 R182, R182 ;  /* 0x000000b600b67308 */ /* 0x000ea20000000800 */
[----:B------:R-:W-:Y:S01]  /*4160*/  FMNMX.FTZ R25, R54, R15, !PT ;  /* 0x0000000f36197209 */ /* 0x000fe20007810000 */
[----:B-1----:R-:W-:Y:S01]  /*4170*/  FFMA.FTZ R14, R106, R9, -R35 ;  /* 0x000000096a0e7223 */ /* 0x002fe20000010823 */
[----:B------:R-:W-:Y:S01]  /*4180*/  FSEL R106, R21, -INF , !P2 ;  /* 0xff800000156a7808 */ /* 0x000fe20005000000 */
[----:B0-----:R-:W-:Y:S01]  /*4190*/  FADD.FTZ R45, R180, R5 ;  /* 0x00000005b42d7221 */ /* 0x001fe20000010000 */
        /* <DEDUP_REMOVED lines=22> */
[----:B------:R-:W-:Y:S01]  /*4300*/  F2FP.BF16.F32.PACK_AB R180, R5, R180 ;  /* 0x000000b405b4723e */ /* 0x000fe200000010ff */
[--C-:B------:R-:W-:Y:S01]  /*4310*/  FFMA.FTZ R30, R30, R9, -R35.reuse ;  /* 0x000000091e1e7223 */ /* 0x100fe20000010823 */
[----:B------:R-:W-:Y:S01]  /*4320*/  FMNMX.FTZ R27, R68, R27, !PT ;  /* 0x0000001b441b7209 */ /* 0x000fe20007810000 */
[-CC-:B------:R-:W-:Y:S01]  /*4330*/  FFMA.FTZ R26, R26, R9.reuse, -R35.reuse ;  /* 0x000000091a1a7223 */ /* 0x180fe20000010823 */
[----:B------:R-:W-:Y:S01]  /*4340*/  FFMA.FTZ R35, R38, R9, -R35 ;  /* 0x0000000926237223 */ /* 0x000fe20000010823 */
[----:B------:R-:W3:Y:S01]  /*4350*/  MUFU.EX2 R178, R178 ;  /* 0x000000b200b27308 */ /* 0x000ee20000000800 */
[----:B------:R-:W-:-:S04]  /*4360*/  FMNMX.FTZ R29, R70, R27, !PT ;  /* 0x0000001b461d7209 */ /* 0x000fc80007810000 */
[----:B------:R-:W-:-:S03]  /*4370*/  FMNMX.FTZ R29, R72, R29, !PT ;  /* 0x0000001d481d7209 */ /* 0x000fc60007810000 */
[----:B------:R2:W-:Y:S01]  /*4380*/  MUFU.EX2 R43, R32 ;  /* 0x00000020002b7308 */ /* 0x0005e20000000800 */
[----:B------:R-:W-:-:S04]  /*4390*/  FMNMX.FTZ R29, R74, R29, !PT ;  /* 0x0000001d4a1d7209 */ /* 0x000fc80007810000 */
[----:B------:R-:W-:-:S03]  /*43a0*/  FMNMX.FTZ R29, R76, R29, !PT ;  /* 0x0000001d4c1d7209 */ /* 0x000fc60007810000 */
[----:B------:R-:W4:Y:S01]  /*43b0*/  MUFU.EX2 R15, R122 ;  /* 0x0000007a000f7308 */ /* 0x000f220000000800 */
[----:B------:R-:W-:Y:S01]  /*43c0*/  FMNMX.FTZ R31, R78, R29, !PT ;  /* 0x0000001d4e1f7209 */ /* 0x000fe20007810000 */
[----:B--2---:R-:W-:Y:S01]  /*43d0*/  FADD.FTZ R32, R182, R45 ;  /* 0x0000002db6207221 */ /* 0x004fe20000010000 */
[C---:B0-----:R-:W-:Y:S02]  /*43e0*/  F2FP.BF16.F32.PACK_AB R182, R11.reuse, R182 ;  /* 0x000000b60bb6723e */ /* 0x041fe400000010ff */
[----:B------:R-:W-:Y:S01]  /*43f0*/  FMNMX.FTZ R31, R80, R31, !PT ;  /* 0x0000001f501f7209 */ /* 0x000fe20007810000 */
[----:B------:R-:W-:Y:S02]  /*4400*/  FADD.FTZ R45, R11, R32 ;  /* 0x000000200b2d7221 */ /* 0x000fe40000010000 */
[----:B------:R-:W0:Y:S01]  /*4410*/  MUFU.EX2 R172, R172 ;  /* 0x000000ac00ac7308 */ /* 0x000e220000000800 */
[----:B------:R-:W-:Y:S01]  /*4420*/  FMNMX.FTZ R31, R82, R31, !PT ;  /* 0x0000001f521f7209 */ /* 0x000fe20007810000 */
[----:B-1----:R-:W-:Y:S01]  /*4430*/  FADD.FTZ R32, R176, R45 ;  /* 0x0000002db0207221 */ /* 0x002fe20000010000 */
[----:B------:R-:W-:-:S02]  /*4440*/  F2FP.BF16.F32.PACK_AB R176, R13, R176 ;  /* 0x000000b00db0723e */ /* 0x000fc400000010ff */
[----:B------:R-:W-:Y:S01]  /*4450*/  FMNMX.FTZ R31, R84, R31, !PT ;  /* 0x0000001f541f7209 */ /* 0x000fe20007810000 */
[----:B------:R-:W-:Y:S02]  /*4460*/  FADD.FTZ R45, R13, R32 ;  /* 0x000000200d2d7221 */ /* 0x000fe40000010000 */
[----:B------:R-:W1:Y:S01]  /*4470*/  MUFU.EX2 R25, R118 ;  /* 0x0000007600197308 */ /* 0x000e620000000800 */
[----:B------:R-:W-:Y:S01]  /*4480*/  FMNMX.FTZ R33, R86, R31, !PT ;  /* 0x0000001f56217209 */ /* 0x000fe20007810000 */
[----:B---3--:R-:W-:Y:S01]  /*4490*/  FADD.FTZ R32, R178, R45 ;  /* 0x0000002db2207221 */ /* 0x008fe20000010000 */
[C---:B----4-:R-:W-:Y:S02]  /*44a0*/  F2FP.BF16.F32.PACK_AB R178, R15.reuse, R178 ;  /* 0x000000b20fb2723e */ /* 0x050fe400000010ff */
[----:B------:R-:W-:Y:S01]  /*44b0*/  FMNMX.FTZ R33, R88, R33, !PT ;  /* 0x0000002158217209 */ /* 0x000fe20007810000 */
[----:B------:R-:W-:Y:S01]  /*44c0*/  FADD.FTZ R45, R15, R32 ;  /* 0x000000200f2d7221 */ /* 0x000fe20000010000 */
[----:B------:R-:W-:Y:S01]  /*44d0*/  VIADD R15, R17, 0xfffffffe ;  /* 0xfffffffe110f7836 */ /* 0x000fe20000000000 */
[----:B------:R2:W-:Y:S01]  /*44e0*/  MUFU.EX2 R31, R14 ;  /* 0x0000000e001f7308 */ /* 0x0005e20000000800 */
[----:B------:R-:W-:Y:S01]  /*44f0*/  FMNMX.FTZ R33, R20, R33, !PT ;  /* 0x0000002114217209 */ /* 0x000fe20007810000 */
[----:B0-----:R-:W-:-:S03]  /*4500*/  FADD.FTZ R32, R172, R45 ;  /* 0x0000002dac207221 */ /* 0x001fc60000010000 */
[----:B------:R-:W-:-:S03]  /*4510*/  FMNMX.FTZ R33, R106, R33, !PT ;  /* 0x000000216a217209 */ /* 0x000fc60007810000 */
[----:B------:R-:W0:Y:S01]  /*4520*/  MUFU.EX2 R174, R174 ;  /* 0x000000ae00ae7308 */ /* 0x000e220000000800 */
[----:B------:R-:W-:Y:S01]  /*4530*/  FMNMX.FTZ R33, R104, R33, !PT ;  /* 0x0000002168217209 */ /* 0x000fe20007810000 */
[C---:B-1----:R-:W-:Y:S01]  /*4540*/  FADD.FTZ R47, R25.reuse, R32 ;  /* 0x00000020192f7221 */ /* 0x042fe20000010000 */
[----:B------:R-:W-:Y:S02]  /*4550*/  F2FP.BF16.F32.PACK_AB R172, R25, R172 ;  /* 0x000000ac19ac723e */ /* 0x000fe400000010ff */
[----:B------:R-:W-:-:S03]  /*4560*/  FMNMX.FTZ R33, R22, R33, !PT ;  /* 0x0000002116217209 */ /* 0x000fc60007810000 */
[----:B------:R-:W1:Y:S01]  /*4570*/  MUFU.EX2 R27, R114 ;  /* 0x00000072001b7308 */ /* 0x000e620000000800 */
[----:B------:R-:W-:-:S04]  /*4580*/  FMNMX.FTZ R33, R102, R33, !PT ;  /* 0x0000002166217209 */ /* 0x000fc80007810000 */
[----:B------:R-:W-:-:S03]  /*4590*/  FMNMX.FTZ R33, R24, R33, !PT ;  /* 0x0000002118217209 */ /* 0x000fc60007810000 */
[----:B------:R-:W3:Y:S02]  /*45a0*/  MUFU.EX2 R168, R168 ;  /* 0x000000a800a87308 */ /* 0x000ee40000000800 */
[----:B--2---:R-:W2:Y:S06]  /*45b0*/  SHFL.BFLY PT, R14, R33, 0x2, 0x1f ;  /* 0x0c401f00210e7f89 */ /* 0x004eac00000e0000 */
[----:B------:R-:W4:Y:S08]  /*45c0*/  MUFU.EX2 R29, R110 ;  /* 0x0000006e001d7308 */ /* 0x000f300000000800 */
[----:B------:R-:W-:Y:S08]  /*45d0*/  MUFU.EX2 R170, R170 ;  /* 0x000000aa00aa7308 */ /* 0x000ff00000000800 */
[----:B------:R0:W-:Y:S01]  /*45e0*/  MUFU.EX2 R41, R34 ;  /* 0x0000002200297308 */ /* 0x0001e20000000800 */
[----:B--2---:R-:W-:-:S05]  /*45f0*/  FMNMX.FTZ R19, R33, R14, !PT ;  /* 0x0000000e21137209 */ /* 0x004fca0007810000 */
[----:B------:R-:W2:Y:S02]  /*4600*/  SHFL.BFLY PT, R14, R19, 0x1, 0x1f ;  /* 0x0c201f00130e7f89 */ /* 0x000ea400000e0000 */
[----:B------:R-:W-:Y:S01]  /*4610*/  MUFU.EX2 R164, R164 ;  /* 0x000000a400a47308 */ /* 0x000fe20000000800 */
[----:B0-----:R-:W-:Y:S01]  /*4620*/  FADD.FTZ R34, R174, R47 ;  /* 0x0000002fae227221 */ /* 0x001fe20000010000 */
[----:B-1----:R-:W-:-:S03]  /*4630*/  F2FP.BF16.F32.PACK_AB R174, R27, R174 ;  /* 0x000000ae1bae723e */ /* 0x002fc600000010ff */
[----:B------:R-:W-:-:S03]  /*4640*/  FADD.FTZ R47, R27, R34 ;  /* 0x000000221b2f7221 */ /* 0x000fc60000010000 */
[----:B------:R-:W-:Y:S01]  /*4650*/  MUFU.EX2 R100, R100 ;  /* 0x0000006400647308 */ /* 0x000fe20000000800 */
[----:B---3--:R-:W-:Y:S01]  /*4660*/  FADD.FTZ R34, R168, R47 ;  /* 0x0000002fa8227221 */ /* 0x008fe20000010000 */
[----:B----4-:R-:W-:-:S03]  /*4670*/  F2FP.BF16.F32.PACK_AB R168, R29, R168 ;  /* 0x000000a81da8723e */ /* 0x010fc600000010ff */
[----:B------:R-:W-:-:S03]  /*4680*/  FADD.FTZ R47, R29, R34 ;  /* 0x000000221d2f7221 */ /* 0x000fc60000010000 */
[----:B------:R-:W0:Y:S01]  /*4690*/  MUFU.EX2 R23, R98 ;  /* 0x0000006200177308 */ /* 0x000e220000000800 */
[----:B--2---:R-:W-:-:S07]  /*46a0*/  FMNMX.FTZ R14, R19, R14, !PT ;  /* 0x0000000e130e7209 */ /* 0x004fce0007810000 */
[----:B------:R-:W-:Y:S01]  /*46b0*/  MUFU.EX2 R96, R96 ;  /* 0x0000006000607308 */ /* 0x000fe20000000800 */
[C---:B------:R-:W-:Y:S01]  /*46c0*/  FSETP.NEU.FTZ.AND P1, PT, R14.reuse, -INF , PT ;  /* 0xff8000000e00780b */ /* 0x040fe20003f3d000 */
[----:B------:R-:W-:-:S06]  /*46d0*/  FMUL.FTZ R19, R14, R9 ;  /* 0x000000090e137220 */ /* 0x000fcc0000410000 */
[----:B------:R-:W-:Y:S01]  /*46e0*/  MUFU.EX2 R37, R94 ;  /* 0x0000005e00257308 */ /* 0x000fe20000000800 */
[----:B------:R-:W-:Y:S02]  /*46f0*/  FSEL R19, R19, RZ, P1 ;  /* 0x000000ff13137208 */ /* 0x000fe40000800000 */
[----:B------:R-:W-:Y:S02]  /*4700*/  PLOP3.LUT P1, PT, PT, PT, UP0, 0x40, 0x0 ;  /* 0x000000000000781c */ /* 0x000fe40003f2e808 */
[----:B0-----:R-:W-:Y:S01]  /*4710*/  F2FP.BF16.F32.PACK_AB R166, R23, R100 ;  /* 0x0000006417a6723e */ /* 0x001fe200000010ff */
[-CC-:B------:R-:W-:Y:S01]  /*4720*/  FFMA.FTZ R4, R4, R9.reuse, -R19.reuse ;  /* 0x0000000904047223 */ /* 0x180fe20000010813 */
[-CC-:B------:R-:W-:Y:S01]  /*4730*/  FFMA.FTZ R42, R42, R9.reuse, -R19.reuse ;  /* 0x000000092a2a7223 */ /* 0x180fe20000010813 */
[-CC-:B------:R-:W-:Y:S01]  /*4740*/  FFMA.FTZ R44, R44, R9.reuse, -R19.reuse ;  /* 0x000000092c2c7223 */ /* 0x180fe20000010813 */
[-CC-:B------:R-:W-:Y:S01]  /*4750*/  FFMA.FTZ R46, R46, R9.reuse, -R19.reuse ;  /* 0x000000092e2e7223 */ /* 0x180fe20000010813 */
[-CC-:B------:R-:W-:Y:S01]  /*4760*/  FFMA.FTZ R12, R12, R9.reuse, -R19.reuse ;  /* 0x000000090c0c7223 */ /* 0x180fe20000010813 */
        /* <DEDUP_REMOVED lines=8> */
[----:B------:R-:W0:Y:S01]  /*47f0*/  MUFU.EX2 R4, R4 ;  /* 0x0000000400047308 */ /* 0x000e220000000800 */
        /* <DEDUP_REMOVED lines=13> */
[-CC-:B------:R-:W-:Y:S01]  /*48d0*/  FFMA.FTZ R86, R86, R9.reuse, -R19.reuse ;  /* 0x0000000956567223 */ /* 0x180fe20000010813 */
[-C--:B------:R-:W-:Y:S01]  /*48e0*/  FFMA.FTZ R88, R88, R9.reuse, -R19 ;  /* 0x0000000958587223 */ /* 0x080fe20000010813 */
[----:B------:R-:W2:Y:S01]  /*48f0*/  MUFU.EX2 R183, R46 ;  /* 0x0000002e00b77308 */ /* 0x000ea20000000800 */
[----:B0-----:R-:W-:Y:S01]  /*4900*/  FADD.FTZ R45, R4, R181 ;  /* 0x000000b5042d7221 */ /* 0x001fe20000010000 */
[-CC-:B------:R-:W-:Y:S01]  /*4910*/  FFMA.FTZ R20, R20, R9.reuse, -R19.reuse ;  /* 0x0000000914147223 */ /* 0x180fe20000010813 */
[-CC-:B------:R-:W-:Y:S01]  /*4920*/  FFMA.FTZ R106, R106, R9.reuse, -R19.reuse ;  /* 0x000000096a6a7223 */ /* 0x180fe20000010813 */
[-CC-:B------:R-:W-:Y:S01]  /*4930*/  FFMA.FTZ R104, R104, R9.reuse, -R19.reuse ;  /* 0x0000000968687223 */ /* 0x180fe20000010813 */
[-CC-:B------:R-:W-:Y:S01]  /*4940*/  FFMA.FTZ R22, R22, R9.reuse, -R19.reuse ;  /* 0x0000000916167223 */ /* 0x180fe20000010813 */
[-CC-:B------:R-:W-:Y:S01]  /*4950*/  FFMA.FTZ R102, R102, R9.reuse, -R19.reuse ;  /* 0x0000000966667223 */ /* 0x180fe20000010813 */
[----:B------:R-:W-:Y:S01]  /*4960*/  FFMA.FTZ R19, R24, R9, -R19 ;  /* 0x0000000918137223 */ /* 0x000fe20000010813 */
[----:B------:R-:W0:Y:S01]  /*4970*/  MUFU.EX2 R12, R12 ;  /* 0x0000000c000c7308 */ /* 0x000e220000000800 */
[----:B-1----:R-:W-:Y:S01]  /*4980*/  FADD.FTZ R32, R44, R45 ;  /* 0x0000002d2c207221 */ /* 0x002fe20000010000 */
[----:B------:R-:W-:-:S02]  /*4990*/  F2FP.BF16.F32.PACK_AB R181, R181, R4 ;  /* 0x00000004b5b5723e */ /* 0x000fc400000010ff */
[----:B------:R-:W-:-:S04]  /*49a0*/  F2FP.BF16.F32.PACK_AB R160, R37, R96 ;  /* 0x0000006025a0723e */ /* 0x000fc800000010ff */
[----:B------:R-:W1:Y:S01]  /*49b0*/  MUFU.EX2 R177, R48 ;  /* 0x0000003000b17308 */ /* 0x000e620000000800 */
[C---:B--2---:R-:W-:Y:S01]  /*49c0*/  FADD.FTZ R45, R183.reuse, R32 ;  /* 0x00000020b72d7221 */ /* 0x044fe20000010000 */
[----:B------:R-:W-:-:S06]  /*49d0*/  F2FP.BF16.F32.PACK_AB R183, R183, R44 ;  /* 0x0000002cb7b7723e */ /* 0x000fcc00000010ff */
[----:B------:R-:W2:Y:S01]  /*49e0*/  MUFU.EX2 R50, R50 ;  /* 0x0000003200327308 */ /* 0x000ea20000000800 */
[----:B0-----:R-:W-:-:S07]  /*49f0*/  FADD.FTZ R32, R12, R45 ;  /* 0x0000002d0c207221 */ /* 0x001fce0000010000 */
[----:B------:R-:W0:Y:S01]  /*4a00*/  MUFU.EX2 R179, R52 ;  /* 0x0000003400b37308 */ /* 0x000e220000000800 */
[----:B-1----:R-:W-:Y:S01]  /*4a10*/  FADD.FTZ R45, R177, R32 ;  /* 0x00000020b12d7221 */ /* 0x002fe20000010000 */
[----:B------:R-:W-:Y:S01]  /*4a20*/  FADD.FTZ R32, R170, R47 ;  /* 0x0000002faa207221 */ /* 0x000fe20000010000 */
[----:B------:R-:W-:Y:S02]  /*4a30*/  F2FP.BF16.F32.PACK_AB R170, R31, R170 ;  /* 0x000000aa1faa723e */ /* 0x000fe400000010ff */
[----:B------:R-:W-:Y:S01]  /*4a40*/  F2FP.BF16.F32.PACK_AB R177, R177, R12 ;  /* 0x0000000cb1b1723e */ /* 0x000fe200000010ff */
[----:B------:R-:W-:Y:S02]  /*4a50*/  FADD.FTZ R47, R31, R32 ;  /* 0x000000201f2f7221 */ /* 0x000fe40000010000 */
[----:B------:R-:W1:Y:S01]  /*4a60*/  MUFU.EX2 R54, R54 ;  /* 0x0000003600367308 */ /* 0x000e620000000800 */
[----:B--2---:R-:W-:Y:S01]  /*4a70*/  FADD.FTZ R18, R50, R45 ;  /* 0x0000002d32127221 */ /* 0x004fe20000010000 */
[----:B------:R-:W-:Y:S01]  /*4a80*/  FADD.FTZ R32, R164, R47 ;  /* 0x0000002fa4207221 */ /* 0x000fe20000010000 */
[----:B------:R-:W-:-:S03]  /*4a90*/  F2FP.BF16.F32.PACK_AB R164, R21, R164 ;  /* 0x000000a415a4723e */ /* 0x000fc600000010ff */
[----:B------:R-:W-:Y:S02]  /*4aa0*/  FADD.FTZ R47, R21, R32 ;  /* 0x00000020152f7221 */ /* 0x000fe40000010000 */
[----:B------:R-:W2:Y:S01]  /*4ab0*/  MUFU.EX2 R173, R56 ;  /* 0x0000003800ad7308 */ /* 0x000ea20000000800 */
[C---:B0-----:R-:W-:Y:S01]  /*4ac0*/  FADD.FTZ R45, R179.reuse, R18 ;  /* 0x00000012b32d7221 */ /* 0x041fe20000010000 */
[----:B------:R-:W-:Y:S01]  /*4ad0*/  FADD.FTZ R32, R100, R47 ;  /* 0x0000002f64207221 */ /* 0x000fe20000010000 */
[----:B------:R-:W-:-:S03]  /*4ae0*/  F2FP.BF16.F32.PACK_AB R179, R179, R50 ;  /* 0x00000032b3b3723e */ /* 0x000fc600000010ff */
[----:B------:R-:W-:Y:S02]  /*4af0*/  FADD.FTZ R47, R23, R32 ;  /* 0x00000020172f7221 */ /* 0x000fe40000010000 */
[----:B------:R-:W0:Y:S01]  /*4b00*/  MUFU.EX2 R58, R58 ;  /* 0x0000003a003a7308 */ /* 0x000e220000000800 */
[----:B-1----:R-:W-:Y:S01]  /*4b10*/  FADD.FTZ R18, R54, R45 ;  /* 0x0000002d36127221 */ /* 0x002fe20000010000 */
[----:B------:R-:W-:-:S06]  /*4b20*/  FADD.FTZ R32, R96, R47 ;  /* 0x0000002f60207221 */ /* 0x000fcc0000010000 */
        /* <DEDUP_REMOVED lines=37> */
[----:B-1----:R-:W-:Y:S01]  /*4d80*/  FADD.FTZ R24, R28, R11 ;  /* 0x0000000b1c187221 */ /* 0x002fe20000010000 */
[----:B------:R-:W-:-:S03]  /*4d90*/  F2FP.BF16.F32.PACK_AB R158, R41, R28 ;  /* 0x0000001c299e723e */ /* 0x000fc600000010ff */
[----:B------:R-:W-:-:S03]  /*4da0*/  FADD.FTZ R11, R41, R24 ;  /* 0x00000018290b7221 */ /* 0x000fc60000010000 */
        /* <DEDUP_REMOVED lines=35> */
[----:B0-----:R-:W-:Y:S01]  /*4fe0*/  FADD.FTZ R4, R102, R11 ;  /* 0x0000000b66047221 */ /* 0x001fe20000010000 */
[C---:B-1----:R-:W-:Y:S01]  /*4ff0*/  FADD.FTZ R5, R35.reuse, R24 ;  /* 0x0000001823057221 */ /* 0x042fe20000010000 */
[----:B------:R-:W-:Y:S02]  /*5000*/  F2FP.BF16.F32.PACK_AB R154, R35, R26 ;  /* 0x0000001a239a723e */ /* 0x000fe400000010ff */
[C---:B--2---:R-:W-:Y:S01]  /*5010*/  FADD.FTZ R4, R19.reuse, R4 ;  /* 0x0000000413047221 */ /* 0x044fe20000010000 */
[----:B------:R-:W-:Y:S01]  /*5020*/  F2FP.BF16.F32.PACK_AB R155, R19, R102 ;  /* 0x00000066139b723e */ /* 0x000fe200000010ff */
[----:B------:R-:W-:Y:S06]  /*5030*/  @P1 BRA `(.L_x_1089) ;  /* 0x00000000004c1947 */ /* 0x000fec0003800000 */
[----:B------:R-:W-:Y:S01]  /*5040*/  ISETP.LT.AND P1, PT, RZ, UR45, PT ;  /* 0x0000002dff007c0c */ /* 0x000fe2000bf21270 */
[----:B------:R-:W-:-:S12]  /*5050*/  UIADD3 UR11, UR45, -0x1, URZ ;  /* 0xffffffff2d0b7890 */ /* 0x000fd8000fffe03f */
[----:B------:R-:W-:Y:S05]  /*5060*/  @P1 BRA `(.L_x_1090) ;  /* 0x0000000000201947 */ /* 0x000fea0003800000 */
[----:B------:R-:W-:Y:S01]  /*5070*/  ULDC UR14, c[0x0][0x9e4] ;  /* 0x00027900000e7ab9 */ /* 0x000fe20000000800 */
[----:B------:R-:W-:Y:S02]  /*5080*/  UIADD3 UR11, -UR45, URZ, URZ ;  /* 0x0000003f2d0b7290 */ /* 0x000fe4000fffe13f */
[----:B------:R-:W-:-:S11]  /*5090*/  UISETP.NE.AND UP0, UPT, UR14, 0x1, UPT ;  /* 0x000000010e00788c */ /* 0x000fd6000bf05270 */
[----:B------:R-:W-:Y:S02]  /*50a0*/  @UP0 ULDC.64 UR18, c[0x0][0x9e8] ;  /* 0x00027a0000120ab9 */ /* 0x000fe40000000a00 */
[----:B------:R-:W-:-:S04]  /*50b0*/  UIMAD.WIDE.U32 UR6, UR11, UR18, URZ ;  /* 0x000000120b0672a5 */ /* 0x000fc8000f8e003f */
[----:B------:R-:W-:-:S04]  /*50c0*/  @UP0 USHF.R.U32.HI UR11, URZ, UR19, UR7 ;  /* 0x000000133f0b0299 */ /* 0x000fc80008011607 */
[----:B------:R-:W-:Y:S01]  /*50d0*/  ULOP3.LUT UR11, URZ, UR11, URZ, 0x33, !UPT ;  /* 0x0000000b3f0b7292 */ /* 0x000fe2000f8e333f */
[----:B------:R-:W-:Y:S11]  /*50e0*/  BRA `(.L_x_1091) ;  /* 0x0000000000147947 */ /* 0x000ff60003800000 */
.L_x_1090:
[----:B------:R-:W-:Y:S02]  /*50f0*/  ULDC UR14, c[0x0][0x9e4] ;  /* 0x00027900000e7ab9 */ /* 0x000fe40000000800 */
[----:B------:R-:W-:-:S11]  /*5100*/  UISETP.NE.AND UP0, UPT, UR14, 0x1, UPT ;  /* 0x000000010e00788c */ /* 0x000fd6000bf05270 */
[----:B------:R-:W-:Y:S02]  /*5110*/  @UP0 ULDC.64 UR18, c[0x0][0x9e8] ;  /* 0x00027a0000120ab9 */ /* 0x000fe40000000a00 */
[----:B------:R-:W-:-:S04]  /*5120*/  UIMAD.WIDE.U32 UR6, UR11, UR18, URZ ;  /* 0x000000120b0672a5 */ /* 0x000fc8000f8e003f */
[----:B------:R-:W-:-:S12]  /*5130*/  @UP0 USHF.R.U32.HI UR11, URZ, UR19, UR7 ;  /* 0x000000133f0b0299 */ /* 0x000fd80008011607 */
.L_x_1091:
[----:B------:R-:W-:-:S04]  /*5140*/  UIMAD UR11, UR11, UR14, UR14 ;  /* 0x0000000e0b0b72a4 */ /* 0x000fc8000f8e020e */
[----:B------:R-:W-:-:S04]  /*5150*/  UISETP.LT.AND UP0, UPT, UR10, UR11, UPT ;  /* 0x0000000b0a00728c */ /* 0x000fc8000bf01270 */
[----:B------:R-:W-:-:S12]  /*5160*/  USEL UR10, UR10, UR11, UP0 ;  /* 0x0000000b0a0a7287 */ /* 0x000fd80008000000 */
.L_x_1089:
[----:B------:R-:W-:Y:S01]  /*5170*/  USHF.R.S32.HI UR6, URZ, 0x1f, UR10 ;  /* 0x0000001f3f067899 */ /* 0x000fe2000801140a */
[----:B------:R-:W-:Y:S01]  /*5180*/  CS2R R150, SRZ ;  /* 0x0000000000967805 */ /* 0x000fe2000001ff00 */
[----:B------:R-:W-:Y:S01]  /*5190*/  UMOV UR46, URZ ;  /* 0x0000003f002e7c82 */ /* 0x000fe20008000000 */
[----:B------:R-:W-:Y:S01]  /*51a0*/  UMOV UR45, URZ ;  /* 0x0000003f002d7c82 */ /* 0x000fe20008000000 */
[----:B------:R-:W-:Y:S01]  /*51b0*/  ULEA.HI UR6, UR6, UR10, URZ, 0x7 ;  /* 0x0000000a06067291 */ /* 0x000fe2000f8f383f */
[----:B------:R-:W-:Y:S02]  /*51c0*/  CS2R R148, SRZ ;  /* 0x0000000000947805 */ /* 0x000fe4000001ff00 */
[----:B------:R-:W-:Y:S02]  /*51d0*/  CS2R R146, SRZ ;  /* 0x0000000000927805 */ /* 0x000fe4000001ff00 */
[----:B------:R-:W-:Y:S01]  /*51e0*/  CS2R R144, SRZ ;  /* 0x0000000000907805 */ /* 0x000fe2000001ff00 */
[----:B------:R-:W-:Y:S01]  /*51f0*/  USHF.R.S32.HI UR6, URZ, 0x7, UR6 ;  /* 0x000000073f067899 */ /* 0x000fe20008011406 */
[----:B------:R-:W-:-:S02]  /*5200*/  CS2R R142, SRZ ;  /* 0x00000000008e7805 */ /* 0x000fc4000001ff00 */
[----:B------:R-:W-:Y:S02]  /*5210*/  CS2R R140, SRZ ;  /* 0x00000000008c7805 */ /* 0x000fe4000001ff00 */
[----:B------:R-:W-:Y:S01]  /*5220*/  CS2R R138, SRZ ;  /* 0x00000000008a7805 */ /* 0x000fe2000001ff00 */
[----:B------:R-:W-:Y:S01]  /*5230*/  UISETP.LT.AND UP0, UPT, UR38, UR6, UPT ;  /* 0x000000062600728c */ /* 0x000fe2000bf01270 */
[----:B------:R-:W-:Y:S02]  /*5240*/  CS2R R136, SRZ ;  /* 0x0000000000887805 */ /* 0x000fe4000001ff00 */
[----:B------:R-:W-:Y:S02]  /*5250*/  CS2R R134, SRZ ;  /* 0x0000000000867805 */ /* 0x000fe4000001ff00 */
[----:B------:R-:W-:Y:S01]  /*5260*/  CS2R R132, SRZ ;  /* 0x0000000000847805 */ /* 0x000fe2000001ff00 */
[----:B------:R-:W-:Y:S01]  /*5270*/  USEL UR54, UR38, UR6, !UP0 ;  /* 0x0000000626367287 */ /* 0x000fe2000c000000 */
[----:B------:R-:W-:-:S02]  /*5280*/  CS2R R130, SRZ ;  /* 0x0000000000827805 */ /* 0x000fc4000001ff00 */
[----:B------:R-:W-:Y:S02]  /*5290*/  CS2R R128, SRZ ;  /* 0x0000000000807805 */ /* 0x000fe4000001ff00 */
[----:B------:R-:W-:Y:S02]  /*52a0*/  CS2R R126, SRZ ;  /* 0x00000000007e7805 */ /* 0x000fe4000001ff00 */
[----:B------:R-:W-:Y:S02]  /*52b0*/  CS2R R124, SRZ ;  /* 0x00000000007c7805 */ /* 0x000fe4000001ff00 */
[----:B------:R-:W-:Y:S02]  /*52c0*/  CS2R R122, SRZ ;  /* 0x00000000007a7805 */ /* 0x000fe4000001ff00 */
[----:B------:R-:W-:Y:S02]  /*52d0*/  ISETP.GE.AND P1, PT, R15, UR54, PT ;  /* 0x000000360f007c0c */ /* 0x000fe4000bf26270 */
        /* <DEDUP_REMOVED lines=16> */
[----:B------:R-:W-:Y:S01]  /*53e0*/  CS2R R88, SRZ ;  /* 0x0000000000587805 */ /* 0x000fe2000001ff00 */
[----:B------:R-:W-:Y:S06]  /*53f0*/  @!P1 BRA `(.L_x_1092) ;  /* 0x0000003800749947 */ /* 0x000fec0003800000 */
[----:B------:R-:W-:Y:S01]  /*5400*/  IMAD.MOV.U32 R12, RZ, RZ, R14 ;  /* 0x000000ffff0c7224 */ /* 0x000fe200078e000e */
[----:B------:R-:W-:Y:S01]  /*5410*/  MOV R13, R15 ;  /* 0x0000000f000d7202 */ /* 0x000fe20000000f00 */
[----:B------:R-:W-:Y:S01]  /*5420*/  IMAD.MOV.U32 R11, RZ, RZ, R10 ;  /* 0x000000ffff0b7224 */ /* 0x000fe200078e000a */
[----:B------:R-:W-:Y:S01]  /*5430*/  UMOV UR56, URZ ;  /* 0x0000003f00387c82 */ /* 0x000fe20008000000 */
[----:B------:R-:W-:Y:S01]  /*5440*/  IMAD.MOV.U32 R151, RZ, RZ, RZ ;  /* 0x000000ffff977224 */ /* 0x000fe200078e00ff */
[----:B------:R-:W-:Y:S01]  /*5450*/  UMOV UR55, URZ ;  /* 0x0000003f00377c82 */ /* 0x000fe20008000000 */
[----:B------:R-:W-:Y:S01]  /*5460*/  ULDC UR50, c[0x0][0x9e4] ;  /* 0x0002790000327ab9 */ /* 0x000fe20000000800 */
[----:B------:R-:W-:Y:S01]  /*5470*/  ULDC UR51, c[0x0][0x2f0] ;  /* 0x0000bc0000337ab9 */ /* 0x000fe20000000800 */
[----:B------:R-:W-:Y:S01]  /*5480*/  ULDC UR53, c[0x0][0x9d8] ;  /* 0x0002760000357ab9 */ /* 0x000fe20000000800 */
[----:B------:R-:W-:-:S05]  /*5490*/  ULDC UR52, c[0x0][0x9e0] ;  /* 0x0002780000347ab9 */ /* 0x000fca0000000800 */
.L_x_1111:
[----:B------:R-:W-:Y:S01]  /*54a0*/  ISETP.NE.AND P2, PT, RZ, UR39, PT ;  /* 0x00000027ff007c0c */ /* 0x000fe2000bf45270 */
[----:B------:R-:W-:-:S04]  /*54b0*/  UISETP.NE.AND UP0, UPT, UR55, 0x1, UPT ;  /* 0x000000013700788c */ /* 0x000fc8000bf05270 */
[----:B------:R-:W-:-:S04]  /*54c0*/  USEL UR45, URZ, 0x1, UP0 ;  /* 0x000000013f2d7887 */ /* 0x000fc80008000000 */
[----:B------:R-:W-:-:S04]  /*54d0*/  ULOP3.LUT UR45, UR56, UR45, URZ, 0x3c, !UPT ;  /* 0x0000002d382d7292 */ /* 0x000fc8000f8e3c3f */
[----:B------:R-:W-:Y:S08]  /*54e0*/  @P2 BRA `(.L_x_1093) ;  /* 0x0000000000382947 */ /* 0x000ff00003800000 */
[----:B------:R-:W-:Y:S05]  /*54f0*/  @!P0 BRA `(.L_x_1094) ;  /* 0x0000000000048947 */ /* 0x000fea0003800000 */
[----:B------:R-:W-:Y:S01]  /*5500*/  BPT.TRAP 0x1 ;  /* 0x000000040000795c */ /* 0x000fe20000300000 */
.L_x_1094:
[----:B------:R-:W-:Y:S01]  /*5510*/  UIADD3 UR6, UR55, 0x1, URZ ;  /* 0x0000000137067890 */ /* 0x000fe2000fffe03f */
[----:B------:R-:W-:-:S03]  /*5520*/  IMAD.U32 R8, RZ, RZ, UR45 ;  /* 0x0000002dff087e24 */ /* 0x000fc6000f8e00ff */
[----:B------:R-:W-:Y:S02]  /*5530*/  UISETP.NE.AND UP0, UPT, UR6, 0x2, UPT ;  /* 0x000000020600788c */ /* 0x000fe4000bf05270 */
[----:B------:R-:W-:Y:S02]  /*5540*/  SHF.L.U32 R8, R8, 0x1f, RZ ;  /* 0x0000001f08087819 */ /* 0x000fe400000006ff */
[----:B------:R-:W-:-:S04]  /*5550*/  USEL UR6, UR6, URZ, UP0 ;  /* 0x0000003f06067287 */ /* 0x000fc80008000000 */
[----:B------:R-:W-:-:S09]  /*5560*/  ULEA UR6, UR6, UR40, 0x3 ;  /* 0x0000002806067291 */ /* 0x000fd2000f8e183f */
[----:B------:R0:W1:Y:S01]  /*5570*/  SYNCS.PHASECHK.TRANS64.TRYWAIT P1, [UR6+0x28830], R8 ;  /* 0x02883008ff0075a7 */ /* 0x0000620008020146 */
[----:B------:R-:W-:Y:S05]  /*5580*/  @!P0 BRA `(.L_x_1095) ;  /* 0x0000000000048947 */ /* 0x000fea0003800000 */
[----:B------:R-:W-:Y:S01]  /*5590*/  BPT.TRAP 0x1 ;  /* 0x000000040000795c */ /* 0x000fe20000300000 */
.L_x_1095:
[----:B-1----:R-:W-:Y:S05]  /*55a0*/  @P1 BRA `(.L_x_1093) ;  /* 0x0000000000081947 */ /* 0x002fea0003800000 */
[----:B------:R-:W1:Y:S02]  /*55b0*/  SYNCS.PHASECHK.TRANS64.TRYWAIT P1, [UR6+0x28830], R8 ;  /* 0x02883008ff0075a7 */ /* 0x000e640008020146 */
[----:B-1----:R-:W-:Y:S05]  /*55c0*/  @!P1 BRA `(.L_x_1096) ;  /* 0x000000fc00f09947 */ /* 0x002fea0003800000 */
.L_x_1093:
        /* <DEDUP_REMOVED lines=13> */
[----:B------:R-:W-:Y:S02]  /*56a0*/  UIADD3 UR6, UR34, 0x2, URZ ;  /* 0x0000000222067890 */ /* 0x000fe4000fffe03f */
        /* <DEDUP_REMOVED lines=36> */
.L_x_1098:
[----:B------:R-:W-:Y:S01]  /*58f0*/  ULEA UR6, UR55, UR40, 0x3 ;  /* 0x0000002837067291 */ /* 0x000fe2000f8e183f */
[----:B------:R-:W-:-:S05]  /*5900*/  IMAD.U32 R8, RZ, RZ, UR56 ;  /* 0x00000038ff087e24 */ /* 0x000fca000f8e00ff */
[----:B------:R-:W-:-:S04]  /*5910*/  SHF.L.U32 R8, R8, 0x1f, RZ ;  /* 0x0000001f08087819 */ /* 0x000fc800000006ff */
[----:B------:R0:W1:Y:S01]  /*5920*/  SYNCS.PHASECHK.TRANS64.TRYWAIT P1, [UR6+0x28850], R8 ;  /* 0x02885008ff0075a7 */ /* 0x0000620008020146 */
[----:B------:R-:W-:Y:S05]  /*5930*/  @!P0 BRA `(.L_x_1099) ;  /* 0x0000000000048947 */ /* 0x000fea0003800000 */
[----:B------:R-:W-:Y:S01]  /*5940*/  BPT.TRAP 0x1 ;  /* 0x000000040000795c */ /* 0x000fe20000300000 */
.L_x_1099:
[----:B-1----:R-:W-:Y:S05]  /*5950*/  @P1 BRA `(.L_x_1097) ;  /* 0x0000000000081947 */ /* 0x002fea0003800000 */
[----:B------:R-:W1:Y:S02]  /*5960*/  SYNCS.PHASECHK.TRANS64.TRYWAIT P1, [UR6+0x28850], R8 ;  /* 0x02885008ff0075a7 */ /* 0x000e640008020146 */
[----:B-1----:R-:W-:Y:S05]  /*5970*/  @!P1 BRA `(.L_x_1100) ;  /* 0x000000fc001c9947 */ /* 0x002fea0003800000 */
.L_x_1097:
        /* <DEDUP_REMOVED lines=49> */
.L_x_1101:
[----:B------:R-:W-:Y:S01]  /*5c90*/  UISETP.NE.AND UP1, UPT, UR42, URZ, UPT ;  /* 0x0000003f2a00728c */ /* 0x000fe2000bf25270 */
[----:B------:R-:W-:Y:S01]  /*5ca0*/  FMUL.FTZ R152, R28, UR53 ;  /* 0x000000351c987c20 */ /* 0x000fe20008410000 */
[----:B------:R-:W-:Y:S01]  /*5cb0*/  FMUL.FTZ R159, R49, UR53 ;  /* 0x00000035319f7c20 */ /* 0x000fe20008410000 */
[----:B------:R-:W-:Y:S01]  /*5cc0*/  FMUL.FTZ R28, R51, UR53 ;  /* 0x00000035331c7c20 */ /* 0x000fe20008410000 */
[----:B------:R-:W-:Y:S01]  /*5cd0*/  FMUL.FTZ R51, R52, UR53 ;  /* 0x0000003534337c20 */ /* 0x000fe20008410000 */
[----:B------:R-:W-:Y:S01]  /*5ce0*/  FMUL.FTZ R52, R53, UR53 ;  /* 0x0000003535347c20 */ /* 0x000fe20008410000 */
[----:B------:R-:W-:Y:S01]  /*5cf0*/  PLOP3.LUT P1, PT, PT, PT, UP1, 0x80, 0x0 ;  /* 0x000000000000781c */ /* 0x000fe20003f2f018 */
[----:B0-----:R-:W0:Y:S01]  /*5d00*/  LDC R8, c[0x0][0x288] ;  /* 0x0000a200ff087b82 */ /* 0x001e220000000800 */
[----:B------:R-:W-:Y:S01]  /*5d10*/  PLOP3.LUT P2, PT, PT, PT, UP1, 0x80, 0x0 ;  /* 0x000000000000781c */ /* 0x000fe20003f4f018 */
[----:B------:R-:W-:Y:S01]  /*5d20*/  FMUL.FTZ R53, R56, UR53 ;  /* 0x0000003538357c20 */ /* 0x000fe20008410000 */
[----:B------:R-:W-:Y:S01]  /*5d30*/  FMUL.FTZ R56, R61, UR53 ;  /* 0x000000353d387c20 */ /* 0x000fe20008410000 */
[----:B------:R-:W-:Y:S01]  /*5d40*/  @UP1 ULDC UR7, c[0x0][0x44c] ;  /* 0x0001130000071ab9 */ /* 0x000fe20000000800 */
[----:B------:R-:W-:-:S02]  /*5d50*/  IMAD.MOV.U32 R61, RZ, RZ, R0 ;  /* 0x000000ffff3d7224 */ /* 0x000fc400078e0000 */
[----:B------:R-:W-:Y:S01]  /*5d60*/  FMUL.FTZ R15, R27, UR53 ;  /* 0x000000351b0f7c20 */ /* 0x000fe20008410000 */
[----:B------:R-:W-:Y:S02]  /*5d70*/  IMAD.SHL.U32 R180, R13, 0x80, RZ ;  /* 0x000000800db47824 */ /* 0x000fe400078e00ff */
[----:B------:R-:W-:Y:S01]  /*5d80*/  FMUL.FTZ R17, R31, UR53 ;  /* 0x000000351f117c20 */ /* 0x000fe20008410000 */
[----:B------:R-:W-:Y:S01]  /*5d90*/  FMUL.FTZ R27, R50, UR53 ;  /* 0x00000035321b7c20 */ /* 0x000fe20008410000 */
[----:B------:R-:W-:Y:S01]  /*5da0*/  FMUL.FTZ R31, R58, UR53 ;  /* 0x000000353a1f7c20 */ /* 0x000fe20008410000 */
[----:B------:R-:W-:Y:S01]  /*5db0*/  UISETP.NE.AND UP0, UPT, UR41, URZ, UPT ;  /* 0x0000003f2900728c */ /* 0x000fe2000bf05270 */
[----:B------:R-:W-:Y:S01]  /*5dc0*/  @P1 IMAD.HI.U32 R49, R0, UR7, RZ ;  /* 0x0000000700311c27 */ /* 0x000fe2000f8e00ff */
[----:B------:R-:W-:Y:S01]  /*5dd0*/  @UP1 ULDC UR7, c[0x0][0x450] ;  /* 0x0001140000071ab9 */ /* 0x000fe20000000800 */
[----:B------:R-:W-:Y:S02]  /*5de0*/  IADD3 R50, -R180, 0x1, RZ ;  /* 0x00000001b4327810 */ /* 0x000fe40007ffe1ff */
[----:B------:R-:W-:Y:S01]  /*5df0*/  FMUL.FTZ R153, R29, UR53 ;  /* 0x000000351d997c20 */ /* 0x000fe20008410000 */
[----:B------:R-:W-:Y:S01]  /*5e00*/  FMUL.FTZ R18, R30, UR53 ;  /* 0x000000351e127c20 */ /* 0x000fe20008410000 */
[----:B------:R-:W-:Y:S01]  /*5e10*/  @P2 SHF.R.U32.HI R61, RZ, UR7, R49 ;  /* 0x00000007ff3d2c19 */ /* 0x000fe20008011631 */
[----:B------:R-:W-:Y:S01]  /*5e20*/  FMUL.FTZ R154, R32, UR53 ;  /* 0x00000035209a7c20 */ /* 0x000fe20008410000 */
[----:B------:R-:W-:Y:S01]  /*5e30*/  FMUL.FTZ R9, R24, UR53 ;  /* 0x0000003518097c20 */ /* 0x000fe20008410000 */
[----:B------:R-:W-:Y:S01]  /*5e40*/  FMUL.FTZ R10, R25, UR53 ;  /* 0x00000035190a7c20 */ /* 0x000fe20008410000 */
[----:B------:R-:W-:Y:S01]  /*5e50*/  FMUL.FTZ R14, R26, UR53 ;  /* 0x000000351a0e7c20 */ /* 0x000fe20008410000 */
[----:B------:R-:W1:Y:S01]  /*5e60*/  SHFL.IDX PT, R58, R61, RZ, 0x1c1f ;  /* 0x001c1fff3d3a7589 */ /* 0x000e6200000e0000 */
[----:B------:R-:W-:Y:S01]  /*5e70*/  FMUL.FTZ R29, R54, UR53 ;  /* 0x00000035361d7c20 */ /* 0x000fe20008410000 */
[----:B------:R-:W-:Y:S01]  /*5e80*/  FMUL.FTZ R30, R55, UR53 ;  /* 0x00000035371e7c20 */ /* 0x000fe20008410000 */
[----:B------:R-:W-:Y:S01]  /*5e90*/  FMUL.FTZ R32, R59, UR53 ;  /* 0x000000353b207c20 */ /* 0x000fe20008410000 */
[----:B------:R-:W-:Y:S01]  /*5ea0*/  ULEA UR6, UR46, UR40, 0x3 ;  /* 0x000000282e067291 */ /* 0x000fe2000f8e183f */
        /* <DEDUP_REMOVED lines=45> */
[----:B------:R-:W-:Y:S01]  /*6180*/  UIADD3 UR6, UR6, 0x28840, URZ ;  /* 0x0002884006067890 */ /* 0x000fe2000fffe03f */
[----:B------:R-:W-:Y:S01]  /*6190*/  PLOP3.LUT P1, PT, PT, PT, UP0, 0x40, 0x0 ;  /* 0x000000000000781c */ /* 0x000fe20003f2e808 */
[----:B------:R2:W3:Y:S01]  /*61a0*/  MUFU.TANH R64, R69 ;  /* 0x0000004500407308 */ /* 0x0004e20000002400 */
[----:B------:R-:W-:Y:S01]  /*61b0*/  IMAD R59, R2, UR51, R59 ;  /* 0x00000033023b7c24 */ /* 0x000fe2000f8e023b */
[----:B------:R-:W-:-:S03]  /*61c0*/  UPRMT UR6, UR43, 0x654, UR6 ;  /* 0x000006542b067896 */ /* 0x000fc60008000006 */
[----:B0-----:R-:W-:-:S03]  /*61d0*/  IMAD.IADD R59, R59, 0x1, -R8 ;  /* 0x000000013b3b7824 */ /* 0x001fc600078e0a08 */
[----:B------:R-:W0:Y:S01]  /*61e0*/  MUFU.TANH R9, R9 ;  /* 0x0000000900097308 */ /* 0x000e220000002400 */
[C---:B------:R-:W-:Y:S02]  /*61f0*/  VIADD R79, R59.reuse, UR52 ;  /* 0x000000343b4f7c36 */ /* 0x040fe40008000000 */
[----:B------:R-:W-:Y:S01]  /*6200*/  VIADD R83, R59, UR47 ;  /* 0x0000002f3b537c36 */ /* 0x000fe20008000000 */
[----:B------:R-:W-:Y:S02]  /*6210*/  SYNCS.ARRIVE.TRANS64.RED.A1T0 RZ, [UR6], RZ ;  /* 0x000000ffffff79a7 */ /* 0x000fe40008100406 */
[----:B-1----:R-:W-:Y:S01]  /*6220*/  IADD3 R63, R79, R58, RZ ;  /* 0x0000003a4f3f7210 */ /* 0x002fe20007ffe0ff */
[----:B------:R-:W-:Y:S01]  /*6230*/  IMAD.IADD R65, R83, 0x1, R58 ;  /* 0x0000000153417824 */ /* 0x000fe200078e023a */
[----:B------:R-:W1:Y:S08]  /*6240*/  MUFU.TANH R10, R10 ;  /* 0x0000000a000a7308 */ /* 0x000e700000002400 */
[----:B------:R-:W4:Y:S08]  /*6250*/  MUFU.TANH R14, R14 ;  /* 0x0000000e000e7308 */ /* 0x000f300000002400 */
        /* <DEDUP_REMOVED lines=44> */
[----:B------:R2:W0:Y:S08]  /*6520*/  MUFU.TANH R62, R72 ;  /* 0x00000048003e7308 */ /* 0x0004300000002400 */
[----:B------:R-:W0:Y:S08]  /*6530*/  MUFU.TANH R73, R73 ;  /* 0x0000004900497308 */ /* 0x000e300000002400 */
        /* <DEDUP_REMOVED lines=20> */
[----:B------:R-:W-:Y:S01]  /*6680*/  IMAD.U32 R68, RZ, RZ, UR50 ;  /* 0x00000032ff447e24 */ /* 0x000fe2000f8e00ff */
[----:B------:R-:W-:-:S04]  /*6690*/  LOP3.LUT R67, RZ, R67, RZ, 0x33, !PT ;  /* 0x00000043ff437212 */ /* 0x000fc800078e33ff */
[----:B------:R-:W-:-:S13]  /*66a0*/  ISETP.NE.AND P1, PT, R68, 0x1, PT ;  /* 0x000000014400780c */ /* 0x000fda0003f25270 */
[----:B------:R-:W1:Y:S02]  /*66b0*/  @P1 LDC.64 R58, c[0x0][0x9e8] ;  /* 0x00027a00ff3a1b82 */ /* 0x000e640000000a00 */
[----:B-1----:R-:W-:-:S05]  /*66c0*/  @P1 IMAD.HI.U32 R58, R67, R58, RZ ;  /* 0x0000003a433a1227 */ /* 0x002fca00078e00ff */
[----:B------:R-:W-:-:S04]  /*66d0*/  @P1 SHF.R.U32.HI R67, RZ, R59, R58 ;  /* 0x0000003bff431219 */ /* 0x000fc8000001163a */
[----:B------:R-:W-:Y:S01]  /*66e0*/  LOP3.LUT R67, RZ, R67, RZ, 0x33, !PT ;  /* 0x00000043ff437212 */ /* 0x000fe200078e33ff */
[----:B------:R-:W-:Y:S06]  /*66f0*/  BRA `(.L_x_1105) ;  /* 0x0000000000147947 */ /* 0x000fec0003800000 */
.L_x_1104:
[----:B------:R-:W-:-:S05]  /*6700*/  IMAD.U32 R68, RZ, RZ, UR50 ;  /* 0x00000032ff447e24 */ /* 0x000fca000f8e00ff */
[----:B------:R-:W-:-:S13]  /*6710*/  ISETP.NE.AND P1, PT, R68, 0x1, PT ;  /* 0x000000014400780c */ /* 0x000fda0003f25270 */
[----:B------:R-:W1:Y:S02]  /*6720*/  @P1 LDC.64 R58, c[0x0][0x9e8] ;  /* 0x00027a00ff3a1b82 */ /* 0x000e640000000a00 */
[----:B-1----:R-:W-:-:S05]  /*6730*/  @P1 IMAD.HI.U32 R58, R67, R58, RZ ;  /* 0x0000003a433a1227 */ /* 0x002fca00078e00ff */
[----:B------:R-:W-:-:S07]  /*6740*/  @P1 SHF.R.U32.HI R67, RZ, R59, R58 ;  /* 0x0000003bff431219 */ /* 0x000fce000001163a */
.L_x_1105:
[----:B------:R-:W-:Y:S05]  /*6750*/  BSYNC B0 ;  /* 0x0000000000007941 */ /* 0x000fea0003800000 */
.L_x_1103:
[----:B------:R-:W-:-:S04]  /*6760*/  IMAD R58, R67, R68, -R180 ;  /* 0x00000044433a7224 */ /* 0x000fc800078e0ab4 */
[----:B------:R-:W-:-:S05]  /*6770*/  IMAD R58, R3, -0x2, R58 ;  /* 0xfffffffe033a7824 */ /* 0x000fca00078e023a */
[----:B------:R-:W-:Y:S02]  /*6780*/  VIADDMNMX R63, R58, R68, R63, PT ;  /* 0x000000443a3f7246 */ /* 0x000fe4000380013f */
[----:B------:R-:W-:-:S07]  /*6790*/  VIMNMX R65, R65, R58, !PT ;  /* 0x0000003a41417248 */ /* 0x000fce0007fe0100 */
.L_x_1102:
[----:B------:R-:W-:Y:S01]  /*67a0*/  ISETP.GT.AND P1, PT, R13, -0x1, PT ;  /* 0xffffffff0d00780c */ /* 0x000fe20003f24270 */
[----:B------:R-:W1:Y:S01]  /*67b0*/  SHFL.IDX PT, R182, R61, 0x1, 0x1c1f ;  /* 0x003c1f003db67f89 */ /* 0x000e6200000e0000 */
[----:B------:R-:W-:Y:S02]  /*67c0*/  UISETP.NE.AND UP0, UPT, UR41, URZ, UPT ;  /* 0x0000003f2900728c */ /* 0x000fe4000bf05270 */
[C---:B------:R-:W-:Y:S02]  /*67d0*/  ISETP.GT.AND P3, PT, R65.reuse, 0x8, P1 ;  /* 0x000000084100780c */ /* 0x040fe40000f64270 */
[----:B------:R-:W-:Y:S02]  /*67e0*/  ISETP.GT.AND P6, PT, R65, RZ, P1 ;  /* 0x000000ff4100720c */ /* 0x000fe40000fc4270 */
[----:B------:R-:W-:Y:S02]  /*67f0*/  ISETP.LT.OR P3, PT, R63, 0x9, P3 ;  /* 0x000000093f00780c */ /* 0x000fe40001f61670 */
[----:B------:R-:W-:-:S02]  /*6800*/  ISETP.GT.AND P2, PT, R65, 0x1, P1 ;  /* 0x000000014100780c */ /* 0x000fc40000f44270 */
[----:B0-----:R-:W-:Y:S02]  /*6810*/  FSEL R176, R152, -INF , !P3 ;  /* 0xff80000098b07808 */ /* 0x001fe40005800000 */
[----:B------:R-:W-:Y:S02]  /*6820*/  ISETP.GT.AND P3, PT, R65, 0x19, P1 ;  /* 0x000000194100780c */ /* 0x000fe40000f64270 */
[C---:B------:R-:W-:Y:S02]  /*6830*/  ISETP.LT.OR P6, PT, R63.reuse, 0x1, P6 ;  /* 0x000000013f00780c */ /* 0x040fe400037c1670 */
[C---:B------:R-:W-:Y:S02]  /*6840*/  ISETP.LT.OR P2, PT, R63.reuse, 0x2, P2 ;  /* 0x000000023f00780c */ /* 0x040fe40001741670 */
[----:B------:R-:W-:Y:S02]  /*6850*/  ISETP.LT.OR P3, PT, R63, 0x1a, P3 ;  /* 0x0000001a3f00780c */ /* 0x000fe40001f61670 */
[----:B------:R-:W-:-:S02]  /*6860*/  FSEL R160, R9, -INF , !P6 ;  /* 0xff80000009a07808 */ /* 0x000fc40007000000 */
[----:B------:R-:W-:Y:S02]  /*6870*/  FSEL R162, R10, -INF , !P2 ;  /* 0xff8000000aa27808 */ /* 0x000fe40005000000 */
[C---:B------:R-:W-:Y:S02]  /*6880*/  ISETP.GT.AND P5, PT, R65.reuse, 0x9, P1 ;  /* 0x000000094100780c */ /* 0x040fe40000fa4270 */
[C---:B------:R-:W-:Y:S02]  /*6890*/  ISETP.GT.AND P4, PT, R65.reuse, 0x10, P1 ;  /* 0x000000104100780c */ /* 0x040fe40000f84270 */
[C---:B------:R-:W-:Y:S02]  /*68a0*/  ISETP.GT.AND P6, PT, R65.reuse, 0x11, P1 ;  /* 0x000000114100780c */ /* 0x040fe40000fc4270 */
[----:B------:R-:W-:Y:S02]  /*68b0*/  ISETP.GT.AND P2, PT, R65, 0x18, P1 ;  /* 0x000000184100780c */ /* 0x000fe40000f44270 */
[----:B------:R-:W-:Y:S01]  /*68c0*/  FSEL R174, R37, -INF , !P3 ;  /* 0xff80000025ae7808 */ /* 0x000fe20005800000 */
[----:B-1----:R-:W-:Y:S01]  /*68d0*/  IMAD.IADD R37, R79, 0x1, R182 ;  /* 0x000000014f257824 */ /* 0x002fe200078e02b6 */
[----:B------:R-:W-:-:S02]  /*68e0*/  ISETP.GT.AND P3, PT, R65, 0x30, P1 ;  /* 0x000000304100780c */ /* 0x000fc40000f64270 */
[C---:B------:R-:W-:Y:S02]  /*68f0*/  ISETP.LT.OR P5, PT, R63.reuse, 0xa, P5 ;  /* 0x0000000a3f00780c */ /* 0x040fe40002fa1670 */
[C---:B------:R-:W-:Y:S02]  /*6900*/  ISETP.LT.OR P4, PT, R63.reuse, 0x11, P4 ;  /* 0x000000113f00780c */ /* 0x040fe40002781670 */
[C---:B------:R-:W-:Y:S02]  /*6910*/  ISETP.LT.OR P6, PT, R63.reuse, 0x12, P6 ;  /* 0x000000123f00780c */ /* 0x040fe400037c1670 */
[C---:B------:R-:W-:Y:S02]  /*6920*/  ISETP.LT.OR P2, PT, R63.reuse, 0x19, P2 ;  /* 0x000000193f00780c */ /* 0x040fe40001741670 */
[----:B------:R-:W-:Y:S02]  /*6930*/  ISETP.LT.OR P3, PT, R63, 0x31, P3 ;  /* 0x000000313f00780c */ /* 0x000fe40001f61670 */
[----:B------:R-:W-:-:S02]  /*6940*/  FSEL R170, R153, -INF , !P5 ;  /* 0xff80000099aa7808 */ /* 0x000fc40006800000 */
[----:B------:R-:W-:Y:S02]  /*6950*/  FSEL R168, R154, -INF , !P4 ;  /* 0xff8000009aa87808 */ /* 0x000fe40006000000 */
[----:B------:R-:W-:Y:S02]  /*6960*/  FSEL R184, R155, -INF , !P6 ;  /* 0xff8000009bb87808 */ /* 0x000fe40007000000 */
[----:B------:R-:W-:Y:S02]  /*6970*/  FSEL R178, R156, -INF , !P2 ;  /* 0xff8000009cb27808 */ /* 0x000fe40005000000 */
[C---:B------:R-:W-:Y:S02]  /*6980*/  ISETP.GT.AND P5, PT, R65.reuse, 0x20, P1 ;  /* 0x000000204100780c */ /* 0x040fe40000fa4270 */
[C---:B------:R-:W-:Y:S02]  /*6990*/  ISETP.GT.AND P4, PT, R65.reuse, 0x21, P1 ;  /* 0x000000214100780c */ /* 0x040fe40000f84270 */
[----:B------:R-:W-:-:S02]  /*69a0*/  ISETP.GT.AND P6, PT, R65, 0x28, P1 ;  /* 0x000000284100780c */ /* 0x000fc40000fc4270 */
[C---:B------:R-:W-:Y:S02]  /*69b0*/  ISETP.GT.AND P2, PT, R65.reuse, 0x29, P1 ;  /* 0x000000294100780c */ /* 0x040fe40000f44270 */
[----:B------:R-:W-:Y:S02]  /*69c0*/  FSEL R86, R48, -INF , !P3 ;  /* 0xff80000030567808 */ /* 0x000fe40005800000 */
[----:B------:R-:W-:Y:S02]  /*69d0*/  ISETP.GT.AND P3, PT, R65, 0x41, P1 ;  /* 0x000000414100780c */ /* 0x000fe40000f64270 */
[C---:B------:R-:W-:Y:S02]  /*69e0*/  ISETP.LT.OR P5, PT, R63.reuse, 0x21, P5 ;  /* 0x000000213f00780c */ /* 0x040fe40002fa1670 */
[C---:B------:R-:W-:Y:S02]  /*69f0*/  ISETP.LT.OR P4, PT, R63.reuse, 0x22, P4 ;  /* 0x000000223f00780c */ /* 0x040fe40002781670 */
[----:B------:R-:W-:-:S02]  /*6a00*/  ISETP.LT.OR P6, PT, R63, 0x29, P6 ;  /* 0x000000293f00780c */ /* 0x000fc400037c1670 */
[C---:B------:R-:W-:Y:S02]  /*6a10*/  ISETP.LT.OR P2, PT, R63.reuse, 0x2a, P2 ;  /* 0x0000002a3f00780c */ /* 0x040fe40001741670 */
[----:B------:R-:W-:Y:S02]  /*6a20*/  ISETP.LT.OR P3, PT, R63, 0x42, P3 ;  /* 0x000000423f00780c */ /* 0x000fe40001f61670 */
[----:B------:R-:W-:Y:S02]  /*6a30*/  FSEL R172, R157, -INF , !P5 ;  /* 0xff8000009dac7808 */ /* 0x000fe40006800000 */
[----:B------:R-:W-:Y:S02]  /*6a40*/  FSEL R166, R158, -INF , !P4 ;  /* 0xff8000009ea67808 */ /* 0x000fe40006000000 */
[----:B------:R-:W-:Y:S02]  /*6a50*/  FSEL R164, R44, -INF , !P6 ;  /* 0xff8000002ca47808 */ /* 0x000fe40007000000 */
[----:B------:R-:W-:Y:S01]  /*6a60*/  FSEL R152, R45, -INF , !P2 ;  /* 0xff8000002d987808 */ /* 0x000fe20005000000 */
[----:B------:R-:W-:Y:S01]  /*6a70*/  IMAD.IADD R45, R83, 0x1, R182 ;  /* 0x00000001532d7824 */ /* 0x000fe200078e02b6 */
[----:B------:R-:W-:-:S02]  /*6a80*/  ISETP.GT.AND P5, PT, R65, 0x31, P1 ;  /* 0x000000314100780c */ /* 0x000fc40000fa4270 */
[C---:B------:R-:W-:Y:S02]  /*6a90*/  ISETP.GT.AND P4, PT, R65.reuse, 0x38, P1 ;  /* 0x000000384100780c */ /* 0x040fe40000f84270 */
[C---:B------:R-:W-:Y:S02]  /*6aa0*/  ISETP.GT.AND P6, PT, R65.reuse, 0x39, P1 ;  /* 0x000000394100780c */ /* 0x040fe40000fc4270 */
[C---:B------:R-:W-:Y:S02]  /*6ab0*/  ISETP.GT.AND P2, PT, R65.reuse, 0x40, P1 ;  /* 0x000000404100780c */ /* 0x040fe40000f44270 */
[----:B------:R-:W-:Y:S02]  /*6ac0*/  FSEL R76, R54, -INF , !P3 ;  /* 0xff800000364c7808 */ /* 0x000fe40005800000 */
[----:B------:R-:W-:Y:S02]  /*6ad0*/  ISETP.GT.AND P3, PT, R65, 0x58, P1 ;  /* 0x000000584100780c */ /* 0x000fe40000f64270 */
[----:B------:R-:W-:-:S02]  /*6ae0*/  ISETP.LT.OR P5, PT, R63, 0x32, P5 ;  /* 0x000000323f00780c */ /* 0x000fc40002fa1670 */
[C---:B------:R-:W-:Y:S02]  /*6af0*/  ISETP.LT.OR P4, PT, R63.reuse, 0x39, P4 ;  /* 0x000000393f00780c */ /* 0x040fe40002781670 */
[C---:B------:R-:W-:Y:S02]  /*6b00*/  ISETP.LT.OR P6, PT, R63.reuse, 0x3a, P6 ;  /* 0x0000003a3f00780c */ /* 0x040fe400037c1670 */
[C---:B------:R-:W-:Y:S02]  /*6b10*/  ISETP.LT.OR P2, PT, R63.reuse, 0x41, P2 ;  /* 0x000000413f00780c */ /* 0x040fe40001741670 */
[----:B------:R-:W-:Y:S02]  /*6b20*/  ISETP.LT.OR P3, PT, R63, 0x59, P3 ;  /* 0x000000593f00780c */ /* 0x000fe40001f61670 */
[----:B------:R-:W-:Y:S02]  /*6b30*/  FSEL R84, R159, -INF , !P5 ;  /* 0xff8000009f547808 */ /* 0x000fe40006800000 */
[----:B------:R-:W-:-:S02]  /*6b40*/  FSEL R82, R51, -INF , !P4 ;  /* 0xff80000033527808 */ /* 0x000fc40006000000 */
[----:B------:R-:W-:Y:S02]  /*6b50*/  FSEL R80, R52, -INF , !P6 ;  /* 0xff80000034507808 */ /* 0x000fe40007000000 */
[----:B------:R-:W-:Y:S02]  /*6b60*/  FSEL R78, R53, -INF , !P2 ;  /* 0xff800000354e7808 */ /* 0x000fe40005000000 */
[C---:B------:R-:W-:Y:S02]  /*6b70*/  ISETP.GT.AND P5, PT, R65.reuse, 0x48, P1 ;  /* 0x000000484100780c */ /* 0x040fe40000fa4270 */
[C---:B------:R-:W-:Y:S02]  /*6b80*/  ISETP.GT.AND P4, PT, R65.reuse, 0x49, P1 ;  /* 0x000000494100780c */ /* 0x040fe40000f84270 */
[C---:B------:R-:W-:Y:S02]  /*6b90*/  ISETP.GT.AND P6, PT, R65.reuse, 0x50, P1 ;  /* 0x000000504100780c */ /* 0x040fe40000fc4270 */
[----:B------:R-:W-:-:S02]  /*6ba0*/  ISETP.GT.AND P2, PT, R65, 0x51, P1 ;  /* 0x000000514100780c */ /* 0x000fc40000f44270 */
[----:B------:R-:W-:Y:S02]  /*6bb0*/  FSEL R66, R66, -INF , !P3 ;  /* 0xff80000042427808 */ /* 0x000fe40005800000 */
[----:B------:R-:W-:Y:S02]  /*6bc0*/  ISETP.GT.AND P3, PT, R65, 0x69, P1 ;  /* 0x000000694100780c */ /* 0x000fe40000f64270 */
[C---:B------:R-:W-:Y:S02]  /*6bd0*/  ISETP.LT.OR P5, PT, R63.reuse, 0x49, P5 ;  /* 0x000000493f00780c */ /* 0x040fe40002fa1670 */
[C---:B------:R-:W-:Y:S02]  /*6be0*/  ISETP.LT.OR P4, PT, R63.reuse, 0x4a, P4 ;  /* 0x0000004a3f00780c */ /* 0x040fe40002781670 */
[C---:B------:R-:W-:Y:S02]  /*6bf0*/  ISETP.LT.OR P6, PT, R63.reuse, 0x51, P6 ;  /* 0x000000513f00780c */ /* 0x040fe400037c1670 */
[----:B------:R-:W-:-:S02]  /*6c00*/  ISETP.LT.OR P2, PT, R63, 0x52, P2 ;  /* 0x000000523f00780c */ /* 0x000fc40001741670 */
[----:B------:R-:W-:Y:S02]  /*6c10*/  ISETP.LT.OR P3, PT, R63, 0x6a, P3 ;  /* 0x0000006a3f00780c */ /* 0x000fe40001f61670 */
[----:B------:R-:W-:Y:S02]  /*6c20*/  FSEL R74, R55, -INF , !P5 ;  /* 0xff800000374a7808 */ /* 0x000fe40006800000 */
[----:B------:R-:W-:Y:S02]  /*6c30*/  FSEL R72, R56, -INF , !P4 ;  /* 0xff80000038487808 */ /* 0x000fe40006000000 */
[----:B------:R-:W-:Y:S02]  /*6c40*/  FSEL R68, R57, -INF , !P6 ;  /* 0xff80000039447808 */ /* 0x000fe40007000000 */
[----:B------:R-:W-:Y:S02]  /*6c50*/  FSEL R70, R60, -INF , !P2 ;  /* 0xff8000003c467808 */ /* 0x000fe40005000000 */
[----:B------:R-:W-:-:S02]  /*6c60*/  ISETP.GT.AND P5, PT, R65, 0x59, P1 ;  /* 0x000000594100780c */ /* 0x000fc40000fa4270 */
[C---:B------:R-:W-:Y:S02]  /*6c70*/  ISETP.GT.AND P4, PT, R65.reuse, 0x60, P1 ;  /* 0x000000604100780c */ /* 0x040fe40000f84270 */
[C---:B------:R-:W-:Y:S02]  /*6c80*/  ISETP.GT.AND P6, PT, R65.reuse, 0x61, P1 ;  /* 0x000000614100780c */ /* 0x040fe40000fc4270 */
[----:B------:R-:W-:Y:S02]  /*6c90*/  ISETP.GT.AND P2, PT, R65, 0x68, P1 ;  /* 0x000000684100780c */ /* 0x000fe40000f44270 */
[----:B------:R-:W-:Y:S02]  /*6ca0*/  FSEL R58, R77, -INF , !P3 ;  /* 0xff8000004d3a7808 */ /* 0x000fe40005800000 */
[----:B------:R-:W-:Y:S02]  /*6cb0*/  PLOP3.LUT P3, PT, PT, PT, UP0, 0x40, 0x0 ;  /* 0x000000000000781c */ /* 0x000fe40003f6e808 */
[----:B------:R-:W-:-:S02]  /*6cc0*/  ISETP.LT.OR P5, PT, R63, 0x5a, P5 ;  /* 0x0000005a3f00780c */ /* 0x000fc40002fa1670 */
[C---:B------:R-:W-:Y:S02]  /*6cd0*/  ISETP.LT.OR P4, PT, R63.reuse, 0x61, P4 ;  /* 0x000000613f00780c */ /* 0x040fe40002781670 */
[C---:B------:R-:W-:Y:S02]  /*6ce0*/  ISETP.LT.OR P6, PT, R63.reuse, 0x62, P6 ;  /* 0x000000623f00780c */ /* 0x040fe400037c1670 */
[----:B------:R-:W-:Y:S02]  /*6cf0*/  ISETP.LT.OR P2, PT, R63, 0x69, P2 ;  /* 0x000000693f00780c */ /* 0x000fe40001741670 */
[----:B------:R-:W-:Y:S02]  /*6d00*/  FSEL R64, R64, -INF , !P5 ;  /* 0xff80000040407808 */ /* 0x000fe40006800000 */
[----:B------:R-:W-:Y:S02]  /*6d10*/  FSEL R62, R62, -INF , !P4 ;  /* 0xff8000003e3e7808 */ /* 0x000fe40006000000 */
[----:B------:R-:W-:-:S02]  /*6d20*/  FSEL R60, R73, -INF , !P6 ;  /* 0xff800000493c7808 */ /* 0x000fc40007000000 */
[----:B------:R-:W-:Y:S02]  /*6d30*/  FSEL R54, R69, -INF , !P2 ;  /* 0xff80000045367808 */ /* 0x000fe40005000000 */
[C---:B------:R-:W-:Y:S02]  /*6d40*/  ISETP.GT.AND P5, PT, R65.reuse, 0x70, P1 ;  /* 0x000000704100780c */ /* 0x040fe40000fa4270 */
[C---:B------:R-:W-:Y:S02]  /*6d50*/  ISETP.GT.AND P4, PT, R65.reuse, 0x71, P1 ;  /* 0x000000714100780c */ /* 0x040fe40000f84270 */
[C---:B------:R-:W-:Y:S02]  /*6d60*/  ISETP.GT.AND P6, PT, R65.reuse, 0x78, P1 ;  /* 0x000000784100780c */ /* 0x040fe40000fc4270 */
[----:B------:R-:W-:Y:S02]  /*6d70*/  ISETP.GT.AND P2, PT, R65, 0x79, P1 ;  /* 0x000000794100780c */ /* 0x000fe40000f44270 */
[----:B------:R-:W-:-:S02]  /*6d80*/  ISETP.LT.OR P5, PT, R63, 0x71, P5 ;  /* 0x000000713f00780c */ /* 0x000fc40002fa1670 */
[C---:B------:R-:W-:Y:S02]  /*6d90*/  ISETP.LT.OR P4, PT, R63.reuse, 0x72, P4 ;  /* 0x000000723f00780c */ /* 0x040fe40002781670 */
[C---:B------:R-:W-:Y:S02]  /*6da0*/  ISETP.LT.OR P6, PT, R63.reuse, 0x79, P6 ;  /* 0x000000793f00780c */ /* 0x040fe400037c1670 */
[----:B------:R-:W-:Y:S02]  /*6db0*/  ISETP.LT.OR P2, PT, R63, 0x7a, P2 ;  /* 0x0000007a3f00780c */ /* 0x000fe40001741670 */
[----:B------:R-:W-:Y:S02]  /*6dc0*/  FSEL R56, R71, -INF , !P5 ;  /* 0xff80000047387808 */ /* 0x000fe40006800000 */
[----:B------:R-:W-:Y:S02]  /*6dd0*/  FSEL R52, R81, -INF , !P4 ;  /* 0xff80000051347808 */ /* 0x000fe40006000000 */
[----:B------:R-:W-:-:S02]  /*6de0*/  FSEL R48, R75, -INF , !P6 ;  /* 0xff8000004b307808 */ /* 0x000fc40007000000 */
[----:B------:R-:W-:Y:S01]  /*6df0*/  FSEL R44, R85, -INF , !P2 ;  /* 0xff800000552c7808 */ /* 0x000fe20005000000 */
[----:B------:R-:W-:Y:S06]  /*6e00*/  @P3 BRA `(.L_x_1106) ;  /* 0x00000000005c3947 */ /* 0x000fec0003800000 */
        /* <DEDUP_REMOVED lines=8> */
[----:B------:R-:W0:Y:S02]  /*6e90*/  @P2 LDC.64 R154, c[0x0][0x9e8] ;  /* 0x00027a00ff9a2b82 */ /* 0x000e240000000a00 */
[----:B0-----:R-:W-:-:S05]  /*6ea0*/  @P2 IMAD.HI.U32 R154, R9, R154, RZ ;  /* 0x0000009a099a2227 */ /* 0x001fca00078e00ff */
[----:B------:R-:W-:-:S04]  /*6eb0*/  @P2 SHF.R.U32.HI R9, RZ, R155, R154 ;  /* 0x0000009bff092219 */ /* 0x000fc8000001169a */
[----:B------:R-:W-:Y:S01]  /*6ec0*/  LOP3.LUT R9, RZ, R9, RZ, 0x33, !PT ;  /* 0x00000009ff097212 */ /* 0x000fe200078e33ff */
[----:B------:R-:W-:Y:S06]  /*6ed0*/  BRA `(.L_x_1109) ;  /* 0x0000000000147947 */ /* 0x000fec0003800000 */
.L_x_1108:
[----:B------:R-:W-:-:S05]  /*6ee0*/  IMAD.U32 R51, RZ, RZ, UR50 ;  /* 0x00000032ff337e24 */ /* 0x000fca000f8e00ff */
[----:B------:R-:W-:-:S13]  /*6ef0*/  ISETP.NE.AND P2, PT, R51, 0x1, PT ;  /* 0x000000013300780c */ /* 0x000fda0003f45270 */
[----:B------:R-:W0:Y:S02]  /*6f00*/  @P2 LDC.64 R154, c[0x0][0x9e8] ;  /* 0x00027a00ff9a2b82 */ /* 0x000e240000000a00 */
[----:B0-----:R-:W-:-:S05]  /*6f10*/  @P2 IMAD.HI.U32 R10, R9, R154, RZ ;  /* 0x0000009a090a2227 */ /* 0x001fca00078e00ff */
[----:B------:R-:W-:-:S07]  /*6f20*/  @P2 SHF.R.U32.HI R9, RZ, R155, R10 ;  /* 0x0000009bff092219 */ /* 0x000fce000001160a */
.L_x_1109:
[----:B------:R-:W-:Y:S05]  /*6f30*/  BSYNC B0 ;  /* 0x0000000000007941 */ /* 0x000fea0003800000 */
.L_x_1107:
[----:B------:R-:W-:-:S04]  /*6f40*/  IMAD R10, R9, R51, -R180 ;  /* 0x00000033090a7224 */ /* 0x000fc800078e0ab4 */
[----:B------:R-:W-:-:S05]  /*6f50*/  IMAD R10, R3, -0x2, R10 ;  /* 0xfffffffe030a7824 */ /* 0x000fca00078e020a */
[----:B------:R-:W-:Y:S02]  /*6f60*/  VIADDMNMX R37, R10, R51, R37, PT ;  /* 0x000000330a257246 */ /* 0x000fe40003800125 */
[----:B------:R-:W-:-:S07]  /*6f70*/  VIMNMX R45, R45, R10, !PT ;  /* 0x0000000a2d2d7248 */ /* 0x000fce0007fe0100 */
.L_x_1106:
[----:B------:R-:W-:Y:S02]  /*6f80*/  FMNMX.FTZ R9, R160, R11, !PT ;  /* 0x0000000ba0097209 */ /* 0x000fe40007810000 */
[C---:B------:R-:W-:Y:S02]  /*6f90*/  ISETP.GT.AND P6, PT, R45.reuse, 0x1, P1 ;  /* 0x000000012d00780c */ /* 0x040fe40000fc4270 */
[----:B------:R-:W-:Y:S02]  /*6fa0*/  FMNMX.FTZ R9, R162, R9, !PT ;  /* 0x00000009a2097209 */ /* 0x000fe40007810000 */
[----:B------:R-:W-:Y:S02]  /*6fb0*/  ISETP.GT.AND P5, PT, R45, 0x10, P1 ;  /* 0x000000102d00780c */ /* 0x000fe40000fa4270 */
[----:B------:R-:W-:Y:S02]  /*6fc0*/  FMNMX.FTZ R9, R176, R9, !PT ;  /* 0x00000009b0097209 */ /* 0x000fe40007810000 */
[----:B------:R-:W-:-:S02]  /*6fd0*/  ISETP.LT.OR P6, PT, R37, 0x2, P6 ;  /* 0x000000022500780c */ /* 0x000fc400037c1670 */
[----:B------:R-:W-:Y:S02]  /*6fe0*/  FMNMX.FTZ R9, R170, R9, !PT ;  /* 0x00000009aa097209 */ /* 0x000fe40007810000 */
[----:B------:R-:W-:Y:S02]  /*6ff0*/  ISETP.LT.OR P5, PT, R37, 0x11, P5 ;  /* 0x000000112500780c */ /* 0x000fe40002fa1670 */
[----:B------:R-:W-:Y:S02]  /*7000*/  FMNMX.FTZ R9, R168, R9, !PT ;  /* 0x00000009a8097209 */ /* 0x000fe40007810000 */
[----:B------:R-:W-:Y:S02]  /*7010*/  FSEL R154, R15, -INF , !P6 ;  /* 0xff8000000f9a7808 */ /* 0x000fe40007000000 */
[----:B------:R-:W-:Y:S02]  /*7020*/  FMNMX.FTZ R9, R184, R9, !PT ;  /* 0x00000009b8097209 */ /* 0x000fe40007810000 */
[----:B------:R-:W-:-:S02]  /*7030*/  FSEL R158, R19, -INF , !P5 ;  /* 0xff800000139e7808 */ /* 0x000fc40006800000 */
[----:B------:R-:W-:Y:S02]  /*7040*/  FMNMX.FTZ R9, R178, R9, !PT ;  /* 0x00000009b2097209 */ /* 0x000fe40007810000 */
[----:B------:R-:W-:Y:S02]  /*7050*/  ISETP.GT.AND P5, PT, R45, 0x20, P1 ;  /* 0x000000202d00780c */ /* 0x000fe40000fa4270 */
[----:B------:R-:W-:Y:S02]  /*7060*/  FMNMX.FTZ R9, R174, R9, !PT ;  /* 0x00000009ae097209 */ /* 0x000fe40007810000 */
[----:B------:R-:W-:Y:S02]  /*7070*/  ISETP.LT.OR P5, PT, R37, 0x21, P5 ;  /* 0x000000212500780c */ /* 0x000fe40002fa1670 */
[----:B------:R-:W-:Y:S02]  /*7080*/  FMNMX.FTZ R9, R172, R9, !PT ;  /* 0x00000009ac097209 */ /* 0x000fe40007810000 */
[----:B------:R-:W-:-:S02]  /*7090*/  ISETP.GT.AND P3, PT, R45, 0x8, P1 ;  /* 0x000000082d00780c */ /* 0x000fc40000f64270 */
[----:B------:R-:W-:Y:S02]  /*70a0*/  FMNMX.FTZ R9, R166, R9, !PT ;  /* 0x00000009a6097209 */ /* 0x000fe40007810000 */
[----:B------:R-:W-:Y:S02]  /*70b0*/  ISETP.LT.OR P3, PT, R37, 0x9, P3 ;  /* 0x000000092500780c */ /* 0x000fe40001f61670 */
[----:B------:R-:W-:Y:S02]  /*70c0*/  FMNMX.FTZ R9, R164, R9, !PT ;  /* 0x00000009a4097209 */ /* 0x000fe40007810000 */
[----:B------:R-:W-:Y:S02]  /*70d0*/  ISETP.GT.AND P4, PT, R45, 0x9, P1 ;  /* 0x000000092d00780c */ /* 0x000fe40000f84270 */
[----:B------:R-:W-:Y:S02]  /*70e0*/  FMNMX.FTZ R9, R152, R9, !PT ;  /* 0x0000000998097209 */ /* 0x000fe40007810000 */
[----:B------:R-:W-:-:S02]  /*70f0*/  FSEL R18, R18, -INF , !P3 ;  /* 0xff80000012127808 */ /* 0x000fc40005800000 */
[----:B------:R-:W-:Y:S02]  /*7100*/  FMNMX.FTZ R9, R86, R9, !PT ;  /* 0x0000000956097209 */ /* 0x000fe40007810000 */
[----:B------:R-:W-:Y:S02]  /*7110*/  ISETP.GT.AND P3, PT, R45, 0x18, P1 ;  /* 0x000000182d00780c */ /* 0x000fe40000f64270 */
[----:B------:R-:W-:Y:S02]  /*7120*/  FMNMX.FTZ R9, R84, R9, !PT ;  /* 0x0000000954097209 */ /* 0x000fe40007810000 */
[C---:B------:R-:W-:Y:S02]  /*7130*/  ISETP.LT.OR P4, PT, R37.reuse, 0xa, P4 ;  /* 0x0000000a2500780c */ /* 0x040fe40002781670 */
[----:B------:R-:W-:Y:S02]  /*7140*/  FMNMX.FTZ R9, R82, R9, !PT ;  /* 0x0000000952097209 */ /* 0x000fe40007810000 */
[----:B------:R-:W-:-:S02]  /*7150*/  ISETP.LT.OR P3, PT, R37, 0x19, P3 ;  /* 0x000000192500780c */ /* 0x000fc40001f61670 */
[----:B------:R-:W-:Y:S02]  /*7160*/  FMNMX.FTZ R9, R80, R9, !PT ;  /* 0x0000000950097209 */ /* 0x000fe40007810000 */
[----:B------:R-:W-:Y:S02]  /*7170*/  ISETP.GT.AND P2, PT, R45, 0x11, P1 ;  /* 0x000000112d00780c */ /* 0x000fe40000f44270 */
[----:B------:R-:W-:Y:S02]  /*7180*/  FMNMX.FTZ R9, R78, R9, !PT ;  /* 0x000000094e097209 */ /* 0x000fe40007810000 */
[----:B------:R-:W-:Y:S02]  /*7190*/  FSEL R156, R17, -INF , !P4 ;  /* 0xff800000119c7808 */ /* 0x000fe40006000000 */
        /* <DEDUP_REMOVED lines=15> */
[C---:B------:R-:W-:Y:S02]  /*7290*/  ISETP.GT.AND P4, PT, R45.reuse, 0x29, P1 ;  /* 0x000000292d00780c */ /* 0x040fe40000f84270 */
[----:B------:R-:W-:Y:S02]  /*72a0*/  FMNMX.FTZ R9, R60, R9, !PT ;  /* 0x000000093c097209 */ /* 0x000fe40007810000 */
[----:B------:R-:W-:Y:S02]  /*72b0*/  FSEL R24, R24, -INF , !P2 ;  /* 0xff80000018187808 */ /* 0x000fe40005000000 */
[----:B------:R-:W-:Y:S02]  /*72c0*/  FMNMX.FTZ R9, R54, R9, !PT ;  /* 0x0000000936097209 */ /* 0x000fe40007810000 */
[----:B------:R-:W-:-:S02]  /*72d0*/  ISETP.GT.AND P2, PT, R45, 0x30, P1 ;  /* 0x000000302d00780c */ /* 0x000fc40000f44270 */
[----:B------:R-:W-:Y:S02]  /*72e0*/  FMNMX.FTZ R9, R58, R9, !PT ;  /* 0x000000093a097209 */ /* 0x000fe40007810000 */
[C---:B------:R-:W-:Y:S02]  /*72f0*/  ISETP.LT.OR P4, PT, R37.reuse, 0x2a, P4 ;  /* 0x0000002a2500780c */ /* 0x040fe40002781670 */
[----:B------:R-:W-:Y:S02]  /*7300*/  FMNMX.FTZ R9, R56, R9, !PT ;  /* 0x0000000938097209 */ /* 0x000fe40007810000 */
[----:B------:R-:W-:Y:S02]  /*7310*/  ISETP.LT.OR P2, PT, R37, 0x31, P2 ;  /* 0x000000312500780c */ /* 0x000fe40001741670 */
[----:B------:R-:W-:-:S04]  /*7320*/  FMNMX.FTZ R9, R52, R9, !PT ;  /* 0x0000000934097209 */ /* 0x000fc80007810000 */
[----:B------:R-:W-:-:S04]  /*7330*/  FMNMX.FTZ R9, R48, R9, !PT ;  /* 0x0000000930097209 */ /* 0x000fc80007810000 */
[----:B------:R-:W-:Y:S02]  /*7340*/  FMNMX.FTZ R51, R44, R9, !PT ;  /* 0x000000092c337209 */ /* 0x000fe40007810000 */
[----:B------:R-:W0:Y:S03]  /*7350*/  LDC R9, c[0x0][0x988] ;  /* 0x00026200ff097b82 */ /* 0x000e260000000800 */
[----:B------:R-:W1:Y:S02]  /*7360*/  SHFL.BFLY PT, R10, R51, 0x2, 0x1f ;  /* 0x0c401f00330a7f89 */ /* 0x000e6400000e0000 */
[----:B-1----:R-:W-:-:S05]  /*7370*/  FMNMX.FTZ R53, R51, R10, !PT ;  /* 0x0000000a33357209 */ /* 0x002fca0007810000 */
[----:B------:R-:W1:Y:S02]  /*7380*/  SHFL.BFLY PT, R10, R53, 0x1, 0x1f ;  /* 0x0c201f00350a7f89 */ /* 0x000e6400000e0000 */
[----:B-1----:R-:W-:-:S04]  /*7390*/  FMNMX.FTZ R10, R53, R10, !PT ;  /* 0x0000000a350a7209 */ /* 0x002fc80007810000 */
[C---:B------:R-:W-:Y:S01]  /*73a0*/  FSETP.NEU.FTZ.AND P6, PT, R10.reuse, -INF , PT ;  /* 0xff8000000a00780b */ /* 0x040fe20003fdd000 */
[----:B0-----:R-:W-:-:S05]  /*73b0*/  FMUL.FTZ R51, R10, R9 ;  /* 0x000000090a337220 */ /* 0x001fca0000410000 */
[----:B------:R-:W-:-:S05]  /*73c0*/  FSEL R51, R51, RZ, P6 ;  /* 0x000000ff33337208 */ /* 0x000fca0003000000 */
[-CC-:B------:R-:W-:Y:S01]  /*73d0*/  FFMA.FTZ R15, R162, R9.reuse, -R51.reuse ;  /* 0x00000009a20f7223 */ /* 0x180fe20000010833 */
[----:B------:R-:W-:Y:S01]  /*73e0*/  FSEL R162, R23, -INF , !P5 ;  /* 0xff80000017a27808 */ /* 0x000fe20006800000 */
[-CC-:B------:R-:W-:Y:S01]  /*73f0*/  FFMA.FTZ R180, R160, R9.reuse, -R51.reuse ;  /* 0x00000009a0b47223 */ /* 0x180fe20000010833 */
[----:B------:R-:W-:Y:S01]  /*7400*/  ISETP.GT.AND P5, PT, R45, RZ, P1 ;  /* 0x000000ff2d00720c */ /* 0x000fe20000fa4270 */
[-CC-:B------:R-:W-:Y:S01]  /*7410*/  FFMA.FTZ R182, R176, R9.reuse, -R51.reuse ;  /* 0x00000009b0b67223 */ /* 0x180fe20000010833 */
[----:B------:R-:W-:Y:S01]  /*7420*/  FSEL R160, R21, -INF , !P3 ;  /* 0xff80000015a07808 */ /* 0x000fe20005800000 */
[-CC-:B------:R-:W-:Y:S01]  /*7430*/  FFMA.FTZ R176, R168, R9.reuse, -R51.reuse ;  /* 0x00000009a8b07223 */ /* 0x180fe20000010833 */
[----:B------:R-:W-:Y:S01]  /*7440*/  ISETP.LT.OR P5, PT, R37, 0x1, P5 ;  /* 0x000000012500780c */ /* 0x000fe20002fa1670 */
[-CC-:B------:R-:W-:Y:S01]  /*7450*/  FFMA.FTZ R17, R170, R9.reuse, -R51.reuse ;  /* 0x00000009aa117223 */ /* 0x180fe20000010833 */
[----:B------:R-:W-:Y:S01]  /*7460*/  ISETP.GT.AND P3, PT, R45, 0x28, P1 ;  /* 0x000000282d00780c */ /* 0x000fe20000f64270 */
[-CC-:B------:R-:W-:Y:S01]  /*7470*/  FFMA.FTZ R174, R174, R9.reuse, -R51.reuse ;  /* 0x00000009aeae7223 */ /* 0x180fe20000010833 */
[----:B------:R-:W-:Y:S01]  /*7480*/  FSEL R53, R14, -INF , !P5 ;  /* 0xff8000000e357808 */ /* 0x000fe20006800000 */
[-CC-:B------:R-:W-:Y:S01]  /*7490*/  FFMA.FTZ R14, R184, R9.reuse, -R51.reuse ;  /* 0x00000009b80e7223 */ /* 0x180fe20000010833 */
[----:B------:R-:W-:Y:S01]  /*74a0*/  ISETP.LT.OR P3, PT, R37, 0x29, P3 ;  /* 0x000000292500780c */ /* 0x000fe20001f61670 */
[-CC-:B------:R-:W-:Y:S01]  /*74b0*/  FFMA.FTZ R152, R152, R9.reuse, -R51.reuse ;  /* 0x0000000998987223 */ /* 0x180fe20000010833 */
[----:B------:R-:W-:Y:S01]  /*74c0*/  FMNMX.FTZ R19, R53, R12, !PT ;  /* 0x0000000c35137209 */ /* 0x000fe20007810000 */
[--C-:B------:R-:W-:Y:S01]  /*74d0*/  FFMA.FTZ R48, R48, R9, -R51.reuse ;  /* 0x0000000930307223 */ /* 0x100fe20000010833 */
[----:B------:R-:W-:Y:S01]  /*74e0*/  FSEL R26, R26, -INF , !P3 ;  /* 0xff8000001a1a7808 */ /* 0x000fe20005800000 */
[----:B------:R-:W-:Y:S01]  /*74f0*/  MUFU.EX2 R180, R180 ;  /* 0x000000b400b47308 */ /* 0x000fe20000000800 */
[----:B------:R-:W-:Y:S01]  /*7500*/  FMNMX.FTZ R19, R154, R19, !PT ;  /* 0x000000139a137209 */ /* 0x000fe20007810000 */
[-CC-:B------:R-:W-:Y:S01]  /*7510*/  FFMA.FTZ R178, R178, R9.reuse, -R51.reuse ;  /* 0x00000009b2b27223 */ /* 0x180fe20000010833 */
[----:B------:R-:W-:Y:S01]  /*7520*/  ISETP.GT.AND P3, PT, R45, 0x31, P1 ;  /* 0x000000312d00780c */ /* 0x000fe20000f64270 */
[--C-:B------:R-:W-:Y:S01]  /*7530*/  FFMA.FTZ R172, R172, R9, -R51.reuse ;  /* 0x00000009acac7223 */ /* 0x100fe20000010833 */
        /* <DEDUP_REMOVED lines=11> */
[----:B------:R0:W-:Y:S01]  /*75f0*/  MUFU.EX2 R19, R14 ;  /* 0x0000000e00137308 */ /* 0x0001e20000000800 */
[----:B------:R-:W-:Y:S01]  /*7600*/  FMNMX.FTZ R21, R20, R21, !PT ;  /* 0x0000001514157209 */ /* 0x000fe20007810000 */
[----:B------:R-:W-:Y:S01]  /*7610*/  FFMA.FTZ R44, R44, R9, -R51 ;  /* 0x000000092c2c7223 */ /* 0x000fe20000010833 */
[----:B------:R-:W-:-:S02]  /*7620*/  ISETP.LT.OR P3, PT, R37, 0x32, P3 ;  /* 0x000000322500780c */ /* 0x000fc40001f61670 */
[----:B------:R-:W-:Y:S02]  /*7630*/  FMNMX.FTZ R21, R160, R21, !PT ;  /* 0x00000015a0157209 */ /* 0x000fe40007810000 */
[----:B------:R-:W-:Y:S01]  /*7640*/  ISETP.GT.AND P4, PT, R45, 0x39, P1 ;  /* 0x000000392d00780c */ /* 0x000fe20000f84270 */
[----:B------:R-:W-:Y:S01]  /*7650*/  MUFU.EX2 R182, R182 ;  /* 0x000000b600b67308 */ /* 0x000fe20000000800 */
[----:B------:R-:W-:Y:S01]  /*7660*/  FMNMX.FTZ R23, R22, R21, !PT ;  /* 0x0000001516177209 */ /* 0x000fe20007810000 */
[----:B0-----:R-:W-:Y:S01]  /*7670*/  FFMA.FTZ R14, R166, R9, -R51 ;  /* 0x00000009a60e7223 */ /* 0x001fe20000010833 */
[----:B------:R-:W-:Y:S02]  /*7680*/  ISETP.LT.OR P5, PT, R37, 0x39, P5 ;  /* 0x000000392500780c */ /* 0x000fe40002fa1670 */
[----:B------:R-:W-:Y:S02]  /*7690*/  FMNMX.FTZ R23, R162, R23, !PT ;  /* 0x00000017a2177209 */ /* 0x000fe40007810000 */
[----:B------:R-:W-:Y:S01]  /*76a0*/  FSEL R28, R28, -INF , !P3 ;  /* 0xff8000001c1c7808 */ /* 0x000fe20005800000 */
[----:B------:R0:W-:Y:S01]  /*76b0*/  MUFU.EX2 R21, R174 ;  /* 0x000000ae00157308 */ /* 0x0001e20000000800 */
[----:B------:R-:W-:-:S02]  /*76c0*/  FMNMX.FTZ R23, R24, R23, !PT ;  /* 0x0000001718177209 */ /* 0x000fc40007810000 */
[----:B------:R-:W-:Y:S02]  /*76d0*/  ISETP.GT.AND P2, PT, R45, 0x40, P1 ;  /* 0x000000402d00780c */ /* 0x000fe40000f44270 */
[----:B------:R-:W-:Y:S02]  /*76e0*/  FMNMX.FTZ R23, R26, R23, !PT ;  /* 0x000000171a177209 */ /* 0x000fe40007810000 */
[----:B------:R-:W-:Y:S01]  /*76f0*/  FSEL R184, R29, -INF , !P5 ;  /* 0xff8000001db87808 */ /* 0x000fe20006800000 */
[----:B------:R-:W-:Y:S01]  /*7700*/  MUFU.EX2 R17, R17 ;  /* 0x0000001100117308 */ /* 0x000fe20000000800 */
[----:B------:R-:W-:Y:S01]  /*7710*/  FMNMX.FTZ R25, R168, R23, !PT ;  /* 0x00000017a8197209 */ /* 0x000fe20007810000 */
[----:B0-----:R-:W-:Y:S01]  /*7720*/  FFMA.FTZ R174, R164, R9, -R51 ;  /* 0x00000009a4ae7223 */ /* 0x001fe20000010833 */
[----:B------:R-:W-:Y:S02]  /*7730*/  ISETP.LT.OR P4, PT, R37, 0x3a, P4 ;  /* 0x0000003a2500780c */ /* 0x000fe40002781670 */
[----:B------:R-:W-:-:S02]  /*7740*/  FMNMX.FTZ R25, R170, R25, !PT ;  /* 0x00000019aa197209 */ /* 0x000fc40007810000 */
[----:B------:R-:W-:Y:S01]  /*7750*/  ISETP.GT.AND P3, PT, R45, 0x41, P1 ;  /* 0x000000412d00780c */ /* 0x000fe20000f64270 */
[----:B------:R0:W-:Y:S01]  /*7760*/  MUFU.EX2 R23, R14 ;  /* 0x0000000e00177308 */ /* 0x0001e20000000800 */
[----:B------:R-:W-:Y:S02]  /*7770*/  FMNMX.FTZ R25, R28, R25, !PT ;  /* 0x000000191c197209 */ /* 0x000fe40007810000 */
[----:B------:R-:W-:Y:S02]  /*7780*/  ISETP.LT.OR P2, PT, R37, 0x41, P2 ;  /* 0x000000412500780c */ /* 0x000fe40001741670 */
[----:B------:R-:W-:Y:S02]  /*7790*/  FSEL R30, R30, -INF , !P4 ;  /* 0xff8000001e1e7808 */ /* 0x000fe40006000000 */
[----:B------:R-:W-:Y:S01]  /*77a0*/  FMNMX.FTZ R25, R184, R25, !PT ;  /* 0x00000019b8197209 */ /* 0x000fe20007810000 */
[----:B------:R-:W-:Y:S01]  /*77b0*/  MUFU.EX2 R176, R176 ;  /* 0x000000b000b07308 */ /* 0x000fe20000000800 */
[----:B------:R-:W-:Y:S01]  /*77c0*/  ISETP.GT.AND P5, PT, R45, 0x48, P1 ;  /* 0x000000482d00780c */ /* 0x000fe20000fa4270 */
[----:B0-----:R-:W-:Y:S01]  /*77d0*/  FFMA.FTZ R14, R86, R9, -R51 ;  /* 0x00000009560e7223 */ /* 0x001fe20000010833 */
[----:B------:R-:W-:-:S02]  /*77e0*/  FSEL R186, R31, -INF , !P2 ;  /* 0xff8000001fba7808 */ /* 0x000fc40005000000 */
[----:B------:R-:W-:Y:S02]  /*77f0*/  ISETP.LT.OR P3, PT, R37, 0x42, P3 ;  /* 0x000000422500780c */ /* 0x000fe40001f61670 */
[----:B------:R-:W-:Y:S01]  /*7800*/  FMNMX.FTZ R27, R30, R25, !PT ;  /* 0x000000191e1b7209 */ /* 0x000fe20007810000 */
[----:B------:R-:W-:Y:S01]  /*7810*/  MUFU.EX2 R178, R178 ;  /* 0x000000b200b27308 */ /* 0x000fe20000000800 */
[----:B------:R-:W-:Y:S02]  /*7820*/  ISETP.GT.AND P4, PT, R45, 0x49, P1 ;  /* 0x000000492d00780c */ /* 0x000fe40000f84270 */
[----:B------:R-:W-:Y:S02]  /*7830*/  ISETP.LT.OR P5, PT, R37, 0x49, P5 ;  /* 0x000000492500780c */ /* 0x000fe40002fa1670 */
[----:B------:R-:W-:Y:S02]  /*7840*/  FSEL R32, R32, -INF , !P3 ;  /* 0xff80000020207808 */ /* 0x000fe40005800000 */
[----:B------:R-:W-:Y:S01]  /*7850*/  FMNMX.FTZ R27, R186, R27, !PT ;  /* 0x0000001bba1b7209 */ /* 0x000fe20007810000 */
[----:B------:R-:W-:Y:S01]  /*7860*/  MUFU.EX2 R25, R152 ;  /* 0x0000009800197308 */ /* 0x000fe20000000800 */
[----:B------:R-:W-:-:S02]  /*7870*/  ISETP.GT.AND P2, PT, R45, 0x50, P1 ;  /* 0x000000502d00780c */ /* 0x000fc40000f44270 */
[----:B------:R-:W-:Y:S02]  /*7880*/  FSEL R166, R33, -INF , !P5 ;  /* 0xff80000021a67808 */ /* 0x000fe40006800000 */
[----:B------:R-:W-:Y:S02]  /*7890*/  ISETP.LT.OR P4, PT, R37, 0x4a, P4 ;  /* 0x0000004a2500780c */ /* 0x000fe40002781670 */
[----:B------:R-:W-:Y:S01]  /*78a0*/  FMNMX.FTZ R29, R32, R27, !PT ;  /* 0x0000001b201d7209 */ /* 0x000fe20007810000 */
[----:B------:R-:W-:Y:S01]  /*78b0*/  MUFU.EX2 R172, R172 ;  /* 0x000000ac00ac7308 */ /* 0x000fe20000000800 */
[----:B------:R-:W-:Y:S02]  /*78c0*/  ISETP.GT.AND P3, PT, R45, 0x51, P1 ;  /* 0x000000512d00780c */ /* 0x000fe40000f64270 */
[----:B------:R-:W-:Y:S02]  /*78d0*/  ISETP.LT.OR P2, PT, R37, 0x51, P2 ;  /* 0x000000512500780c */ /* 0x000fe40001741670 */
[----:B------:R-:W-:Y:S01]  /*78e0*/  FSEL R164, R34, -INF , !P4 ;  /* 0xff80000022a47808 */ /* 0x000fe20006000000 */
[----:B------:R-:W-:Y:S01]  /*78f0*/  FFMA.FTZ R34, R84, R9, -R51 ;  /* 0x0000000954227223 */ /* 0x000fe20000010833 */
[----:B------:R-:W-:Y:S01]  /*7900*/  FMNMX.FTZ R29, R166, R29, !PT ;  /* 0x0000001da61d7209 */ /* 0x000fe20007810000 */
[----:B------:R0:W-:Y:S01]  /*7910*/  MUFU.EX2 R27, R14 ;  /* 0x0000000e001b7308 */ /* 0x0001e20000000800 */
[----:B------:R-:W-:-:S02]  /*7920*/  ISETP.GT.AND P5, PT, R45, 0x58, P1 ;  /* 0x000000582d00780c */ /* 0x000fc40000fa4270 */
[----:B------:R-:W-:Y:S02]  /*7930*/  FSEL R188, R35, -INF , !P2 ;  /* 0xff80000023bc7808 */ /* 0x000fe40005000000 */
[----:B------:R-:W-:Y:S02]  /*7940*/  ISETP.LT.OR P3, PT, R37, 0x52, P3 ;  /* 0x000000522500780c */ /* 0x000fe40001f61670 */
[----:B------:R-:W-:Y:S01]  /*7950*/  FMNMX.FTZ R29, R164, R29, !PT ;  /* 0x0000001da41d7209 */ /* 0x000fe20007810000 */
[----:B------:R-:W-:Y:S01]  /*7960*/  MUFU.EX2 R174, R174 ;  /* 0x000000ae00ae7308 */ /* 0x000fe20000000800 */
[----:B------:R-:W-:Y:S01]  /*7970*/  ISETP.GT.AND P4, PT, R45, 0x59, P1 ;  /* 0x000000592d00780c */ /* 0x000fe20000f84270 */
[----:B0-----:R-:W-:Y:S01]  /*7980*/  FFMA.FTZ R14, R82, R9, -R51 ;  /* 0x00000009520e7223 */ /* 0x001fe20000010833 */
[----:B------:R-:W-:Y:S02]  /*7990*/  ISETP.LT.OR P5, PT, R37, 0x59, P5 ;  /* 0x000000592500780c */ /* 0x000fe40002fa1670 */
[----:B------:R-:W-:-:S02]  /*79a0*/  FSEL R36, R36, -INF , !P3 ;  /* 0xff80000024247808 */ /* 0x000fc40005800000 */
[----:B------:R-:W-:Y:S01]  /*79b0*/  FMNMX.FTZ R29, R188, R29, !PT ;  /* 0x0000001dbc1d7209 */ /* 0x000fe20007810000 */
[----:B------:R-:W-:Y:S01]  /*79c0*/  MUFU.EX2 R34, R34 ;  /* 0x0000002200227308 */ /* 0x000fe20000000800 */
[----:B------:R-:W-:Y:S02]  /*79d0*/  ISETP.GT.AND P2, PT, R45, 0x60, P1 ;  /* 0x000000602d00780c */ /* 0x000fe40000f44270 */
[----:B------:R-:W-:Y:S02]  /*79e0*/  FSEL R38, R38, -INF , !P5 ;  /* 0xff80000026267808 */ /* 0x000fe40006800000 */
[----:B------:R-:W-:Y:S02]  /*79f0*/  ISETP.LT.OR P4, PT, R37, 0x5a, P4 ;  /* 0x0000005a2500780c */ /* 0x000fe40002781670 */
[----:B------:R-:W-:Y:S01]  /*7a00*/  FMNMX.FTZ R31, R36, R29, !PT ;  /* 0x0000001d241f7209 */ /* 0x000fe20007810000 */
[----:B------:R-:W-:Y:S01]  /*7a10*/  MUFU.EX2 R64, R64 ;  /* 0x0000004000407308 */ /* 0x000fe20000000800 */
[----:B------:R-:W-:-:S02]  /*7a20*/  ISETP.GT.AND P3, PT, R45, 0x61, P1 ;  /* 0x000000612d00780c */ /* 0x000fc40000f64270 */
[----:B------:R-:W-:Y:S02]  /*7a30*/  ISETP.LT.OR P2, PT, R37, 0x61, P2 ;  /* 0x000000612500780c */ /* 0x000fe40001741670 */
[----:B------:R-:W-:Y:S01]  /*7a40*/  FSEL R84, R39, -INF , !P4 ;  /* 0xff80000027547808 */ /* 0x000fe20006000000 */
[--C-:B------:R-:W-:Y:S01]  /*7a50*/  FFMA.FTZ R39, R62, R9, -R51.reuse ;  /* 0x000000093e277223 */ /* 0x100fe20000010833 */
[----:B------:R-:W-:Y:S01]  /*7a60*/  FMNMX.FTZ R31, R38, R31, !PT ;  /* 0x0000001f261f7209 */ /* 0x000fe20007810000 */
[----:B------:R0:W-:Y:S01]  /*7a70*/  MUFU.EX2 R29, R14 ;  /* 0x0000000e001d7308 */ /* 0x0001e20000000800 */
[----:B------:R-:W-:Y:S02]  /*7a80*/  ISETP.GT.AND P5, PT, R45, 0x68, P1 ;  /* 0x000000682d00780c */ /* 0x000fe40000fa4270 */
[----:B------:R-:W-:Y:S01]  /*7a90*/  FSEL R86, R40, -INF , !P2 ;  /* 0xff80000028567808 */ /* 0x000fe20005000000 */
[----:B------:R-:W-:Y:S01]  /*7aa0*/  FFMA.FTZ R40, R80, R9, -R51 ;  /* 0x0000000950287223 */ /* 0x000fe20000010833 */
[----:B------:R-:W-:-:S02]  /*7ab0*/  ISETP.LT.OR P3, PT, R37, 0x62, P3 ;  /* 0x000000622500780c */ /* 0x000fc40001f61670 */
[----:B------:R-:W-:Y:S01]  /*7ac0*/  FMNMX.FTZ R31, R84, R31, !PT ;  /* 0x0000001f541f7209 */ /* 0x000fe20007810000 */
[----:B------:R-:W-:Y:S01]  /*7ad0*/  MUFU.EX2 R39, R39 ;  /* 0x0000002700277308 */ /* 0x000fe20000000800 */
[----:B------:R-:W-:Y:S01]  /*7ae0*/  ISETP.GT.AND P4, PT, R45, 0x69, P1 ;  /* 0x000000692d00780c */ /* 0x000fe20000f84270 */
[----:B0-----:R-:W-:Y:S01]  /*7af0*/  FFMA.FTZ R14, R78, R9, -R51 ;  /* 0x000000094e0e7223 */ /* 0x001fe20000010833 */
[----:B------:R-:W-:Y:S02]  /*7b00*/  ISETP.LT.OR P5, PT, R37, 0x69, P5 ;  /* 0x000000692500780c */ /* 0x000fe40002fa1670 */
[----:B------:R-:W-:Y:S02]  /*7b10*/  FSEL R82, R41, -INF , !P3 ;  /* 0xff80000029527808 */ /* 0x000fe40005800000 */
[----:B------:R-:W-:Y:S01]  /*7b20*/  FMNMX.FTZ R31, R86, R31, !PT ;  /* 0x0000001f561f7209 */ /* 0x000fe20007810000 */
[----:B------:R-:W-:Y:S01]  /*7b30*/  MUFU.EX2 R40, R40 ;  /* 0x0000002800287308 */ /* 0x000fe20000000800 */
[----:B------:R-:W-:-:S02]  /*7b40*/  ISETP.GT.AND P2, PT, R45, 0x70, P1 ;  /* 0x000000702d00780c */ /* 0x000fc40000f44270 */
[----:B------:R-:W-:Y:S01]  /*7b50*/  FSEL R80, R42, -INF , !P5 ;  /* 0xff8000002a507808 */ /* 0x000fe20006800000 */
[--C-:B------:R-:W-:Y:S01]  /*7b60*/  FFMA.FTZ R42, R76, R9, -R51.reuse ;  /* 0x000000094c2a7223 */ /* 0x100fe20000010833 */
        /* <DEDUP_REMOVED lines=10> */
[----:B------:R-:W-:Y:S02]  /*7c10*/  ISETP.LT.OR P3, PT, R37, 0x72, P3 ;  /* 0x000000722500780c */ /* 0x000fe40001f61670 */
[----:B------:R-:W-:Y:S01]  /*7c20*/  FSEL R152, R46, -INF , !P2 ;  /* 0xff8000002e987808 */ /* 0x000fe20005000000 */
[----:B------:R-:W-:Y:S01]  /*7c30*/  FFMA.FTZ R46, R72, R9, -R51 ;  /* 0x00000009482e7223 */ /* 0x000fe20000010833 */
[----:B------:R-:W-:Y:S01]  /*7c40*/  FMNMX.FTZ R33, R78, R33, !PT ;  /* 0x000000214e217209 */ /* 0x000fe20007810000 */
[----:B------:R-:W-:Y:S01]  /*7c50*/  MUFU.EX2 R42, R42 ;  /* 0x0000002a002a7308 */ /* 0x000fe20000000800 */
[----:B------:R-:W-:Y:S02]  /*7c60*/  ISETP.GT.AND P1, PT, R45, 0x79, P1 ;  /* 0x000000792d00780c */ /* 0x000fe40000f24270 */
[----:B------:R-:W-:Y:S02]  /*7c70*/  ISETP.LT.OR P5, PT, R37, 0x79, P5 ;  /* 0x000000792500780c */ /* 0x000fe40002fa1670 */
[----:B------:R-:W-:-:S02]  /*7c80*/  FSEL R76, R47, -INF , !P3 ;  /* 0xff8000002f4c7808 */ /* 0x000fc40005800000 */
[----:B------:R-:W-:Y:S01]  /*7c90*/  FMNMX.FTZ R33, R152, R33, !PT ;  /* 0x0000002198217209 */ /* 0x000fe20007810000 */
[----:B------:R-:W-:Y:S01]  /*7ca0*/  MUFU.EX2 R46, R46 ;  /* 0x0000002e002e7308 */ /* 0x000fe20000000800 */
[----:B------:R-:W-:Y:S01]  /*7cb0*/  ISETP.LT.OR P1, PT, R37, 0x7a, P1 ;  /* 0x0000007a2500780c */ /* 0x000fe20000f21670 */
[--C-:B------:R-:W-:Y:S01]  /*7cc0*/  FFMA.FTZ R37, R74, R9, -R51.reuse ;  /* 0x000000094a257223 */ /* 0x100fe20000010833 */
[----:B------:R-:W-:Y:S02]  /*7cd0*/  FSEL R190, R49, -INF , !P5 ;  /* 0xff80000031be7808 */ /* 0x000fe40006800000 */
[----:B------:R-:W-:Y:S02]  /*7ce0*/  FMNMX.FTZ R35, R76, R33, !PT ;  /* 0x000000214c237209 */ /* 0x000fe40007810000 */
[----:B------:R-:W-:Y:S01]  /*7cf0*/  FSEL R74, R50, -INF , !P1 ;  /* 0xff800000324a7808 */ /* 0x000fe20004800000 */
[----:B------:R-:W-:Y:S01]  /*7d00*/  MUFU.EX2 R33, R37 ;  /* 0x0000002500217308 */ /* 0x000fe20000000800 */
[----:B------:R-:W-:Y:S01]  /*7d10*/  FMNMX.FTZ R35, R190, R35, !PT ;  /* 0x00000023be237209 */ /* 0x000fe20007810000 */
[----:B------:R-:W-:Y:S01]  /*7d20*/  FFMA.FTZ R50, R70, R9, -R51 ;  /* 0x0000000946327223 */ /* 0x000fe20000010833 */
[----:B------:R-:W-:-:S02]  /*7d30*/  FSEL R56, R10, RZ, P6 ;  /* 0x000000ff0a387208 */ /* 0x000fc40003000000 */
[----:B0-----:R-:W-:Y:S01]  /*7d40*/  FMNMX.FTZ R14, R74, R35, !PT ;  /* 0x000000234a0e7209 */ /* 0x001fe20007810000 */
[-C--:B------:R-:W-:Y:S02]  /*7d50*/  FFMA.FTZ R35, R68, R9.reuse, -R51 ;  /* 0x0000000944237223 */ /* 0x080fe40000010833 */
[----:B------:R-:W-:Y:S01]  /*7d60*/  FADD.FTZ R56, -R56, R11 ;  /* 0x0000000b38387221 */ /* 0x000fe20000010100 */
[----:B------:R-:W-:Y:S01]  /*7d70*/  MUFU.EX2 R50, R50 ;  /* 0x0000003200327308 */ /* 0x000fe20000000800 */
[----:B------:R-:W0:Y:S02]  /*7d80*/  SHFL.BFLY PT, R41, R14, 0x2, 0x1f ;  /* 0x0c401f000e297f89 */ /* 0x000e2400000e0000 */
[----:B------:R-:W-:-:S05]  /*7d90*/  FMUL.FTZ R11, R56, R9 ;  /* 0x00000009380b7220 */ /* 0x000fca0000410000 */
[----:B------:R-:W-:Y:S08]  /*7da0*/  MUFU.EX2 R35, R35 ;  /* 0x0000002300237308 */ /* 0x000ff00000000800 */
[----:B------:R-:W1:Y:S08]  /*7db0*/  MUFU.EX2 R11, R11 ;  /* 0x0000000b000b7308 */ /* 0x000e700000000800 */
[----:B------:R-:W-:Y:S01]  /*7dc0*/  MUFU.EX2 R37, R66 ;  /* 0x0000004200257308 */ /* 0x000fe20000000800 */
[----:B0-----:R-:W-:Y:S01]  /*7dd0*/  FMNMX.FTZ R45, R14, R41, !PT ;  /* 0x000000290e2d7209 */ /* 0x001fe20007810000 */
[-CC-:B------:R-:W-:Y:S01]  /*7de0*/  FFMA.FTZ R41, R54, R9.reuse, -R51.reuse ;  /* 0x0000000936297223 */ /* 0x180fe20000010833 */
[----:B------:R-:W-:-:S03]  /*7df0*/  FFMA.FTZ R54, R58, R9, -R51 ;  /* 0x000000093a367223 */ /* 0x000fc60000010833 */
[----:B------:R-:W0:Y:S02]  /*7e00*/  SHFL.BFLY PT, R14, R45, 0x1, 0x1f ;  /* 0x0c201f002d0e7f89 */ /* 0x000e2400000e0000 */
[----:B------:R-:W-:Y:S01]  /*7e10*/  MUFU.EX2 R41, R41 ;  /* 0x0000002900297308 */ /* 0x000fe20000000800 */
[----:B-1----:R-:W-:-:S07]  /*7e20*/  FFMA.FTZ R56, R11, R5, R180 ;  /* 0x000000050b387223 */ /* 0x002fce00000100b4 */
[----:B------:R-:W-:Y:S08]  /*7e30*/  MUFU.EX2 R54, R54 ;  /* 0x0000003600367308 */ /* 0x000ff00000000800 */
[----:B------:R-:W-:Y:S01]  /*7e40*/  MUFU.EX2 R43, R43 ;  /* 0x0000002b002b7308 */ /* 0x000fe20000000800 */
[----:B0-----:R-:W-:-:S07]  /*7e50*/  FMNMX.FTZ R14, R45, R14, !PT ;  /* 0x0000000e2d0e7209 */ /* 0x001fce0007810000 */
[----:B------:R0:W-:Y:S01]  /*7e60*/  MUFU.EX2 R45, R48 ;  /* 0x00000030002d7308 */ /* 0x0001e20000000800 */
[C---:B------:R-:W-:Y:S01]  /*7e70*/  FSETP.NEU.FTZ.AND P1, PT, R14.reuse, -INF , PT ;  /* 0xff8000000e00780b */ /* 0x040fe20003f3d000 */
[----:B------:R-:W-:-:S03]  /*7e80*/  FMUL.FTZ R47, R14, R9 ;  /* 0x000000090e2f7220 */ /* 0x000fc60000410000 */
[----:B------:R-:W-:Y:S02]  /*7e90*/  FSEL R49, R14, RZ, P1 ;  /* 0x000000ff0e317208 */ /* 0x000fe40000800000 */
[----:B------:R-:W-:Y:S01]  /*7ea0*/  FSEL R47, R47, RZ, P1 ;  /* 0x000000ff2f2f7208 */ /* 0x000fe20000800000 */
[----:B------:R-:W-:Y:S02]  /*7eb0*/  MUFU.EX2 R52, R52 ;  /* 0x0000003400347308 */ /* 0x000fe40000000800 */
[----:B------:R-:W-:Y:S01]  /*7ec0*/  FADD.FTZ R12, -R49, R12 ;  /* 0x0000000c310c7221 */ /* 0x000fe20000010100 */
[----:B------:R-:W-:Y:S01]  /*7ed0*/  FADD.FTZ R49, R15, R56 ;  /* 0x000000380f317221 */ /* 0x000fe20000010000 */
[-CC-:B------:R-:W-:Y:S01]  /*7ee0*/  FFMA.FTZ R181, R53, R9.reuse, -R47.reuse ;  /* 0x0000000935b57223 */ /* 0x180fe2000001082f */
[-CC-:B0-----:R-:W-:Y:S01]  /*7ef0*/  FFMA.FTZ R48, R154, R9.reuse, -R47.reuse ;  /* 0x000000099a307223 */ /* 0x181fe2000001082f */
[-C--:B------:R-:W-:Y:S01]  /*7f00*/  FMUL.FTZ R12, R12, R9.reuse ;  /* 0x000000090c0c7220 */ /* 0x080fe20000410000 */
[-CC-:B------:R-:W-:Y:S01]  /*7f10*/  FFMA.FTZ R183, R18, R9.reuse, -R47.reuse ;  /* 0x0000000912b77223 */ /* 0x180fe2000001082f */
[-CC-:B------:R-:W-:Y:S01]  /*7f20*/  FFMA.FTZ R18, R156, R9.reuse, -R47.reuse ;  /* 0x000000099c127223 */ /* 0x180fe2000001082f */
[-CC-:B------:R-:W-:Y:S01]  /*7f30*/  FFMA.FTZ R177, R158, R9.reuse, -R47.reuse ;  /* 0x000000099eb17223 */ /* 0x180fe2000001082f */
[----:B------:R-:W-:Y:S01]  /*7f40*/  MUFU.EX2 R181, R181 ;  /* 0x000000b500b57308 */ /* 0x000fe20000000800 */
[-CC-:B------:R-:W-:Y:S01]  /*7f50*/  FFMA.FTZ R20, R20, R9.reuse, -R47.reuse ;  /* 0x0000000914147223 */ /* 0x180fe2000001082f */
[-CC-:B------:R-:W-:Y:S01]  /*7f60*/  FFMA.FTZ R179, R160, R9.reuse, -R47.reuse ;  /* 0x00000009a0b37223 */ /* 0x180fe2000001082f */
[-C--:B------:R-:W-:Y:S01]  /*7f70*/  FFMA.FTZ R22, R22, R9.reuse, -R47 ;  /* 0x0000000916167223 */ /* 0x080fe2000001082f */
[----:B------:R-:W-:Y:S01]  /*7f80*/  FADD.FTZ R58, R182, R49 ;  /* 0x00000031b63a7221 */ /* 0x000fe20000010000 */
[-CC-:B------:R-:W-:Y:S01]  /*7f90*/  FFMA.FTZ R173, R162, R9.reuse, -R47.reuse ;  /* 0x00000009a2ad7223 */ /* 0x180fe2000001082f */
[-CC-:B------:R-:W-:Y:S01]  /*7fa0*/  FFMA.FTZ R24, R24, R9.reuse, -R47.reuse ;  /* 0x0000000918187223 */ /* 0x180fe2000001082f */
[-CC-:B------:R-:W-:Y:S01]  /*7fb0*/  FFMA.FTZ R175, R26, R9.reuse, -R47.reuse ;  /* 0x000000091aaf7223 */ /* 0x180fe2000001082f */
[----:B------:R-:W0:Y:S01]  /*7fc0*/  MUFU.EX2 R12, R12 ;  /* 0x0000000c000c7308 */ /* 0x000e220000000800 */
[----:B------:R-:W-:Y:S01]  /*7fd0*/  FADD.FTZ R49, R17, R58 ;  /* 0x0000003a11317221 */ /* 0x000fe20000010000 */
[-CC-:B------:R-:W-:Y:S01]  /*7fe0*/  FFMA.FTZ R26, R168, R9.reuse, -R47.reuse ;  /* 0x00000009a81a7223 */ /* 0x180fe2000001082f */
[-CC-:B------:R-:W-:Y:S01]  /*7ff0*/  FFMA.FTZ R169, R170, R9.reuse, -R47.reuse ;  /* 0x00000009aaa97223 */ /* 0x180fe2000001082f */
[-C--:B------:R-:W-:Y:S01]  /*8000*/  FFMA.FTZ R28, R28, R9.reuse, -R47 ;  /* 0x000000091c1c7223 */ /* 0x080fe2000001082f */
[----:B------:R-:W-:Y:S01]  /*8010*/  FADD.FTZ R58, R176, R49 ;  /* 0x00000031b03a7221 */ /* 0x000fe20000010000 */
[-CC-:B------:R-:W-:Y:S01]  /*8020*/  FFMA.FTZ R163, R38, R9.reuse, -R47.reuse ;  /* 0x0000000926a37223 */ /* 0x180fe2000001082f */
[-CC-:B------:R-:W-:Y:S01]  /*8030*/  FFMA.FTZ R171, R184, R9.reuse, -R47.reuse ;  /* 0x00000009b8ab7223 */ /* 0x180fe2000001082f */
[----:B------:R-:W1:Y:S01]  /*8040*/  MUFU.EX2 R48, R48 ;  /* 0x0000003000307308 */ /* 0x000e620000000800 */
[----:B------:R-:W-:Y:S01]  /*8050*/  FADD.FTZ R49, R19, R58 ;  /* 0x0000003a13317221 */ /* 0x000fe20000010000 */
[-CC-:B------:R-:W-:Y:S01]  /*8060*/  FFMA.FTZ R30, R30, R9.reuse, -R47.reuse ;  /* 0x000000091e1e7223 */ /* 0x180fe2000001082f */
[-CC-:B------:R-:W-:Y:S01]  /*8070*/  FFMA.FTZ R165, R186, R9.reuse, -R47.reuse ;  /* 0x00000009baa57223 */ /* 0x180fe2000001082f */
[-C--:B------:R-:W-:Y:S01]  /*8080*/  FFMA.FTZ R32, R32, R9.reuse, -R47 ;  /* 0x0000000920207223 */ /* 0x080fe2000001082f */
[----:B------:R-:W-:Y:S01]  /*8090*/  FADD.FTZ R58, R178, R49 ;  /* 0x00000031b23a7221 */ /* 0x000fe20000010000 */
[-CC-:B------:R-:W-:Y:S01]  /*80a0*/  FFMA.FTZ R167, R166, R9.reuse, -R47.reuse ;  /* 0x00000009a6a77223 */ /* 0x180fe2000001082f */
[-C--:B------:R-:W-:Y:S01]  /*80b0*/  FFMA.FTZ R56, R164, R9.reuse, -R47 ;  /* 0x00000009a4387223 */ /* 0x080fe2000001082f */
[----:B------:R-:W2:Y:S01]  /*80c0*/  MUFU.EX2 R183, R183 ;  /* 0x000000b700b77308 */ /* 0x000ea20000000800 */
[----:B0-----:R-:W-:Y:S01]  /*80d0*/  FFMA.FTZ R5, R12, R4, R181 ;  /* 0x000000040c057223 */ /* 0x001fe200000100b5 */
[----:B------:R-:W-:Y:S01]  /*80e0*/  FADD.FTZ R49, R21, R58 ;  /* 0x0000003a15317221 */ /* 0x000fe20000010000 */
[-CC-:B------:R-:W-:Y:S01]  /*80f0*/  FFMA.FTZ R161, R188, R9.reuse, -R47.reuse ;  /* 0x00000009bca17223 */ /* 0x180fe2000001082f */
[-CC-:B------:R-:W-:Y:S01]  /*8100*/  FFMA.FTZ R36, R36, R9.reuse, -R47.reuse ;  /* 0x0000000924247223 */ /* 0x180fe2000001082f */
[-C--:B------:R-:W-:Y:S01]  /*8110*/  FFMA.FTZ R84, R84, R9.reuse, -R47 ;  /* 0x0000000954547223 */ /* 0x080fe2000001082f */
[----:B------:R-:W-:Y:S01]  /*8120*/  FADD.FTZ R38, R172, R49 ;  /* 0x00000031ac267221 */ /* 0x000fe20000010000 */
[-C--:B------:R-:W-:Y:S01]  /*8130*/  FFMA.FTZ R86, R86, R9.reuse, -R47 ;  /* 0x0000000956567223 */ /* 0x080fe2000001082f */
[----:B------:R-:W0:Y:S01]  /*8140*/  MUFU.EX2 R18, R18 ;  /* 0x0000001200127308 */ /* 0x000e220000000800 */
[----:B-1----:R-:W-:Y:S01]  /*8150*/  FADD.FTZ R4, R48, R5 ;  /* 0x0000000530047221 */ /* 0x002fe20000010000 */
[----:B------:R-:W-:Y:S01]  /*8160*/  FADD.FTZ R49, R23, R38 ;  /* 0x0000002617317221 */ /* 0x000fe20000010000 */
[-CC-:B------:R-:W-:Y:S01]  /*8170*/  FFMA.FTZ R82, R82, R9.reuse, -R47.reuse ;  /* 0x0000000952527223 */ /* 0x180fe2000001082f */
[-CC-:B------:R-:W-:Y:S01]  /*8180*/  FFMA.FTZ R80, R80, R9.reuse, -R47.reuse ;  /* 0x0000000950507223 */ /* 0x180fe2000001082f */
[-C--:B------:R-:W-:Y:S01]  /*8190*/  FFMA.FTZ R78, R78, R9.reuse, -R47 ;  /* 0x000000094e4e7223 */ /* 0x080fe2000001082f */
[----:B------:R-:W-:Y:S01]  /*81a0*/  FADD.FTZ R38, R174, R49 ;  /* 0x00000031ae267221 */ /* 0x000fe20000010000 */
[-CC-:B------:R-:W-:Y:S01]  /*81b0*/  FFMA.FTZ R152, R152, R9.reuse, -R47.reuse ;  /* 0x0000000998987223 */ /* 0x180fe2000001082f */
[----:B------:R-:W1:Y:S01]  /*81c0*/  MUFU.EX2 R177, R177 ;  /* 0x000000b100b17308 */ /* 0x000e620000000800 */
[----:B--2---:R-:W-:Y:S01]  /*81d0*/  FADD.FTZ R5, R183, R4 ;  /* 0x00000004b7057221 */ /* 0x004fe20000010000 */
[----:B------:R-:W-:Y:S01]  /*81e0*/  FADD.FTZ R38, R25, R38 ;  /* 0x0000002619267221 */ /* 0x000fe20000010000 */
[-CC-:B------:R-:W-:Y:S01]  /*81f0*/  FFMA.FTZ R76, R76, R9.reuse, -R47.reuse ;  /* 0x000000094c4c7223 */ /* 0x180fe2000001082f */
[-CC-:B------:R-:W-:Y:S01]  /*8200*/  FFMA.FTZ R190, R190, R9.reuse, -R47.reuse ;  /* 0x00000009bebe7223 */ /* 0x180fe2000001082f */
[----:B------:R-:W-:-:S03]  /*8210*/  FFMA.FTZ R47, R74, R9, -R47 ;  /* 0x000000094a2f7223 */ /* 0x000fc6000001082f */
        /* <DEDUP_REMOVED lines=18> */
[----:B------:R-:W-:-:S06]  /*8340*/  FADD.FTZ R5, R27, R38 ;  /* 0x000000261b057221 */ /* 0x000fcc0000010000 */
[----:B------:R-:W2:Y:S01]  /*8350*/  MUFU.EX2 R171, R171 ;  /* 0x000000ab00ab7308 */ /* 0x000ea20000000800 */
[----:B0-----:R-:W-:Y:S01]  /*8360*/  FADD.FTZ R49, R169, R4 ;  /* 0x00000004a9317221 */ /* 0x001fe20000010000 */
[----:B------:R-:W-:-:S04]  /*8370*/  FADD.FTZ R4, R34, R5 ;  /* 0x0000000522047221 */ /* 0x000fc80000010000 */
[----:B------:R-:W-:Y:S02]  /*8380*/  FADD.FTZ R5, R29, R4 ;  /* 0x000000041d057221 */ /* 0x000fe40000010000 */
[----:B------:R-:W0:Y:S01]  /*8390*/  MUFU.EX2 R30, R30 ;  /* 0x0000001e001e7308 */ /* 0x000e220000000800 */
[----:B-1----:R-:W-:Y:S01]  /*83a0*/  FADD.FTZ R38, R28, R49 ;  /* 0x000000311c267221 */ /* 0x002fe20000010000 */
[----:B------:R-:W-:-:S04]  /*83b0*/  FADD.FTZ R4, R40, R5 ;  /* 0x0000000528047221 */ /* 0x000fc80000010000 */
[----:B------:R-:W-:Y:S02]  /*83c0*/  FADD.FTZ R5, R31, R4 ;  /* 0x000000041f057221 */ /* 0x000fe40000010000 */
[----:B------:R-:W1:Y:S01]  /*83d0*/  MUFU.EX2 R165, R165 ;  /* 0x000000a500a57308 */ /* 0x000e620000000800 */
[----:B--2---:R-:W-:Y:S01]  /*83e0*/  FADD.FTZ R49, R171, R38 ;  /* 0x00000026ab317221 */ /* 0x004fe20000010000 */
[----:B------:R-:W-:-:S04]  /*83f0*/  FADD.FTZ R4, R42, R5 ;  /* 0x000000052a047221 */ /* 0x000fc80000010000 */
[----:B------:R-:W-:Y:S02]  /*8400*/  FADD.FTZ R5, R33, R4 ;  /* 0x0000000421057221 */ /* 0x000fe40000010000 */
        /* <DEDUP_REMOVED lines=48> */
.L_x_1110:
[----:B------:R-:W-:Y:S01]  /*8710*/  ULEA UR6, UR55, UR40, 0x3 ;  /* 0x0000002837067291 */ /* 0x000fe2000f8e183f */
[----:B------:R-:W-:Y:S01]  /*8720*/  ISETP.GT.AND P1, PT, R13, UR54, PT ;  /* 0x000000360d007c0c */ /* 0x000fe2000bf24270 */
[----:B------:R-:W-:Y:S01]  /*8730*/  UMOV UR56, UR45 ;  /* 0x0000002d00387c82 */ /* 0x000fe20008000000 */
[----:B------:R-:W-:Y:S01]  /*8740*/  UMOV UR55, UR46 ;  /* 0x0000002e00377c82 */ /* 0x000fe20008000000 */
        /* <DEDUP_REMOVED lines=101> */
[----:B------:R-:W-:Y:S01]  /*8da0*/  IADD3 R13, R13, -0x1, RZ ;  /* 0xffffffff0d0d7810 */ /* 0x000fe20007ffe0ff */
[----:B------:R-:W-:Y:S06]  /*8db0*/  @P1 BRA `(.L_x_1111) ;  /* 0xffffffc400b81947 */ /* 0x000fec000383ffff */
[----:B------:R-:W-:-:S07]  /*8dc0*/  IMAD.MOV.U32 R15, RZ, RZ, R13 ;  /* 0x000000ffff0f7224 */ /* 0x000fce00078e000d */
.L_x_1092:
[----:B------:R-:W0:Y:S01]  /*8dd0*/  S2UR UR6, SR_CTAID.X ;  /* 0x00000000000679c3 */ /* 0x000e220000002500 */
[----:B------:R-:W-:Y:S01]  /*8de0*/  IADD3 R11, -R8, 0x1, RZ ;  /* 0x00000001080b7810 */ /* 0x000fe20007ffe1ff */
[----:B------:R-:W-:Y:S02]  /*8df0*/  UISETP.NE.AND UP1, UPT, UR42, URZ, UPT ;  /* 0x0000003f2a00728c */ /* 0x000fe4000bf25270 */
[----:B------:R-:W-:Y:S02]  /*8e00*/  UISETP.NE.AND UP0, UPT, UR41, URZ, UPT ;  /* 0x0000003f2900728c */ /* 0x000fe4000bf05270 */
[----:B------:R-:W-:-:S04]  /*8e10*/  IMAD R11, R2, UR51, R11 ;  /* 0x00000033020b7c24 */ /* 0x000fc8000f8e020b */
[----:B------:R-:W-:Y:S02]  /*8e20*/  PLOP3.LUT P1, PT, PT, PT, UP0, 0x40, 0x0 ;  /* 0x000000000000781c */ /* 0x000fe40003f2e808 */
[----:B------:R-:W-:Y:S01]  /*8e30*/  R2UR UR11, R11 ;  /* 0x000000000b0b72ca */ /* 0x000fe200000e0000 */
[----:B------:R-:W-:Y:S01]  /*8e40*/  @UP1 ULDC UR14, c[0x0][0x450] ;  /* 0x00011400000e1ab9 */ /* 0x000fe20000000800 */
[----:B0-----:R-:W-:-:S03]  /*8e50*/  ULEA UR10, UR6, 0x7f, 0x7 ;  /* 0x0000007f060a7891 */ /* 0x001fc6000f8e383f */
[----:B------:R-:W-:Y:S02]  /*8e60*/  @UP1 ULDC UR6, c[0x0][0x44c] ;  /* 0x0001130000061ab9 */ /* 0x000fe40000000800 */
[----:B------:R-:W-:-:S04]  /*8e70*/  UIMAD.WIDE.U32 UR6, UR10, UR6, URZ ;  /* 0x000000060a0672a5 */ /* 0x000fc8000f8e003f */
[----:B------:R-:W-:-:S04]  /*8e80*/  @UP1 USHF.R.U32.HI UR10, URZ, UR14, UR7 ;  /* 0x0000000e3f0a1299 */ /* 0x000fc80008011607 */
[----:B------:R-:W-:-:S03]  /*8e90*/  UIADD3 UR10, UR11, UR10, URZ ;  /* 0x0000000a0b0a7290 */ /* 0x000fc6000fffe03f */
[----:B------:R-:W-:Y:S02]  /*8ea0*/  ULDC UR11, c[0x0][0x9dc] ;  /* 0x00027700000b7ab9 */ /* 0x000fe40000000800 */
[----:B------:R-:W-:Y:S01]  /*8eb0*/  UIADD3 UR11, UR10, -UR11, URZ ;  /* 0x8000000b0a0b7290 */ /* 0x000fe2000fffe03f */
[----:B------:R-:W-:Y:S11]  /*8ec0*/  @P1 BRA `(.L_x_1112) ;  /* 0x00000000004c1947 */ /* 0x000ff60003800000 */
[----:B------:R-:W-:-:S06]  /*8ed0*/  UISETP.GT.AND UP0, UPT, UR10, -0x1, UPT ;  /* 0xffffffff0a00788c */ /* 0x000fcc000bf04270 */
[----:B------:R-:W-:-:S13]  /*8ee0*/  PLOP3.LUT P1, PT, PT, PT, UP0, 0x80, 0x0 ;  /* 0x000000000000781c */ /* 0x000fda0003f2f008 */
[----:B------:R-:W-:Y:S05]  /*8ef0*/  @P1 BRA `(.L_x_1113) ;  /* 0x0000000000201947 */ /* 0x000fea0003800000 */
[----:B------:R-:W-:Y:S01]  /*8f00*/  ULDC UR14, c[0x0][0x9e4] ;  /* 0x00027900000e7ab9 */ /* 0x000fe20000000800 */
[----:B------:R-:W-:Y:S02]  /*8f10*/  ULOP3.LUT UR10, URZ, UR10, URZ, 0x33, !UPT ;  /* 0x0000000a3f0a7292 */ /* 0x000fe4000f8e333f */
[----:B------:R-:W-:-:S11]  /*8f20*/  UISETP.NE.AND UP0, UPT, UR14, 0x1, UPT ;  /* 0x000000010e00788c */ /* 0x000fd6000bf05270 */
[----:B------:R-:W-:Y:S02]  /*8f30*/  @UP0 ULDC.64 UR18, c[0x0][0x9e8] ;  /* 0x00027a0000120ab9 */ /* 0x000fe40000000a00 */
[----:B------:R-:W-:-:S04]  /*8f40*/  UIMAD.WIDE.U32 UR6, UR10, UR18, URZ ;  /* 0x000000120a0672a5 */ /* 0x000fc8000f8e003f */
[----:B------:R-:W-:-:S04]  /*8f50*/  @UP0 USHF.R.U32.HI UR10, URZ, UR19, UR7 ;  /* 0x000000133f0a0299 */ /* 0x000fc80008011607 */
[----:B------:R-:W-:Y:S01]  /*8f60*/  ULOP3.LUT UR10, URZ, UR10, URZ, 0x33, !UPT ;  /* 0x0000000a3f0a7292 */ /* 0x000fe2000f8e333f */
[----:B------:R-:W-:Y:S11]  /*8f70*/  BRA `(.L_x_1114) ;  /* 0x0000000000147947 */ /* 0x000ff60003800000 */
.L_x_1113:
[----:B------:R-:W-:Y:S02]  /*8f80*/  ULDC UR14, c[0x0][0x9e4] ;  /* 0x00027900000e7ab9 */ /* 0x000fe40000000800 */
[----:B------:R-:W-:-:S11]  /*8f90*/  UISETP.NE.AND UP0, UPT, UR14, 0x1, UPT ;  /* 0x000000010e00788c */ /* 0x000fd6000bf05270 */
[----:B------:R-:W-:Y:S02]  /*8fa0*/  @UP0 ULDC.64 UR18, c[0x0][0x9e8] ;  /* 0x00027a0000120ab9 */ /* 0x000fe40000000a00 */
[----:B------:R-:W-:-:S04]  /*8fb0*/  UIMAD.WIDE.U32 UR6, UR10, UR18, URZ ;  /* 0x000000120a0672a5 */ /* 0x000fc8000f8e003f */
[----:B------:R-:W-:-:S12]  /*8fc0*/  @UP0 USHF.R.U32.HI UR10, URZ, UR19, UR7 ;  /* 0x000000133f0a0299 */ /* 0x000fd80008011607 */
.L_x_1114:
[----:B------:R-:W-:-:S04]  /*8fd0*/  UIMAD UR10, UR10, UR14, URZ ;  /* 0x0000000e0a0a72a4 */ /* 0x000fc8000f8e023f */
[----:B------:R-:W-:-:S04]  /*8fe0*/  UISETP.LT.AND UP0, UPT, UR11, UR10, UPT ;  /* 0x0000000a0b00728c */ /* 0x000fc8000bf01270 */
[----:B------:R-:W-:-:S12]  /*8ff0*/  USEL UR11, UR11, UR10, !UP0 ;  /* 0x0000000a0b0b7287 */ /* 0x000fd8000c000000 */
.L_x_1112:
[----:B------:R-:W-:-:S04]  /*9000*/  UIADD3 UR11, UR11, 0x7f, URZ ;  /* 0x0000007f0b0b7890 */ /* 0x000fc8000fffe03f */
[----:B------:R-:W-:-:S04]  /*9010*/  USHF.R.S32.HI UR6, URZ, 0x1f, UR11 ;  /* 0x0000001f3f067899 */ /* 0x000fc8000801140b */
[----:B------:R-:W-:-:S04]  /*9020*/  ULEA.HI UR6, UR6, UR11, URZ, 0x7 ;  /* 0x0000000b06067291 */ /* 0x000fc8000f8f383f */
[----:B------:R-:W-:-:S04]  /*9030*/  USHF.R.S32.HI UR6, URZ, 0x7, UR6 ;  /* 0x000000073f067899 */ /* 0x000fc80008011406 */
[----:B------:R-:W-:-:S04]  /*9040*/  UISETP.LT.AND UP0, UPT, UR38, UR6, UPT ;  /* 0x000000062600728c */ /* 0x000fc8000bf01270 */
[----:B------:R-:W-:-:S06]  /*9050*/  USEL UR51, UR38, UR6, !UP0 ;  /* 0x0000000626337287 */ /* 0x000fcc000c000000 */
[----:B------:R-:W-:-:S13]  /*9060*/  ISETP.GE.AND P1, PT, R15, UR51, PT ;  /* 0x000000330f007c0c */ /* 0x000fda000bf26270 */
[----:B------:R-:W-:Y:S05]  /*9070*/  @!P1 BRA `(.L_x_1115) ;  /* 0x0000002800209947 */ /* 0x000fea0003800000 */
[----:B------:R-:W-:Y:S01]  /*9080*/  IMAD.MOV.U32 R13, RZ, RZ, R14 ;  /* 0x000000ffff0d7224 */ /* 0x000fe200078e000e */
[----:B------:R-:W-:Y:S01]  /*9090*/  UMOV UR53, UR45 ;  /* 0x0000002d00357c82 */ /* 0x000fe20008000000 */
[----:B------:R-:W-:Y:S01]  /*90a0*/  IMAD.MOV.U32 R11, RZ, RZ, R10 ;  /* 0x000000ffff0b7224 */ /* 0x000fe200078e000a */
[----:B------:R-:W-:Y:S01]  /*90b0*/  UMOV UR52, UR46 ;  /* 0x0000002e00347c82 */ /* 0x000fe20008000000 */
[----:B------:R-:W-:Y:S01]  /*90c0*/  IMAD.MOV.U32 R8, RZ, RZ, R15 ;  /* 0x000000ffff087224 */ /* 0x000fe200078e000f */
[----:B------:R-:W-:-:S06]  /*90d0*/  ULDC UR50, c[0x0][0x9d8] ;  /* 0x0002760000327ab9 */ /* 0x000fcc0000000800 */
.L_x_1126:
[----:B------:R-:W-:Y:S01]  /*90e0*/  ISETP.NE.AND P2, PT, RZ, UR39, PT ;  /* 0x00000027ff007c0c */ /* 0x000fe2000bf45270 */
[----:B------:R-:W-:-:S04]  /*90f0*/  UISETP.NE.AND UP0, UPT, UR52, 0x1, UPT ;  /* 0x000000013400788c */ /* 0x000fc8000bf05270 */
[----:B------:R-:W-:-:S04]  /*9100*/  USEL UR45, URZ, 0x1, UP0 ;  /* 0x000000013f2d7887 */ /* 0x000fc80008000000 */
[----:B------:R-:W-:-:S04]  /*9110*/  ULOP3.LUT UR45, UR53, UR45, URZ, 0x3c, !UPT ;  /* 0x0000002d352d7292 */ /* 0x000fc8000f8e3c3f */
[----:B------:R-:W-:Y:S08]  /*9120*/  @P2 BRA `(.L_x_1116) ;  /* 0x0000000000382947 */ /* 0x000ff00003800000 */
[----:B------:R-:W-:Y:S05]  /*9130*/  @!P0 BRA `(.L_x_1117) ;  /* 0x0000000000048947 */ /* 0x000fea0003800000 */
[----:B------:R-:W-:Y:S01]  /*9140*/  BPT.TRAP 0x1 ;  /* 0x000000040000795c */ /* 0x000fe20000300000 */
.L_x_1117:
        /* <DEDUP_REMOVED lines=9> */
.L_x_1118:
[----:B-1----:R-:W-:Y:S05]  /*91e0*/  @P1 BRA `(.L_x_1116) ;  /* 0x0000000000081947 */ /* 0x002fea0003800000 */
[----:B------:R-:W1:Y:S02]  /*91f0*/  SYNCS.PHASECHK.TRANS64.TRYWAIT P1, [UR6+0x28830], R9 ;  /* 0x02883009ff0075a7 */ /* 0x000e640008020146 */
[----:B-1----:R-:W-:Y:S05]  /*9200*/  @!P1 BRA `(.L_x_1119) ;  /* 0x000000c400109947 */ /* 0x002fea0003800000 */
.L_x_1116:
        /* <DEDUP_REMOVED lines=50> */
.L_x_1121:
[----:B------:R-:W-:Y:S01]  /*9530*/  ULEA UR6, UR52, UR40, 0x3 ;  /* 0x0000002834067291 */ /* 0x000fe2000f8e183f */
[----:B------:R-:W-:-:S05]  /*9540*/  IMAD.U32 R9, RZ, RZ, UR53 ;  /* 0x00000035ff097e24 */ /* 0x000fca000f8e00ff */
[----:B------:R-:W-:-:S04]  /*9550*/  SHF.L.U32 R9, R9, 0x1f, RZ ;  /* 0x0000001f09097819 */ /* 0x000fc800000006ff */
[----:B------:R0:W1:Y:S01]  /*9560*/  SYNCS.PHASECHK.TRANS64.TRYWAIT P1, [UR6+0x28850], R9 ;  /* 0x02885009ff0075a7 */ /* 0x0000620008020146 */
[----:B------:R-:W-:Y:S05]  /*9570*/  @!P0 BRA `(.L_x_1122) ;  /* 0x0000000000048947 */ /* 0x000fea0003800000 */
[----:B------:R-:W-:Y:S01]  /*9580*/  BPT.TRAP 0x1 ;  /* 0x000000040000795c */ /* 0x000fe20000300000 */
.L_x_1122:
[----:B-1----:R-:W-:Y:S05]  /*9590*/  @P1 BRA `(.L_x_1120) ;  /* 0x0000000000081947 */ /* 0x002fea0003800000 */
[----:B------:R-:W1:Y:S02]  /*95a0*/  SYNCS.PHASECHK.TRANS64.TRYWAIT P1, [UR6+0x28850], R9 ;  /* 0x02885009ff0075a7 */ /* 0x000e640008020146 */
[----:B-1----:R-:W-:Y:S05]  /*95b0*/  @!P1 BRA `(.L_x_1123) ;  /* 0x000000c0003c9947 */ /* 0x002fea0003800000 */
.L_x_1120:
        /* <DEDUP_REMOVED lines=49> */
.L_x_1124:
        /* <DEDUP_REMOVED lines=194> */
[----:B--2---:R-:W-:Y:S02]  /*a4f0*/  FMNMX.FTZ R17, R210, R9, !PT ;  /* 0x00000009d2117209 */ /* 0x004fe40007810000 */
[----:B------:R-:W1:Y:S03]  /*a500*/  LDC R9, c[0x0][0x988] ;  /* 0x00026200ff097b82 */ /* 0x000e660000000800 */
[----:B------:R-:W2:Y:S01]  /*a510*/  SHFL.BFLY PT, R10, R17, 0x2, 0x1f ;  /* 0x0c401f00110a7f89 */ /* 0x000ea200000e0000 */
[----:B0-----:R-:W-:-:S05]  /*a520*/  FMNMX.FTZ R15, R84, R15, !PT ;  /* 0x0000000f540f7209 */ /* 0x001fca0007810000 */
[----:B------:R-:W0:Y:S01]  /*a530*/  SHFL.BFLY PT, R14, R15, 0x2, 0x1f ;  /* 0x0c401f000f0e7f89 */ /* 0x000e2200000e0000 */
[----:B--2---:R-:W-:-:S05]  /*a540*/  FMNMX.FTZ R19, R17, R10, !PT ;  /* 0x0000000a11137209 */ /* 0x004fca0007810000 */
[----:B------:R-:W2:Y:S01]  /*a550*/  SHFL.BFLY PT, R10, R19, 0x1, 0x1f ;  /* 0x0c201f00130a7f89 */ /* 0x000ea200000e0000 */
[----:B0-----:R-:W-:-:S05]  /*a560*/  FMNMX.FTZ R21, R15, R14, !PT ;  /* 0x0000000e0f157209 */ /* 0x001fca0007810000 */
[----:B------:R-:W0:Y:S01]  /*a570*/  SHFL.BFLY PT, R14, R21, 0x1, 0x1f ;  /* 0x0c201f00150e7f89 */ /* 0x000e2200000e0000 */
[----:B--2---:R-:W-:-:S05]  /*a580*/  FMNMX.FTZ R10, R19, R10, !PT ;  /* 0x0000000a130a7209 */ /* 0x004fca0007810000 */
[CC--:B-1----:R-:W-:Y:S01]  /*a590*/  FMUL.FTZ R45, R10.reuse, R9.reuse ;  /* 0x000000090a2d7220 */ /* 0x0c2fe20000410000 */
[----:B------:R-:W-:Y:S01]  /*a5a0*/  FADD.FTZ R36, -R10, R11 ;  /* 0x0000000b0a247221 */ /* 0x000fe20000010100 */
[----:B0-----:R-:W-:Y:S02]  /*a5b0*/  FMNMX.FTZ R14, R21, R14, !PT ;  /* 0x0000000e150e7209 */ /* 0x001fe40007810000 */
[-CC-:B------:R-:W-:Y:S01]  /*a5c0*/  FFMA.FTZ R15, R156, R9.reuse, -R45.reuse ;  /* 0x000000099c0f7223 */ /* 0x180fe2000001082d */
[-CC-:B------:R-:W-:Y:S01]  /*a5d0*/  FFMA.FTZ R19, R164, R9.reuse, -R45.reuse ;  /* 0x00000009a4137223 */ /* 0x180fe2000001082d */
[-CC-:B------:R-:W-:Y:S01]  /*a5e0*/  FFMA.FTZ R17, R160, R9.reuse, -R45.reuse ;  /* 0x00000009a0117223 */ /* 0x180fe2000001082d */
[-C--:B------:R-:W-:Y:S01]  /*a5f0*/  FFMA.FTZ R156, R166, R9.reuse, -R45 ;  /* 0x00000009a69c7223 */ /* 0x080fe2000001082d */
[----:B------:R-:W-:Y:S01]  /*a600*/  FADD.FTZ R86, -R14, R13 ;  /* 0x0000000d0e567221 */ /* 0x000fe20000010100 */
[-CC-:B------:R-:W-:Y:S01]  /*a610*/  FFMA.FTZ R13, R152, R9.reuse, -R45.reuse ;  /* 0x00000009980d7223 */ /* 0x180fe2000001082d */
[-CC-:B------:R-:W-:Y:S01]  /*a620*/  FFMA.FTZ R152, R158, R9.reuse, -R45.reuse ;  /* 0x000000099e987223 */ /* 0x180fe2000001082d */
[-CC-:B------:R-:W-:Y:S01]  /*a630*/  FFMA.FTZ R21, R168, R9.reuse, -R45.reuse ;  /* 0x00000009a8157223 */ /* 0x180fe2000001082d */
[-C--:B------:R-:W-:Y:S01]  /*a640*/  FMUL.FTZ R11, R86, R9.reuse ;  /* 0x00000009560b7220 */ /* 0x080fe20000410000 */
[-CC-:B------:R-:W-:Y:S01]  /*a650*/  FFMA.FTZ R86, R154, R9.reuse, -R45.reuse ;  /* 0x000000099a567223 */ /* 0x180fe2000001082d */
        /* <DEDUP_REMOVED lines=23> */
[-C--:B------:R-:W-:Y:S01]  /*a7d0*/  FFMA.FTZ R186, R210, R9.reuse, -R45 ;  /* 0x00000009d2ba7223 */ /* 0x080fe2000001082d */
[-C--:B------:R-:W-:Y:S01]  /*a7e0*/  FMUL.FTZ R45, R14, R9.reuse ;  /* 0x000000090e2d7220 */ /* 0x080fe20000410000 */
[-C--:B------:R-:W-:Y:S01]  /*a7f0*/  FMUL.FTZ R36, R36, R9.reuse ;  /* 0x0000000924247220 */ /* 0x080fe20000410000 */
[----:B------:R-:W-:Y:S02]  /*a800*/  MUFU.EX2 R13, R13 ;  /* 0x0000000d000d7308 */ /* 0x000fe40000000800 */
        /* <DEDUP_REMOVED lines=21> */
[----:B------:R-:W-:Y:S01]  /*a960*/  FFMA.FTZ R34, R56, R9, -R45 ;  /* 0x0000000938227223 */ /* 0x000fe2000001082d */
[----:B------:R-:W1:Y:S01]  /*a970*/  MUFU.EX2 R12, R12 ;  /* 0x0000000c000c7308 */ /* 0x000e620000000800 */
[----:B0-----:R-:W-:Y:S01]  /*a980*/  FFMA.FTZ R5, R36, R5, R13 ;  /* 0x0000000524057223 */ /* 0x001fe2000001000d */
        /* <DEDUP_REMOVED lines=10> */
[----:B------:R-:W-:-:S04]  /*aa30*/  FFMA.FTZ R82, R82, R9, -R45 ;  /* 0x0000000952527223 */ /* 0x000fc8000001082d */
[----:B------:R-:W2:Y:S01]  /*aa40*/  MUFU.EX2 R181, R181 ;  /* 0x000000b500b57308 */ /* 0x000ea20000000800 */
[----:B-1----:R-:W-:-:S07]  /*aa50*/  FFMA.FTZ R4, R11, R4, R12 ;  /* 0x000000040b047223 */ /* 0x002fce000001000c */
        /* <DEDUP_REMOVED lines=16> */
[-CC-:B------:R-:W-:Y:S01]  /*ab60*/  FFMA.FTZ R38, R60, R9.reuse, -R45.reuse ;  /* 0x000000093c267223 */ /* 0x180fe2000001082d */
[----:B------:R-:W-:-:S05]  /*ab70*/  FFMA.FTZ R45, R84, R9, -R45 ;  /* 0x00000009542d7223 */ /* 0x000fca000001082d */
        /* <DEDUP_REMOVED lines=108> */
.L_x_1125:
[----:B------:R-:W-:Y:S01]  /*b240*/  ULEA UR6, UR52, UR40, 0x3 ;  /* 0x0000002834067291 */ /* 0x000fe2000f8e183f */
[----:B------:R-:W-:Y:S01]  /*b250*/  ISETP.GT.AND P1, PT, R8, UR51, PT ;  /* 0x0000003308007c0c */ /* 0x000fe2000bf24270 */
[----:B------:R-:W-:Y:S01]  /*b260*/  UMOV UR53, UR45 ;  /* 0x0000002d00357c82 */ /* 0x000fe20008000000 */
[----:B------:R-:W-:Y:S01]  /*b270*/  UMOV UR52, UR46 ;  /* 0x0000002e00347c82 */ /* 0x000fe20008000000 */
[----:B------:R-:W-:Y:S01]  /*b280*/  UIADD3 UR6, UR6, 0x28860, URZ ;  /* 0x0002886006067890 */ /* 0x000fe2000fffe03f */
[----:B------:R-:W-:Y:S01]  /*b290*/  F2FP.BF16.F32.PACK_AB R180, R86, R13 ;  /* 0x0000000d56b4723e */ /* 0x000fe200000010ff */
[----:B------:R-:W-:Y:S01]  /*b2a0*/  FMUL.FTZ R90, R90, R11 ;  /* 0x0000000b5a5a7220 */ /* 0x000fe20000410000 */
[----:B------:R-:W-:Y:S01]  /*b2b0*/  F2FP.BF16.F32.PACK_AB R182, R152, R15 ;  /* 0x0000000f98b6723e */ /* 0x000fe200000010ff */
[----:B------:R-:W-:Y:S01]  /*b2c0*/  UPRMT UR6, UR43, 0x654, UR6 ;  /* 0x000006542b067896 */ /* 0x000fe20008000006 */
[----:B------:R-:W-:Y:S01]  /*b2d0*/  F2FP.BF16.F32.PACK_AB R176, R154, R17 ;  /* 0x000000119ab0723e */ /* 0x000fe200000010ff */
[----:B------:R-:W-:Y:S01]  /*b2e0*/  FMUL.FTZ R91, R91, R11 ;  /* 0x0000000b5b5b7220 */ /* 0x000fe20000410000 */
[----:B------:R-:W-:Y:S01]  /*b2f0*/  F2FP.BF16.F32.PACK_AB R178, R156, R19 ;  /* 0x000000139cb2723e */ /* 0x000fe200000010ff */
[----:B------:R-:W-:Y:S01]  /*b300*/  FMUL.FTZ R94, R94, R11 ;  /* 0x0000000b5e5e7220 */ /* 0x000fe20000410000 */
[----:B------:R-:W-:Y:S01]  /*b310*/  F2FP.BF16.F32.PACK_AB R172, R158, R21 ;  /* 0x000000159eac723e */ /* 0x000fe200000010ff */
        /* <DEDUP_REMOVED lines=31> */
[-C--:B------:R-:W-:Y:S01]  /*b510*/  FMUL.FTZ R88, R88, R36.reuse ;  /* 0x0000002458587220 */ /* 0x080fe20000410000 */
        /* <DEDUP_REMOVED lines=11> */
[----:B------:R-:W-:Y:S01]  /*b5d0*/  FMUL.FTZ R100, R100, R36 ;  /* 0x0000002464647220 */ /* 0x000fe20000410000 */
        /* <DEDUP_REMOVED lines=40> */
[-C--:B------:R-:W-:Y:S01]  /*b860*/  FMUL.FTZ R141, R141, R36.reuse ;  /* 0x000000248d8d7220 */ /* 0x080fe20000410000 */
[-C--:B------:R-:W-:Y:S01]  /*b870*/  FMUL.FTZ R144, R144, R36.reuse ;  /* 0x0000002490907220 */ /* 0x080fe20000410000 */
[-C--:B------:R-:W-:Y:S01]  /*b880*/  FMUL.FTZ R145, R145, R36.reuse ;  /* 0x0000002491917220 */ /* 0x080fe20000410000 */
[-C--:B------:R-:W-:Y:S01]  /*b890*/  FMUL.FTZ R148, R148, R36.reuse ;  /* 0x0000002494947220 */ /* 0x080fe20000410000 */
[----:B------:R-:W-:Y:S01]  /*b8a0*/  FMUL.FTZ R149, R149, R36 ;  /* 0x0000002495957220 */ /* 0x000fe20000410000 */
[----:B------:R-:W-:Y:S01]  /*b8b0*/  IADD3 R8, R8, -0x1, RZ ;  /* 0xffffffff08087810 */ /* 0x000fe20007ffe0ff */
[----:B------:R-:W-:-:S02]  /*b8c0*/  IMAD.MOV.U32 R13, RZ, RZ, R14 ;  /* 0x000000ffff0d7224 */ /* 0x000fc400078e000e */
[----:B------:R-:W-:Y:S01]  /*b8d0*/  IMAD.MOV.U32 R11, RZ, RZ, R10 ;  /* 0x000000ffff0b7224 */ /* 0x000fe200078e000a */
[----:B------:R-:W-:Y:S06]  /*b8e0*/  @P1 BRA `(.L_x_1126) ;  /* 0xffffffd400fc1947 */ /* 0x000fec000383ffff */
[----:B------:R-:W-:-:S07]  /*b8f0*/  IMAD.MOV.U32 R15, RZ, RZ, R8 ;  /* 0x000000ffff0f7224 */ /* 0x000fce00078e0008 */
.L_x_1115:
[----:B------:R-:W-:-:S13]  /*b900*/  ISETP.GE.AND P1, PT, R15, UR38, PT ;  /* 0x000000260f007c0c */ /* 0x000fda000bf26270 */
[----:B------:R-:W-:Y:S05]  /*b910*/  @!P1 BRA `(.L_x_1127) ;  /* 0x0000003800589947 */ /* 0x000fea0003800000 */
[C---:B------:R-:W-:Y:S01]  /*b920*/  VIADD R8, R16.reuse, 0x8 ;  /* 0x0000000810087836 */ /* 0x040fe20000000000 */
[----:B------:R-:W-:Y:S01]  /*b930*/  IADD3 R16, -R16, 0xb, RZ ;  /* 0x0000000b10107810 */ /* 0x000fe20007ffe1ff */
[----:B------:R-:W-:Y:S01]  /*b940*/  IMAD.MOV.U32 R12, RZ, RZ, R14 ;  /* 0x000000ffff0c7224 */ /* 0x000fe200078e000e */
[----:B------:R-:W-:Y:S01]  /*b950*/  UMOV UR56, UR45 ;  /* 0x0000002d00387c82 */ /* 0x000fe20008000000 */
[----:B------:R-:W-:Y:S01]  /*b960*/  IMAD.MOV.U32 R11, RZ, RZ, R10 ;  /* 0x000000ffff0b7224 */ /* 0x000fe200078e000a */
[----:B------:R-:W-:Y:S01]  /*b970*/  UMOV UR55, UR46 ;  /* 0x0000002e00377c82 */ /* 0x000fe20008000000 */
[----:B------:R-:W-:Y:S01]  /*b980*/  ULDC UR50, c[0x0][0x9e4] ;  /* 0x0002790000327ab9 */ /* 0x000fe20000000800 */
[----:B------:R-:W-:Y:S01]  /*b990*/  ULDC UR52, c[0x0][0x288] ;  /* 0x0000a20000347ab9 */ /* 0x000fe20000000800 */
[----:B------:R-:W-:Y:S01]  /*b9a0*/  ULDC UR53, c[0x0][0x2f0] ;  /* 0x0000bc0000357ab9 */ /* 0x000fe20000000800 */
[----:B------:R-:W-:Y:S01]  /*b9b0*/  ULDC UR54, c[0x0][0x9d8] ;  /* 0x0002760000367ab9 */ /* 0x000fe20000000800 */
[----:B------:R-:W-:-:S05]  /*b9c0*/  ULDC UR51, c[0x0][0x9e0] ;  /* 0x0002780000337ab9 */ /* 0x000fca0000000800 */
.L_x_1146:
[----:B------:R-:W-:Y:S01]  /*b9d0*/  UIADD3 UR46, UR55, 0x1, URZ ;  /* 0x00000001372e7890 */ /* 0x000fe2000fffe03f */
[----:B------:R-:W-:-:S03]  /*b9e0*/  ISETP.NE.AND P2, PT, RZ, UR39, PT ;  /* 0x00000027ff007c0c */ /* 0x000fc6000bf45270 */
[----:B------:R-:W-:-:S04]  /*b9f0*/  UISETP.NE.AND UP0, UPT, UR46, 0x2, UPT ;  /* 0x000000022e00788c */ /* 0x000fc8000bf05270 */
[----:B------:R-:W-:Y:S02]  /*ba00*/  USEL UR45, URZ, 0x1, UP0 ;  /* 0x000000013f2d7887 */ /* 0x000fe40008000000 */
[----:B------:R-:W-:Y:S02]  /*ba10*/  USEL UR46, UR46, URZ, UP0 ;  /* 0x0000003f2e2e7287 */ /* 0x000fe40008000000 */
[----:B------:R-:W-:Y:S02]  /*ba20*/  ULOP3.LUT UR45, UR56, UR45, URZ, 0x3c, !UPT ;  /* 0x0000002d382d7292 */ /* 0x000fe4000f8e3c3f */
[----:B--2---:R-:W-:Y:S10]  /*ba30*/  @P2 BRA `(.L_x_1128) ;  /* 0x00000000002c2947 */ /* 0x004ff40003800000 */
[----:B------:R-:W-:Y:S05]  /*ba40*/  @!P0 BRA `(.L_x_1129) ;  /* 0x0000000000048947 */ /* 0x000fea0003800000 */
[----:B------:R-:W-:Y:S01]  /*ba50*/  BPT.TRAP 0x1 ;  /* 0x000000040000795c */ /* 0x000fe20000300000 */
.L_x_1129:
[----:B------:R-:W-:Y:S01]  /*ba60*/  ULEA UR6, UR46, UR40, 0x3 ;  /* 0x000000282e067291 */ /* 0x000fe2000f8e183f */
[----:B------:R-:W-:-:S05]  /*ba70*/  IMAD.U32 R9, RZ, RZ, UR45 ;  /* 0x0000002dff097e24 */ /* 0x000fca000f8e00ff */
[----:B------:R-:W-:-:S04]  /*ba80*/  SHF.L.U32 R9, R9, 0x1f, RZ ;  /* 0x0000001f09097819 */ /* 0x000fc800000006ff */
[----:B------:R0:W1:Y:S01]  /*ba90*/  SYNCS.PHASECHK.TRANS64.TRYWAIT P1, [UR6+0x28830], R9 ;  /* 0x02883009ff0075a7 */ /* 0x0000620008020146 */
[----:B------:R-:W-:Y:S05]  /*baa0*/  @!P0 BRA `(.L_x_1130) ;  /* 0x0000000000048947 */ /* 0x000fea0003800000 */
[----:B------:R-:W-:Y:S01]  /*bab0*/  BPT.TRAP 0x1 ;  /* 0x000000040000795c */ /* 0x000fe20000300000 */
.L_x_1130:
[----:B-1----:R-:W-:Y:S05]  /*bac0*/  @P1 BRA `(.L_x_1128) ;  /* 0x0000000000081947 */ /* 0x002fea0003800000 */
[----:B------:R-:W1:Y:S02]  /*bad0*/  SYNCS.PHASECHK.TRANS64.TRYWAIT P1, [UR6+0x28830], R9 ;  /* 0x02883009ff0075a7 */ /* 0x000e640008020146 */
[----:B-1----:R-:W-:Y:S05]  /*bae0*/  @!P1 BRA `(.L_x_1131) ;  /* 0x0000009c00089947 */ /* 0x002fea0003800000 */
.L_x_1128:
[----:B------:R2:W-:Y:S01]  /*baf0*/  BAR.SYNC.DEFER_BLOCKING R8, 0x100 ;  /* 0x000400080000751d */ /* 0x0005e20000010000 */
[----:B------:R-:W-:Y:S01]  /*bb00*/  R2UR UR32, R6 ;  /* 0x00000000062072ca */ /* 0x000fe200000e0000 */
[----:B------:R-:W-:Y:S01]  /*bb10*/  ULEA UR34, UR46, UR44, 0xb ;  /* 0x0000002c2e227291 */ /* 0x000fe2000f8e583f */
[----:B------:R-:W-:-:S03]  /*bb20*/  R2UR UR33, R7 ;  /* 0x00000000072172ca */ /* 0x000fc600000e0000 */
[----:B------:R-:W-:Y:S01]  /*bb30*/  UMOV UR35, 0x40000040 ;  /* 0x4000004000237882 */ /* 0x000fe20000000000 */
[----:B------:R-:W-:Y:S01]  /*bb40*/  UIADD3 UR6, UR34, 0x2, URZ ;  /* 0x0000000222067890 */ /* 0x000fe2000fffe03f */
        /* <DEDUP_REMOVED lines=10> */
[----:B------:R-:W-:Y:S01]  /*bbf0*/  WARPGROUP.ARRIVE ;  /* 0x00000000000079c5 */ /* 0x000fe20000000000 */
[----:B------:R-:W-:Y:S01]  /*bc00*/  UMOV UR27, 0x40000040 ;  /* 0x40000040001b7882 */ /* 0x000fe20000000000 */
[----:B------:R-:W-:Y:S01]  /*bc10*/  UIADD3 UR30, UR34, 0x406, URZ ;  /* 0x00000406221e7890 */ /* 0x000fe2000fffe03f */
[----:B------:R-:W-:-:S03]  /*bc20*/  UMOV UR31, 0x40000040 ;  /* 0x40000040001f7882 */ /* 0x000fc60000000000 */
        /* <DEDUP_REMOVED lines=23> */
[----:B--2---:R-:W-:Y:S05]  /*bda0*/  @P2 BRA `(.L_x_1132) ;  /* 0x00000000002c2947 */ /* 0x004fea0003800000 */
[----:B------:R-:W-:Y:S05]  /*bdb0*/  @!P0 BRA `(.L_x_1133) ;  /* 0x0000000000048947 */ /* 0x000fea0003800000 */
[----:B------:R-:W-:Y:S01]  /*bdc0*/  BPT.TRAP 0x1 ;  /* 0x000000040000795c */ /* 0x000fe20000300000 */
.L_x_1133:
[----:B------:R-:W-:Y:S01]  /*bdd0*/  ULEA UR6, UR55, UR40, 0x3 ;  /* 0x0000002837067291 */ /* 0x000fe2000f8e183f */
[----:B01----:R-:W-:-:S05]  /*bde0*/  IMAD.U32 R9, RZ, RZ, UR56 ;  /* 0x00000038ff097e24 */ /* 0x003fca000f8e00ff */
[----:B------:R-:W-:-:S04]  /*bdf0*/  SHF.L.U32 R9, R9, 0x1f, RZ ;  /* 0x0000001f09097819 */ /* 0x000fc800000006ff */
[----:B------:R0:W1:Y:S01]  /*be00*/  SYNCS.PHASECHK.TRANS64.TRYWAIT P1, [UR6+0x28850], R9 ;  /* 0x02885009ff0075a7 */ /* 0x0000620008020146 */
[----:B------:R-:W-:Y:S05]  /*be10*/  @!P0 BRA `(.L_x_1134) ;  /* 0x0000000000048947 */ /* 0x000fea0003800000 */
[----:B------:R-:W-:Y:S01]  /*be20*/  BPT.TRAP 0x1 ;  /* 0x000000040000795c */ /* 0x000fe20000300000 */
.L_x_1134:
[----:B-1----:R-:W-:Y:S05]  /*be30*/  @P1 BRA `(.L_x_1132) ;  /* 0x0000000000081947 */ /* 0x002fea0003800000 */
[----:B------:R-:W1:Y:S02]  /*be40*/  SYNCS.PHASECHK.TRANS64.TRYWAIT P1, [UR6+0x28850], R9 ;  /* 0x02885009ff0075a7 */ /* 0x000e640008020146 */
[----:B-1----:R-:W-:Y:S05]  /*be50*/  @!P1 BRA `(.L_x_1135) ;  /* 0x0000009800449947 */ /* 0x002fea0003800000 */
.L_x_1132:
[----:B------:R-:W-:Y:S01]  /*be60*/  UIADD3 UR6, UR40, 0x400, URZ ;  /* 0x0000040028067890 */ /* 0x000fe2000fffe03f */
[----:B------:R-:W-:Y:S01]  /*be70*/  WARPGROUP.ARRIVE ;  /* 0x00000000000079c5 */ /* 0x000fe20000000000 */
[----:B------:R-:W-:Y:S02]  /*be80*/  UMOV UR7, 0x40000040 ;  /* 0x4000004000077882 */ /* 0x000fe40000000000 */
        /* <DEDUP_REMOVED lines=45> */
.L_x_1136:
[----:B------:R-:W-:Y:S01]  /*c160*/  UISETP.NE.AND UP1, UPT, UR42, URZ, UPT ;  /* 0x0000003f2a00728c */ /* 0x000fe2000bf25270 */
[----:B------:R-:W-:Y:S01]  /*c170*/  FMUL.FTZ R152, R28, UR54 ;  /* 0x000000361c987c20 */ /* 0x000fe20008410000 */
[----:B------:R-:W-:Y:S01]  /*c180*/  FMUL.FTZ R159, R49, UR54 ;  /* 0x00000036319f7c20 */ /* 0x000fe20008410000 */
[----:B------:R-:W-:Y:S01]  /*c190*/  FMUL.FTZ R28, R51, UR54 ;  /* 0x00000036331c7c20 */ /* 0x000fe20008410000 */
[----:B------:R-:W-:Y:S01]  /*c1a0*/  FMUL.FTZ R51, R52, UR54 ;  /* 0x0000003634337c20 */ /* 0x000fe20008410000 */
[----:B------:R-:W-:Y:S01]  /*c1b0*/  FMUL.FTZ R52, R53, UR54 ;  /* 0x0000003635347c20 */ /* 0x000fe20008410000 */
[----:B------:R-:W-:Y:S01]  /*c1c0*/  PLOP3.LUT P1, PT, PT, PT, UP1, 0x80, 0x0 ;  /* 0x000000000000781c */ /* 0x000fe20003f2f018 */
[----:B------:R-:W-:Y:S01]  /*c1d0*/  FMUL.FTZ R53, R56, UR54 ;  /* 0x0000003638357c20 */ /* 0x000fe20008410000 */
[----:B------:R-:W-:Y:S01]  /*c1e0*/  PLOP3.LUT P2, PT, PT, PT, UP1, 0x80, 0x0 ;  /* 0x000000000000781c */ /* 0x000fe20003f4f018 */
[----:B------:R-:W-:Y:S01]  /*c1f0*/  FMUL.FTZ R56, R61, UR54 ;  /* 0x000000363d387c20 */ /* 0x000fe20008410000 */
[----:B------:R-:W-:Y:S01]  /*c200*/  IMAD.MOV.U32 R61, RZ, RZ, R0 ;  /* 0x000000ffff3d7224 */ /* 0x000fe200078e0000 */
[----:B------:R-:W-:Y:S01]  /*c210*/  @UP1 ULDC UR7, c[0x0][0x44c] ;  /* 0x0001130000071ab9 */ /* 0x000fe20000000800 */
[----:B------:R-:W-:Y:S01]  /*c220*/  SHF.L.U32 R180, R15, 0x7, RZ ;  /* 0x000000070fb47819 */ /* 0x000fe200000006ff */
[----:B------:R-:W-:Y:S01]  /*c230*/  FMUL.FTZ R14, R27, UR54 ;  /* 0x000000361b0e7c20 */ /* 0x000fe20008410000 */
[----:B------:R-:W-:Y:S01]  /*c240*/  FMUL.FTZ R17, R31, UR54 ;  /* 0x000000361f117c20 */ /* 0x000fe20008410000 */
[----:B------:R-:W-:Y:S01]  /*c250*/  FMUL.FTZ R27, R50, UR54 ;  /* 0x00000036321b7c20 */ /* 0x000fe20008410000 */
[----:B------:R-:W-:Y:S01]  /*c260*/  FMUL.FTZ R31, R58, UR54 ;  /* 0x000000363a1f7c20 */ /* 0x000fe20008410000 */
[----:B------:R-:W-:Y:S01]  /*c270*/  IADD3 R50, -R180, 0x1, RZ ;  /* 0x00000001b4327810 */ /* 0x000fe20007ffe1ff */
[----:B------:R-:W-:Y:S01]  /*c280*/  UISETP.NE.AND UP0, UPT, UR41, URZ, UPT ;  /* 0x0000003f2900728c */ /* 0x000fe2000bf05270 */
[----:B------:R-:W-:Y:S01]  /*c290*/  @P1 IMAD.HI.U32 R49, R0, UR7, RZ ;  /* 0x0000000700311c27 */ /* 0x000fe2000f8e00ff */
[----:B------:R-:W-:-:S03]  /*c2a0*/  @UP1 ULDC UR7, c[0x0][0x450] ;  /* 0x0001140000071ab9 */ /* 0x000fc60000000800 */
[----:B------:R-:W-:Y:S01]  /*c2b0*/  FMUL.FTZ R153, R29, UR54 ;  /* 0x000000361d997c20 */ /* 0x000fe20008410000 */
[----:B------:R-:W-:Y:S01]  /*c2c0*/  FMUL.FTZ R18, R30, UR54 ;  /* 0x000000361e127c20 */ /* 0x000fe20008410000 */
[----:B------:R-:W-:Y:S01]  /*c2d0*/  FMUL.FTZ R154, R32, UR54 ;  /* 0x00000036209a7c20 */ /* 0x000fe20008410000 */
[----:B------:R-:W-:Y:S01]  /*c2e0*/  @P2 SHF.R.U32.HI R61, RZ, UR7, R49 ;  /* 0x00000007ff3d2c19 */ /* 0x000fe20008011631 */
[----:B01----:R-:W-:Y:S01]  /*c2f0*/  FMUL.FTZ R9, R24, UR54 ;  /* 0x0000003618097c20 */ /* 0x003fe20008410000 */
[----:B------:R-:W-:Y:S01]  /*c300*/  FMUL.FTZ R10, R25, UR54 ;  /* 0x00000036190a7c20 */ /* 0x000fe20008410000 */
[----:B------:R-:W-:Y:S01]  /*c310*/  FMUL.FTZ R13, R26, UR54 ;  /* 0x000000361a0d7c20 */ /* 0x000fe20008410000 */
[----:B------:R-:W-:Y:S01]  /*c320*/  FMUL.FTZ R29, R54, UR54 ;  /* 0x00000036361d7c20 */ /* 0x000fe20008410000 */
[----:B------:R-:W0:Y:S01]  /*c330*/  SHFL.IDX PT, R58, R61, RZ, 0x1c1f ;  /* 0x001c1fff3d3a7589 */ /* 0x000e2200000e0000 */
        /* <DEDUP_REMOVED lines=53> */
[----:B------:R-:W-:-:S03]  /*c690*/  VIADD R59, R59, -UR52 ;  /* 0x800000343b3b7c36 */ /* 0x000fc60008000000 */
[----:B------:R-:W4:Y:S01]  /*c6a0*/  MUFU.TANH R9, R9 ;  /* 0x0000000900097308 */ /* 0x000f220000002400 */
[C---:B------:R-:W-:Y:S02]  /*c6b0*/  VIADD R79, R59.reuse, UR51 ;  /* 0x000000333b4f7c36 */ /* 0x040fe40008000000 */
[----:B------:R-:W-:Y:S01]  /*c6c0*/  VIADD R83, R59, UR47 ;  /* 0x0000002f3b537c36 */ /* 0x000fe20008000000 */
[----:B------:R-:W-:Y:S01]  /*c6d0*/  SYNCS.ARRIVE.TRANS64.RED.A1T0 RZ, [UR6], RZ ;  /* 0x000000ffffff79a7 */ /* 0x000fe20008100406 */
[--C-:B0-----:R-:W-:Y:S02]  /*c6e0*/  IMAD.IADD R63, R79, 0x1, R58.reuse ;  /* 0x000000014f3f7824 */ /* 0x101fe400078e023a */
        /* <DEDUP_REMOVED lines=63> */
[----:B-1-34-:R-:W-:Y:S05]  /*cae0*/  @P1 BRA `(.L_x_1137) ;  /* 0x00000000005c1947 */ /* 0x01afea0003800000 */
[----:B------:R-:W-:Y:S01]  /*caf0*/  IMAD R58, R2, UR53, R58 ;  /* 0x00000035023a7c24 */ /* 0x000fe2000f8e023a */
[----:B------:R-:W-:Y:S03]  /*cb00*/  BSSY B0, `(.L_x_1138) ;  /* 0x0000011000007945 */ /* 0x000fe60003800000 */
[----:B------:R-:W-:-:S05]  /*cb10*/  VIADD R67, R58, -UR52 ;  /* 0x800000343a437c36 */ /* 0x000fca0008000000 */
        /* <DEDUP_REMOVED lines=10> */
.L_x_1139:
[----:B------:R-:W-:-:S05]  /*cbc0*/  IMAD.U32 R68, RZ, RZ, UR50 ;  /* 0x00000032ff447e24 */ /* 0x000fca000f8e00ff */
[----:B------:R-:W-:-:S13]  /*cbd0*/  ISETP.NE.AND P1, PT, R68, 0x1, PT ;  /* 0x000000014400780c */ /* 0x000fda0003f25270 */
[----:B------:R-:W1:Y:S02]  /*cbe0*/  @P1 LDC.64 R58, c[0x0][0x9e8] ;  /* 0x00027a00ff3a1b82 */ /* 0x000e640000000a00 */
[----:B-1----:R-:W-:-:S05]  /*cbf0*/  @P1 IMAD.HI.U32 R58, R67, R58, RZ ;  /* 0x0000003a433a1227 */ /* 0x002fca00078e00ff */
[----:B------:R-:W-:-:S07]  /*cc00*/  @P1 SHF.R.U32.HI R67, RZ, R59, R58 ;  /* 0x0000003bff431219 */ /* 0x000fce000001163a */
.L_x_1140:
[----:B------:R-:W-:Y:S05]  /*cc10*/  BSYNC B0 ;  /* 0x0000000000007941 */ /* 0x000fea0003800000 */
.L_x_1138:
[----:B------:R-:W-:-:S04]  /*cc20*/  IMAD R58, R67, R68, -R180 ;  /* 0x00000044433a7224 */ /* 0x000fc800078e0ab4 */
[----:B------:R-:W-:-:S05]  /*cc30*/  IMAD R58, R3, -0x2, R58 ;  /* 0xfffffffe033a7824 */ /* 0x000fca00078e023a */
[----:B------:R-:W-:Y:S02]  /*cc40*/  VIADDMNMX R63, R58, R68, R63, PT ;  /* 0x000000443a3f7246 */ /* 0x000fe4000380013f */
[----:B------:R-:W-:-:S07]  /*cc50*/  VIMNMX R65, R65, R58, !PT ;  /* 0x0000003a41417248 */ /* 0x000fce0007fe0100 */
.L_x_1137:
        /* <DEDUP_REMOVED lines=44> */
[----:B------:R-:W-:-:S02]  /*cf20*/  FSEL R152, R45, -INF , !P2 ;  /* 0xff8000002d987808 */ /* 0x000fc40005000000 */
[C---:B------:R-:W-:Y:S02]  /*cf30*/  ISETP.GT.AND P5, PT, R65.reuse, 0x31, P1 ;  /* 0x000000314100780c */ /* 0x040fe40000fa4270 */
[C---:B------:R-:W-:Y:S02]  /*cf40*/  ISETP.GT.AND P4, PT, R65.reuse, 0x38, P1 ;  /* 0x000000384100780c */ /* 0x040fe40000f84270 */
[C---:B------:R-:W-:Y:S02]  /*cf50*/  ISETP.GT.AND P6, PT, R65.reuse, 0x39, P1 ;  /* 0x000000394100780c */ /* 0x040fe40000fc4270 */
[C---:B------:R-:W-:Y:S02]  /*cf60*/  ISETP.GT.AND P2, PT, R65.reuse, 0x40, P1 ;  /* 0x000000404100780c */ /* 0x040fe40000f44270 */
[----:B------:R-:W-:Y:S02]  /*cf70*/  FSEL R76, R54, -INF , !P3 ;  /* 0xff800000364c7808 */ /* 0x000fe40005800000 */
        /* <DEDUP_REMOVED lines=28> */
[----:B------:R-:W-:Y:S02]  /*d140*/  ISETP.GT.AND P2, PT, R65, 0x68, P1 ;  /* 0x000000684100780c */ /* 0x000fe40000f44270 */
[----:B------:R-:W-:Y:S02]  /*d150*/  FSEL R58, R77, -INF , !P3 ;  /* 0xff8000004d3a7808 */ /* 0x000fe40005800000 */
[----:B------:R-:W-:-:S02]  /*d160*/  PLOP3.LUT P3, PT, PT, PT, UP0, 0x40, 0x0 ;  /* 0x000000000000781c */ /* 0x000fc40003f6e808 */
        /* <DEDUP_REMOVED lines=12> */
[C---:B------:R-:W-:Y:S02]  /*d230*/  ISETP.LT.OR P5, PT, R63.reuse, 0x71, P5 ;  /* 0x000000713f00780c */ /* 0x040fe40002fa1670 */
[C---:B------:R-:W-:Y:S02]  /*d240*/  ISETP.LT.OR P4, PT, R63.reuse, 0x72, P4 ;  /* 0x000000723f00780c */ /* 0x040fe40002781670 */
[C---:B------:R-:W-:Y:S02]  /*d250*/  ISETP.LT.OR P6, PT, R63.reuse, 0x79, P6 ;  /* 0x000000793f00780c */ /* 0x040fe400037c1670 */
[----:B------:R-:W-:Y:S02]  /*d260*/  ISETP.LT.OR P2, PT, R63, 0x7a, P2 ;  /* 0x0000007a3f00780c */ /* 0x000fe40001741670 */
[----:B------:R-:W-:Y:S02]  /*d270*/  IADD3 R45, R83, R182, RZ ;  /* 0x000000b6532d7210 */ /* 0x000fe40007ffe0ff */
[----:B------:R-:W-:-:S02]  /*d280*/  FSEL R56, R71, -INF , !P5 ;  /* 0xff80000047387808 */ /* 0x000fc40006800000 */
[----:B------:R-:W-:Y:S02]  /*d290*/  FSEL R52, R81, -INF , !P4 ;  /* 0xff80000051347808 */ /* 0x000fe40006000000 */
[----:B------:R-:W-:Y:S02]  /*d2a0*/  FSEL R48, R75, -INF , !P6 ;  /* 0xff8000004b307808 */ /* 0x000fe40007000000 */
[----:B------:R-:W-:Y:S01]  /*d2b0*/  FSEL R44, R85, -INF , !P2 ;  /* 0xff800000552c7808 */ /* 0x000fe20005000000 */
[----:B------:R-:W-:Y:S06]  /*d2c0*/  @P3 BRA `(.L_x_1141) ;  /* 0x00000000005c3947 */ /* 0x000fec0003800000 */
        /* <DEDUP_REMOVED lines=13> */
.L_x_1143:
[----:B------:R-:W-:-:S05]  /*d3a0*/  IMAD.U32 R51, RZ, RZ, UR50 ;  /* 0x00000032ff337e24 */ /* 0x000fca000f8e00ff */
[----:B------:R-:W-:-:S13]  /*d3b0*/  ISETP.NE.AND P2, PT, R51, 0x1, PT ;  /* 0x000000013300780c */ /* 0x000fda0003f45270 */
[----:B------:R-:W0:Y:S02]  /*d3c0*/  @P2 LDC.64 R154, c[0x0][0x9e8] ;  /* 0x00027a00ff9a2b82 */ /* 0x000e240000000a00 */
[----:B0-----:R-:W-:-:S05]  /*d3d0*/  @P2 IMAD.HI.U32 R10, R9, R154, RZ ;  /* 0x0000009a090a2227 */ /* 0x001fca00078e00ff */
[----:B------:R-:W-:-:S07]  /*d3e0*/  @P2 SHF.R.U32.HI R9, RZ, R155, R10 ;  /* 0x0000009bff092219 */ /* 0x000fce000001160a */
.L_x_1144:
[----:B------:R-:W-:Y:S05]  /*d3f0*/  BSYNC B0 ;  /* 0x0000000000007941 */ /* 0x000fea0003800000 */
.L_x_1142:
[----:B------:R-:W-:-:S04]  /*d400*/  IMAD R10, R9, R51, -R180 ;  /* 0x00000033090a7224 */ /* 0x000fc800078e0ab4 */
[----:B------:R-:W-:-:S05]  /*d410*/  IMAD R10, R3, -0x2, R10 ;  /* 0xfffffffe030a7824 */ /* 0x000fca00078e020a */
[----:B------:R-:W-:Y:S02]  /*d420*/  VIADDMNMX R37, R10, R51, R37, PT ;  /* 0x000000330a257246 */ /* 0x000fe40003800125 */
[----:B------:R-:W-:-:S07]  /*d430*/  VIMNMX R45, R45, R10, !PT ;  /* 0x0000000a2d2d7248 */ /* 0x000fce0007fe0100 */
.L_x_1141:
        /* <DEDUP_REMOVED lines=11> */
[----:B------:R-:W-:-:S02]  /*d4f0*/  ISETP.GT.AND P4, PT, R45, 0x9, P1 ;  /* 0x000000092d00780c */ /* 0x000fc40000f84270 */
[----:B------:R-:W-:Y:S02]  /*d500*/  FMNMX.FTZ R9, R178, R9, !PT ;  /* 0x00000009b2097209 */ /* 0x000fe40007810000 */
[----:B------:R-:W-:Y:S02]  /*d510*/  FSEL R158, R19, -INF , !P5 ;  /* 0xff800000139e7808 */ /* 0x000fe40006800000 */
        /* <DEDUP_REMOVED lines=19> */
[----:B------:R-:W-:Y:S02]  /*d650*/  ISETP.GT.AND P2, PT, R45, 0x11, P1 ;  /* 0x000000112d00780c */ /* 0x000fe40000f44270 */
        /* <DEDUP_REMOVED lines=56> */
[----:B------:R-:W-:Y:S01]  /*d9e0*/  ISETP.GT.AND P3, PT, R45, 0x31, P1 ;  /* 0x000000312d00780c */ /* 0x000fe20000f64270 */
[----:B------:R-:W-:Y:S01]  /*d9f0*/  MUFU.EX2 R180, R180 ;  /* 0x000000b400b47308 */ /* 0x000fe20000000800 */
[----:B------:R-:W-:Y:S01]  /*da00*/  FMNMX.FTZ R19, R18, R19, !PT ;  /* 0x0000001312137209 */ /* 0x000fe20007810000 */
[-CC-:B0-----:R-:W-:Y:S01]  /*da10*/  FFMA.FTZ R14, R184, R9.reuse, -R51.reuse ;  /* 0x00000009b80e7223 */ /* 0x181fe20000010833 */
[----:B------:R-:W-:Y:S01]  /*da20*/  FSEL R168, R25, -INF , !P4 ;  /* 0xff80000019a87808 */ /* 0x000fe20006000000 */
[--C-:B------:R-:W-:Y:S01]  /*da30*/  FFMA.FTZ R66, R66, R9, -R51.reuse ;  /* 0x0000000942427223 */ /* 0x100fe20000010833 */
[----:B------:R-:W-:Y:S01]  /*da40*/  FMNMX.FTZ R21, R156, R19, !PT ;  /* 0x000000139c157209 */ /* 0x000fe20007810000 */
[--C-:B------:R-:W-:Y:S01]  /*da50*/  FFMA.FTZ R64, R64, R9, -R51.reuse ;  /* 0x0000000940407223 */ /* 0x100fe20000010833 */
[----:B------:R-:W-:Y:S01]  /*da60*/  ISETP.GT.AND P5, PT, R45, 0x38, P1 ;  /* 0x000000382d00780c */ /* 0x000fe20000fa4270 */
[----:B------:R0:W-:Y:S01]  /*da70*/  MUFU.EX2 R19, R14 ;  /* 0x0000000e00137308 */ /* 0x0001e20000000800 */
[----:B------:R-:W-:Y:S01]  /*da80*/  FMNMX.FTZ R21, R158, R21, !PT ;  /* 0x000000159e157209 */ /* 0x000fe20007810000 */
[-CC-:B------:R-:W-:Y:S01]  /*da90*/  FFMA.FTZ R60, R60, R9.reuse, -R51.reuse ;  /* 0x000000093c3c7223 */ /* 0x180fe20000010833 */
[----:B------:R-:W-:Y:S01]  /*daa0*/  FSEL R170, R27, -INF , !P2 ;  /* 0xff8000001baa7808 */ /* 0x000fe20005000000 */
[--C-:B------:R-:W-:Y:S01]  /*dab0*/  FFMA.FTZ R52, R52, R9, -R51.reuse ;  /* 0x0000000934347223 */ /* 0x100fe20000010833 */
[----:B------:R-:W-:Y:S01]  /*dac0*/  FMNMX.FTZ R21, R20, R21, !PT ;  /* 0x0000001514157209 */ /* 0x000fe20007810000 */
[--C-:B------:R-:W-:Y:S01]  /*dad0*/  FFMA.FTZ R44, R44, R9, -R51.reuse ;  /* 0x000000092c2c7223 */ /* 0x100fe20000010833 */
[----:B------:R-:W-:Y:S01]  /*dae0*/  ISETP.LT.OR P3, PT, R37, 0x32, P3 ;  /* 0x000000322500780c */ /* 0x000fe20001f61670 */
[----:B------:R-:W-:Y:S01]  /*daf0*/  MUFU.EX2 R17, R17 ;  /* 0x0000001100117308 */ /* 0x000fe20000000800 */
[----:B------:R-:W-:Y:S01]  /*db00*/  FMNMX.FTZ R21, R160, R21, !PT ;  /* 0x00000015a0157209 */ /* 0x000fe20007810000 */
[----:B0-----:R-:W-:Y:S01]  /*db10*/  FFMA.FTZ R14, R166, R9, -R51 ;  /* 0x00000009a60e7223 */ /* 0x001fe20000010833 */
[----:B------:R-:W-:-:S02]  /*db20*/  ISETP.GT.AND P4, PT, R45, 0x39, P1 ;  /* 0x000000392d00780c */ /* 0x000fc40000f84270 */
[----:B------:R-:W-:Y:S02]  /*db30*/  FMNMX.FTZ R23, R22, R21, !PT ;  /* 0x0000001516177209 */ /* 0x000fe40007810000 */
[----:B------:R-:W-:Y:S01]  /*db40*/  ISETP.LT.OR P5, PT, R37, 0x39, P5 ;  /* 0x000000392500780c */ /* 0x000fe20002fa1670 */
[----:B------:R0:W-:Y:S01]  /*db50*/  MUFU.EX2 R21, R174 ;  /* 0x000000ae00157308 */ /* 0x0001e20000000800 */
[----:B------:R-:W-:Y:S02]  /*db60*/  FMNMX.FTZ R23, R162, R23, !PT ;  /* 0x00000017a2177209 */ /* 0x000fe40007810000 */
[----:B------:R-:W-:Y:S02]  /*db70*/  FSEL R28, R28, -INF , !P3 ;  /* 0xff8000001c1c7808 */ /* 0x000fe40005800000 */
[----:B------:R-:W-:Y:S02]  /*db80*/  FMNMX.FTZ R23, R24, R23, !PT ;  /* 0x0000001718177209 */ /* 0x000fe40007810000 */
[----:B------:R-:W-:Y:S01]  /*db90*/  ISETP.GT.AND P2, PT, R45, 0x40, P1 ;  /* 0x000000402d00780c */ /* 0x000fe20000f44270 */
[----:B------:R-:W-:Y:S01]  /*dba0*/  MUFU.EX2 R182, R182 ;  /* 0x000000b600b67308 */ /* 0x000fe20000000800 */
[----:B------:R-:W-:Y:S01]  /*dbb0*/  FMNMX.FTZ R23, R26, R23, !PT ;  /* 0x000000171a177209 */ /* 0x000fe20007810000 */
[----:B0-----:R-:W-:Y:S01]  /*dbc0*/  FFMA.FTZ R174, R164, R9, -R51 ;  /* 0x00000009a4ae7223 */ /* 0x001fe20000010833 */
[----:B------:R-:W-:-:S02]  /*dbd0*/  FSEL R184, R29, -INF , !P5 ;  /* 0xff8000001db87808 */ /* 0x000fc40006800000 */
[----:B------:R-:W-:Y:S02]  /*dbe0*/  FMNMX.FTZ R25, R168, R23, !PT ;  /* 0x00000017a8197209 */ /* 0x000fe40007810000 */
[----:B------:R-:W-:Y:S01]  /*dbf0*/  ISETP.LT.OR P4, PT, R37, 0x3a, P4 ;  /* 0x0000003a2500780c */ /* 0x000fe20002781670 */
[----:B------:R0:W-:Y:S01]  /*dc00*/  MUFU.EX2 R23, R14 ;  /* 0x0000000e00177308 */ /* 0x0001e20000000800 */
[----:B------:R-:W-:Y:S02]  /*dc10*/  FMNMX.FTZ R25, R170, R25, !PT ;  /* 0x00000019aa197209 */ /* 0x000fe40007810000 */
[----:B------:R-:W-:Y:S02]  /*dc20*/  ISETP.GT.AND P3, PT, R45, 0x41, P1 ;  /* 0x000000412d00780c */ /* 0x000fe40000f64270 */
[----:B------:R-:W-:Y:S02]  /*dc30*/  FMNMX.FTZ R25, R28, R25, !PT ;  /* 0x000000191c197209 */ /* 0x000fe40007810000 */
[----:B------:R-:W-:Y:S01]  /*dc40*/  ISETP.LT.OR P2, PT, R37, 0x41, P2 ;  /* 0x000000412500780c */ /* 0x000fe20001741670 */
[----:B------:R-:W-:Y:S01]  /*dc50*/  MUFU.EX2 R176, R176 ;  /* 0x000000b000b07308 */ /* 0x000fe20000000800 */
[----:B------:R-:W-:Y:S01]  /*dc60*/  FSEL R30, R30, -INF , !P4 ;  /* 0xff8000001e1e7808 */ /* 0x000fe20006000000 */
[----:B0-----:R-:W-:Y:S01]  /*dc70*/  FFMA.FTZ R14, R86, R9, -R51 ;  /* 0x00000009560e7223 */ /* 0x001fe20000010833 */
[----:B------:R-:W-:-:S02]  /*dc80*/  FMNMX.FTZ R25, R184, R25, !PT ;  /* 0x00000019b8197209 */ /* 0x000fc40007810000 */
[----:B------:R-:W-:Y:S02]  /*dc90*/  ISETP.GT.AND P5, PT, R45, 0x48, P1 ;  /* 0x000000482d00780c */ /* 0x000fe40000fa4270 */
[----:B------:R-:W-:Y:S01]  /*dca0*/  FSEL R186, R31, -INF , !P2 ;  /* 0xff8000001fba7808 */ /* 0x000fe20005000000 */
[----:B------:R-:W-:Y:S01]  /*dcb0*/  MUFU.EX2 R178, R178 ;  /* 0x000000b200b27308 */ /* 0x000fe20000000800 */
[----:B------:R-:W-:Y:S02]  /*dcc0*/  ISETP.LT.OR P3, PT, R37, 0x42, P3 ;  /* 0x000000422500780c */ /* 0x000fe40001f61670 */
[----:B------:R-:W-:Y:S02]  /*dcd0*/  FMNMX.FTZ R27, R30, R25, !PT ;  /* 0x000000191e1b7209 */ /* 0x000fe40007810000 */
[----:B------:R-:W-:Y:S02]  /*dce0*/  ISETP.GT.AND P4, PT, R45, 0x49, P1 ;  /* 0x000000492d00780c */ /* 0x000fe40000f84270 */
[----:B------:R-:W-:Y:S01]  /*dcf0*/  ISETP.LT.OR P5, PT, R37, 0x49, P5 ;  /* 0x000000492500780c */ /* 0x000fe20002fa1670 */
[----:B------:R-:W-:Y:S01]  /*dd00*/  MUFU.EX2 R25, R152 ;  /* 0x0000009800197308 */ /* 0x000fe20000000800 */
[----:B------:R-:W-:-:S02]  /*dd10*/  FSEL R32, R32, -INF , !P3 ;  /* 0xff80000020207808 */ /* 0x000fc40005800000 */
[----:B------:R-:W-:Y:S02]  /*dd20*/  FMNMX.FTZ R27, R186, R27, !PT ;  /* 0x0000001bba1b7209 */ /* 0x000fe40007810000 */
[----:B------:R-:W-:Y:S02]  /*dd30*/  ISETP.GT.AND P2, PT, R45, 0x50, P1 ;  /* 0x000000502d00780c */ /* 0x000fe40000f44270 */
[----:B------:R-:W-:Y:S01]  /*dd40*/  FSEL R166, R33, -INF , !P5 ;  /* 0xff80000021a67808 */ /* 0x000fe20006800000 */
[----:B------:R-:W-:Y:S01]  /*dd50*/  MUFU.EX2 R172, R172 ;  /* 0x000000ac00ac7308 */ /* 0x000fe20000000800 */
[----:B------:R-:W-:Y:S02]  /*dd60*/  ISETP.LT.OR P4, PT, R37, 0x4a, P4 ;  /* 0x0000004a2500780c */ /* 0x000fe40002781670 */
[----:B------:R-:W-:Y:S02]  /*dd70*/  FMNMX.FTZ R29, R32, R27, !PT ;  /* 0x0000001b201d7209 */ /* 0x000fe40007810000 */
[----:B------:R-:W-:-:S02]  /*dd80*/  ISETP.GT.AND P3, PT, R45, 0x51, P1 ;  /* 0x000000512d00780c */ /* 0x000fc40000f64270 */
[----:B------:R-:W-:Y:S01]  /*dd90*/  ISETP.LT.OR P2, PT, R37, 0x51, P2 ;  /* 0x000000512500780c */ /* 0x000fe20001741670 */
[----:B------:R0:W-:Y:S01]  /*dda0*/  MUFU.EX2 R27, R14 ;  /* 0x0000000e001b7308 */ /* 0x0001e20000000800 */
[----:B------:R-:W-:Y:S01]  /*ddb0*/  FSEL R164, R34, -INF , !P4 ;  /* 0xff80000022a47808 */ /* 0x000fe20006000000 */
[--C-:B------:R-:W-:Y:S01]  /*ddc0*/  FFMA.FTZ R34, R84, R9, -R51.reuse ;  /* 0x0000000954227223 */ /* 0x100fe20000010833 */
[----:B------:R-:W-:Y:S02]  /*ddd0*/  FMNMX.FTZ R29, R166, R29, !PT ;  /* 0x0000001da61d7209 */ /* 0x000fe40007810000 */
[----:B------:R-:W-:Y:S02]  /*dde0*/  ISETP.GT.AND P5, PT, R45, 0x58, P1 ;  /* 0x000000582d00780c */ /* 0x000fe40000fa4270 */
[----:B------:R-:W-:Y:S01]  /*ddf0*/  FSEL R188, R35, -INF , !P2 ;  /* 0xff80000023bc7808 */ /* 0x000fe20005000000 */
[----:B------:R-:W-:Y:S01]  /*de00*/  MUFU.EX2 R174, R174 ;  /* 0x000000ae00ae7308 */ /* 0x000fe20000000800 */
[----:B------:R-:W-:Y:S01]  /*de10*/  ISETP.LT.OR P3, PT, R37, 0x52, P3 ;  /* 0x000000522500780c */ /* 0x000fe20001f61670 */
[----:B0-----:R-:W-:Y:S01]  /*de20*/  FFMA.FTZ R14, R82, R9, -R51 ;  /* 0x00000009520e7223 */ /* 0x001fe20000010833 */
[----:B------:R-:W-:-:S02]  /*de30*/  FMNMX.FTZ R29, R164, R29, !PT ;  /* 0x0000001da41d7209 */ /* 0x000fc40007810000 */
[----:B------:R-:W-:Y:S02]  /*de40*/  ISETP.GT.AND P4, PT, R45, 0x59, P1 ;  /* 0x000000592d00780c */ /* 0x000fe40000f84270 */
[----:B------:R-:W-:Y:S01]  /*de50*/  ISETP.LT.OR P5, PT, R37, 0x59, P5 ;  /* 0x000000592500780c */ /* 0x000fe20002fa1670 */
[----:B------:R-:W-:Y:S01]  /*de60*/  MUFU.EX2 R34, R34 ;  /* 0x0000002200227308 */ /* 0x000fe20000000800 */
[----:B------:R-:W-:Y:S02]  /*de70*/  FSEL R36, R36, -INF , !P3 ;  /* 0xff80000024247808 */ /* 0x000fe40005800000 */
[----:B------:R-:W-:Y:S02]  /*de80*/  FMNMX.FTZ R29, R188, R29, !PT ;  /* 0x0000001dbc1d7209 */ /* 0x000fe40007810000 */
[----:B------:R-:W-:Y:S02]  /*de90*/  ISETP.GT.AND P2, PT, R45, 0x60, P1 ;  /* 0x000000602d00780c */ /* 0x000fe40000f44270 */
[----:B------:R-:W-:Y:S01]  /*dea0*/  FSEL R38, R38, -INF , !P5 ;  /* 0xff80000026267808 */ /* 0x000fe20006800000 */
[----:B------:R-:W-:Y:S01]  /*deb0*/  MUFU.EX2 R64, R64 ;  /* 0x0000004000407308 */ /* 0x000fe20000000800 */
[----:B------:R-:W-:-:S02]  /*dec0*/  ISETP.LT.OR P4, PT, R37, 0x5a, P4 ;  /* 0x0000005a2500780c */ /* 0x000fc40002781670 */
[----:B------:R-:W-:Y:S02]  /*ded0*/  FMNMX.FTZ R31, R36, R29, !PT ;  /* 0x0000001d241f7209 */ /* 0x000fe40007810000 */
[----:B------:R-:W-:Y:S02]  /*dee0*/  ISETP.GT.AND P3, PT, R45, 0x61, P1 ;  /* 0x000000612d00780c */ /* 0x000fe40000f64270 */
[----:B------:R-:W-:Y:S01]  /*def0*/  ISETP.LT.OR P2, PT, R37, 0x61, P2 ;  /* 0x000000612500780c */ /* 0x000fe20001741670 */
[----:B------:R0:W-:Y:S01]  /*df00*/  MUFU.EX2 R29, R14 ;  /* 0x0000000e001d7308 */ /* 0x0001e20000000800 */
[----:B------:R-:W-:Y:S01]  /*df10*/  FSEL R84, R39, -INF , !P4 ;  /* 0xff80000027547808 */ /* 0x000fe20006000000 */
[----:B------:R-:W-:Y:S01]  /*df20*/  FFMA.FTZ R39, R62, R9, -R51 ;  /* 0x000000093e277223 */ /* 0x000fe20000010833 */
[----:B------:R-:W-:Y:S02]  /*df30*/  FMNMX.FTZ R31, R38, R31, !PT ;  /* 0x0000001f261f7209 */ /* 0x000fe40007810000 */
[----:B------:R-:W-:-:S02]  /*df40*/  ISETP.GT.AND P5, PT, R45, 0x68, P1 ;  /* 0x000000682d00780c */ /* 0x000fc40000fa4270 */
[----:B------:R-:W-:Y:S01]  /*df50*/  FSEL R86, R40, -INF , !P2 ;  /* 0xff80000028567808 */ /* 0x000fe20005000000 */
[-CC-:B------:R-:W-:Y:S01]  /*df60*/  FFMA.FTZ R40, R80, R9.reuse, -R51.reuse ;  /* 0x0000000950287223 */ /* 0x180fe20000010833 */
[----:B------:R-:W-:Y:S01]  /*df70*/  ISETP.LT.OR P3, PT, R37, 0x62, P3 ;  /* 0x000000622500780c */ /* 0x000fe20001f61670 */
[----:B0-----:R-:W-:Y:S01]  /*df80*/  FFMA.FTZ R14, R78, R9, -R51 ;  /* 0x000000094e0e7223 */ /* 0x001fe20000010833 */
[----:B------:R-:W-:Y:S01]  /*df90*/  FMNMX.FTZ R31, R84, R31, !PT ;  /* 0x0000001f541f7209 */ /* 0x000fe20007810000 */
[----:B------:R-:W-:Y:S01]  /*dfa0*/  MUFU.EX2 R39, R39 ;  /* 0x0000002700277308 */ /* 0x000fe20000000800 */
[----:B------:R-:W-:Y:S02]  /*dfb0*/  ISETP.GT.AND P4, PT, R45, 0x69, P1 ;  /* 0x000000692d00780c */ /* 0x000fe40000f84270 */
[----:B------:R-:W-:Y:S02]  /*dfc0*/  ISETP.LT.OR P5, PT, R37, 0x69, P5 ;  /* 0x000000692500780c */ /* 0x000fe40002fa1670 */
[----:B------:R-:W-:-:S02]  /*dfd0*/  FSEL R82, R41, -INF , !P3 ;  /* 0xff80000029527808 */ /* 0x000fc40005800000 */
[----:B------:R-:W-:Y:S01]  /*dfe0*/  FMNMX.FTZ R31, R86, R31, !PT ;  /* 0x0000001f561f7209 */ /* 0x000fe20007810000 */
[----:B------:R-:W-:Y:S01]  /*dff0*/  MUFU.EX2 R40, R40 ;  /* 0x0000002800287308 */ /* 0x000fe20000000800 */
[----:B------:R-:W-:Y:S02]  /*e000*/  ISETP.GT.AND P2, PT, R45, 0x70, P1 ;  /* 0x000000702d00780c */ /* 0x000fe40000f44270 */
[----:B------:R-:W-:Y:S01]  /*e010*/  FSEL R80, R42, -INF , !P5 ;  /* 0xff8000002a507808 */ /* 0x000fe20006800000 */
[----:B------:R-:W-:Y:S01]  /*e020*/  FFMA.FTZ R42, R76, R9, -R51 ;  /* 0x000000094c2a7223 */ /* 0x000fe20000010833 */
        /* <DEDUP_REMOVED lines=10> */
[----:B------:R-:W-:Y:S02]  /*e0d0*/  ISETP.LT.OR P3, PT, R37, 0x72, P3 ;  /* 0x000000722500780c */ /* 0x000fe40001f61670 */
[----:B------:R-:W-:Y:S01]  /*e0e0*/  FSEL R152, R46, -INF , !P2 ;  /* 0xff8000002e987808 */ /* 0x000fe20005000000 */
[----:B------:R-:W-:Y:S01]  /*e0f0*/  FFMA.FTZ R46, R72, R9, -R51 ;  /* 0x00000009482e7223 */ /* 0x000fe20000010833 */
[----:B------:R-:W-:Y:S01]  /*e100*/  FMNMX.FTZ R33, R78, R33, !PT ;  /* 0x000000214e217209 */ /* 0x000fe20007810000 */
[----:B------:R-:W-:Y:S01]  /*e110*/  MUFU.EX2 R42, R42 ;  /* 0x0000002a002a7308 */ /* 0x000fe20000000800 */
[----:B------:R-:W-:-:S02]  /*e120*/  ISETP.GT.AND P1, PT, R45, 0x79, P1 ;  /* 0x000000792d00780c */ /* 0x000fc40000f24270 */
[----:B------:R-:W-:Y:S02]  /*e130*/  ISETP.LT.OR P5, PT, R37, 0x79, P5 ;  /* 0x000000792500780c */ /* 0x000fe40002fa1670 */
[----:B------:R-:W-:Y:S02]  /*e140*/  FSEL R76, R47, -INF , !P3 ;  /* 0xff8000002f4c7808 */ /* 0x000fe40005800000 */
[----:B------:R-:W-:Y:S01]  /*e150*/  FMNMX.FTZ R33, R152, R33, !PT ;  /* 0x0000002198217209 */ /* 0x000fe20007810000 */
[----:B------:R-:W-:Y:S01]  /*e160*/  MUFU.EX2 R46, R46 ;  /* 0x0000002e002e7308 */ /* 0x000fe20000000800 */
[----:B------:R-:W-:Y:S01]  /*e170*/  ISETP.LT.OR P1, PT, R37, 0x7a, P1 ;  /* 0x0000007a2500780c */ /* 0x000fe20000f21670 */
[----:B------:R-:W-:Y:S01]  /*e180*/  FFMA.FTZ R37, R74, R9, -R51 ;  /* 0x000000094a257223 */ /* 0x000fe20000010833 */
[----:B------:R-:W-:Y:S02]  /*e190*/  FSEL R190, R49, -INF , !P5 ;  /* 0xff80000031be7808 */ /* 0x000fe40006800000 */
[----:B------:R-:W-:-:S02]  /*e1a0*/  FMNMX.FTZ R35, R76, R33, !PT ;  /* 0x000000214c237209 */ /* 0x000fc40007810000 */
[----:B------:R-:W-:Y:S01]  /*e1b0*/  FSEL R74, R50, -INF , !P1 ;  /* 0xff800000324a7808 */ /* 0x000fe20004800000 */
[----:B------:R-:W-:Y:S01]  /*e1c0*/  MUFU.EX2 R33, R37 ;  /* 0x0000002500217308 */ /* 0x000fe20000000800 */
[----:B------:R-:W-:Y:S01]  /*e1d0*/  FMNMX.FTZ R35, R190, R35, !PT ;  /* 0x00000023be237209 */ /* 0x000fe20007810000 */
[--C-:B------:R-:W-:Y:S01]  /*e1e0*/  FFMA.FTZ R50, R70, R9, -R51.reuse ;  /* 0x0000000946327223 */ /* 0x100fe20000010833 */
[----:B------:R-:W-:Y:S02]  /*e1f0*/  FSEL R56, R10, RZ, P6 ;  /* 0x000000ff0a387208 */ /* 0x000fe40003000000 */
        /* <DEDUP_REMOVED lines=56> */
[----:B------:R-:W3:Y:S01]  /*e580*/  MUFU.EX2 R183, R183 ;  /* 0x000000b700b77308 */ /* 0x000ee20000000800 */
        /* <DEDUP_REMOVED lines=16> */
[----:B---3--:R-:W-:Y:S01]  /*e690*/  FADD.FTZ R5, R183, R4 ;  /* 0x00000004b7057221 */ /* 0x008fe20000010000 */
[----:B------:R-:W-:Y:S01]  /*e6a0*/  FADD.FTZ R38, R25, R38 ;  /* 0x0000002619267221 */ /* 0x000fe20000010000 */
[-CC-:B------:R-:W-:Y:S01]  /*e6b0*/  FFMA.FTZ R76, R76, R9.reuse, -R47.reuse ;  /* 0x000000094c4c7223 */ /* 0x180fe2000001082f */
[-CC-:B------:R-:W-:Y:S01]  /*e6c0*/  FFMA.FTZ R190, R190, R9.reuse, -R47.reuse ;  /* 0x00000009bebe7223 */ /* 0x180fe2000001082f */
[----:B------:R-:W-:-:S03]  /*e6d0*/  FFMA.FTZ R47, R74, R9, -R47 ;  /* 0x000000094a2f7223 */ /* 0x000fc6000001082f */
[----:B------:R-:W3:Y:S01]  /*e6e0*/  MUFU.EX2 R20, R20 ;  /* 0x0000001400147308 */ /* 0x000ee20000000800 */
[----:B0-----:R-:W-:-:S07]  /*e6f0*/  FADD.FTZ R4, R18, R5 ;  /* 0x0000000512047221 */ /* 0x001fce0000010000 */
[----:B------:R-:W0:Y:S01]  /*e700*/  MUFU.EX2 R179, R179 ;  /* 0x000000b300b37308 */ /* 0x000e220000000800 */
[----:B-1----:R-:W-:-:S07]  /*e710*/  FADD.FTZ R5, R177, R4 ;  /* 0x00000004b1057221 */ /* 0x002fce0000010000 */
[----:B------:R-:W1:Y:S01]  /*e720*/  MUFU.EX2 R22, R22 ;  /* 0x0000001600167308 */ /* 0x000e620000000800 */
[----:B---3--:R-:W-:-:S07]  /*e730*/  FADD.FTZ R4, R20, R5 ;  /* 0x0000000514047221 */ /* 0x008fce0000010000 */
        /* <DEDUP_REMOVED lines=11> */
[----:B---3--:R-:W-:Y:S01]  /*e7f0*/  FADD.FTZ R4, R26, R5 ;  /* 0x000000051a047221 */ /* 0x008fe20000010000 */
[----:B------:R-:W-:-:S06]  /*e800*/  FADD.FTZ R5, R27, R38 ;  /* 0x000000261b057221 */ /* 0x000fcc0000010000 */
[----:B------:R-:W3:Y:S01]  /*e810*/  MUFU.EX2 R171, R171 ;  /* 0x000000ab00ab7308 */ /* 0x000ee20000000800 */
        /* <DEDUP_REMOVED lines=8> */
[----:B---3--:R-:W-:Y:S01]  /*e8a0*/  FADD.FTZ R49, R171, R38 ;  /* 0x00000026ab317221 */ /* 0x008fe20000010000 */
[----:B------:R-:W-:-:S04]  /*e8b0*/  FADD.FTZ R4, R42, R5 ;  /* 0x000000052a047221 */ /* 0x000fc80000010000 */
[----:B------:R-:W-:Y:S02]  /*e8c0*/  FADD.FTZ R5, R33, R4 ;  /* 0x0000000421057221 */ /* 0x000fe40000010000 */
        /* <DEDUP_REMOVED lines=43> */
[----:B0-----:R-:W-:Y:S01]  /*eb80*/  FADD.FTZ R38, R155, R38 ;  /* 0x000000269b267221 */ /* 0x001fe20000010000 */
[----:B-1----:R-:W-:-:S03]  /*eb90*/  FADD.FTZ R5, R44, R5 ;  /* 0x000000052c057221 */ /* 0x002fc60000010000 */
[----:B---3--:R-:W-:Y:S01]  /*eba0*/  FADD.FTZ R4, R47, R38 ;  /* 0x000000262f047221 */ /* 0x008fe20000010000 */
[----:B------:R-:W-:Y:S06]  /*ebb0*/  @!P0 BRA `(.L_x_1145) ;  /* 0x0000000000048947 */ /* 0x000fec0003800000 */
[----:B------:R-:W-:Y:S01]  /*ebc0*/  BPT.TRAP 0x1 ;  /* 0x000000040000795c */ /* 0x000fe20000300000 */
.L_x_1145:
        /* <DEDUP_REMOVED lines=105> */
[----:B------:R-:W-:Y:S01]  /*f260*/  F2FP.BF16.F32.PACK_AB R155, R47, R155 ;  /* 0x0000009b2f9b723e */ /* 0x000fe200000010ff */
[----:B------:R-:W-:Y:S06]  /*f270*/  @P1 BRA `(.L_x_1146) ;  /* 0xffffffc400d41947 */ /* 0x000fec000383ffff */
.L_x_1127:
[----:B------:R-:W-:Y:S06]  /*f280*/  BAR.ARV 0x8, 0x180 ;  /* 0x0206000000007b1d */ /* 0x000fec0000002000 */
[----:B------:R-:W-:Y:S05]  /*f290*/  @!P0 BRA `(.L_x_1147) ;  /* 0x0000000000048947 */ /* 0x000fea0003800000 */
[----:B------:R-:W-:Y:S01]  /*f2a0*/  BPT.TRAP 0x1 ;  /* 0x000000040000795c */ /* 0x000fe20000300000 */
.L_x_1147:
[----:B------:R-:W-:Y:S01]  /*f2b0*/  ULEA UR5, UR46, UR40, 0x3 ;  /* 0x000000282e057291 */ /* 0x000fe2000f8e183f */
[----:B------:R-:W-:-:S05]  /*f2c0*/  IMAD.U32 R0, RZ, RZ, UR45 ;  /* 0x0000002dff007e24 */ /* 0x000fca000f8e00ff */
[----:B------:R-:W-:-:S04]  /*f2d0*/  SHF.L.U32 R0, R0, 0x1f, RZ ;  /* 0x0000001f00007819 */ /* 0x000fc800000006ff */
[----:B------:R0:W1:Y:S01]  /*f2e0*/  SYNCS.PHASECHK.TRANS64.TRYWAIT P1, [UR5+0x28850], R0 ;  /* 0x02885000ff0075a7 */ /* 0x0000620008020145 */
[----:B------:R-:W-:Y:S05]  /*f2f0*/  @!P0 BRA `(.L_x_1148) ;  /* 0x0000000000048947 */ /* 0x000fea0003800000 */
[----:B------:R-:W-:Y:S01]  /*f300*/  BPT.TRAP 0x1 ;  /* 0x000000040000795c */ /* 0x000fe20000300000 */
.L_x_1148:
[----:B-1----:R-:W-:Y:S05]  /*f310*/  @P1 BRA `(.L_x_1149) ;  /* 0x0000000000081947 */ /* 0x002fea0003800000 */
[----:B------:R-:W1:Y:S02]  /*f320*/  SYNCS.PHASECHK.TRANS64.TRYWAIT P1, [UR5+0x28850], R0 ;  /* 0x02885000ff0075a7 */ /* 0x000e640008020145 */
[----:B-1----:R-:W-:Y:S05]  /*f330*/  @!P1 BRA `(.L_x_1150) ;  /* 0x0000006400249947 */ /* 0x002fea0003800000 */
.L_x_1149:
[----:B------:R-:W-:Y:S01]  /*f340*/  UIADD3 UR40, UR40, 0x400, URZ ;  /* 0x0000040028287890 */ /* 0x000fe2000fffe03f */
[----:B------:R-:W-:Y:S01]  /*f350*/  WARPGROUP.ARRIVE ;  /* 0x00000000000079c5 */ /* 0x000fe20000000000 */
[----:B------:R-:W-:Y:S01]  /*f360*/  UMOV UR47, 0x40000040 ;  /* 0x40000040002f7882 */ /* 0x000fe20000000000 */
[----:B------:R-:W-:Y:S01]  /*f370*/  UMOV UR7, 0x40000040 ;  /* 0x4000004000077882 */ /* 0x000fe20000000000 */
[----:B------:R-:W-:Y:S01]  /*f380*/  USHF.R.U32.HI UR40, URZ, 0x4, UR40 ;  /* 0x000000043f287899 */ /* 0x000fe20008011628 */
[----:B01----:R-:W0:Y:S03]  /*f390*/  SHFL.BFLY PT, R0, R5, 0x2, 0x1f ;  /* 0x0c401f0005007f89 */ /* 0x003e2600000e0000 */
[----:B------:R-:W-:Y:S01]  /*f3a0*/  ULOP3.LUT UR40, UR40, 0x3fff, URZ, 0xc0, !UPT ;  /* 0x00003fff28287892 */ /* 0x000fe2000f8ec03f */
[----:B------:R-:W1:Y:S03]  /*f3b0*/  SHFL.BFLY PT, R3, R4, 0x2, 0x1f ;  /* 0x0c401f0004037f89 */ /* 0x000e6600000e0000 */
[----:B------:R-:W-:-:S04]  /*f3c0*/  ULOP3.LUT UR40, UR40, 0x4000000, URZ, 0xfc, !UPT ;  /* 0x0400000028287892 */ /* 0x000fc8000f8efc3f */
[----:B------:R-:W-:-:S04]  /*f3d0*/  ULEA UR46, UR46, UR40, 0xb ;  /* 0x000000282e2e7291 */ /* 0x000fc8000f8e583f */
[----:B------:R-:W-:-:S05]  /*f3e0*/  UIADD3 UR4, UR46, 0x80, URZ ;  /* 0x000000802e047890 */ /* 0x000fca000fffe03f */
[----:B------:R-:W-:Y:S01]  /*f3f0*/  HGMMA.64x128x16.F32.BF16 R88, R180, gdesc[UR44].tnspB, R88, gsb0 ;  /* 0x41e0002cb4587df0 */ /* 0x000fe20008001858 */
[----:B------:R-:W-:Y:S01]  /*f400*/  UMOV UR47, 0x40000040 ;  /* 0x40000040002f7882 */ /* 0x000fe20000000000 */
[----:B------:R-:W-:Y:S01]  /*f410*/  UMOV UR6, UR4 ;  /* 0x0000000400067c82 */ /* 0x000fe20008000000 */
[----:B------:R-:W-:Y:S01]  /*f420*/  UIADD3 UR4, UR46, 0x100, URZ ;  /* 0x000001002e047890 */ /* 0x000fe2000fffe03f */
[----:B0-----:R-:W-:Y:S01]  /*f430*/  FADD.FTZ R0, R0, R5 ;  /* 0x0000000500007221 */ /* 0x001fe20000010000 */
[----:B-1----:R-:W-:Y:S01]  /*f440*/  FADD.FTZ R2, R3, R4 ;  /* 0x0000000403027221 */ /* 0x002fe20000010000 */
[----:B------:R-:W-:-:S03]  /*f450*/  IMAD.MOV.U32 R4, RZ, RZ, RZ ;  /* 0x000000ffff047224 */ /* 0x000fc600078e00ff */
[----:B------:R-:W0:Y:S04]  /*f460*/  SHFL.BFLY PT, R3, R0, 0x1, 0x1f ;  /* 0x0c201f0000037f89 */ /* 0x000e2800000e0000 */
[----:B------:R-:W1:Y:S01]  /*f470*/  SHFL.BFLY PT, R7, R2, 0x1, 0x1f ;  /* 0x0c201f0002077f89 */ /* 0x000e6200000e0000 */
[----:B0-----:R-:W-:Y:S01]  /*f480*/  FADD.FTZ R11, R0, R3 ;  /* 0x00000003000b7221 */ /* 0x001fe20000010000 */
[----:B------:R-:W-:Y:S01]  /*f490*/  MOV R3, 0xff800000 ;  /* 0xff80000000037802 */ /* 0x000fe20000000f00 */
[----:B------:R-:W-:Y:S02]  /*f4a0*/  IMAD.MOV.U32 R0, RZ, RZ, -0x800000 ;  /* 0xff800000ff007424 */ /* 0x000fe400078e00ff */
[----:B-1----:R-:W-:Y:S01]  /*f4b0*/  FADD.FTZ R12, R2, R7 ;  /* 0x00000007020c7221 */ /* 0x002fe20000010000 */
[----:B------:R-:W-:Y:S01]  /*f4c0*/  FSETP.NE.FTZ.AND P1, PT, R11, RZ, PT ;  /* 0x000000ff0b00720b */ /* 0x000fe20003f35000 */
[----:B------:R-:W-:-:S03]  /*f4d0*/  IMAD.MOV.U32 R7, RZ, RZ, RZ ;  /* 0x000000ffff077224 */ /* 0x000fc600078e00ff */
[----:B------:R-:W-:-:S09]  /*f4e0*/  FSETP.NE.FTZ.AND P2, PT, R12, RZ, PT ;  /* 0x000000ff0c00720b */ /* 0x000fd20003f55000 */
[----:B------:R-:W0:Y:S01]  /*f4f0*/  @P1 MUFU.LG2 R6, R11 ;  /* 0x0000000b00061308 */ /* 0x000e220000000c00 */
[----:B------:R-:W-:-:S03]  /*f500*/  @P1 FMUL.FTZ R5, R9, 0.69314718246459960938 ;  /* 0x3f31721809051820 */ /* 0x000fc60000410000 */
[----:B------:R-:W-:-:S04]  /*f510*/  @P2 FMUL.FTZ R2, R9, 0.69314718246459960938 ;  /* 0x3f31721809022820 */ /* 0x000fc80000410000 */
[----:B------:R-:W1:Y:S08]  /*f520*/  @P2 MUFU.LG2 R8, R12 ;  /* 0x0000000c00082308 */ /* 0x000e700000000c00 */
[----:B------:R3:W4:Y:S01]  /*f530*/  @P1 MUFU.RCP R4, R11 ;  /* 0x0000000b00041308 */ /* 0x0007220000001000 */
        /* <DEDUP_REMOVED lines=39> */
[----:B------:R-:W-:-:S07]  /*f7b0*/  WARPGROUP.ARRIVE ;  /* 0x00000000000079c5 */ /* 0x000fce0000000000 */
[----:B------:R-:W-:Y:S03]  /*f7c0*/  HGMMA.64x128x16.F32.BF16 R88, R152, gdesc[UR44].tnspB, R88, gsb0 ;  /* 0x41e0002c98587df0 */ /* 0x000fe60008001858 */
[----:B------:R-:W-:Y:S02]  /*f7d0*/  WARPGROUP.DEPBAR.LE gsb0, 0x0 ;  /* 0x00008000000079c5 */ /* 0x000fe40000010000 */
[----:B0--34-:R-:W-:Y:S05]  /*f7e0*/  @!P0 BRA `(.L_x_1151) ;  /* 0x0000000000048947 */ /* 0x019fea0003800000 */
[----:B------:R-:W-:Y:S01]  /*f7f0*/  BPT.TRAP 0x1 ;  /* 0x000000040000795c */ /* 0x000fe20000300000 */
.L_x_1151:
        /* <DEDUP_REMOVED lines=68> */
.L_x_1073:
[----:B------:R-:W-:Y:S05]  /*fc40*/  @P0 BRA `(.L_x_1152) ;  /* 0x00000014004c0947 */ /* 0x000fea0003800000 */
[----:B------:R-:W0:Y:S01]  /*fc50*/  S2R R2, SR_TID.X ;  /* 0x0000000000027919 */ /* 0x000e220000002100 */
[----:B------:R-:W1:Y:S01]  /*fc60*/  LDC R17, c[0x0][0xbe8] ;  /* 0x0002fa00ff117b82 */ /* 0x000e620000000800 */
[----:B------:R-:W-:Y:S02]  /*fc70*/  USHF.R.S32.HI UR7, URZ, 0x1f, UR37 ;  /* 0x0000001f3f077899 */ /* 0x000fe40008011425 */
[----:B--2---:R-:W-:Y:S01]  /*fc80*/  IMAD R16, RZ, RZ, -UR37 ;  /* 0x80000025ff107e24 */ /* 0x004fe2000f8e02ff */
        /* <DEDUP_REMOVED lines=9> */
[----:B------:R-:W4:Y:S01]  /*fd20*/  S2UR UR11, SR_CTAID.Y ;  /* 0x00000000000b79c3 */ /* 0x000f220000002600 */
[----:B------:R-:W-:-:S07]  /*fd30*/  UIMAD UR7, UR7, UR8, URZ ;  /* 0x00000008070772a4 */ /* 0x000fce000f8e023f */
[----:B------:R-:W-:Y:S01]  /*fd40*/  BAR.SYNC.DEFER_BLOCKING 0x1, 0x100 ;  /* 0x0044000000007b1d */ /* 0x000fe20000010000 */
[----:B-1----:R-:W-:-:S07]  /*fd50*/  ISETP.NE.AND P0, PT, R17, 0x1, PT ;  /* 0x000000011100780c */ /* 0x002fce0003f05270 */
[----:B------:R-:W4:Y:S01]  /*fd60*/  LDC R21, c[0x0][0xc50] ;  /* 0x00031400ff157b82 */ /* 0x000f220000000800 */
[----:B0-----:R-:W-:Y:S01]  /*fd70*/  VIADD R4, R2, 0xffffff80 ;  /* 0xffffff8002047836 */ /* 0x001fe20000000000 */
[----:B---3--:R-:W-:-:S06]  /*fd80*/  USHF.R.S32.HI UR10, URZ, 0x1f, UR12 ;  /* 0x0000001f3f0a7899 */ /* 0x008fcc000801140c */
[----:B------:R-:W0:Y:S01]  /*fd90*/  LDC.64 R14, c[0x0][0xb40] ;  /* 0x0002d000ff0e7b82 */ /* 0x000e220000000a00 */
[----:B------:R-:W-:-:S04]  /*fda0*/  SHF.R.S32.HI R5, RZ, 0x1f, R4 ;  /* 0x0000001fff057819 */ /* 0x000fc80000011404 */
[----:B------:R-:W-:-:S03]  /*fdb0*/  LEA.HI R2, R5, R4, RZ, 0x7 ;  /* 0x0000000405027211 */ /* 0x000fc600078f38ff */
[----:B------:R-:W1:Y:S01]  /*fdc0*/  @P0 LDC R13, c[0x0][0xbf0] ;  /* 0x0002fc00ff0d0b82 */ /* 0x000e620000000800 */
[----:B------:R-:W-:Y:S02]  /*fdd0*/  LEA.HI R5, R5, R4, RZ, 0x2 ;  /* 0x0000000405057211 */ /* 0x000fe400078f10ff */
[----:B------:R-:W-:Y:S02]  /*fde0*/  LOP3.LUT R7, R2, 0xffffff80, RZ, 0xc0, !PT ;  /* 0xffffff8002077812 */ /* 0x000fe400078ec0ff */
[----:B------:R-:W-:-:S03]  /*fdf0*/  LOP3.LUT R5, R5, 0xfffffffc, RZ, 0xc0, !PT ;  /* 0xfffffffc05057812 */ /* 0x000fc600078ec0ff */
[C---:B------:R-:W-:Y:S01]  /*fe00*/  IMAD.IADD R18, R4.reuse, 0x1, -R7 ;  /* 0x0000000104127824 */ /* 0x040fe200078e0a07 */
[----:B------:R-:W-:Y:S01]  /*fe10*/  SHF.R.S32.HI R7, RZ, 0x7, R2 ;  /* 0x00000007ff077819 */ /* 0x000fe20000011402 */
[----:B------:R-:W-:Y:S01]  /*fe20*/  IMAD.IADD R5, R4, 0x1, -R5 ;  /* 0x0000000104057824 */ /* 0x000fe200078e0a05 */
[----:B------:R-:W3:Y:S01]  /*fe30*/  @P0 LDC R27, c[0x0][0xbec] ;  /* 0x0002fb00ff1b0b82 */ /* 0x000ee20000000800 */
[----:B----4-:R-:W-:Y:S01]  /*fe40*/  IMAD R21, R21, R16, UR11 ;  /* 0x0000000b15157e24 */ /* 0x010fe2000f8e0210 */
[----:B------:R-:W-:Y:S02]  /*fe50*/  SHF.R.S32.HI R9, RZ, 0x1f, R18 ;  /* 0x0000001fff097819 */ /* 0x000fe40000011412 */
[----:B------:R-:W-:Y:S01]  /*fe60*/  LEA.HI R2, R2, R7, RZ, 0x1 ;  /* 0x0000000702027211 */ /* 0x000fe200078f08ff */
[----:B0-----:R-:W-:Y:S01]  /*fe70*/  IMAD R12, R14, UR10, RZ ;  /* 0x0000000a0e0c7c24 */ /* 0x001fe2000f8e02ff */
[----:B------:R-:W-:Y:S02]  /*fe80*/  LEA.HI R23, R9, R18, RZ, 0x2 ;  /* 0x0000001209177211 */ /* 0x000fe400078f10ff */
[----:B------:R-:W-:Y:S01]  /*fe90*/  LOP3.LUT R2, R2, 0x3fffffe, RZ, 0xc0, !PT ;  /* 0x03fffffe02027812 */ /* 0x000fe200078ec0ff */
[----:B------:R-:W0:Y:S01]  /*fea0*/  @P0 LDC R20, c[0x0][0xbf0] ;  /* 0x0002fc00ff140b82 */ /* 0x000e220000000800 */
[----:B------:R-:W-:-:S02]  /*feb0*/  SHF.R.S32.HI R6, RZ, 0x2, R23 ;  /* 0x00000002ff067819 */ /* 0x000fc40000011417 */
[----:B------:R-:W-:Y:S01]  /*fec0*/  SHF.R.S32.HI R11, RZ, 0x1f, R23 ;  /* 0x0000001fff0b7819 */ /* 0x000fe20000011417 */
[----:B------:R-:W-:Y:S01]  /*fed0*/  IMAD.IADD R2, R7, 0x1, -R2 ;  /* 0x0000000107027824 */ /* 0x000fe200078e0a02 */
[----:B------:R-:W-:Y:S02]  /*fee0*/  LEA.HI R9, R9, R18, RZ, 0x5 ;  /* 0x0000001209097211 */ /* 0x000fe400078f28ff */
[----:B------:R-:W-:Y:S02]  /*fef0*/  LEA.HI R11, R11, R6, RZ, 0x3 ;  /* 0x000000060b0b7211 */ /* 0x000fe400078f18ff */
[----:B------:R-:W-:Y:S02]  /*ff00*/  SHF.R.S32.HI R7, RZ, 0x5, R9 ;  /* 0x00000005ff077819 */ /* 0x000fe40000011409 */
[----:B------:R-:W-:Y:S01]  /*ff10*/  LOP3.LUT R11, R11, 0xfffffff8, RZ, 0xc0, !PT ;  /* 0xfffffff80b0b7812 */ /* 0x000fe200078ec0ff */
[----:B------:R-:W4:Y:S01]  /*ff20*/  @P0 LDC R9, c[0x0][0xbec] ;  /* 0x0002fb00ff090b82 */ /* 0x000f220000000800 */
[----:B------:R-:W-:-:S03]  /*ff30*/  LOP3.LUT R23, R23, 0x7ffffffc, RZ, 0xc0, !PT ;  /* 0x7ffffffc17177812 */ /* 0x000fc600078ec0ff */
[----:B------:R-:W-:Y:S01]  /*ff40*/  IMAD.IADD R4, R6, 0x1, -R11 ;  /* 0x0000000106047824 */ /* 0x000fe200078e0a0b */
[----:B------:R-:W-:-:S03]  /*ff50*/  LEA.HI R6, R5, R5, RZ, 0x1 ;  /* 0x0000000505067211 */ /* 0x000fc600078f08ff */
[----:B------:R-:W5:Y:S01]  /*ff60*/  LDC.64 R10, c[0x0][0xbd8] ;  /* 0x0002f600ff0a7b82 */ /* 0x000f620000000a00 */
[----:B------:R-:W-:Y:S01]  /*ff70*/  LOP3.LUT R6, R6, 0x1ffffffe, RZ, 0xc0, !PT ;  /* 0x1ffffffe06067812 */ /* 0x000fe200078ec0ff */
[----:B------:R-:W-:Y:S02]  /*ff80*/  IMAD R7, R7, 0x10, R4 ;  /* 0x0000001007077824 */ /* 0x000fe400078e0204 */
[----:B------:R-:W-:Y:S02]  /*ff90*/  IMAD.U32 R4, RZ, RZ, UR4 ;  /* 0x00000004ff047e24 */ /* 0x000fe4000f8e00ff */
[----:B------:R-:W-:Y:S01]  /*ffa0*/  IMAD.IADD R25, R5, 0x1, -R6 ;  /* 0x0000000105197824 */ /* 0x000fe200078e0a06 */
[----:B------:R-:W-:Y:S01]  /*ffb0*/  MOV R5, UR5 ;  /* 0x0000000500057c02 */ /* 0x000fe20008000f00 */
[----:B------:R-:W-:Y:S01]  /*ffc0*/  IMAD R2, R2, 0x40, R7 ;  /* 0x0000004002027824 */ /* 0x000fe200078e0207 */
[----:B------:R-:W-:Y:S01]  /*ffd0*/  UIMAD.WIDE.U32 UR4, UR37, UR8, URZ ;  /* 0x00000008250472a5 */ /* 0x000fe2000f8e003f */
[----:B------:R-:W-:Y:S01]  /*ffe0*/  IMAD.U32 R5, RZ, RZ, UR6 ;  /* 0x00000006ff057e24 */ /* 0x000fe2000f8e00ff */
[----:B------:R-:W-:Y:S01]  /*fff0*/  UIMAD UR6, UR37, UR9, UR7 ;  /* 0x00000009250672a4 */ /* 0x000fe2000f8e0207 */
[----:B------:R-:W-:-:S02]  /*10000*/  IMAD R6, R25, 0x8, R2 ;  /* 0x0000000819067824 */ /* 0x000fc400078e0202 */
[----:B------:R-:W-:Y:S01]  /*10010*/  ULDC.64 UR8, c[0x0][0xb28] ;  /* 0x0002ca0000087ab9 */ /* 0x000fe20000000a00 */
[----:B------:R-:W-:Y:S02]  /*10020*/  UIADD3 UR6, UR5, UR6, URZ ;  /* 0x0000000605067290 */ /* 0x000fe4000fffe03f */
[----:B------:R-:W-:Y:S02]  /*10030*/  IMAD.U32 R7, RZ, RZ, UR5 ;  /* 0x00000005ff077e24 */ /* 0x000fe4000f8e00ff */
[----:B--2---:R-:W-:Y:S02]  /*10040*/  IMAD R2, R19, 0x80, R2 ;  /* 0x0000008013027824 */ /* 0x004fe400078e0202 */
[----:B------:R-:W-:Y:S01]  /*10050*/  IMAD.U32 R7, RZ, RZ, UR6 ;  /* 0x00000006ff077e24 */ /* 0x000fe2000f8e00ff */
[----:B------:R-:W-:Y:S02]  /*10060*/  ULDC.64 UR6, c[0x0][0xb48] ;  /* 0x0002d20000067ab9 */ /* 0x000fe40000000a00 */
[----:B------:R-:W-:Y:S01]  /*10070*/  IADD3 R16, R2, 0x8, RZ ;  /* 0x0000000802107810 */ /* 0x000fe20007ffe0ff */
[----:B-----5:R-:W-:-:S02]  /*10080*/  IMAD R8, R10, UR10, RZ ;  /* 0x0000000a0a087c24 */ /* 0x020fc4000f8e02ff */
[----:B------:R-:W-:-:S04]  /*10090*/  IMAD.WIDE.U32 R4, R10, UR12, R4 ;  /* 0x0000000c0a047c25 */ /* 0x000fc8000f8e0004 */
[----:B------:R-:W-:Y:S02]  /*100a0*/  IMAD R11, R11, UR12, R8 ;  /* 0x0000000c0b0b7c24 */ /* 0x000fe4000f8e0208 */
[----:B------:R-:W-:Y:S02]  /*100b0*/  IMAD R8, R19, 0x80, R6 ;  /* 0x0000008013087824 */ /* 0x000fe400078e0206 */
[----:B------:R-:W-:Y:S01]  /*100c0*/  IMAD.U32 R6, RZ, RZ, UR4 ;  /* 0x00000004ff067e24 */ /* 0x000fe2000f8e00ff */
[----:B------:R-:W-:Y:S01]  /*100d0*/  IADD3 R5, R5, R11, RZ ;  /* 0x0000000b05057210 */ /* 0x000fe20007ffe0ff */
[----:B----4-:R-:W-:Y:S01]  /*100e0*/  @P0 IMAD.HI.U32 R10, R8, R9, RZ ;  /* 0x00000009080a0227 */ /* 0x010fe200078e00ff */
[----:B------:R-:W-:-:S03]  /*100f0*/  ULDC.64 UR4, c[0x0][0xbe0] ;  /* 0x0002f80000047ab9 */ /* 0x000fc60000000a00 */
[----:B------:R-:W-:Y:S01]  /*10100*/  IMAD.MOV.U32 R9, RZ, RZ, R8 ;  /* 0x000000ffff097224 */ /* 0x000fe200078e0008 */
[----:B-1----:R-:W-:Y:S01]  /*10110*/  @P0 SHF.R.U32.HI R9, RZ, R13, R10 ;  /* 0x0000000dff090219 */ /* 0x002fe2000001160a */
[----:B------:R-:W-:Y:S01]  /*10120*/  IMAD R13, R15, UR12, R12 ;  /* 0x0000000c0f0d7c24 */ /* 0x000fe2000f8e020c */
[----:B------:R-:W-:Y:S01]  /*10130*/  SHF.R.S32.HI R12, RZ, 0x1f, R21 ;  /* 0x0000001fff0c7819 */ /* 0x000fe20000011415 */
[----:B------:R-:W-:-:S04]  /*10140*/  IMAD.WIDE.U32 R6, R14, UR12, R6 ;  /* 0x0000000c0e067c25 */ /* 0x000fc8000f8e0006 */
[----:B---3--:R-:W-:-:S04]  /*10150*/  @P0 IMAD.HI.U32 R27, R8, R27, RZ ;  /* 0x0000001b081b0227 */ /* 0x008fc800078e00ff */
[----:B------:R-:W-:Y:S02]  /*10160*/  IMAD.IADD R7, R7, 0x1, R13 ;  /* 0x0000000107077824 */ /* 0x000fe400078e020d */
[----:B------:R-:W-:Y:S02]  /*10170*/  IMAD R13, R12, UR6, RZ ;  /* 0x000000060c0d7c24 */ /* 0x000fe4000f8e02ff */
[----:B------:R-:W-:-:S04]  /*10180*/  IMAD.WIDE.U32 R4, R21, UR4, R4 ;  /* 0x0000000415047c25 */ /* 0x000fc8000f8e0004 */
[----:B------:R-:W-:Y:S01]  /*10190*/  IMAD.MOV.U32 R11, RZ, RZ, R8 ;  /* 0x000000ffff0b7224 */ /* 0x000fe200078e0008 */
[----:B0-----:R-:W-:Y:S01]  /*101a0*/  @P0 SHF.R.U32.HI R11, RZ, R20, R27 ;  /* 0x00000014ff0b0219 */ /* 0x001fe2000001161b */
[----:B------:R-:W-:Y:S01]  /*101b0*/  IMAD R10, R12, UR4, RZ ;  /* 0x000000040c0a7c24 */ /* 0x000fe2000f8e02ff */
[----:B------:R-:W-:Y:S01]  /*101c0*/  IADD3 R4, P0, R9, R4, RZ ;  /* 0x0000000409047210 */ /* 0x000fe20007f1e0ff */
[C---:B------:R-:W-:Y:S01]  /*101d0*/  IMAD R15, R21.reuse, UR7, R13 ;  /* 0x00000007150f7c24 */ /* 0x040fe2000f8e020d */
[--C-:B------:R-:W-:Y:S01]  /*101e0*/  SHF.R.S32.HI R13, RZ, 0x1f, R9.reuse ;  /* 0x0000001fff0d7819 */ /* 0x100fe20000011409 */
[----:B------:R-:W-:Y:S02]  /*101f0*/  IMAD.MOV R9, RZ, RZ, -R9 ;  /* 0x000000ffff097224 */ /* 0x000fe400078e0a09 */
[----:B------:R-:W-:Y:S01]  /*10200*/  IMAD R12, R21, UR5, R10 ;  /* 0x00000005150c7c24 */ /* 0x000fe2000f8e020a */
[--C-:B------:R-:W-:Y:S01]  /*10210*/  SHF.R.S32.HI R10, RZ, 0x1f, R11.reuse ;  /* 0x0000001fff0a7819 */ /* 0x100fe2000001140b */
[----:B------:R-:W-:Y:S01]  /*10220*/  IMAD.MOV R14, RZ, RZ, -R11 ;  /* 0x000000ffff0e7224 */ /* 0x000fe200078e0a0b */
[----:B------:R-:W-:Y:S01]  /*10230*/  ULDC.64 UR4, c[0x0][0xb30] ;  /* 0x0002cc0000047ab9 */ /* 0x000fe20000000a00 */
[----:B------:R-:W-:Y:S01]  /*10240*/  IMAD R9, R17, R9, R8 ;  /* 0x0000000911097224 */ /* 0x000fe200078e0208 */
[----:B------:R-:W-:Y:S01]  /*10250*/  IADD3.X R5, R13, R5, R12, P0, !PT ;  /* 0x000000050d057210 */ /* 0x000fe200007fe40c */
[----:B------:R-:W-:Y:S01]  /*10260*/  IMAD.WIDE.U32 R6, R21, UR6, R6 ;  /* 0x0000000615067c25 */ /* 0x000fe2000f8e0006 */
[----:B------:R-:W-:-:S03]  /*10270*/  ULDC.64 UR6, c[0x0][0xbc8] ;  /* 0x0002f20000067ab9 */ /* 0x000fc60000000a00 */
[----:B------:R-:W-:Y:S02]  /*10280*/  IMAD R10, R10, UR4, RZ ;  /* 0x000000040a0a7c24 */ /* 0x000fe4000f8e02ff */
[----:B------:R-:W-:Y:S01]  /*10290*/  IMAD R13, R17, R14, R8 ;  /* 0x0000000e110d7224 */ /* 0x000fe200078e0208 */
[----:B------:R-:W-:Y:S01]  /*102a0*/  SHF.R.S32.HI R8, RZ, 0x1f, R9 ;  /* 0x0000001fff087819 */ /* 0x000fe20000011409 */
[----:B------:R-:W-:Y:S02]  /*102b0*/  IMAD.IADD R7, R7, 0x1, R15 ;  /* 0x0000000107077824 */ /* 0x000fe400078e020f */
[C---:B------:R-:W-:Y:S01]  /*102c0*/  IMAD R15, R11.reuse, UR5, R10 ;  /* 0x000000050b0f7c24 */ /* 0x040fe2000f8e020a */
[----:B------:R-:W-:Y:S01]  /*102d0*/  SHF.R.S32.HI R10, RZ, 0x1f, R13 ;  /* 0x0000001fff0a7819 */ /* 0x000fe2000001140d */
[----:B------:R-:W-:Y:S01]  /*102e0*/  IMAD.WIDE.U32 R6, R11, UR4, R6 ;  /* 0x000000040b067c25 */ /* 0x000fe2000f8e0006 */
[----:B------:R-:W0:Y:S01]  /*102f0*/  S2UR UR5, SR_CgaCtaId ;  /* 0x00000000000579c3 */ /* 0x000e220000008800 */
[----:B------:R-:W-:-:S02]  /*10300*/  UMOV UR4, 0x400 ;  /* 0x0000040000047882 */ /* 0x000fc40000000000 */
[----:B------:R-:W-:Y:S02]  /*10310*/  IMAD R8, R8, UR6, RZ ;  /* 0x0000000608087c24 */ /* 0x000fe4000f8e02ff */
[----:B------:R-:W-:Y:S02]  /*10320*/  IMAD.IADD R7, R7, 0x1, R15 ;  /* 0x0000000107077824 */ /* 0x000fe400078e020f */
[----:B------:R-:W-:Y:S02]  /*10330*/  IMAD R10, R10, UR8, RZ ;  /* 0x000000080a0a7c24 */ /* 0x000fe4000f8e02ff */
[C---:B------:R-:W-:Y:S02]  /*10340*/  IMAD R11, R9.reuse, UR7, R8 ;  /* 0x00000007090b7c24 */ /* 0x040fe4000f8e0208 */
[----:B------:R-:W-:Y:S01]  /*10350*/  IMAD.WIDE.U32 R4, R9, UR6, R4 ;  /* 0x0000000609047c25 */ /* 0x000fe2000f8e0004 */
[----:B------:R-:W-:-:S03]  /*10360*/  ULDC.64 UR6, c[0x0][0xba8] ;  /* 0x0002ea0000067ab9 */ /* 0x000fc60000000a00 */
[C---:B------:R-:W-:Y:S01]  /*10370*/  IMAD R15, R13.reuse, UR9, R10 ;  /* 0x000000090d0f7c24 */ /* 0x040fe2000f8e020a */
[----:B------:R-:W-:Y:S01]  /*10380*/  LEA R8, P0, R4, UR6, 0x2 ;  /* 0x0000000604087c11 */ /* 0x000fe2000f8010ff */
[----:B------:R-:W-:Y:S01]  /*10390*/  IMAD.WIDE.U32 R6, R13, UR8, R6 ;  /* 0x000000080d067c25 */ /* 0x000fe2000f8e0006 */
[----:B------:R-:W-:Y:S01]  /*103a0*/  ULDC.64 UR8, c[0x0][0xb00] ;  /* 0x0002c00000087ab9 */ /* 0x000fe20000000a00 */
[----:B------:R-:W-:Y:S02]  /*103b0*/  ULDC UR6, c[0x0][0xa88] ;  /* 0x0002a20000067ab9 */ /* 0x000fe40000000800 */
[----:B------:R-:W-:Y:S01]  /*103c0*/  IMAD.IADD R9, R5, 0x1, R11 ;  /* 0x0000000105097824 */ /* 0x000fe200078e020b */
[----:B------:R-:W-:Y:S01]  /*103d0*/  LEA R20, P1, R6, UR8, 0x2 ;  /* 0x0000000806147c11 */ /* 0x000fe2000f8210ff */
[----:B------:R-:W-:Y:S01]  /*103e0*/  IMAD.IADD R5, R7, 0x1, R15 ;  /* 0x0000000107057824 */ /* 0x000fe200078e020f */
[----:B0-----:R-:W-:Y:S01]  /*103f0*/  ULEA UR4, UR5, UR4, 0x18 ;  /* 0x0000000405047291 */ /* 0x001fe2000f8ec03f */
[----:B------:R-:W-:Y:S01]  /*10400*/  IMAD R17, R17, UR6, RZ ;  /* 0x0000000611117c24 */ /* 0x000fe2000f8e02ff */
[----:B------:R-:W-:Y:S01]  /*10410*/  LEA.HI.X R9, R4, UR7, R9, 0x2, P0 ;  /* 0x0000000704097c11 */ /* 0x000fe200080f1409 */
[----:B------:R-:W-:Y:S01]  /*10420*/  IMAD.IADD R19, R18, 0x1, -R23 ;  /* 0x0000000112137824 */ /* 0x000fe200078e0a17 */
[----:B------:R-:W-:Y:S01]  /*10430*/  LEA.HI.X R22, R6, UR9, R5, 0x2, P1 ;  /* 0x0000000906167c11 */ /* 0x000fe200088f1405 */
[----:B------:R-:W-:Y:S01]  /*10440*/  SHFL.IDX PT, R4, R8, RZ, 0x1c1f ;  /* 0x001c1fff08047589 */ /* 0x000fe200000e0000 */
[----:B------:R-:W-:Y:S01]  /*10450*/  LOP3.LUT P0, RZ, R18, 0x3, RZ, 0xc0, !PT ;  /* 0x0000000312ff7812 */ /* 0x000fe2000780c0ff */
[----:B------:R-:W-:Y:S01]  /*10460*/  UIADD3 UR4, UR4, 0x28820, URZ ;  /* 0x0002882004047890 */ /* 0x000fe2000fffe03f */
[CC--:B------:R-:W-:Y:S01]  /*10470*/  ISETP.GE.AND P2, PT, R2.reuse, R17.reuse, PT ;  /* 0x000000110200720c */ /* 0x0c0fe20003f46270 */
[----:B------:R-:W0:Y:S01]  /*10480*/  SHFL.IDX PT, R5, R9, RZ, 0x1c1f ;  /* 0x001c1fff09057589 */ /* 0x000e2200000e0000 */
[-C--:B------:R-:W-:Y:S01]  /*10490*/  ISETP.GE.OR P1, PT, R2, R17.reuse, P0 ;  /* 0x000000110200720c */ /* 0x080fe20000726670 */
[----:B------:R-:W-:Y:S01]  /*104a0*/  UPRMT UR4, URZ, 0x654, UR4 ;  /* 0x000006543f047896 */ /* 0x000fe20008000004 */
[----:B------:R-:W-:Y:S01]  /*104b0*/  ISETP.GE.OR P0, PT, R16, R17, P0 ;  /* 0x000000111000720c */ /* 0x000fe20000706670 */
[----:B------:R-:W-:Y:S01]  /*104c0*/  SHFL.IDX PT, R6, R8, 0x1, 0x1c1f ;  /* 0x003c1f0008067f89 */ /* 0x000fe200000e0000 */
[----:B------:R-:W-:-:S03]  /*104d0*/  IMAD.SHL.U32 R19, R19, 0x2, RZ ;  /* 0x0000000213137824 */ /* 0x000fc600078e00ff */
[----:B------:R-:W1:Y:S03]  /*104e0*/  SHFL.IDX PT, R7, R9, 0x1, 0x1c1f ;  /* 0x003c1f0009077f89 */ /* 0x000e6600000e0000 */
[----:B------:R-:W-:Y:S01]  /*104f0*/  SYNCS.ARRIVE.TRANS64.RED.A1T0 RZ, [UR4], RZ ;  /* 0x000000ffffff79a7 */ /* 0x000fe20008100404 */
[----:B------:R2:W3:Y:S04]  /*10500*/  SHFL.IDX PT, R14, R20, RZ, 0x1c1f ;  /* 0x001c1fff140e7589 */ /* 0x0004e800000e0000 */
[----:B------:R2:W4:Y:S04]  /*10510*/  SHFL.IDX PT, R15, R22, RZ, 0x1c1f ;  /* 0x001c1fff160f7589 */ /* 0x00052800000e0000 */
[----:B0-----:R2:W-:Y:S04]  /*10520*/  @!P1 ST.E desc[UR48][R4.64], R3 ;  /* 0x0000000304009985 */ /* 0x0015e8000c101930 */
[----:B-1----:R2:W-:Y:S01]  /*10530*/  @!P0 ST.E desc[UR48][R6.64], R0 ;  /* 0x0000000006008985 */ /* 0x0025e2000c101930 */
[----:B------:R-:W-:Y:S05]  /*10540*/  @P2 BRA `(.L_x_1154) ;  /* 0x0000000400782947 */ /* 0x000fea0003800000 */
[C---:B--2---:R-:W-:Y:S01]  /*10550*/  VIADD R0, R19.reuse, 0x8 ;  /* 0x0000000813007836 */ /* 0x044fe20000000000 */
        /* <DEDUP_REMOVED lines=10> */
[C---:B------:R-:W-:Y:S01]  /*10600*/  IADD3 R11, R19.reuse, 0x40, RZ ;  /* 0x00000040130b7810 */ /* 0x040fe20007ffe0ff */
[----:B------:R-:W-:Y:S01]  /*10610*/  VIADD R12, R19, 0x50 ;  /* 0x00000050130c7836 */ /* 0x000fe20000000000 */
[----:B------:R-:W-:Y:S01]  /*10620*/  ISETP.GE.AND P4, PT, R9, UR4, PT ;  /* 0x0000000409007c0c */ /* 0x000fe2000bf86270 */
[C---:B------:R-:W-:Y:S01]  /*10630*/  VIADD R18, R19.reuse, 0x60 ;  /* 0x0000006013127836 */ /* 0x040fe20000000000 */
[----:B------:R-:W-:Y:S01]  /*10640*/  ISETP.GE.AND P5, PT, R10, UR4, PT ;  /* 0x000000040a007c0c */ /* 0x000fe2000bfa6270 */
[----:B---34-:R-:W-:Y:S01]  /*10650*/  @!P2 IMAD.WIDE R2, R19, 0x4, R14 ;  /* 0x000000041302a825 */ /* 0x018fe200078e020e */
[----:B------:R-:W-:-:S02]  /*10660*/  ISETP.GE.AND P6, PT, R11, UR4, PT ;  /* 0x000000040b007c0c */ /* 0x000fc4000bfc6270 */
[----:B------:R-:W-:Y:S02]  /*10670*/  @!P3 LEA.HI R0, R0, R0, RZ, 0x1 ;  /* 0x000000000000b211 */ /* 0x000fe400078f08ff */
[----:B------:R0:W-:Y:S01]  /*10680*/  @!P2 ST.E.64 desc[UR48][R2.64], R88 ;  /* 0x000000580200a985 */ /* 0x0001e2000c101b30 */
[----:B------:R-:W-:Y:S02]  /*10690*/  @!P0 LEA.HI R6, R6, R6, RZ, 0x1 ;  /* 0x0000000606068211 */ /* 0x000fe400078f08ff */
[----:B------:R-:W-:Y:S01]  /*106a0*/  @!P3 LOP3.LUT R5, R0, 0xfffffffe, RZ, 0xc0, !PT ;  /* 0xfffffffe0005b812 */ /* 0x000fe200078ec0ff */
[----:B------:R-:W-:Y:S01]  /*106b0*/  VIADD R0, R19, 0x20 ;  /* 0x0000002013007836 */ /* 0x000fe20000000000 */
[----:B------:R-:W-:Y:S02]  /*106c0*/  @!P1 LEA.HI R7, R7, R7, RZ, 0x1 ;  /* 0x0000000707079211 */ /* 0x000fe400078f08ff */
[----:B------:R-:W-:Y:S01]  /*106d0*/  @!P5 LEA.HI R10, R10, R10, RZ, 0x1 ;  /* 0x0000000a0a0ad211 */ /* 0x000fe200078f08ff */
[----:B------:R-:W-:Y:S01]  /*106e0*/  @!P3 IMAD.WIDE R4, R5, 0x4, R14 ;  /* 0x000000040504b825 */ /* 0x000fe200078e020e */
[----:B------:R-:W-:-:S02]  /*106f0*/  ISETP.GE.AND P2, PT, R0, UR4, PT ;  /* 0x0000000400007c0c */ /* 0x000fc4000bf46270 */
[----:B------:R-:W-:Y:S02]  /*10700*/  @!P5 LOP3.LUT R13, R10, 0xfffffffe, RZ, 0xc0, !PT ;  /* 0xfffffffe0a0dd812 */ /* 0x000fe400078ec0ff */
[----:B------:R1:W-:Y:S01]  /*10710*/  @!P3 ST.E.64 desc[UR48][R4.64], R92 ;  /* 0x0000005c0400b985 */ /* 0x0003e2000c101b30 */
[----:B------:R-:W-:Y:S02]  /*10720*/  ISETP.GE.AND P3, PT, R8, UR4, PT ;  /* 0x0000000408007c0c */ /* 0x000fe4000bf66270 */
[----:B0-----:R-:W-:Y:S02]  /*10730*/  @!P0 LOP3.LUT R3, R6, 0xfffffffe, RZ, 0xc0, !PT ;  /* 0xfffffffe06038812 */ /* 0x001fe400078ec0ff */
[----:B------:R-:W-:-:S03]  /*10740*/  @!P4 LEA.HI R6, R9, R9, RZ, 0x1 ;  /* 0x000000090906c211 */ /* 0x000fc600078f08ff */
[----:B------:R-:W-:Y:S01]  /*10750*/  @!P0 IMAD.WIDE R2, R3, 0x4, R14 ;  /* 0x0000000403028825 */ /* 0x000fe200078e020e */
[----:B------:R-:W-:-:S04]  /*10760*/  @!P2 LEA.HI R0, R0, R0, RZ, 0x1 ;  /* 0x000000000000a211 */ /* 0x000fc800078f08ff */
[----:B------:R0:W-:Y:S01]  /*10770*/  @!P0 ST.E.64 desc[UR48][R2.64], R96 ;  /* 0x0000006002008985 */ /* 0x0001e2000c101b30 */
[----:B------:R-:W-:Y:S02]  /*10780*/  @!P3 LEA.HI R8, R8, R8, RZ, 0x1 ;  /* 0x000000080808b211 */ /* 0x000fe400078f08ff */
[----:B-1----:R-:W-:Y:S02]  /*10790*/  @!P1 LOP3.LUT R5, R7, 0xfffffffe, RZ, 0xc0, !PT ;  /* 0xfffffffe07059812 */ /* 0x002fe400078ec0ff */
[----:B------:R-:W-:Y:S02]  /*107a0*/  @!P2 LOP3.LUT R7, R0, 0xfffffffe, RZ, 0xc0, !PT ;  /* 0xfffffffe0007a812 */ /* 0x000fe400078ec0ff */
[----:B------:R-:W-:Y:S01]  /*107b0*/  @!P3 LOP3.LUT R9, R8, 0xfffffffe, RZ, 0xc0, !PT ;  /* 0xfffffffe0809b812 */ /* 0x000fe200078ec0ff */
[--C-:B------:R-:W-:Y:S01]  /*107c0*/  @!P1 IMAD.WIDE R4, R5, 0x4, R14.reuse ;  /* 0x0000000405049825 */ /* 0x100fe200078e020e */
[----:B------:R-:W-:Y:S02]  /*107d0*/  @!P6 LEA.HI R0, R11, R11, RZ, 0x1 ;  /* 0x0000000b0b00e211 */ /* 0x000fe400078f08ff */
[----:B------:R-:W-:Y:S01]  /*107e0*/  @!P4 LOP3.LUT R11, R6, 0xfffffffe, RZ, 0xc0, !PT ;  /* 0xfffffffe060bc812 */ /* 0x000fe200078ec0ff */
[--C-:B------:R-:W-:Y:S01]  /*107f0*/  @!P2 IMAD.WIDE R6, R7, 0x4, R14.reuse ;  /* 0x000000040706a825 */ /* 0x100fe200078e020e */
[----:B------:R-:W-:Y:S01]  /*10800*/  @!P6 LOP3.LUT R21, R0, 0xfffffffe, RZ, 0xc0, !PT ;  /* 0xfffffffe0015e812 */ /* 0x000fe200078ec0ff */
[----:B------:R1:W-:Y:S01]  /*10810*/  @!P1 ST.E.64 desc[UR48][R4.64], R100 ;  /* 0x0000006404009985 */ /* 0x0003e2000c101b30 */
[----:B------:R-:W-:Y:S01]  /*10820*/  ISETP.GE.AND P1, PT, R12, UR4, PT ;  /* 0x000000040c007c0c */ /* 0x000fe2000bf26270 */
[----:B0-----:R-:W-:-:S02]  /*10830*/  @!P3 IMAD.WIDE R2, R9, 0x4, R14 ;  /* 0x000000040902b825 */ /* 0x001fc400078e020e */
[----:B------:R0:W-:Y:S02]  /*10840*/  @!P2 ST.E.64 desc[UR48][R6.64], R104 ;  /* 0x000000680600a985 */ /* 0x0001e4000c101b30 */
[----:B------:R-:W-:Y:S02]  /*10850*/  VIADD R0, R19, 0x48 ;  /* 0x0000004813007836 */ /* 0x000fe40000000000 */
[--C-:B------:R-:W-:Y:S01]  /*10860*/  @!P5 IMAD.WIDE R8, R13, 0x4, R14.reuse ;  /* 0x000000040d08d825 */ /* 0x100fe200078e020e */
[----:B------:R2:W-:Y:S01]  /*10870*/  @!P3 ST.E.64 desc[UR48][R2.64], R108 ;  /* 0x0000006c0200b985 */ /* 0x0005e2000c101b30 */
[----:B------:R-:W-:Y:S02]  /*10880*/  ISETP.GE.AND P3, PT, R18, UR4, PT ;  /* 0x0000000412007c0c */ /* 0x000fe4000bf66270 */
[----:B------:R-:W-:Y:S01]  /*10890*/  VIADD R13, R19, 0x58 ;  /* 0x00000058130d7836 */ /* 0x000fe20000000000 */
[----:B------:R-:W-:Y:S01]  /*108a0*/  ISETP.GE.AND P0, PT, R0, UR4, PT ;  /* 0x0000000400007c0c */ /* 0x000fe2000bf06270 */
[----:B-1----:R-:W-:Y:S01]  /*108b0*/  @!P4 IMAD.WIDE R4, R11, 0x4, R14 ;  /* 0x000000040b04c825 */ /* 0x002fe200078e020e */
[----:B------:R-:W-:-:S02]  /*108c0*/  @!P1 LEA.HI R12, R12, R12, RZ, 0x1 ;  /* 0x0000000c0c0c9211 */ /* 0x000fc400078f08ff */
[----:B------:R-:W-:Y:S01]  /*108d0*/  ISETP.GE.AND P2, PT, R13, UR4, PT ;  /* 0x000000040d007c0c */ /* 0x000fe2000bf46270 */
[----:B------:R-:W-:Y:S01]  /*108e0*/  @!P6 IMAD.WIDE R10, R21, 0x4, R14 ;  /* 0x00000004150ae825 */ /* 0x000fe200078e020e */
[----:B------:R1:W-:Y:S03]  /*108f0*/  @!P4 ST.E.64 desc[UR48][R4.64], R112 ;  /* 0x000000700400c985 */ /* 0x0003e6000c101b30 */
[C---:B0-----:R-:W-:Y:S01]  /*10900*/  VIADD R6, R19.reuse, 0x68 ;  /* 0x0000006813067836 */ /* 0x041fe20000000000 */
[----:B------:R0:W-:Y:S01]  /*10910*/  @!P5 ST.E.64 desc[UR48][R8.64], R116 ;  /* 0x000000740800d985 */ /* 0x0001e2000c101b30 */
[C---:B--2---:R-:W-:Y:S01]  /*10920*/  VIADD R3, R19.reuse, 0x78 ;  /* 0x0000007813037836 */ /* 0x044fe20000000000 */
[----:B------:R-:W-:Y:S01]  /*10930*/  @!P3 LEA.HI R18, R18, R18, RZ, 0x1 ;  /* 0x000000121212b211 */ /* 0x000fe200078f08ff */
[----:B------:R-:W-:Y:S01]  /*10940*/  VIADD R7, R19, 0x70 ;  /* 0x0000007013077836 */ /* 0x000fe20000000000 */
[----:B------:R2:W-:Y:S01]  /*10950*/  @!P6 ST.E.64 desc[UR48][R10.64], R120 ;  /* 0x000000780a00e985 */ /* 0x0005e2000c101b30 */
[----:B------:R-:W-:-:S02]  /*10960*/  ISETP.GE.AND P4, PT, R6, UR4, PT ;  /* 0x0000000406007c0c */ /* 0x000fc4000bf86270 */
[----:B------:R-:W-:Y:S02]  /*10970*/  ISETP.GE.AND P6, PT, R3, UR4, PT ;  /* 0x0000000403007c0c */ /* 0x000fe4000bfc6270 */
[----:B------:R-:W-:Y:S02]  /*10980*/  ISETP.GE.AND P5, PT, R7, UR4, PT ;  /* 0x0000000407007c0c */ /* 0x000fe4000bfa6270 */
[----:B------:R-:W-:Y:S02]  /*10990*/  @!P0 LEA.HI R0, R0, R0, RZ, 0x1 ;  /* 0x0000000000008211 */ /* 0x000fe400078f08ff */
[----:B------:R-:W-:Y:S02]  /*109a0*/  @!P2 LEA.HI R13, R13, R13, RZ, 0x1 ;  /* 0x0000000d0d0da211 */ /* 0x000fe400078f08ff */
[----:B-1----:R-:W-:Y:S02]  /*109b0*/  @!P1 LOP3.LUT R5, R12, 0xfffffffe, RZ, 0xc0, !PT ;  /* 0xfffffffe0c059812 */ /* 0x002fe400078ec0ff */
[----:B0-----:R-:W-:-:S02]  /*109c0*/  @!P3 LOP3.LUT R9, R18, 0xfffffffe, RZ, 0xc0, !PT ;  /* 0xfffffffe1209b812 */ /* 0x001fc400078ec0ff */
[----:B------:R-:W-:Y:S02]  /*109d0*/  @!P4 LEA.HI R6, R6, R6, RZ, 0x1 ;  /* 0x000000060606c211 */ /* 0x000fe400078f08ff */
[----:B------:R-:W-:Y:S01]  /*109e0*/  @!P6 LEA.HI R4, R3, R3, RZ, 0x1 ;  /* 0x000000030304e211 */ /* 0x000fe200078f08ff */
[----:B------:R-:W-:Y:S01]  /*109f0*/  @!P3 IMAD.WIDE R8, R9, 0x4, R14 ;  /* 0x000000040908b825 */ /* 0x000fe200078e020e */
[----:B------:R-:W-:Y:S02]  /*10a00*/  @!P5 LEA.HI R2, R7, R7, RZ, 0x1 ;  /* 0x000000070702d211 */ /* 0x000fe400078f08ff */
[----:B------:R-:W-:Y:S02]  /*10a10*/  @!P0 LOP3.LUT R3, R0, 0xfffffffe, RZ, 0xc0, !PT ;  /* 0xfffffffe00038812 */ /* 0x000fe400078ec0ff */
[----:B------:R-:W-:Y:S02]  /*10a20*/  @!P2 LOP3.LUT R7, R13, 0xfffffffe, RZ, 0xc0, !PT ;  /* 0xfffffffe0d07a812 */ /* 0x000fe400078ec0ff */
[----:B--2---:R-:W-:-:S02]  /*10a30*/  @!P4 LOP3.LUT R11, R6, 0xfffffffe, RZ, 0xc0, !PT ;  /* 0xfffffffe060bc812 */ /* 0x004fc400078ec0ff */
[----:B------:R-:W-:Y:S01]  /*10a40*/  @!P5 LOP3.LUT R13, R2, 0xfffffffe, RZ, 0xc0, !PT ;  /* 0xfffffffe020dd812 */ /* 0x000fe200078ec0ff */
[----:B------:R-:W-:Y:S01]  /*10a50*/  @!P0 IMAD.WIDE R2, R3, 0x4, R14 ;  /* 0x0000000403028825 */ /* 0x000fe200078e020e */
[----:B------:R-:W-:-:S03]  /*10a60*/  @!P6 LOP3.LUT R21, R4, 0xfffffffe, RZ, 0xc0, !PT ;  /* 0xfffffffe0415e812 */ /* 0x000fc600078ec0ff */
        /* <DEDUP_REMOVED lines=12> */
.L_x_1154:
[----:B------:R-:W-:Y:S05]  /*10b30*/  BSYNC B0 ;  /* 0x0000000000007941 */ /* 0x000fea0003800000 */
.L_x_1153:
[----:B------:R-:W-:Y:S01]  /*10b40*/  ISETP.GE.AND P0, PT, R16, R17, PT ;  /* 0x000000111000720c */ /* 0x000fe20003f06270 */
[----:B0-----:R0:W1:Y:S04]  /*10b50*/  SHFL.IDX PT, R13, R22, 0x1, 0x1c1f ;  /* 0x003c1f00160d7f89 */ /* 0x00106800000e0000 */
[----:B------:R0:W0:Y:S08]  /*10b60*/  SHFL.IDX PT, R12, R20, 0x1, 0x1c1f ;  /* 0x003c1f00140c7f89 */ /* 0x00003000000e0000 */
[----:B------:R-:W-:Y:S05]  /*10b70*/  @P0 BRA `(.L_x_1065) ;  /* 0x00000048004c0947 */ /* 0x000fea0003800000 */
[----:B------:R-:W-:Y:S01]  /*10b80*/  ULDC UR4, c[0x0][0xac8] ;  /* 0x0002b20000047ab9 */ /* 0x000fe20000000800 */
[C---:B--2---:R-:W-:Y:S01]  /*10b90*/  VIADD R0, R19.reuse, 0x8 ;  /* 0x0000000813007836 */ /* 0x044fe20000000000 */
[C---:B------:R-:W-:Y:S01]  /*10ba0*/  ISETP.GE.AND P0, PT, R19.reuse, UR4, PT ;  /* 0x0000000413007c0c */ /* 0x040fe2000bf06270 */
[C---:B------:R-:W-:Y:S01]  /*10bb0*/  VIADD R4, R19.reuse, 0x10 ;  /* 0x0000001013047836 */ /* 0x040fe20000000000 */
[C---:B------:R-:W-:Y:S01]  /*10bc0*/  IADD3 R6, R19.reuse, 0x18, RZ ;  /* 0x0000001813067810 */ /* 0x040fe20007ffe0ff */
[C---:B------:R-:W-:Y:S01]  /*10bd0*/  VIADD R8, R19.reuse, 0x20 ;  /* 0x0000002013087836 */ /* 0x040fe20000000000 */
[----:B------:R-:W-:Y:S01]  /*10be0*/  ISETP.GE.AND P5, PT, R0, UR4, PT ;  /* 0x0000000400007c0c */ /* 0x000fe2000bfa6270 */
[C---:B------:R-:W-:Y:S01]  /*10bf0*/  VIADD R9, R19.reuse, 0x28 ;  /* 0x0000002813097836 */ /* 0x040fe20000000000 */
[----:B------:R-:W-:Y:S01]  /*10c00*/  ISETP.GE.AND P6, PT, R4, UR4, PT ;  /* 0x0000000404007c0c */ /* 0x000fe2000bfc6270 */
[C---:B------:R-:W-:Y:S01]  /*10c10*/  VIADD R10, R19.reuse, 0x30 ;  /* 0x00000030130a7836 */ /* 0x040fe20000000000 */
[----:B------:R-:W-:Y:S01]  /*10c20*/  ISETP.GE.AND P4, PT, R8, UR4, PT ;  /* 0x0000000408007c0c */ /* 0x000fe2000bf86270 */
[----:B------:R-:W-:Y:S01]  /*10c30*/  VIADD R11, R19, 0x38 ;  /* 0x00000038130b7836 */ /* 0x000fe20000000000 */
[----:B------:R-:W-:Y:S01]  /*10c40*/  ISETP.GE.AND P3, PT, R9, UR4, PT ;  /* 0x0000000409007c0c */ /* 0x000fe2000bf66270 */
[C---:B------:R-:W-:Y:S01]  /*10c50*/  VIADD R16, R19.reuse, 0x40 ;  /* 0x0000004013107836 */ /* 0x040fe20000000000 */
[----:B------:R-:W-:Y:S01]  /*10c60*/  ISETP.GE.AND P2, PT, R10, UR4, PT ;  /* 0x000000040a007c0c */ /* 0x000fe2000bf46270 */
[----:B01----:R-:W-:Y:S01]  /*10c70*/  @!P0 IMAD.WIDE R2, R19, 0x4, R12 ;  /* 0x0000000413028825 */ /* 0x003fe200078e020c */
[----:B------:R-:W-:-:S03]  /*10c80*/  ISETP.GE.AND P1, PT, R11, UR4, PT ;  /* 0x000000040b007c0c */ /* 0x000fc6000bf26270 */
[----:B------:R-:W-:Y:S01]  /*10c90*/  @!P5 LEA.HI R0, R0, R0, RZ, 0x1 ;  /* 0x000000000000d211 */ /* 0x000fe200078f08ff */
[----:B------:R0:W-:Y:S01]  /*10ca0*/  @!P0 ST.E.64 desc[UR48][R2.64], R90 ;  /* 0x0000005a02008985 */ /* 0x0001e2000c101b30 */
[----:B------:R-:W-:Y:S01]  /*10cb0*/  ISETP.GE.AND P0, PT, R6, UR4, PT ;  /* 0x0000000406007c0c */ /* 0x000fe2000bf06270 */
[C---:B------:R-:W-:Y:S01]  /*10cc0*/  VIADD R18, R19.reuse, 0x48 ;  /* 0x0000004813127836 */ /* 0x040fe20000000000 */
[----:B------:R-:W-:Y:S01]  /*10cd0*/  @!P6 LEA.HI R4, R4, R4, RZ, 0x1 ;  /* 0x000000040404e211 */ /* 0x000fe200078f08ff */
[----:B------:R-:W-:Y:S01]  /*10ce0*/  VIADD R20, R19, 0x70 ;  /* 0x0000007013147836 */ /* 0x000fe20000000000 */
[----:B------:R-:W-:Y:S02]  /*10cf0*/  @!P5 LOP3.LUT R5, R0, 0xfffffffe, RZ, 0xc0, !PT ;  /* 0xfffffffe0005d812 */ /* 0x000fe400078ec0ff */
[----:B------:R-:W-:Y:S02]  /*10d00*/  @!P6 LOP3.LUT R7, R4, 0xfffffffe, RZ, 0xc0, !PT ;  /* 0xfffffffe0407e812 */ /* 0x000fe400078ec0ff */
[----:B------:R-:W-:-:S02]  /*10d10*/  @!P4 LEA.HI R8, R8, R8, RZ, 0x1 ;  /* 0x000000080808c211 */ /* 0x000fc400078f08ff */
[----:B------:R-:W-:Y:S02]  /*10d20*/  @!P3 LEA.HI R0, R9, R9, RZ, 0x1 ;  /* 0x000000090900b211 */ /* 0x000fe400078f08ff */
[----:B------:R-:W-:Y:S01]  /*10d30*/  @!P2 LEA.HI R10, R10, R10, RZ, 0x1 ;  /* 0x0000000a0a0aa211 */ /* 0x000fe200078f08ff */
[--C-:B0-----:R-:W-:Y:S01]  /*10d40*/  @!P5 IMAD.WIDE R2, R5, 0x4, R12.reuse ;  /* 0x000000040502d825 */ /* 0x101fe200078e020c */
[----:B------:R-:W-:Y:S02]  /*10d50*/  @!P0 LEA.HI R6, R6, R6, RZ, 0x1 ;  /* 0x0000000606068211 */ /* 0x000fe400078f08ff */
[----:B---3--:R-:W-:Y:S01]  /*10d60*/  @!P1 LEA.HI R14, R11, R11, RZ, 0x1 ;  /* 0x0000000b0b0e9211 */ /* 0x008fe200078f08ff */
[----:B------:R-:W-:Y:S01]  /*10d70*/  @!P6 IMAD.WIDE R4, R7, 0x4, R12 ;  /* 0x000000040704e825 */ /* 0x000fe200078e020c */
[----:B------:R-:W-:Y:S01]  /*10d80*/  @!P0 LOP3.LUT R7, R6, 0xfffffffe, RZ, 0xc0, !PT ;  /* 0xfffffffe06078812 */ /* 0x000fe200078ec0ff */
[----:B------:R0:W-:Y:S01]  /*10d90*/  @!P5 ST.E.64 desc[UR48][R2.64], R94 ;  /* 0x0000005e0200d985 */ /* 0x0001e2000c101b30 */
[----:B------:R-:W-:-:S02]  /*10da0*/  @!P4 LOP3.LUT R9, R8, 0xfffffffe, RZ, 0xc0, !PT ;  /* 0xfffffffe0809c812 */ /* 0x000fc400078ec0ff */
[----:B------:R-:W-:Y:S01]  /*10db0*/  @!P3 LOP3.LUT R11, R0, 0xfffffffe, RZ, 0xc0, !PT ;  /* 0xfffffffe000bb812 */ /* 0x000fe200078ec0ff */
[----:B------:R1:W-:Y:S01]  /*10dc0*/  @!P6 ST.E.64 desc[UR48][R4.64], R98 ;  /* 0x000000620400e985 */ /* 0x0003e2000c101b30 */
[----:B----4-:R-:W-:Y:S01]  /*10dd0*/  @!P2 LOP3.LUT R15, R10, 0xfffffffe, RZ, 0xc0, !PT ;  /* 0xfffffffe0a0fa812 */ /* 0x010fe200078ec0ff */
[C---:B------:R-:W-:Y:S01]  /*10de0*/  VIADD R0, R19.reuse, 0x50 ;  /* 0x0000005013007836 */ /* 0x040fe20000000000 */
[----:B------:R-:W-:Y:S01]  /*10df0*/  @!P1 LOP3.LUT R17, R14, 0xfffffffe, RZ, 0xc0, !PT ;  /* 0xfffffffe0e119812 */ /* 0x000fe200078ec0ff */
[----:B------:R-:W-:Y:S01]  /*10e00*/  VIADD R14, R19, 0x58 ;  /* 0x00000058130e7836 */ /* 0x000fe20000000000 */
[----:B------:R-:W-:Y:S02]  /*10e10*/  ISETP.GE.AND P5, PT, R16, UR4, PT ;  /* 0x0000000410007c0c */ /* 0x000fe4000bfa6270 */
[----:B------:R-:W-:Y:S01]  /*10e20*/  ISETP.GE.AND P6, PT, R18, UR4, PT ;  /* 0x0000000412007c0c */ /* 0x000fe2000bfc6270 */
[----:B0-----:R-:W-:-:S04]  /*10e30*/  @!P0 IMAD.WIDE R2, R7, 0x4, R12 ;  /* 0x0000000407028825 */ /* 0x001fc800078e020c */
[--C-:B-1----:R-:W-:Y:S01]  /*10e40*/  @!P4 IMAD.WIDE R4, R9, 0x4, R12.reuse ;  /* 0x000000040904c825 */ /* 0x102fe200078e020c */
        /* <DEDUP_REMOVED lines=12> */
[----:B------:R4:W-:Y:S01]  /*10f10*/  @!P1 ST.E.64 desc[UR48][R10.64], R118 ;  /* 0x000000760a009985 */ /* 0x0009e2000c101b30 */
[----:B------:R-:W-:Y:S01]  /*10f20*/  ISETP.GE.AND P1, PT, R14, UR4, PT ;  /* 0x000000040e007c0c */ /* 0x000fe2000bf26270 */
[----:B------:R-:W-:Y:S01]  /*10f30*/  VIADD R19, R19, 0x78 ;  /* 0x0000007813137836 */ /* 0x000fe20000000000 */
[----:B------:R-:W-:Y:S02]  /*10f40*/  ISETP.GE.AND P3, PT, R17, UR4, PT ;  /* 0x0000000411007c0c */ /* 0x000fe4000bf66270 */
[----:B------:R-:W-:-:S02]  /*10f50*/  ISETP.GE.AND P2, PT, R15, UR4, PT ;  /* 0x000000040f007c0c */ /* 0x000fc4000bf46270 */
[----:B------:R-:W-:Y:S02]  /*10f60*/  @!P6 LEA.HI R18, R18, R18, RZ, 0x1 ;  /* 0x000000121212e211 */ /* 0x000fe400078f08ff */
[----:B0-----:R-:W-:Y:S02]  /*10f70*/  @!P5 LOP3.LUT R3, R16, 0xfffffffe, RZ, 0xc0, !PT ;  /* 0xfffffffe1003d812 */ /* 0x001fe400078ec0ff */
[----:B-1----:R-:W-:Y:S02]  /*10f80*/  @!P6 LOP3.LUT R5, R18, 0xfffffffe, RZ, 0xc0, !PT ;  /* 0xfffffffe1205e812 */ /* 0x002fe400078ec0ff */
        /* <DEDUP_REMOVED lines=8> */
[----:B--2---:R-:W-:Y:S01]  /*11010*/  @!P0 LOP3.LUT R7, R0, 0xfffffffe, RZ, 0xc0, !PT ;  /* 0xfffffffe00078812 */ /* 0x004fe200078ec0ff */
[----:B------:R1:W-:Y:S01]  /*11020*/  @!P6 ST.E.64 desc[UR48][R4.64], R126 ;  /* 0x0000007e0400e985 */ /* 0x0003e2000c101b30 */
[----:B---3--:R-:W-:Y:S02]  /*11030*/  @!P1 LOP3.LUT R9, R14, 0xfffffffe, RZ, 0xc0, !PT ;  /* 0xfffffffe0e099812 */ /* 0x008fe400078ec0ff */
[----:B------:R-:W-:Y:S02]  /*11040*/  @!P2 LOP3.LUT R15, R15, 0xfffffffe, RZ, 0xc0, !PT ;  /* 0xfffffffe0f0fa812 */ /* 0x000fe400078ec0ff */
[----:B------:R-:W-:Y:S02]  /*11050*/  @!P3 LOP3.LUT R17, R17, 0xfffffffe, RZ, 0xc0, !PT ;  /* 0xfffffffe1111b812 */ /* 0x000fe400078ec0ff */
[----:B----4-:R-:W-:Y:S01]  /*11060*/  @!P4 LOP3.LUT R11, R20, 0xfffffffe, RZ, 0xc0, !PT ;  /* 0xfffffffe140bc812 */ /* 0x010fe200078ec0ff */
[----:B0-----:R-:W-:-:S04]  /*11070*/  @!P0 IMAD.WIDE R2, R7, 0x4, R12 ;  /* 0x0000000407028825 */ /* 0x001fc800078e020c */
[--C-:B-1----:R-:W-:Y:S01]  /*11080*/  @!P1 IMAD.WIDE R4, R9, 0x4, R12.reuse ;  /* 0x0000000409049825 */ /* 0x102fe200078e020c */
        /* <DEDUP_REMOVED lines=11> */
[----:B0-----:R-:W-:-:S05]  /*11140*/  LOP3.LUT R3, R19, 0xfffffffe, RZ, 0xc0, !PT ;  /* 0xfffffffe13037812 */ /* 0x001fca00078ec0ff */
[----:B------:R-:W-:-:S05]  /*11150*/  IMAD.WIDE R2, R3, 0x4, R12 ;  /* 0x0000000403027825 */ /* 0x000fca00078e020c */
[----:B------:R0:W-:Y:S01]  /*11160*/  ST.E.64 desc[UR48][R2.64], R150 ;  /* 0x0000009602007985 */ /* 0x0001e2000c101b30 */
[----:B------:R-:W-:Y:S05]  /*11170*/  BRA `(.L_x_1065) ;  /* 0x0000004000cc7947 */ /* 0x000fea0003800000 */
.L_x_1152:
[----:B------:R-:W0:Y:S02]  /*11180*/  S2R R0, SR_TID.X ;  /* 0x0000000000007919 */ /* 0x000e240000002100 */
[----:B0-----:R-:W-:-:S05]  /*11190*/  VIADD R2, R0, 0xffffff80 ;  /* 0xffffff8000027836 */ /* 0x001fca0000000000 */
        /* <DEDUP_REMOVED lines=13> */
[----:B------:R-:W-:Y:S01]  /*11270*/  IMAD.MOV.U32 R5, RZ, RZ, R0 ;  /* 0x000000ffff057224 */ /* 0x000fe200078e0000 */
[----:B------:R-:W-:Y:S02]  /*11280*/  ULDC.64 UR8, c[0x0][0xbd0] ;  /* 0x0002f40000087ab9 */ /* 0x000fe40000000a00 */
[----:B------:R-:W-:Y:S02]  /*11290*/  UIMAD UR6, UR6, UR8, URZ ;  /* 0x00000008060672a4 */ /* 0x000fe4000f8e023f */
[----:B------:R-:W-:Y:S01]  /*112a0*/  UIMAD.WIDE.U32 UR4, UR37, UR8, URZ ;  /* 0x00000008250472a5 */ /* 0x000fe2000f8e003f */
[----:B------:R-:W1:Y:S01]  /*112b0*/  LDC.64 R10, c[0x0][0xbd8] ;  /* 0x0002f600ff0a7b82 */ /* 0x000e620000000a00 */
[----:B------:R-:W-:-:S04]  /*112c0*/  UIMAD UR6, UR37, UR9, UR6 ;  /* 0x00000009250672a4 */ /* 0x000fc8000f8e0206 */
[----:B------:R-:W-:Y:S02]  /*112d0*/  UIADD3 UR6, UR5, UR6, URZ ;  /* 0x0000000605067290 */ /* 0x000fe4000fffe03f */
[----:B------:R-:W-:Y:S01]  /*112e0*/  IMAD.U32 R3, RZ, RZ, UR5 ;  /* 0x00000005ff037e24 */ /* 0x000fe2000f8e00ff */
[----:B------:R-:W3:Y:S01]  /*112f0*/  @P0 LDC R7, c[0x0][0xbec] ;  /* 0x0002fb00ff070b82 */ /* 0x000ee20000000800 */
[----:B------:R-:W-:Y:S01]  /*11300*/  IMAD.U32 R2, RZ, RZ, UR4 ;  /* 0x00000004ff027e24 */ /* 0x000fe2000f8e00ff */
[----:B------:R-:W-:Y:S01]  /*11310*/  ULDC.64 UR4, c[0x0][0xbe0] ;  /* 0x0002f80000047ab9 */ /* 0x000fe20000000a00 */
[----:B------:R-:W-:-:S05]  /*11320*/  IMAD.U32 R3, RZ, RZ, UR6 ;  /* 0x00000006ff037e24 */ /* 0x000fca000f8e00ff */
[----:B------:R-:W4:Y:S01]  /*11330*/  @P0 LDC R9, c[0x0][0xbf0] ;  /* 0x0002fc00ff090b82 */ /* 0x000f220000000800 */
[----:B0-----:R-:W-:-:S07]  /*11340*/  USHF.R.S32.HI UR8, URZ, 0x1f, UR7 ;  /* 0x0000001f3f087899 */ /* 0x001fce0008011407 */
[----:B------:R-:W0:Y:S01]  /*11350*/  S2UR UR10, SR_CTAID.Y ;  /* 0x00000000000a79c3 */ /* 0x000e220000002600 */
[C---:B-1----:R-:W-:Y:S02]  /*11360*/  IMAD R12, R10.reuse, UR8, RZ ;  /* 0x000000080a0c7c24 */ /* 0x042fe4000f8e02ff */
[----:B------:R-:W-:-:S04]  /*11370*/  IMAD.WIDE.U32 R2, R10, UR7, R2 ;  /* 0x000000070a027c25 */ /* 0x000fc8000f8e0002 */
[----:B------:R-:W-:Y:S01]  /*11380*/  IMAD R11, R11, UR7, R12 ;  /* 0x000000070b0b7c24 */ /* 0x000fe2000f8e020c */
[----:B------:R-:W0:Y:S01]  /*11390*/  LDC R8, c[0x0][0xc50] ;  /* 0x00031400ff087b82 */ /* 0x000e220000000800 */
[----:B---3--:R-:W-:Y:S01]  /*113a0*/  @P0 IMAD.HI.U32 R4, R0, R7, RZ ;  /* 0x0000000700040227 */ /* 0x008fe200078e00ff */
[----:B------:R-:W-:-:S03]  /*113b0*/  IADD3 R7, RZ, -UR37, RZ ;  /* 0x80000025ff077c10 */ /* 0x000fc6000fffe0ff */
[----:B------:R-:W-:Y:S01]  /*113c0*/  IMAD.IADD R3, R11, 0x1, R3 ;  /* 0x000000010b037824 */ /* 0x000fe200078e0203 */
[----:B----4-:R-:W-:Y:S01]  /*113d0*/  @P0 SHF.R.U32.HI R5, RZ, R9, R4 ;  /* 0x00000009ff050219 */ /* 0x010fe20000011604 */
[----:B0-----:R-:W-:-:S04]  /*113e0*/  IMAD R9, R8, R7, UR10 ;  /* 0x0000000a08097e24 */ /* 0x001fc8000f8e0207 */
        /* <DEDUP_REMOVED lines=21> */
.L_x_1063:
        /* <DEDUP_REMOVED lines=18> */
.L_x_1155:
[----:B------:R-:W-:Y:S01]  /*11660*/  ULDC UR7, c[0x0][0xc50] ;  /* 0x0003140000077ab9 */ /* 0x000fe20000000800 */
[----:B------:R-:W-:Y:S01]  /*11670*/  UMOV UR40, UR6 ;  /* 0x0000000600287c82 */ /* 0x000fe20008000000 */
[----:B------:R-:W-:-:S11]  /*11680*/  UISETP.NE.AND UP0, UPT, UR7, 0x1, UPT ;  /* 0x000000010700788c */ /* 0x000fd6000bf05270 */
[----:B------:R-:W-:Y:S01]  /*11690*/  @UP0 ULDC UR4, c[0x0][0xc54] ;  /* 0x0003150000040ab9 */ /* 0x000fe20000000800 */
[----:B------:R-:W-:Y:S01]  /*116a0*/  @UP0 ULDC UR8, c[0x0][0xc58] ;  /* 0x0003160000080ab9 */ /* 0x000fe20000000800 */
[----:B------:R-:W-:-:S04]  /*116b0*/  UIMAD.WIDE.U32 UR4, UR6, UR4, URZ ;  /* 0x00000004060472a5 */ /* 0x000fc8000f8e003f */
[----:B------:R-:W-:-:S12]  /*116c0*/  @UP0 USHF.R.U32.HI UR40, URZ, UR8, UR5 ;  /* 0x000000083f280299 */ /* 0x000fd80008011605 */
.L_x_1156:
[----:B------:R-:W-:Y:S01]  /*116d0*/  ISETP.GE.AND P0, PT, R34, RZ, PT ;  /* 0x000000ff2200720c */ /* 0x000fe20003f06270 */
[----:B------:R-:W-:Y:S01]  /*116e0*/  UIADD3 UR45, -UR40, URZ, URZ ;  /* 0x0000003f282d7290 */ /* 0x000fe2000fffe13f */
[----:B------:R-:W-:Y:S02]  /*116f0*/  IMAD.MOV.U32 R8, RZ, RZ, 0x1 ;  /* 0x00000001ff087424 */ /* 0x000fe400078e00ff */
[----:B------:R-:W-:Y:S01]  /*11700*/  IMAD.MOV.U32 R0, RZ, RZ, RZ ;  /* 0x000000ffff007224 */ /* 0x000fe200078e00ff */
[----:B------:R-:W-:Y:S01]  /*11710*/  UIMAD UR45, UR7, UR45, UR6 ;  /* 0x0000002d072d72a4 */ /* 0x000fe2000f8e0206 */
[----:B------:R-:W-:-:S07]  /*11720*/  IMAD.MOV.U32 R9, RZ, RZ, 0x1 ;  /* 0x00000001ff097424 */ /* 0x000fce00078e00ff */
[----:B------:R-:W-:Y:S05]  /*11730*/  @!P0 BRA `(.L_x_1157) ;  /* 0x0000003800a88947 */ /* 0x000fea0003800000 */
[----:B------:R-:W0:Y:S01]  /*11740*/  LDC.64 R2, c[0x0][0xa28] ;  /* 0x00028a00ff027b82 */ /* 0x000e220000000a00 */
[----:B------:R-:W-:Y:S01]  /*11750*/  IMAD.MOV.U32 R31, RZ, RZ, RZ ;  /* 0x000000ffff1f7224 */ /* 0x000fe200078e00ff */
[----:B------:R-:W-:Y:S01]  /*11760*/  ULDC.64 UR4, c[0x0][0x418] ;  /* 0x0001060000047ab9 */ /* 0x000fe20000000a00 */
[----:B------:R-:W-:Y:S01]  /*11770*/  ULDC UR6, c[0x0][0x448] ;  /* 0x0001120000067ab9 */ /* 0x000fe20000000800 */
[----:B------:R-:W-:Y:S01]  /*11780*/  ULDC UR10, c[0x0][0x2f0] ;  /* 0x0000bc00000a7ab9 */ /* 0x000fe20000000800 */
[----:B------:R-:W-:Y:S01]  /*11790*/  ULDC UR11, c[0x0][0x288] ;  /* 0x0000a200000b7ab9 */ /* 0x000fe20000000800 */
[----:B0-----:R-:W-:-:S04]  /*117a0*/  ISETP.NE.U32.AND P0, PT, R2, RZ, PT ;  /* 0x000000ff0200720c */ /* 0x001fc80003f05070 */
[----:B------:R-:W-:-:S13]  /*117b0*/  ISETP.NE.AND.EX P0, PT, R3, RZ, PT, P0 ;  /* 0x000000ff0300720c */ /* 0x000fda0003f05300 */
[----:B------:R-:W0:Y:S02]  /*117c0*/  @P0 LDC.64 R2, c[0x0][0xa28] ;  /* 0x00028a00ff020b82 */ /* 0x000e240000000a00 */
[----:B0-----:R-:W-:-:S05]  /*117d0*/  @P0 IMAD.WIDE R2, R34, 0x4, R2 ;  /* 0x0000000422020825 */ /* 0x001fca00078e0202 */
[----:B------:R0:W5:Y:S01]  /*117e0*/  @P0 LDG.E R31, desc[UR48][R2.64] ;  /* 0x00000030021f0981 */ /* 0x000162000c1e1900 */
[----:B------:R-:W1:Y:S01]  /*117f0*/  S2UR UR41, SR_CTAID.X ;  /* 0x00000000002979c3 */ /* 0x000e620000002500 */
[----:B------:R-:W-:Y:S02]  /*11800*/  UISETP.NE.U32.AND UP0, UPT, UR4, URZ, UPT ;  /* 0x0000003f0400728c */ /* 0x000fe4000bf05070 */
[----:B------:R-:W-:Y:S02]  /*11810*/  UISETP.NE.AND UP1, UPT, UR6, 0x1, UPT ;  /* 0x000000010600788c */ /* 0x000fe4000bf25270 */
[----:B------:R-:W-:Y:S01]  /*11820*/  UISETP.NE.AND.EX UP0, UPT, UR5, URZ, UPT, UP0 ;  /* 0x0000003f0500728c */ /* 0x000fe2000bf05300 */
[----:B------:R-:W-:Y:S02]  /*11830*/  ULDC UR6, c[0x0][0x424] ;  /* 0x0001090000067ab9 */ /* 0x000fe40000000800 */
[----:B------:R-:W-:Y:S01]  /*11840*/  ULDC.64 UR4, c[0x0][0x9e0] ;  /* 0x0002780000047ab9 */ /* 0x000fe20000000a00 */
[----:B------:R-:W-:-:S02]  /*11850*/  USEL UR9, UR6, 0x1, UP0 ;  /* 0x0000000106097887 */ /* 0x000fc40008000000 */
[----:B------:R-:W-:Y:S02]  /*11860*/  UISETP.GE.AND UP0, UPT, UR5, 0x1, UPT ;  /* 0x000000010500788c */ /* 0x000fe4000bf06270 */
[----:B------:R-:W-:Y:S01]  /*11870*/  UIMAD UR50, UR9, UR10, URZ ;  /* 0x0000000a093272a4 */ /* 0x000fe2000f8e023f */
[----:B------:R-:W-:Y:S01]  /*11880*/  @UP1 ULDC UR7, c[0x0][0x44c] ;  /* 0x0001130000071ab9 */ /* 0x000fe20000000800 */
[----:B------:R-:W-:Y:S02]  /*11890*/  UIMAD UR9, UR9, UR10, 0x7f ;  /* 0x0000007f090974a4 */ /* 0x000fe4000f8e020a */
[----:B------:R-:W-:Y:S01]  /*118a0*/  PLOP3.LUT P1, PT, PT, PT, UP0, 0x80, 0x0 ;  /* 0x000000000000781c */ /* 0x000fe20003f2f008 */
[----:B------:R-:W-:Y:S01]  /*118b0*/  @UP1 ULDC UR12, c[0x0][0x450] ;  /* 0x00011400000c1ab9 */ /* 0x000fe20000000800 */
[----:B------:R-:W-:Y:S02]  /*118c0*/  UP2UR UR51, UPR, URZ, 0x2 ;  /* 0x000000023f337883 */ /* 0x000fe40008000000 */
[----:B-1----:R-:W-:-:S04]  /*118d0*/  USHF.L.U32 UR41, UR41, 0x7, URZ ;  /* 0x0000000729297899 */ /* 0x002fc8000800063f */
[----:B------:R-:W-:-:S04]  /*118e0*/  UIADD3 UR8, UR41, 0x7f, URZ ;  /* 0x0000007f29087890 */ /* 0x000fc8000fffe03f */
[----:B------:R-:W-:Y:S02]  /*118f0*/  UIMAD.WIDE.U32 UR6, UR8, UR7, URZ ;  /* 0x00000007080672a5 */ /* 0x000fe4000f8e003f */
[----:B------:R-:W-:Y:S02]  /*11900*/  UIADD3 UR6, UR50, 0x1, -UR11 ;  /* 0x0000000132067890 */ /* 0x000fe4000fffe80b */
[----:B------:R-:W-:Y:S02]  /*11910*/  @UP1 USHF.R.U32.HI UR8, URZ, UR12, UR7 ;  /* 0x0000000c3f081299 */ /* 0x000fe40008011607 */
[----:B------:R-:W-:Y:S02]  /*11920*/  USHF.R.S32.HI UR7, URZ, 0x1f, UR9 ;  /* 0x0000001f3f077899 */ /* 0x000fe40008011409 */
[----:B------:R-:W-:Y:S02]  /*11930*/  UIADD3 UR6, UR6, UR8, URZ ;  /* 0x0000000806067290 */ /* 0x000fe4000fffe03f */
[----:B------:R-:W-:-:S02]  /*11940*/  ULEA.HI UR7, UR7, UR9, URZ, 0x7 ;  /* 0x0000000907077291 */ /* 0x000fc4000f8f383f */
[----:B------:R-:W-:Y:S02]  /*11950*/  UIADD3 UR4, UR6, UR4, URZ ;  /* 0x0000000406047290 */ /* 0x000fe4000fffe03f */
[----:B------:R-:W-:Y:S01]  /*11960*/  USHF.R.S32.HI UR42, URZ, 0x7, UR7 ;  /* 0x000000073f2a7899 */ /* 0x000fe20008011407 */
[----:B0-----:R-:W-:Y:S11]  /*11970*/  @!P1 BRA `(.L_x_1158) ;  /* 0x0000000000449947 */ /* 0x001ff60003800000 */
        /* <DEDUP_REMOVED lines=10> */
.L_x_1159:
[----:B------:R-:W-:-:S11]  /*11a20*/  UISETP.NE.AND UP0, UPT, UR5, 0x1, UPT ;  /* 0x000000010500788c */ /* 0x000fd6000bf05270 */
[----:B------:R-:W-:Y:S02]  /*11a30*/  @UP0 ULDC.64 UR12, c[0x0][0x9e8] ;  /* 0x00027a00000c0ab9 */ /* 0x000fe40000000a00 */
[----:B------:R-:W-:-:S04]  /*11a40*/  UIMAD.WIDE.U32 UR6, UR8, UR12, URZ ;  /* 0x0000000c080672a5 */ /* 0x000fc8000f8e003f */
[----:B------:R-:W-:-:S12]  /*11a50*/  @UP0 USHF.R.U32.HI UR8, URZ, UR13, UR7 ;  /* 0x0000000d3f080299 */ /* 0x000fd80008011607 */
.L_x_1160:
[----:B------:R-:W-:-:S04]  /*11a60*/  UIMAD UR8, UR8, UR5, UR5 ;  /* 0x00000005080872a4 */ /* 0x000fc8000f8e0205 */
[----:B------:R-:W-:-:S04]  /*11a70*/  UISETP.LT.AND UP0, UPT, UR4, UR8, UPT ;  /* 0x000000080400728c */ /* 0x000fc8000bf01270 */
[----:B------:R-:W-:-:S12]  /*11a80*/  USEL UR4, UR4, UR8, UP0 ;  /* 0x0000000804047287 */ /* 0x000fd80008000000 */
.L_x_1158:
[----:B------:R-:W-:Y:S02]  /*11a90*/  UISETP.NE.AND UP0, UPT, UR51, URZ, UPT ;  /* 0x0000003f3300728c */ /* 0x000fe4000bf05270 */
[----:B------:R-:W-:-:S04]  /*11aa0*/  UIADD3 UR4, UR4, 0x7f, URZ ;  /* 0x0000007f04047890 */ /* 0x000fc8000fffe03f */
[----:B------:R-:W-:-:S04]  /*11ab0*/  USHF.R.S32.HI UR8, URZ, 0x1f, UR4 ;  /* 0x0000001f3f087899 */ /* 0x000fc80008011404 */
[----:B------:R-:W-:Y:S01]  /*11ac0*/  ULEA.HI UR8, UR8, UR4, URZ, 0x7 ;  /* 0x0000000408087291 */ /* 0x000fe2000f8f383f */
[----:B------:R-:W-:Y:S01]  /*11ad0*/  @UP0 ULDC UR6, c[0x0][0x44c] ;  /* 0x0001130000060ab9 */ /* 0x000fe20000000800 */
[----:B------:R-:W-:Y:S01]  /*11ae0*/  @UP0 ULDC UR9, c[0x0][0x450] ;  /* 0x0001140000090ab9 */ /* 0x000fe20000000800 */
[----:B------:R-:W-:Y:S02]  /*11af0*/  UIMAD.WIDE.U32 UR6, UR41, UR6, URZ ;  /* 0x00000006290672a5 */ /* 0x000fe4000f8e003f */
[----:B------:R-:W-:Y:S01]  /*11b00*/  UMOV UR4, UR41 ;  /* 0x0000002900047c82 */ /* 0x000fe20008000000 */
[----:B------:R-:W-:Y:S02]  /*11b10*/  USHF.R.S32.HI UR43, URZ, 0x7, UR8 ;  /* 0x000000073f2b7899 */ /* 0x000fe40008011408 */
[----:B------:R-:W-:Y:S02]  /*11b20*/  @UP0 USHF.R.U32.HI UR4, URZ, UR9, UR7 ;  /* 0x000000093f040299 */ /* 0x000fe40008011607 */
[----:B------:R-:W-:-:S02]  /*11b30*/  UISETP.LT.AND UP0, UPT, UR42, UR43, UPT ;  /* 0x0000002b2a00728c */ /* 0x000fc4000bf01270 */
[----:B------:R-:W-:Y:S01]  /*11b40*/  UIADD3 UR4, UR4, -UR11, UR50 ;  /* 0x8000000b04047290 */ /* 0x000fe2000fffe032 */
[----:B------:R-:W-:Y:S01]  /*11b50*/  ULDC UR8, c[0x0][0x9dc] ;  /* 0x0002770000087ab9 */ /* 0x000fe20000000800 */
[----:B------:R-:W-:Y:S02]  /*11b60*/  USEL UR12, UR42, UR43, UP0 ;  /* 0x0000002b2a0c7287 */ /* 0x000fe40008000000 */
[----:B------:R-:W-:Y:S01]  /*11b70*/  UIADD3 UR8, UR4, -UR8, URZ ;  /* 0x8000000804087290 */ /* 0x000fe2000fffe03f */
[----:B------:R-:W-:Y:S11]  /*11b80*/  @!P1 BRA `(.L_x_1161) ;  /* 0x0000000000449947 */ /* 0x000ff60003800000 */
        /* <DEDUP_REMOVED lines=10> */
.L_x_1162:
[----:B------:R-:W-:-:S11]  /*11c30*/  UISETP.NE.AND UP0, UPT, UR5, 0x1, UPT ;  /* 0x000000010500788c */ /* 0x000fd6000bf05270 */
[----:B------:R-:W-:Y:S02]  /*11c40*/  @UP0 ULDC.64 UR10, c[0x0][0x9e8] ;  /* 0x00027a00000a0ab9 */ /* 0x000fe40000000a00 */
[----:B------:R-:W-:-:S04]  /*11c50*/  UIMAD.WIDE.U32 UR6, UR4, UR10, URZ ;  /* 0x0000000a040672a5 */ /* 0x000fc8000f8e003f */
[----:B------:R-:W-:-:S12]  /*11c60*/  @UP0 USHF.R.U32.HI UR4, URZ, UR11, UR7 ;  /* 0x0000000b3f040299 */ /* 0x000fd80008011607 */
.L_x_1163:
[----:B------:R-:W-:-:S04]  /*11c70*/  UIMAD UR4, UR4, UR5, URZ ;  /* 0x00000005040472a4 */ /* 0x000fc8000f8e023f */
[----:B------:R-:W-:-:S04]  /*11c80*/  UISETP.LT.AND UP0, UPT, UR8, UR4, UPT ;  /* 0x000000040800728c */ /* 0x000fc8000bf01270 */
[----:B------:R-:W-:-:S12]  /*11c90*/  USEL UR8, UR8, UR4, !UP0 ;  /* 0x0000000408087287 */ /* 0x000fd8000c000000 */
.L_x_1161:
[----:B------:R-:W-:Y:S02]  /*11ca0*/  USHF.R.S32.HI UR4, URZ, 0x1f, UR8 ;  /* 0x0000001f3f047899 */ /* 0x000fe40008011408 */
[----:B------:R-:W-:Y:S02]  /*11cb0*/  USHF.R.U32.HI UR9, URZ, 0x10, UR45 ;  /* 0x000000103f097899 */ /* 0x000fe4000801162d */
[----:B------:R-:W-:Y:S02]  /*11cc0*/  ULEA.HI UR4, UR4, UR8, URZ, 0x7 ;  /* 0x0000000804047291 */ /* 0x000fe4000f8f383f */
[----:B------:R-:W-:Y:S02]  /*11cd0*/  ULOP3.LUT UR45, UR45, 0xffff, URZ, 0xc0, !UPT ;  /* 0x0000ffff2d2d7892 */ /* 0x000fe4000f8ec03f */
[----:B------:R-:W-:Y:S01]  /*11ce0*/  USHF.R.S32.HI UR4, URZ, 0x7, UR4 ;  /* 0x000000073f047899 */ /* 0x000fe20008011404 */
[----:B------:R-:W-:-:S03]  /*11cf0*/  UMOV UR37, URZ ;  /* 0x0000003f00257c82 */ /* 0x000fc60008000000 */
[----:B------:R-:W-:-:S04]  /*11d00*/  UISETP.LT.AND UP0, UPT, URZ, UR4, UPT ;  /* 0x000000043f00728c */ /* 0x000fc8000bf01270 */
[----:B------:R-:W-:Y:S02]  /*11d10*/  USEL UR44, URZ, UR4, !UP0 ;  /* 0x000000043f2c7287 */ /* 0x000fe4000c000000 */
[----:B------:R-:W-:Y:S02]  /*11d20*/  UISETP.NE.AND UP0, UPT, UR9, URZ, UPT ;  /* 0x0000003f0900728c */ /* 0x000fe4000bf05270 */
[----:B------:R-:W-:-:S06]  /*11d30*/  UISETP.GT.AND UP1, UPT, UR12, UR44, UPT ;  /* 0x0000002c0c00728c */ /* 0x000fcc000bf24270 */
[----:B------:R-:W-:-:S03]  /*11d40*/  PLOP3.LUT P0, PT, PT, PT, UP1, 0x80, 0x0 ;  /* 0x000000000000781c */ /* 0x000fc60003f0f018 */
[----:B------:R-:W-:-:S10]  /*11d50*/  @!UP0 ULDC UR9, c[0x0][0x9f0] ;  /* 0x00027c0000098ab9 */ /* 0x000fd40000000800 */
[----:B------:R-:W-:Y:S05]  /*11d60*/  @!P0 BRA `(.L_x_1164) ;  /* 0x00000000007c8947 */ /* 0x000fea0003800000 */
[----:B------:R-:W-:Y:S01]  /*11d70*/  IABS R0, UR9 ;  /* 0x0000000900007c13 */ /* 0x000fe20008000000 */
[----:B------:R-:W-:Y:S02]  /*11d80*/  UIADD3 UR4, UR9, -0x1, UR12 ;  /* 0xffffffff09047890 */ /* 0x000fe4000fffe00c */
[----:B------:R-:W-:Y:S02]  /*11d90*/  IABS R4, UR9 ;  /* 0x0000000900047c13 */ /* 0x000fe40008000000 */
[----:B------:R-:W-:Y:S01]  /*11da0*/  R2UR UR10, R0 ;  /* 0x00000000000a72ca */ /* 0x000fe200000e0000 */
[----:B------:R-:W-:-:S03]  /*11db0*/  UIADD3 UR6, -UR44, UR4, URZ ;  /* 0x000000042c067290 */ /* 0x000fc6000fffe13f */
[----:B------:R-:W-:-:S03]  /*11dc0*/  UMOV UR4, URZ ;  /* 0x0000003f00047c82 */ /* 0x000fc60008000000 */
[----:B------:R-:W-:Y:S01]  /*11dd0*/  IABS R3, UR6 ;  /* 0x0000000600037c13 */ /* 0x000fe20008000000 */
[----:B------:R-:W-:-:S03]  /*11de0*/  ULOP3.LUT UR6, UR6, UR9, URZ, 0x3c, !UPT ;  /* 0x0000000906067292 */ /* 0x000fc6000f8e3c3f */
[----:B------:R-:W-:Y:S02]  /*11df0*/  R2UR UR8, R3 ;  /* 0x00000000030872ca */ /* 0x000fe400000e0000 */
[----:B------:R-:W0:Y:S08]  /*11e00*/  I2F.RP R0, UR10 ;  /* 0x0000000a00007d06 */ /* 0x000e300008209400 */
[----:B0-----:R-:W0:Y:S02]  /*11e10*/  MUFU.RCP R0, R0 ;  /* 0x0000000000007308 */ /* 0x001e240000001000 */
[----:B0-----:R-:W-:Y:S01]  /*11e20*/  VIADD R2, R0, 0xffffffe ;  /* 0x0ffffffe00027836 */ /* 0x001fe20000000000 */
[----:B------:R-:W-:-:S05]  /*11e30*/  IADD3 R0, RZ, -R4, RZ ;  /* 0x80000004ff007210 */ /* 0x000fca0007ffe0ff */
        /* <DEDUP_REMOVED lines=18> */
.L_x_1164:
[----:B------:R-:W-:Y:S02]  /*11f60*/  UIMAD UR52, UR45, UR37, UR44 ;  /* 0x000000252d3472a4 */ /* 0x000fe4000f8e022c */
[----:B------:R-:W-:Y:S02]  /*11f70*/  IMAD.U32 R3, RZ, RZ, UR37 ;  /* 0x00000025ff037e24 */ /* 0x000fe4000f8e00ff */
[----:B------:R-:W-:Y:S02]  /*11f80*/  IMAD.MOV.U32 R0, RZ, RZ, RZ ;  /* 0x000000ffff007224 */ /* 0x000fe400078e00ff */
[----:B------:R-:W-:Y:S02]  /*11f90*/  IMAD.MOV.U32 R8, RZ, RZ, 0x1 ;  /* 0x00000001ff087424 */ /* 0x000fe400078e00ff */
[----:B------:R-:W-:Y:S02]  /*11fa0*/  IMAD.U32 R32, RZ, RZ, UR52 ;  /* 0x00000034ff207e24 */ /* 0x000fe4000f8e00ff */
[----:B------:R-:W-:-:S03]  /*11fb0*/  IMAD.MOV.U32 R9, RZ, RZ, 0x1 ;  /* 0x00000001ff097424 */ /* 0x000fc600078e00ff */
        /* <DEDUP_REMOVED lines=13> */
[----:B------:R-:W-:Y:S02]  /*12090*/  IMAD.U32 R4, RZ, RZ, UR4 ;  /* 0x00000004ff047e24 */ /* 0x000fe4000f8e00ff */
[----:B------:R-:W-:Y:S01]  /*120a0*/  IMAD.U32 R5, RZ, RZ, UR5 ;  /* 0x00000005ff057e24 */ /* 0x000fe2000f8e00ff */
[----:B------:R-:W0:Y:S01]  /*120b0*/  LDC.64 R2, c[0x4][R2] ;  /* 0x0100000002027b82 */ /* 0x000e220000000a00 */
[----:B------:R-:W-:Y:S01]  /*120c0*/  ULDC.64 UR4, c[0x4][0x8] ;  /* 0x0100020000047ab9 */ /* 0x000fe20000000a00 */
[----:B------:R-:W-:Y:S01]  /*120d0*/  IMAD.U32 R6, RZ, RZ, UR6 ;  /* 0x00000006ff067e24 */ /* 0x000fe2000f8e00ff */
[----:B------:R-:W-:Y:S01]  /*120e0*/  MOV R10, UR4 ;  /* 0x00000004000a7c02 */ /* 0x000fe20008000f00 */
[----:B------:R-:W-:-:S02]  /*120f0*/  IMAD.U32 R7, RZ, RZ, UR7 ;  /* 0x00000007ff077e24 */ /* 0x000fc4000f8e00ff */
[----:B------:R-:W-:Y:S02]  /*12100*/  IMAD.U32 R11, RZ, RZ, UR5 ;  /* 0x00000005ff0b7e24 */ /* 0x000fe4000f8e00ff */
[----:B------:R-:W-:Y:S02]  /*12110*/  IMAD.MOV.U32 R8, RZ, RZ, 0x70 ;  /* 0x00000070ff087424 */ /* 0x000fe400078e00ff */
[----:B------:R-:W-:Y:S02]  /*12120*/  IMAD.MOV.U32 R12, RZ, RZ, 0x1 ;  /* 0x00000001ff0c7424 */ /* 0x000fe400078e00ff */
[----:B------:R-:W-:-:S07]  /*12130*/  IMAD.MOV.U32 R13, RZ, RZ, RZ ;  /* 0x000000ffff0d7224 */ /* 0x000fce00078e00ff */
[----:B------:R-:W-:-:S07]  /*12140*/  LEPC R20, `(.L_x_1165) ;  /* 0x000000001014794e */ /* 0x000fce0000000000 */
[----:B0----5:R-:W-:Y:S05]  /*12150*/  CALL.ABS.NOINC R2 ;  /* 0x0000000002007343 */ /* 0x021fea0003c00000 */
.L_x_1165:
        /* <DEDUP_REMOVED lines=12> */
[----:B------:R-:W-:Y:S01]  /*12220*/  MOV R11, UR5 ;  /* 0x00000005000b7c02 */ /* 0x000fe20008000f00 */
[----:B------:R-:W-:Y:S02]  /*12230*/  IMAD.U32 R7, RZ, RZ, UR7 ;  /* 0x00000007ff077e24 */ /* 0x000fe4000f8e00ff */
[----:B------:R-:W-:-:S02]  /*12240*/  IMAD.U32 R10, RZ, RZ, UR4 ;  /* 0x00000004ff0a7e24 */ /* 0x000fc4000f8e00ff */
[----:B------:R-:W-:Y:S02]  /*12250*/  IMAD.MOV.U32 R8, RZ, RZ, 0x70 ;  /* 0x00000070ff087424 */ /* 0x000fe400078e00ff */
[----:B------:R-:W-:Y:S02]  /*12260*/  IMAD.MOV.U32 R12, RZ, RZ, 0x1 ;  /* 0x00000001ff0c7424 */ /* 0x000fe400078e00ff */
[----:B0-----:R-:W-:-:S07]  /*12270*/  IMAD.MOV.U32 R13, RZ, RZ, RZ ;  /* 0x000000ffff0d7224 */ /* 0x001fce00078e00ff */
[----:B------:R-:W-:-:S07]  /*12280*/  LEPC R20, `(.L_x_1167) ;  /* 0x000000001014794e */ /* 0x000fce0000000000 */
[----:B-1---5:R-:W-:Y:S05]  /*12290*/  CALL.ABS.NOINC R2 ;  /* 0x0000000002007343 */ /* 0x022fea0003c00000 */
.L_x_1167:
[----:B------:R0:W1:Y:S01]  /*122a0*/  LDC.64 R2, c[0x4][R16] ;  /* 0x0100000010027b82 */ /* 0x0000620000000a00 */
[----:B------:R-:W-:Y:S01]  /*122b0*/  ULDC.64 UR4, c[0x4][0x80] ;  /* 0x0100200000047ab9 */ /* 0x000fe20000000a00 */
[----:B------:R-:W-:Y:S01]  /*122c0*/  ULDC.64 UR6, c[0x4][0x88] ;  /* 0x0100220000067ab9 */ /* 0x000fe20000000a00 */
[----:B------:R-:W-:Y:S01]  /*122d0*/  IMAD.U32 R4, RZ, RZ, UR4 ;  /* 0x00000004ff047e24 */ /* 0x000fe2000f8e00ff */
[----:B------:R-:W-:Y:S01]  /*122e0*/  MOV R8, 0x70 ;  /* 0x0000007000087802 */ /* 0x000fe20000000f00 */
[----:B------:R-:W-:Y:S01]  /*122f0*/  IMAD.U32 R5, RZ, RZ, UR5 ;  /* 0x00000005ff057e24 */ /* 0x000fe2000f8e00ff */
[----:B------:R-:W-:Y:S01]  /*12300*/  ULDC.64 UR4, c[0x4][0x18] ;  /* 0x0100060000047ab9 */ /* 0x000fe20000000a00 */
[----:B------:R-:W-:Y:S02]  /*12310*/  IMAD.U32 R6, RZ, RZ, UR6 ;  /* 0x00000006ff067e24 */ /* 0x000fe4000f8e00ff */
[----:B------:R-:W-:Y:S02]  /*12320*/  IMAD.U32 R7, RZ, RZ, UR7 ;  /* 0x00000007ff077e24 */ /* 0x000fe4000f8e00ff */
[----:B------:R-:W-:-:S02]  /*12330*/  IMAD.U32 R10, RZ, RZ, UR4 ;  /* 0x00000004ff0a7e24 */ /* 0x000fc4000f8e00ff */
[----:B------:R-:W-:Y:S02]  /*12340*/  IMAD.U32 R11, RZ, RZ, UR5 ;  /* 0x00000005ff0b7e24 */ /* 0x000fe4000f8e00ff */
[----:B------:R-:W-:Y:S02]  /*12350*/  IMAD.MOV.U32 R12, RZ, RZ, 0x1 ;  /* 0x00000001ff0c7424 */ /* 0x000fe400078e00ff */
[----:B0-----:R-:W-:-:S07]  /*12360*/  IMAD.MOV.U32 R13, RZ, RZ, RZ ;  /* 0x000000ffff0d7224 */ /* 0x001fce00078e00ff */
[----:B------:R-:W-:-:S07]  /*12370*/  LEPC R20, `(.L_x_1166) ;  /* 0x000000001014794e */ /* 0x000fce0000000000 */
[----:B-1----:R-:W-:Y:S05]  /*12380*/  CALL.ABS.NOINC R2 ;  /* 0x0000000002007343 */ /* 0x002fea0003c00000 */
.L_x_1166:
[----:B------:R-:W0:Y:S01]  /*12390*/  LDC.64 R2, c[0x0][0x9f8] ;  /* 0x00027e00ff027b82 */ /* 0x000e220000000a00 */
[----:B------:R-:W-:-:S07]  /*123a0*/  IMAD.MOV.U32 R30, RZ, RZ, R34 ;  /* 0x000000ffff1e7224 */ /* 0x000fce00078e0022 */
[----:B------:R-:W1:Y:S01]  /*123b0*/  LDC R29, c[0x0][0x430] ;  /* 0x00010c00ff1d7b82 */ /* 0x000e620000000800 */
[C---:B------:R-:W-:Y:S01]  /*123c0*/  LOP3.LUT R0, R19.reuse, 0x7f, RZ, 0xc0, !PT ;  /* 0x0000007f13007812 */ /* 0x040fe200078ec0ff */
[----:B------:R-:W-:Y:S02]  /*123d0*/  IMAD.SHL.U32 R33, R19, 0x10, RZ ;  /* 0x0000001013217824 */ /* 0x000fe400078e00ff */
[----:B------:R-:W-:Y:S01]  /*123e0*/  VIADD R22, R32, 0xffffffff ;  /* 0xffffffff20167836 */ /* 0x000fe20000000000 */
[----:B------:R-:W-:Y:S01]  /*123f0*/  LOP3.LUT R23, R23, 0xfffffff7, RZ, 0xc0, !PT ;  /* 0xfffffff717177812 */ /* 0x000fe200078ec0ff */
        /* <DEDUP_REMOVED lines=9> */
[----:B------:R-:W-:-:S04]  /*12490*/  IMAD R4, R22, 0x80, R28 ;  /* 0x0000008016047824 */ /* 0x000fc800078e021c */
[----:B------:R-:W-:-:S05]  /*124a0*/  IMAD.IADD R8, R33, 0x1, R4 ;  /* 0x0000000121087824 */ /* 0x000fca00078e0204 */
[C---:B------:R-:W-:Y:S01]  /*124b0*/  ISETP.GE.AND P0, PT, R8.reuse, UR50, PT ;  /* 0x0000003208007c0c */ /* 0x040fe2000bf06270 */
[----:B-----5:R-:W-:Y:S02]  /*124c0*/  IMAD.IADD R8, R8, 0x1, R31 ;  /* 0x0000000108087824 */ /* 0x020fe400078e021f */
[----:B0-----:R-:W0:Y:S01]  /*124d0*/  @P1 LDC R3, c[0x0][0x434] ;  /* 0x00010d00ff031b82 */ /* 0x001e220000000800 */
[----:B------:R-:W-:Y:S01]  /*124e0*/  @P1 LOP3.LUT R23, R23, 0x8, RZ, 0xfc, !PT ;  /* 0x0000000817171812 */ /* 0x000fe200078efcff */
[----:B------:R-:W-:-:S06]  /*124f0*/  IMAD.MOV.U32 R9, RZ, RZ, R8 ;  /* 0x000000ffff097224 */ /* 0x000fcc00078e0008 */
[----:B------:R-:W1:Y:S08]  /*12500*/  @P1 LDC R11, c[0x0][0x438] ;  /* 0x00010e00ff0b1b82 */ /* 0x000e700000000800 */
[----:B------:R-:W3:Y:S08]  /*12510*/  @!P0 LDC.64 R4, c[0x0][0x428] ;  /* 0x00010a00ff048b82 */ /* 0x000ef00000000a00 */
[----:B------:R-:W4:Y:S01]  /*12520*/  @!P0 LDC.64 R6, c[0x0][0x418] ;  /* 0x00010600ff068b82 */ /* 0x000f220000000a00 */
[----:B0-----:R-:W-:-:S05]  /*12530*/  @P1 IMAD.HI.U32 R2, R8, R3, RZ ;  /* 0x0000000308021227 */ /* 0x001fca00078e00ff */
[----:B-1----:R-:W-:-:S04]  /*12540*/  @P1 SHF.R.U32.HI R9, RZ, R11, R2 ;  /* 0x0000000bff091219 */ /* 0x002fc80000011602 */
[----:B------:R-:W-:Y:S02]  /*12550*/  @!P0 SHF.R.S32.HI R3, RZ, 0x1f, R9 ;  /* 0x0000001fff038819 */ /* 0x000fe40000011409 */
[----:B------:R-:W-:Y:S01]  /*12560*/  LOP3.LUT R23, R23, 0xfffffffe, RZ, 0xc0, !PT ;  /* 0xfffffffe17177812 */ /* 0x000fe200078ec0ff */
[----:B------:R-:W-:-:S03]  /*12570*/  UMOV UR5, 0xffffffff ;  /* 0xffffffff00057882 */ /* 0x000fc60000000000 */
[----:B------:R-:W-:Y:S02]  /*12580*/  LOP3.LUT R23, R23, 0xfffffffd, RZ, 0xc0, !PT ;  /* 0xfffffffd17177812 */ /* 0x000fe400078ec0ff */
[----:B--2---:R-:W-:-:S05]  /*12590*/  SHF.R.S32.HI R27, RZ, 0x1f, R30 ;  /* 0x0000001fff1b7819 */ /* 0x004fca000001141e */
[----:B---3--:R-:W-:-:S04]  /*125a0*/  @!P0 IMAD R2, R27, R4, RZ ;  /* 0x000000041b028224 */ /* 0x008fc800078e02ff */
[----:B------:R-:W-:Y:S01]  /*125b0*/  @!P0 IMAD R11, R30, R5, R2 ;  /* 0x000000051e0b8224 */ /* 0x000fe200078e0202 */
[----:B------:R-:W-:-:S05]  /*125c0*/  @!P0 MOV R2, R9 ;  /* 0x0000000900028202 */ /* 0x000fca0000000f00 */
[----:B------:R-:W-:-:S04]  /*125d0*/  @!P0 IMAD.WIDE.U32 R4, R30, R4, R2 ;  /* 0x000000041e048225 */ /* 0x000fc800078e0002 */
[----:B------:R-:W-:Y:S01]  /*125e0*/  @!P0 IMAD.IADD R3, R5, 0x1, R11 ;  /* 0x0000000105038824 */ /* 0x000fe200078e020b */
[----:B----4-:R-:W-:Y:S01]  /*125f0*/  @!P0 LEA R2, P1, R4, R6, 0x2 ;  /* 0x0000000604028211 */ /* 0x010fe200078210ff */
[----:B------:R-:W-:-:S03]  /*12600*/  IMAD.SHL.U32 R6, R19, 0x8, RZ ;  /* 0x0000000813067824 */ /* 0x000fc600078e00ff */
[----:B------:R-:W-:Y:S01]  /*12610*/  @!P0 LEA.HI.X R3, R4, R7, R3, 0x2, P1 ;  /* 0x0000000704038211 */ /* 0x000fe200008f1403 */
[----:B------:R-:W-:Y:S01]  /*12620*/  IMAD.MOV.U32 R7, RZ, RZ, RZ ;  /* 0x000000ffff077224 */ /* 0x000fe200078e00ff */
[----:B------:R-:W-:-:S04]  /*12630*/  LOP3.LUT R26, R6, 0x38, RZ, 0xc0, !PT ;  /* 0x00000038061a7812 */ /* 0x000fc800078ec0ff */
[C---:B------:R-:W-:Y:S01]  /*12640*/  LOP3.LUT R25, R26.reuse, 0x40, RZ, 0xfc, !PT ;  /* 0x000000401a197812 */ /* 0x040fe200078efcff */
[----:B------:R0:W5:Y:S01]  /*12650*/  @!P0 LDG.E R7, desc[UR48][R2.64] ;  /* 0x0000003002078981 */ /* 0x000162000c1e1900 */
[----:B------:R-:W-:Y:S02]  /*12660*/  ISETP.GE.AND P1, PT, R26, UR4, PT ;  /* 0x000000041a007c0c */ /* 0x000fe4000bf26270 */
[----:B------:R-:W-:-:S11]  /*12670*/  ISETP.GE.AND P0, PT, R25, UR4, PT ;  /* 0x0000000419007c0c */ /* 0x000fd6000bf06270 */
[----:B------:R-:W-:-:S04]  /*12680*/  @P1 LOP3.LUT R23, R23, 0x2, RZ, 0xfc, !PT ;  /* 0x0000000217171812 */ /* 0x000fc800078efcff */
[----:B------:R-:W-:Y:S01]  /*12690*/  @P0 LOP3.LUT R23, R23, 0x1, RZ, 0xfc, !PT ;  /* 0x0000000117170812 */ /* 0x000fe200078efcff */
[----:B0-----:R-:W-:Y:S06]  /*126a0*/  BRA.DIV UR5, `(.L_x_1168) ;  /* 0x0000003205607947 */ /* 0x001fec000b800000 */
.L_x_1210:
[----:B------:R-:W-:Y:S01]  /*126b0*/  ULOP3.LUT UR4, UR36, 0x2, URZ, 0xfc, !UPT ;  /* 0x0000000224047892 */ /* 0x000fe2000f8efc3f */
[----:B------:R-:W-:Y:S01]  /*126c0*/  IMAD.U32 R24, RZ, RZ, UR40 ;  /* 0x00000028ff187e24 */ /* 0x000fe2000f8e00ff */
[----:B------:R-:W-:Y:S01]  /*126d0*/  LOP3.LUT R23, R23, 0xfffffffb, RZ, 0xc0, !PT ;  /* 0xfffffffb17177812 */ /* 0x000fe200078ec0ff */
[----:B------:R-:W-:-:S03]  /*126e0*/  IMAD.MOV R4, RZ, RZ, -R9 ;  /* 0x000000ffff047224 */ /* 0x000fc600078e0a09 */
[----:B------:R-:W-:Y:S01]  /*126f0*/  IMAD.U32 R18, RZ, RZ, UR4 ;  /* 0x00000004ff127e24 */ /* 0x000fe2000f8e00ff */
[----:B------:R-:W-:Y:S01]  /*12700*/  SHF.R.S32.HI R24, RZ, 0x1f, R24 ;  /* 0x0000001fff187819 */ /* 0x000fe20000011418 */
[----:B------:R-:W-:-:S03]  /*12710*/  IMAD R4, R29, R4, R8 ;  /* 0x000000041d047224 */ /* 0x000fc600078e0208 */
[----:B------:R-:W-:-:S13]  /*12720*/  ISETP.NE.AND P0, PT, R18, 0x3, PT ;  /* 0x000000031200780c */ /* 0x000fda0003f05270 */
[----:B------:R-:W-:Y:S01]  /*12730*/  @P0 LOP3.LUT R23, R23, 0x4, RZ, 0xfc, !PT ;  /* 0x0000000417170812 */ /* 0x000fe200078efcff */
[----:B------:R-:W-:Y:S06]  /*12740*/  @!P0 BRA `(.L_x_1169) ;  /* 0x0000000000048947 */ /* 0x000fec0003800000 */
[----:B------:R-:W-:Y:S01]  /*12750*/  BPT.TRAP 0x1 ;  /* 0x000000040000795c */ /* 0x000fe20000300000 */
.L_x_1169:
[----:B------:R-:W-:Y:S01]  /*12760*/  SHF.R.S32.HI R5, RZ, 0x1f, R4 ;  /* 0x0000001fff057819 */ /* 0x000fe20000011404 */
[----:B------:R-:W-:Y:S01]  /*12770*/  ULDC.64 UR4, c[0x0][0x328] ;  /* 0x0000ca0000047ab9 */ /* 0x000fe20000000a00 */
[----:B-----5:R-:W-:Y:S02]  /*12780*/  SHF.R.S32.HI R8, RZ, 0x1f, R7 ;  /* 0x0000001fff087819 */ /* 0x020fe40000011407 */
[----:B------:R-:W-:Y:S01]  /*12790*/  R2UR UR6, R24 ;  /* 0x00000000180672ca */ /* 0x000fe200000e0000 */
[----:B------:R-:W-:-:S04]  /*127a0*/  IMAD R3, R5, UR4, RZ ;  /* 0x0000000405037c24 */ /* 0x000fc8000f8e02ff */
[C---:B------:R-:W-:Y:S02]  /*127b0*/  IMAD R9, R4.reuse, UR5, R3 ;  /* 0x0000000504097c24 */ /* 0x040fe4000f8e0203 */
[----:B------:R-:W-:Y:S01]  /*127c0*/  IMAD.WIDE.U32 R2, R4, UR4, RZ ;  /* 0x0000000404027c25 */ /* 0x000fe2000f8e00ff */
[----:B------:R-:W-:-:S03]  /*127d0*/  ULDC.64 UR4, c[0x0][0x338] ;  /* 0x0000ce0000047ab9 */ /* 0x000fc60000000a00 */
[----:B------:R-:W-:Y:S02]  /*127e0*/  IMAD.IADD R3, R3, 0x1, R9 ;  /* 0x0000000103037824 */ /* 0x000fe400078e0209 */
[----:B------:R-:W-:Y:S02]  /*127f0*/  IMAD.MOV.U32 R9, RZ, RZ, 0x1 ;  /* 0x00000001ff097424 */ /* 0x000fe400078e00ff */
[----:B------:R-:W-:Y:S02]  /*12800*/  IMAD R10, R8, UR4, RZ ;  /* 0x00000004080a7c24 */ /* 0x000fe4000f8e02ff */
[----:B------:R-:W-:Y:S01]  /*12810*/  IMAD.WIDE.U32 R2, R7, UR4, R2 ;  /* 0x0000000407027c25 */ /* 0x000fe2000f8e0002 */
[----:B------:R-:W-:-:S03]  /*12820*/  SHF.L.U32 R9, R9, 0x1f, RZ ;  /* 0x0000001f09097819 */ /* 0x000fc600000006ff */
[----:B------:R-:W-:Y:S01]  /*12830*/  IMAD R11, R7, UR5, R10 ;  /* 0x00000005070b7c24 */ /* 0x000fe2000f8e020a */
[----:B------:R-:W0:Y:S01]  /*12840*/  SYNCS.PHASECHK.TRANS64.TRYWAIT P0, [UR46+0x28840], R9 ;  /* 0x02884009ff0075a7 */ /* 0x000e22000800016e */
[----:B------:R-:W-:Y:S02]  /*12850*/  ULDC.64 UR4, c[0x0][0x330] ;  /* 0x0000cc0000047ab9 */ /* 0x000fe40000000a00 */
        /* <DEDUP_REMOVED lines=10> */
.L_x_1211:
[----:B------:R-:W-:Y:S01]  /*12900*/  ULDC.64 UR4, c[0x0][0x300] ;  /* 0x0000c00000047ab9 */ /* 0x000fe20000000a00 */
[----:B------:R-:W-:Y:S01]  /*12910*/  R2UR UR6, R24 ;  /* 0x00000000180672ca */ /* 0x000fe200000e0000 */
[----:B------:R-:W-:Y:S01]  /*12920*/  IMAD R5, R5, UR4, RZ ;  /* 0x0000000405057c24 */ /* 0x000fe2000f8e02ff */
[C---:B------:R-:W-:Y:S02]  /*12930*/  LOP3.LUT P3, RZ, R23.reuse, 0x2, RZ, 0xc0, !PT ;  /* 0x0000000217ff7812 */ /* 0x040fe4000786c0ff */
[----:B------:R-:W-:Y:S01]  /*12940*/  LOP3.LUT P2, RZ, R23, 0x1, RZ, 0xc0, !PT ;  /* 0x0000000117ff7812 */ /* 0x000fe2000784c0ff */
[C---:B------:R-:W-:Y:S02]  /*12950*/  IMAD R3, R4.reuse, UR5, R5 ;  /* 0x0000000504037c24 */ /* 0x040fe4000f8e0205 */
[----:B------:R-:W-:Y:S01]  /*12960*/  IMAD.WIDE.U32 R4, R4, UR4, RZ ;  /* 0x0000000404047c25 */ /* 0x000fe2000f8e00ff */
[----:B------:R-:W-:-:S03]  /*12970*/  ULDC.64 UR4, c[0x0][0x310] ;  /* 0x0000c40000047ab9 */ /* 0x000fc60000000a00 */
[----:B------:R-:W-:Y:S01]  /*12980*/  IMAD.IADD R5, R5, 0x1, R3 ;  /* 0x0000000105057824 */ /* 0x000fe200078e0203 */
[----:B------:R-:W-:Y:S01]  /*12990*/  LOP3.LUT R3, R6, 0x1c0, RZ, 0xc0, !PT ;  /* 0x000001c006037812 */ /* 0x000fe200078ec0ff */
[----:B------:R-:W-:Y:S02]  /*129a0*/  IMAD R8, R8, UR4, RZ ;  /* 0x0000000408087c24 */ /* 0x000fe4000f8e02ff */
[----:B------:R-:W-:Y:S01]  /*129b0*/  IMAD.WIDE.U32 R4, R7, UR4, R4 ;  /* 0x0000000407047c25 */ /* 0x000fe2000f8e0004 */
[----:B------:R-:W-:-:S03]  /*129c0*/  LOP3.LUT R6, R3, 0x38, R6, 0xf8, !PT ;  /* 0x0000003803067812 */ /* 0x000fc600078ef806 */
[----:B0-----:R-:W-:Y:S01]  /*129d0*/  IMAD R9, R7, UR5, R8 ;  /* 0x0000000507097c24 */ /* 0x001fe2000f8e0208 */
[----:B------:R-:W-:Y:S01]  /*129e0*/  ULDC.64 UR4, c[0x0][0x308] ;  /* 0x0000c20000047ab9 */ /* 0x000fe20000000a00 */
[----:B------:R-:W-:Y:S01]  /*129f0*/  IMAD.MOV.U32 R3, RZ, RZ, -0x80 ;  /* 0xffffff80ff037424 */ /* 0x000fe200078e00ff */
[----:B------:R-:W-:Y:S01]  /*12a00*/  LOP3.LUT R8, R6, 0x38, R19, 0x78, !PT ;  /* 0x0000003806087812 */ /* 0x000fe200078e7813 */
[----:B------:R-:W-:Y:S01]  /*12a10*/  IMAD.U32 R7, RZ, RZ, UR4 ;  /* 0x00000004ff077e24 */ /* 0x000fe2000f8e00ff */
[----:B------:R-:W-:Y:S01]  /*12a20*/  UIMAD UR4, UR6, UR4, URZ ;  /* 0x00000004060472a4 */ /* 0x000fe2000f8e023f */
[----:B------:R-:W-:Y:S02]  /*12a30*/  IMAD.IADD R5, R5, 0x1, R9 ;  /* 0x0000000105057824 */ /* 0x000fe400078e0209 */
[----:B------:R-:W-:Y:S01]  /*12a40*/  IMAD R3, R22, R3, UR50 ;  /* 0x0000003216037e24 */ /* 0x000fe2000f8e0203 */
[----:B------:R-:W-:Y:S02]  /*12a50*/  UIMAD UR4, UR40, UR5, UR4 ;  /* 0x00000005280472a4 */ /* 0x000fe4000f8e0204 */
[----:B------:R-:W-:Y:S01]  /*12a60*/  IMAD.WIDE.U32 R4, R7, UR40, R4 ;  /* 0x0000002807047c25 */ /* 0x000fe2000f8e0004 */
[----:B------:R-:W-:-:S03]  /*12a70*/  ULDC.64 UR6, c[0x0][0x2e8] ;  /* 0x0000ba0000067ab9 */ /* 0x000fc60000000a00 */
[----:B------:R-:W-:Y:S02]  /*12a80*/  IMAD.IADD R6, R3, 0x1, -R28 ;  /* 0x0000000103067824 */ /* 0x000fe400078e0a1c */
[----:B------:R-:W-:Y:S01]  /*12a90*/  IMAD.SHL.U32 R19, R0, 0x8, RZ ;  /* 0x0000000800137824 */ /* 0x000fe200078e00ff */
[----:B------:R-:W-:Y:S01]  /*12aa0*/  LEA R0, P1, R4, UR6, 0x1 ;  /* 0x0000000604007c11 */ /* 0x000fe2000f8208ff */
[----:B------:R-:W-:Y:S01]  /*12ab0*/  VIADD R3, R5, UR4 ;  /* 0x0000000405037c36 */ /* 0x000fe20008000000 */
[----:B------:R-:W-:Y:S01]  /*12ac0*/  UMOV UR4, 0xffffffff ;  /* 0xffffffff00047882 */ /* 0x000fe20000000000 */
[----:B------:R-:W-:Y:S02]  /*12ad0*/  ISETP.GE.AND P0, PT, R6, 0x1, PT ;  /* 0x000000010600780c */ /* 0x000fe40003f06270 */
[----:B------:R-:W-:Y:S02]  /*12ae0*/  LOP3.LUT R19, R8, 0x200, R19, 0xf8, !PT ;  /* 0x0000020008137812 */ /* 0x000fe400078ef813 */
[----:B------:R-:W-:Y:S01]  /*12af0*/  LEA.HI.X R3, R4, UR7, R3, 0x1, P1 ;  /* 0x0000000704037c11 */ /* 0x000fe200088f0c03 */
[----:B------:R-:W-:Y:S08]  /*12b00*/  BRA.DIV UR4, `(.L_x_1171) ;  /* 0x0000002e04807947 */ /* 0x000ff0000b800000 */
[----:B------:R-:W-:Y:S01]  /*12b10*/  SHFL.IDX PT, R5, R3, RZ, 0x181f ;  /* 0x00181fff03057589 */ /* 0x000fe200000e0000 */
[----:B------:R-:W-:Y:S02]  /*12b20*/  @P0 LEA R9, R19, UR46, 0x1 ;  /* 0x0000002e13090c11 */ /* 0x000fe4000f8e08ff */
[----:B------:R-:W-:Y:S01]  /*12b30*/  ISETP.GE.AND P1, PT, R6, 0x21, PT ;  /* 0x000000210600780c */ /* 0x000fe20003f26270 */
[----:B------:R-:W0:Y:S04]  /*12b40*/  SHFL.IDX PT, R4, R0, RZ, 0x181f ;  /* 0x00181fff00047589 */ /* 0x000e2800000e0000 */
[----:B------:R-:W1:Y:S04]  /*12b50*/  SHFL.IDX PT, R8, R3, 0x1, 0x181f ;  /* 0x00381f0003087f89 */ /* 0x000e6800000e0000 */
[----:B------:R-:W2:Y:S04]  /*12b60*/  SHFL.IDX PT, R14, R0, 0x1, 0x181f ;  /* 0x00381f00000e7f89 */ /* 0x000ea800000e0000 */
[----:B------:R-:W-:Y:S04]  /*12b70*/  SHFL.IDX PT, R10, R3, 0x2, 0x181f ;  /* 0x00581f00030a7f89 */ /* 0x000fe800000e0000 */
[----:B------:R-:W3:Y:S04]  /*12b80*/  SHFL.IDX PT, R35, R0, 0x2, 0x181f ;  /* 0x00581f0000237f89 */ /* 0x000ee800000e0000 */
        /* <DEDUP_REMOVED lines=9> */
[----:B------:R-:W1:Y:S01]  /*12c20*/  SHFL.IDX PT, R14, R0, 0x4, 0x181f ;  /* 0x00981f00000e7f89 */ /* 0x000e6200000e0000 */
[----:B------:R-:W-:-:S04]  /*12c30*/  @P0 IMAD.WIDE.U32 R20, R26, 0x2, R4 ;  /* 0x000000021a140825 */ /* 0x000fc800078e0004 */
[----:B---3--:R-:W-:Y:S01]  /*12c40*/  IMAD.MOV.U32 R4, RZ, RZ, R35 ;  /* 0x000000ffff047224 */ /* 0x008fe200078e0023 */
[----:B------:R-:W-:Y:S01]  /*12c50*/  @P0 LDGSTS.E.BYPASS.LTC128B.128 [R37+0x18c00], desc[UR48][R20.64], !P3 ;  /* 0x18c0000014250fae */ /* 0x000fe2000d901d70 */
[----:B------:R-:W-:-:S03]  /*12c60*/  IMAD.MOV.U32 R5, RZ, RZ, R10 ;  /* 0x000000ffff057224 */ /* 0x000fc600078e000a */
[----:B------:R-:W-:Y:S01]  /*12c70*/  @P0 LDGSTS.E.BYPASS.LTC128B.128 [R37+0x1cc00], desc[UR48][R20.64+0x80], !P2 ;  /* 0x1cc0008014250fae */ /* 0x000fe2000d101d70 */
[----:B------:R-:W-:Y:S01]  /*12c80*/  ISETP.GE.AND P0, PT, R6, 0x31, PT ;  /* 0x000000310600780c */ /* 0x000fe20003f06270 */
[----:B------:R-:W-:Y:S01]  /*12c90*/  @P1 IMAD.WIDE.U32 R8, R26, 0x2, R4 ;  /* 0x000000021a081825 */ /* 0x000fe200078e0004 */
[----:B------:R-:W-:Y:S01]  /*12ca0*/  @P1 LEA R5, R19, UR46, 0x1 ;  /* 0x0000002e13051c11 */ /* 0x000fe2000f8e08ff */
[----:B------:R-:W2:Y:S02]  /*12cb0*/  SHFL.IDX PT, R10, R3, 0x4, 0x181f ;  /* 0x00981f00030a7f89 */ /* 0x000ea400000e0000 */
[----:B0-----:R-:W-:Y:S02]  /*12cc0*/  IMAD.MOV.U32 R4, RZ, RZ, R36 ;  /* 0x000000ffff047224 */ /* 0x001fe400078e0024 */
[----:B------:R-:W-:Y:S04]  /*12cd0*/  @P1 LDGSTS.E.BYPASS.LTC128B.128 [R5+0x19400], desc[UR48][R8.64], !P3 ;  /* 0x1940000008051fae */ /* 0x000fe8000d901d70 */
[----:B------:R0:W-:Y:S01]  /*12ce0*/  @P1 LDGSTS.E.BYPASS.LTC128B.128 [R5+0x1d400], desc[UR48][R8.64+0x80], !P2 ;  /* 0x1d40008008051fae */ /* 0x0001e2000d101d70 */
[----:B------:R-:W-:-:S03]  /*12cf0*/  ISETP.GE.AND P1, PT, R6, 0x51, PT ;  /* 0x000000510600780c */ /* 0x000fc60003f26270 */
[----:B------:R-:W-:Y:S04]  /*12d00*/  SHFL.IDX PT, R35, R3, 0x5, 0x181f ;  /* 0x00b81f0003237f89 */ /* 0x000fe800000e0000 */
[----:B------:R-:W3:Y:S01]  /*12d10*/  SHFL.IDX PT, R36, R0, 0x5, 0x181f ;  /* 0x00b81f0000247f89 */ /* 0x000ee200000e0000 */
[----:B0-----:R-:W-:Y:S01]  /*12d20*/  IMAD.MOV.U32 R5, RZ, RZ, R7 ;  /* 0x000000ffff057224 */ /* 0x001fe200078e0007 */
[----:B------:R-:W-:Y:S02]  /*12d30*/  @P0 LEA R7, R19, UR46, 0x1 ;  /* 0x0000002e13070c11 */ /* 0x000fe4000f8e08ff */
[----:B------:R-:W0:Y:S01]  /*12d40*/  SHFL.IDX PT, R37, R0, 0x6, 0x181f ;  /* 0x00d81f0000257f89 */ /* 0x000e2200000e0000 */
[----:B------:R-:W-:-:S05]  /*12d50*/  @P0 IMAD.WIDE.U32 R4, R26, 0x2, R4 ;  /* 0x000000021a040825 */ /* 0x000fca00078e0004 */
[----:B------:R-:W-:Y:S04]  /*12d60*/  @P0 LDGSTS.E.BYPASS.LTC128B.128 [R7+0x19c00], desc[UR48][R4.64], !P3 ;  /* 0x19c0000004070fae */ /* 0x000fe8000d901d70 */
[----:B------:R4:W-:Y:S01]  /*12d70*/  @P0 LDGSTS.E.BYPASS.LTC128B.128 [R7+0x1dc00], desc[UR48][R4.64+0x80], !P2 ;  /* 0x1dc0008004070fae */ /* 0x0009e2000d101d70 */
[----:B------:R-:W-:-:S03]  /*12d80*/  ISETP.GE.AND P0, PT, R6, 0x41, PT ;  /* 0x000000410600780c */ /* 0x000fc60003f06270 */
[----:B----4-:R-:W4:Y:S01]  /*12d90*/  SHFL.IDX PT, R7, R3, 0x6, 0x181f ;  /* 0x00d81f0003077f89 */ /* 0x010f2200000e0000 */
[----:B-1----:R-:W-:Y:S02]  /*12da0*/  IMAD.MOV.U32 R4, RZ, RZ, R14 ;  /* 0x000000ffff047224 */ /* 0x002fe400078e000e */
[----:B--2---:R-:W-:-:S07]  /*12db0*/  IMAD.MOV.U32 R5, RZ, RZ, R10 ;  /* 0x000000ffff057224 */ /* 0x004fce00078e000a */
[----:B------:R-:W-:Y:S01]  /*12dc0*/  @P0 LEA R10, R19, UR46, 0x1 ;  /* 0x0000002e130a0c11 */ /* 0x000fe2000f8e08ff */
[----:B------:R-:W1:Y:S01]  /*12dd0*/  SHFL.IDX PT, R3, R3, 0x7, 0x181f ;  /* 0x00f81f0003037f89 */ /* 0x000e6200000e0000 */
[----:B------:R-:W-:-:S03]  /*12de0*/  @P0 IMAD.WIDE.U32 R20, R26, 0x2, R4 ;  /* 0x000000021a140825 */ /* 0x000fc600078e0004 */
[----:B------:R2:W1:Y:S01]  /*12df0*/  SHFL.IDX PT, R14, R0, 0x7, 0x181f ;  /* 0x00f81f00000e7f89 */ /* 0x00046200000e0000 */
[----:B---3--:R-:W-:-:S03]  /*12e00*/  IMAD.MOV.U32 R4, RZ, RZ, R36 ;  /* 0x000000ffff047224 */ /* 0x008fc600078e0024 */
[----:B------:R2:W-:Y:S01]  /*12e10*/  @P0 LDGSTS.E.BYPASS.LTC128B.128 [R10+0x1a400], desc[UR48][R20.64], !P3 ;  /* 0x1a400000140a0fae */ /* 0x0005e2000d901d70 */
[----:B------:R-:W-:Y:S01]  /*12e20*/  IMAD.MOV.U32 R5, RZ, RZ, R35 ;  /* 0x000000ffff057224 */ /* 0x000fe200078e0023 */
[----:B------:R-:W-:Y:S02]  /*12e30*/  @P1 LEA R35, R19, UR46, 0x1 ;  /* 0x0000002e13231c11 */ /* 0x000fe4000f8e08ff */
[----:B------:R2:W-:Y:S01]  /*12e40*/  @P0 LDGSTS.E.BYPASS.LTC128B.128 [R10+0x1e400], desc[UR48][R20.64+0x80], !P2 ;  /* 0x1e400080140a0fae */ /* 0x0005e2000d101d70 */
[----:B------:R-:W-:Y:S01]  /*12e50*/  ISETP.GE.AND P0, PT, R6, 0x61, PT ;  /* 0x000000610600780c */ /* 0x000fe20003f06270 */
[----:B------:R-:W-:-:S04]  /*12e60*/  @P1 IMAD.WIDE.U32 R8, R26, 0x2, R4 ;  /* 0x000000021a081825 */ /* 0x000fc800078e0004 */
[----:B0-----:R-:W-:Y:S01]  /*12e70*/  IMAD.MOV.U32 R4, RZ, RZ, R37 ;  /* 0x000000ffff047224 */ /* 0x001fe200078e0025 */
[----:B----4-:R-:W-:Y:S01]  /*12e80*/  MOV R5, R7 ;  /* 0x0000000700057202 */ /* 0x010fe20000000f00 */
[----:B------:R2:W-:Y:S04]  /*12e90*/  @P1 LDGSTS.E.BYPASS.LTC128B.128 [R35+0x1ac00], desc[UR48][R8.64], !P3 ;  /* 0x1ac0000008231fae */ /* 0x0005e8000d901d70 */
[----:B------:R2:W-:Y:S02]  /*12ea0*/  @P1 LDGSTS.E.BYPASS.LTC128B.128 [R35+0x1ec00], desc[UR48][R8.64+0x80], !P2 ;  /* 0x1ec0008008231fae */ /* 0x0005e4000d101d70 */
[----:B------:R-:W-:Y:S01]  /*12eb0*/  @P0 IMAD.WIDE.U32 R4, R26, 0x2, R4 ;  /* 0x000000021a040825 */ /* 0x000fe200078e0004 */
[----:B------:R-:W-:-:S05]  /*12ec0*/  @P0 LEA R7, R19, UR46, 0x1 ;  /* 0x0000002e13070c11 */ /* 0x000fca000f8e08ff */
[----:B------:R2:W-:Y:S04]  /*12ed0*/  @P0 LDGSTS.E.BYPASS.LTC128B.128 [R7+0x1b400], desc[UR48][R4.64], !P3 ;  /* 0x1b40000004070fae */ /* 0x0005e8000d901d70 */
[----:B-1----:R2:W-:Y:S02]  /*12ee0*/  @P0 LDGSTS.E.BYPASS.LTC128B.128 [R7+0x1f400], desc[UR48][R4.64+0x80], !P2 ;  /* 0x1f40008004070fae */ /* 0x0025e4000d101d70 */
.L_x_1229:
[----:B------:R-:W-:Y:S01]  /*12ef0*/  ISETP.GE.AND P0, PT, R6, 0x71, PT ;  /* 0x000000710600780c */ /* 0x000fe20003f06270 */
[----:B--2---:R-:W-:Y:S02]  /*12f00*/  IMAD.MOV.U32 R4, RZ, RZ, R14 ;  /* 0x000000ffff047224 */ /* 0x004fe400078e000e */
[----:B------:R-:W-:-:S10]  /*12f10*/  IMAD.MOV.U32 R5, RZ, RZ, R3 ;  /* 0x000000ffff057224 */ /* 0x000fd400078e0003 */
        /* <DEDUP_REMOVED lines=14> */
.L_x_1172:
        /* <DEDUP_REMOVED lines=23> */
[----:B------:R-:W-:-:S02]  /*13170*/  IMAD.U32 R7, RZ, RZ, UR7 ;  /* 0x00000007ff077e24 */ /* 0x000fc4000f8e00ff */
[----:B------:R-:W-:Y:S02]  /*13180*/  IMAD.U32 R10, RZ, RZ, UR8 ;  /* 0x00000008ff0a7e24 */ /* 0x000fe4000f8e00ff */
[----:B------:R-:W-:Y:S02]  /*13190*/  IMAD.U32 R11, RZ, RZ, UR9 ;  /* 0x00000009ff0b7e24 */ /* 0x000fe4000f8e00ff */
[----:B------:R-:W-:Y:S02]  /*131a0*/  IMAD.MOV.U32 R8, RZ, RZ, 0x70 ;  /* 0x00000070ff087424 */ /* 0x000fe400078e00ff */
[----:B------:R-:W-:-:S07]  /*131b0*/  IMAD.MOV.U32 R13, RZ, RZ, RZ ;  /* 0x000000ffff0d7224 */ /* 0x000fce00078e00ff */
[----:B------:R-:W-:-:S07]  /*131c0*/  LEPC R20, `(.L_x_1173) ;  /* 0x000000001014794e */ /* 0x000fce0000000000 */
[----:B0-----:R-:W-:Y:S05]  /*131d0*/  CALL.ABS.NOINC R14 ;  /* 0x000000000e007343 */ /* 0x001fea0003c00000 */
.L_x_1173:
[----:B------:R-:W-:Y:S01]  /*131e0*/  UISETP.NE.AND UP0, UPT, UR51, URZ, UPT ;  /* 0x0000003f3300728c */ /* 0x000fe2000bf05270 */
[----:B------:R-:W-:Y:S01]  /*131f0*/  IMAD.U32 R4, RZ, RZ, UR38 ;  /* 0x00000026ff047e24 */ /* 0x000fe2000f8e00ff */
[----:B------:R-:W0:Y:S01]  /*13200*/  LDC R0, c[0x0][0x448] ;  /* 0x00011200ff007b82 */ /* 0x000e220000000800 */
[----:B------:R-:W-:Y:S01]  /*13210*/  IMAD.U32 R7, RZ, RZ, UR47 ;  /* 0x0000002fff077e24 */ /* 0x000fe2000f8e00ff */
[----:B------:R-:W-:Y:S01]  /*13220*/  ULDC.64 UR4, c[0x0][0x2e0] ;  /* 0x0000b80000047ab9 */ /* 0x000fe20000000a00 */
[----:B------:R-:W-:Y:S01]  /*13230*/  IMAD.MOV.U32 R6, RZ, RZ, R4 ;  /* 0x000000ffff067224 */ /* 0x000fe200078e0004 */
[----:B------:R-:W-:Y:S01]  /*13240*/  PLOP3.LUT P0, PT, PT, PT, UP0, 0x80, 0x0 ;  /* 0x000000000000781c */ /* 0x000fe20003f0f008 */
[----:B------:R-:W-:Y:S01]  /*13250*/  IMAD R35, R35, UR4, RZ ;  /* 0x0000000423237c24 */ /* 0x000fe2000f8e02ff */
[----:B------:R-:W-:Y:S01]  /*13260*/  PLOP3.LUT P1, PT, PT, PT, UP0, 0x80, 0x0 ;  /* 0x000000000000781c */ /* 0x000fe20003f2f008 */
[----:B------:R-:W-:Y:S01]  /*13270*/  IMAD.WIDE.U32 R6, R34, UR4, R6 ;  /* 0x0000000422067c25 */ /* 0x000fe2000f8e0006 */
[----:B------:R-:W-:Y:S01]  /*13280*/  IADD3 R3, R28, UR41, R33 ;  /* 0x000000291c037c10 */ /* 0x000fe2000fffe021 */
[----:B------:R-:W-:Y:S01]  /*13290*/  @UP0 ULDC UR4, c[0x0][0x44c] ;  /* 0x0001130000040ab9 */ /* 0x000fe20000000800 */
[----:B------:R-:W-:Y:S01]  /*132a0*/  ULDC.64 UR6, c[0x0][0x280] ;  /* 0x0000a00000067ab9 */ /* 0x000fe20000000a00 */
[----:B------:R-:W-:-:S02]  /*132b0*/  IMAD R35, R34, UR5, R35 ;  /* 0x0000000522237c24 */ /* 0x000fc4000f8e0223 */
[----:B------:R-:W-:Y:S02]  /*132c0*/  IMAD.MOV.U32 R9, RZ, RZ, R3 ;  /* 0x000000ffff097224 */ /* 0x000fe400078e0003 */
[----:B------:R-:W-:Y:S02]  /*132d0*/  IMAD.IADD R7, R7, 0x1, R35 ;  /* 0x0000000107077824 */ /* 0x000fe400078e0223 */
[----:B------:R-:W-:Y:S01]  /*132e0*/  @P0 IMAD.HI.U32 R4, R3, UR4, RZ ;  /* 0x0000000403040c27 */ /* 0x000fe2000f8e00ff */
[----:B------:R-:W-:-:S03]  /*132f0*/  @UP0 ULDC UR4, c[0x0][0x450] ;  /* 0x0001140000040ab9 */ /* 0x000fc60000000800 */
[----:B------:R-:W-:Y:S01]  /*13300*/  IMAD.U32 R5, RZ, RZ, UR39 ;  /* 0x00000027ff057e24 */ /* 0x000fe2000f8e00ff */
[----:B------:R-:W-:Y:S01]  /*13310*/  @P1 SHF.R.U32.HI R9, RZ, UR4, R4 ;  /* 0x00000004ff091c19 */ /* 0x000fe20008011604 */
[----:B------:R-:W-:-:S04]  /*13320*/  ULDC.64 UR4, c[0x0][0x2d0] ;  /* 0x0000b40000047ab9 */ /* 0x000fc80000000a00 */
[----:B------:R-:W-:-:S04]  /*13330*/  IMAD.MOV R4, RZ, RZ, -R9 ;  /* 0x000000ffff047224 */ /* 0x000fc800078e0a09 */
[----:B0-----:R-:W-:Y:S01]  /*13340*/  IMAD R3, R0, R4, R3 ;  /* 0x0000000400037224 */ /* 0x001fe200078e0203 */
        /* <DEDUP_REMOVED lines=12> */
[----:B------:R-:W-:Y:S02]  /*13410*/  IADD3 R7, R5, R7, RZ ;  /* 0x0000000705077210 */ /* 0x000fe40007ffe0ff */
[C---:B------:R-:W-:Y:S02]  /*13420*/  LEA R6, P2, R4.reuse, UR6, 0x1 ;  /* 0x0000000604067c11 */ /* 0x040fe4000f8408ff */
[----:B------:R-:W-:Y:S01]  /*13430*/  ISETP.GE.AND P1, PT, R25, UR4, PT ;  /* 0x0000000419007c0c */ /* 0x000fe2000bf26270 */
[----:B------:R-:W-:Y:S01]  /*13440*/  UMOV UR4, 0xffffffff ;  /* 0xffffffff00047882 */ /* 0x000fe20000000000 */
[----:B------:R-:W-:Y:S02]  /*13450*/  LEA.HI.X R7, R4, UR7, R7, 0x1, P2 ;  /* 0x0000000704077c11 */ /* 0x000fe400090f0c07 */
[----:B------:R-:W-:Y:S09]  /*13460*/  BRA.DIV UR4, `(.L_x_1174) ;  /* 0x0000002e04a87947 */ /* 0x000ff2000b800000 */
[----:B------:R-:W-:Y:S01]  /*13470*/  SHFL.IDX PT, R5, R7, RZ, 0x181f ;  /* 0x00181fff07057589 */ /* 0x000fe200000e0000 */
[----:B------:R-:W-:Y:S01]  /*13480*/  ULDC UR4, c[0x0][0x288] ;  /* 0x0000a20000047ab9 */ /* 0x000fe20000000800 */
[----:B------:R-:W-:Y:S02]  /*13490*/  VIADD R3, R28, UR41 ;  /* 0x000000291c037c36 */ /* 0x000fe40008000000 */
        /* <DEDUP_REMOVED lines=12> */
[----:B------:R-:W-:Y:S01]  /*13560*/  ISETP.GE.AND P2, PT, R9, R0, PT ;  /* 0x000000000900720c */ /* 0x000fe20003f46270 */
[----:B-1----:R-:W-:Y:S02]  /*13570*/  IMAD.MOV.U32 R4, RZ, RZ, R14 ;  /* 0x000000ffff047224 */ /* 0x002fe400078e000e */
        /* <DEDUP_REMOVED lines=10> */
[----:B-1----:R-:W-:-:S10]  /*13620*/  VIADD R9, R3, 0x30 ;  /* 0x0000003003097836 */ /* 0x002fd40000000000 */
        /* <DEDUP_REMOVED lines=17> */
[----:B-1----:R-:W-:-:S09]  /*13740*/  IADD3 R9, R3, 0x50, RZ ;  /* 0x0000005003097810 */ /* 0x002fd20007ffe0ff */
[----:B------:R-:W-:Y:S01]  /*13750*/  @!P2 LEA R21, R19, UR46, 0x1 ;  /* 0x0000002e1315ac11 */ /* 0x000fe2000f8e08ff */
[----:B0-----:R-:W-:-:S05]  /*13760*/  @!P2 IMAD.WIDE.U32 R4, R26, 0x2, R4 ;  /* 0x000000021a04a825 */ /* 0x001fca00078e0004 */
[----:B------:R-:W-:Y:S04]  /*13770*/  @!P2 LDGSTS.E.BYPASS.LTC128B.128 [R21+0x12400], desc[UR48][R4.64], !P0 ;  /* 0x124000000415afae */ /* 0x000fe8000c101d70 */
[----:B------:R2:W-:Y:S01]  /*13780*/  @!P2 LDGSTS.E.BYPASS.LTC128B.128 [R21+0x16400], desc[UR48][R4.64+0x80], !P1 ;  /* 0x164000800415afae */ /* 0x0005e2000c901d70 */
[----:B------:R-:W-:Y:S01]  /*13790*/  ISETP.GE.AND P2, PT, R9, R0, PT ;  /* 0x000000000900720c */ /* 0x000fe20003f46270 */
[----:B--2---:R-:W-:Y:S02]  /*137a0*/  IMAD.MOV.U32 R4, RZ, RZ, R14 ;  /* 0x000000ffff047224 */ /* 0x004fe400078e000e */
[----:B------:R-:W-:-:S10]  /*137b0*/  IMAD.MOV.U32 R5, RZ, RZ, R10 ;  /* 0x000000ffff057224 */ /* 0x000fd400078e000a */
[----:B------:R-:W-:Y:S01]  /*137c0*/  @!P2 LEA R35, R19, UR46, 0x1 ;  /* 0x0000002e1323ac11 */ /* 0x000fe2000f8e08ff */
[----:B------:R-:W-:Y:S01]  /*137d0*/  SHFL.IDX PT, R10, R7, 0x7, 0x181f ;  /* 0x00f81f00070a7f89 */ /* 0x000fe200000e0000 */
[----:B------:R-:W-:-:S03]  /*137e0*/  @!P2 IMAD.WIDE.U32 R8, R26, 0x2, R4 ;  /* 0x000000021a08a825 */ /* 0x000fc600078e0004 */
[----:B------:R-:W-:Y:S04]  /*137f0*/  SHFL.IDX PT, R5, R7, 0x6, 0x181f ;  /* 0x00d81f0007057f89 */ /* 0x000fe800000e0000 */
[----:B------:R-:W0:Y:S04]  /*13800*/  SHFL.IDX PT, R4, R6, 0x6, 0x181f ;  /* 0x00d81f0006047f89 */ /* 0x000e2800000e0000 */
[----:B------:R1:W-:Y:S04]  /*13810*/  @!P2 LDGSTS.E.BYPASS.LTC128B.128 [R35+0x12c00], desc[UR48][R8.64], !P0 ;  /* 0x12c000000823afae */ /* 0x0003e8000c101d70 */
[----:B------:R1:W-:Y:S01]  /*13820*/  @!P2 LDGSTS.E.BYPASS.LTC128B.128 [R35+0x16c00], desc[UR48][R8.64+0x80], !P1 ;  /* 0x16c000800823afae */ /* 0x0003e2000c901d70 */
[----:B------:R-:W-:-:S03]  /*13830*/  ISETP.GE.AND P2, PT, R11, R0, PT ;  /* 0x000000000b00720c */ /* 0x000fc60003f46270 */
[----:B------:R1:W2:Y:S10]  /*13840*/  SHFL.IDX PT, R14, R6, 0x7, 0x181f ;  /* 0x00f81f00060e7f89 */ /* 0x0002b400000e0000 */
[----:B------:R-:W-:Y:S01]  /*13850*/  @!P2 LEA R21, R19, UR46, 0x1 ;  /* 0x0000002e1315ac11 */ /* 0x000fe2000f8e08ff */
[----:B0-----:R-:W-:-:S05]  /*13860*/  @!P2 IMAD.WIDE.U32 R4, R26, 0x2, R4 ;  /* 0x000000021a04a825 */ /* 0x001fca00078e0004 */
[----:B------:R1:W-:Y:S04]  /*13870*/  @!P2 LDGSTS.E.BYPASS.LTC128B.128 [R21+0x13400], desc[UR48][R4.64], !P0 ;  /* 0x134000000415afae */ /* 0x0003e8000c101d70 */
[----:B------:R1:W-:Y:S02]  /*13880*/  @!P2 LDGSTS.E.BYPASS.LTC128B.128 [R21+0x17400], desc[UR48][R4.64+0x80], !P1 ;  /* 0x174000800415afae */ /* 0x0003e4000c901d70 */
.L_x_1246:
[----:B------:R-:W-:Y:S01]  /*13890*/  VIADD R3, R3, 0x70 ;  /* 0x0000007003037836 */ /* 0x000fe20000000000 */
[----:B------:R-:W-:Y:S01]  /*138a0*/  BSSY B0, `(.L_x_1175) ;  /* 0x000000e000007945 */ /* 0x000fe20003800000 */
[----:B-12---:R-:W-:Y:S02]  /*138b0*/  IMAD.MOV.U32 R4, RZ, RZ, R14 ;  /* 0x000000ffff047224 */ /* 0x006fe400078e000e */
[----:B------:R-:W-:Y:S01]  /*138c0*/  IMAD.MOV.U32 R5, RZ, RZ, R10 ;  /* 0x000000ffff057224 */ /* 0x000fe200078e000a */
[----:B------:R-:W-:Y:S01]  /*138d0*/  ISETP.GE.AND P2, PT, R3, R0, PT ;  /* 0x000000000300720c */ /* 0x000fe20003f46270 */
[----:B------:R-:W-:-:S05]  /*138e0*/  IMAD.MOV.U32 R0, RZ, RZ, 0x1 ;  /* 0x00000001ff007424 */ /* 0x000fca00078e00ff */
        /* <DEDUP_REMOVED lines=9> */
.L_x_1176:
[----:B------:R-:W-:Y:S05]  /*13980*/  BSYNC B0 ;  /* 0x0000000000007941 */ /* 0x000fea0003800000 */
.L_x_1175:
[----:B------:R-:W-:Y:S01]  /*13990*/  NOP ;  /* 0x0000000000007918 */ /* 0x000fe20000000000 */
[----:B------:R-:W-:Y:S01]  /*139a0*/  SYNCS.ARRIVE.TRANS64.RED.A0T1 RZ, [UR46+0x28800], RZ ;  /* 0x028800ffffff79a7 */ /* 0x000fe2000820042e */
[----:B------:R-:W-:Y:S01]  /*139b0*/  ARRIVES.LDGSTSBAR.64.TRANSCNT [UR46+0x28800] ;  /* 0x02880000ff0079b0 */ /* 0x000fe20008000aae */
[----:B------:R-:W-:Y:S01]  /*139c0*/  NOP ;  /* 0x0000000000007918 */ /* 0x000fe20000000000 */
[----:B------:R-:W-:Y:S01]  /*139d0*/  SYNCS.ARRIVE.TRANS64.A1T0 RZ, [UR46+0x28800], RZ ;  /* 0x028800ffffff79a7 */ /* 0x000fe2000810002e */
[----:B------:R-:W-:-:S05]  /*139e0*/  VIADD R32, R32, 0xfffffffe ;  /* 0xfffffffe20207836 */ /* 0x000fca0000000000 */
[----:B------:R-:W-:Y:S01]  /*139f0*/  ISETP.GE.AND P1, PT, R32, UR52, PT ;  /* 0x0000003420007c0c */ /* 0x000fe2000bf26270 */
[----:B------:R-:W1:Y:S02]  /*13a00*/  SYNCS.PHASECHK.TRANS64.TRYWAIT P0, [UR46+0x28820], R0 ;  /* 0x02882000ff0075a7 */ /* 0x000e64000800016e */
[----:B-1----:R-:W-:Y:S10]  /*13a10*/  @!P0 BRA `(.L_x_1177) ;  /* 0x0000003000b48947 */ /* 0x002ff40003800000 */
.L_x_1247:
[----:B------:R-:W-:Y:S01]  /*13a20*/  IMAD.MOV.U32 R8, RZ, RZ, 0x1 ;  /* 0x00000001ff087424 */ /* 0x000fe200078e00ff */
[----:B------:R-:W-:Y:S01]  /*13a30*/  MOV R10, RZ ;  /* 0x000000ff000a7202 */ /* 0x000fe20000000f00 */
[----:B------:R-:W-:Y:S06]  /*13a40*/  @!P1 BRA `(.L_x_1178) ;  /* 0x0000001000309947 */ /* 0x000fec0003800000 */
[----:B------:R-:W-:Y:S01]  /*13a50*/  UIADD3 UR4, UR45, 0x1, URZ ;  /* 0x000000012d047890 */ /* 0x000fe2000fffe03f */
[----:B0-----:R-:W-:Y:S01]  /*13a60*/  LOP3.LUT R3, RZ, UR43, RZ, 0x33, !PT ;  /* 0x0000002bff037c12 */ /* 0x001fe2000f8e33ff */
[----:B------:R-:W-:Y:S01]  /*13a70*/  BSSY B0, `(.L_x_1178) ;  /* 0x0000109000007945 */ /* 0x000fe20003800000 */
[----:B------:R-:W-:Y:S01]  /*13a80*/  LOP3.LUT R5, RZ, UR42, RZ, 0x33, !PT ;  /* 0x0000002aff057c12 */ /* 0x000fe2000f8e33ff */
[----:B------:R-:W-:Y:S01]  /*13a90*/  UIMAD UR4, UR4, UR37, URZ ;  /* 0x00000025040472a4 */ /* 0x000fe2000f8e023f */
[----:B------:R-:W-:Y:S01]  /*13aa0*/  IADD3 R31, R33, R31, R28 ;  /* 0x0000001f211f7210 */ /* 0x000fe20007ffe01c */
[----:B------:R-:W-:Y:S02]  /*13ab0*/  IMAD.MOV.U32 R9, RZ, RZ, 0x1 ;  /* 0x00000001ff097424 */ /* 0x000fe400078e00ff */
[----:B------:R-:W-:Y:S02]  /*13ac0*/  IMAD.MOV.U32 R20, RZ, RZ, RZ ;  /* 0x000000ffff147224 */ /* 0x000fe400078e00ff */
[----:B------:R-:W-:Y:S01]  /*13ad0*/  LOP3.LUT R0, RZ, UR4, RZ, 0x33, !PT ;  /* 0x00000004ff007c12 */ /* 0x000fe2000f8e33ff */
[----:B------:R-:W-:Y:S01]  /*13ae0*/  VIADD R31, R31, 0xfffffe80 ;  /* 0xfffffe801f1f7836 */ /* 0x000fe20000000000 */
[----:B------:R-:W-:-:S02]  /*13af0*/  ULDC UR4, c[0x0][0x2f4] ;  /* 0x0000bd0000047ab9 */ /* 0x000fc40000000800 */
[----:B------:R-:W-:Y:S02]  /*13b00*/  VIADDMNMX R0, R0, -UR44, R3, !PT ;  /* 0x8000002c00007c46 */ /* 0x000fe4000f800103 */
[----:B------:R-:W-:Y:S02]  /*13b10*/  IADD3 R3, -R28, UR50, RZ ;  /* 0x000000321c037c10 */ /* 0x000fe4000fffe1ff */
[----:B------:R-:W-:Y:S02]  /*13b20*/  VIMNMX R0, R0, R5, !PT ;  /* 0x0000000500007248 */ /* 0x000fe40007fe0100 */
[----:B------:R-:W-:Y:S02]  /*13b30*/  ISETP.GE.AND P2, PT, R26, UR4, PT ;  /* 0x000000041a007c0c */ /* 0x000fe4000bf46270 */
[----:B------:R-:W-:Y:S01]  /*13b40*/  ISETP.GE.AND P1, PT, R25, UR4, PT ;  /* 0x0000000419007c0c */ /* 0x000fe2000bf26270 */
[C---:B------:R-:W-:Y:S01]  /*13b50*/  IMAD R3, R0.reuse, 0x80, R3 ;  /* 0x0000008000037824 */ /* 0x040fe200078e0203 */
[C---:B------:R-:W-:Y:S01]  /*13b60*/  IADD3 R22, -R0.reuse, -0x2, RZ ;  /* 0xfffffffe00167810 */ /* 0x040fe20007ffe1ff */
[----:B------:R-:W-:-:S02]  /*13b70*/  IMAD R21, R0, -0x80, R31 ;  /* 0xffffff8000157824 */ /* 0x000fc400078e021f */
[----:B------:R-:W-:-:S08]  /*13b80*/  VIADD R31, R3, 0x100 ;  /* 0x00000100031f7836 */ /* 0x000fd00000000000 */
.L_x_1191:
        /* <DEDUP_REMOVED lines=8> */
[--C-:B------:R-:W-:Y:S01]  /*13c10*/  SHF.R.S32.HI R5, RZ, 0x1f, R0.reuse ;  /* 0x0000001fff057819 */ /* 0x100fe20000011400 */
[----:B------:R-:W-:Y:S02]  /*13c20*/  IMAD.MOV.U32 R4, RZ, RZ, R0 ;  /* 0x000000ffff047224 */ /* 0x000fe400078e0000 */
[C---:B------:R-:W-:Y:S02]  /*13c30*/  IMAD R3, R30.reuse, UR5, R3 ;  /* 0x000000051e037c24 */ /* 0x040fe4000f8e0203 */
        /* <DEDUP_REMOVED lines=15> */
.L_x_1179:
[----:B------:R-:W-:Y:S01]  /*13d30*/  LEA R34, R10, UR46, 0x3 ;  /* 0x0000002e0a227c11 */ /* 0x000fe2000f8e18ff */
[----:B------:R-:W-:Y:S01]  /*13d40*/  BSSY B1, `(.L_x_1180) ;  /* 0x0000004000017945 */ /* 0x000fe20003800000 */
[----:B------:R-:W-:-:S04]  /*13d50*/  SHF.L.U32 R3, R8, 0x1f, RZ ;  /* 0x0000001f08037819 */ /* 0x000fc800000006ff */
[----:B------:R-:W0:Y:S02]  /*13d60*/  SYNCS.PHASECHK.TRANS64.TRYWAIT P0, [R34+URZ+0x28840], R3 ;  /* 0x02884003220075a7 */ /* 0x000e24000800017f */
[----:B0-----:R-:W-:Y:S05]  /*13d70*/  @!P0 BRA `(.L_x_1181) ;  /* 0x0000002c00f48947 */ /* 0x001fea0003800000 */
.L_x_1248:
[----:B------:R-:W-:Y:S05]  /*13d80*/  BSYNC B1 ;  /* 0x0000000000017941 */ /* 0x000fea0003800000 */
.L_x_1180:
        /* <DEDUP_REMOVED lines=10> */
[----:B0-----:R-:W-:Y:S01]  /*13e30*/  IMAD R3, R35, UR5, R0 ;  /* 0x0000000523037c24 */ /* 0x001fe2000f8e0200 */
        /* <DEDUP_REMOVED lines=13> */
[----:B------:R-:W-:Y:S01]  /*13f10*/  VIADD R5, R5, UR4 ;  /* 0x0000000405057c36 */ /* 0x000fe20008000000 */
[----:B------:R-:W-:-:S04]  /*13f20*/  UMOV UR4, 0xffffffff ;  /* 0xffffffff00047882 */ /* 0x000fc80000000000 */
[----:B------:R-:W-:Y:S01]  /*13f30*/  LEA.HI.X R5, R4, UR7, R5, 0x1, P0 ;  /* 0x0000000704057c11 */ /* 0x000fe200080f0c05 */
[----:B------:R-:W-:Y:S01]  /*13f40*/  IMAD R4, R10, 0x4000, R19 ;  /* 0x000040000a047824 */ /* 0x000fe200078e0213 */
[----:B------:R-:W-:Y:S06]  /*13f50*/  BRA.DIV UR4, `(.L_x_1182) ;  /* 0x0000002e04907947 */ /* 0x000fec000b800000 */
[----:B------:R-:W0:Y:S01]  /*13f60*/  SHFL.IDX PT, R14, R6, RZ, 0x181f ;  /* 0x00181fff060e7589 */ /* 0x000e2200000e0000 */
[----:B------:R-:W-:Y:S01]  /*13f70*/  IMAD.SHL.U32 R3, R26, 0x2, RZ ;  /* 0x000000021a037824 */ /* 0x000fe200078e00ff */
[----:B------:R-:W-:Y:S02]  /*13f80*/  LEA R4, R4, UR46, 0x1 ;  /* 0x0000002e04047c11 */ /* 0x000fe4000f8e08ff */
[----:B------:R-:W1:Y:S04]  /*13f90*/  SHFL.IDX PT, R0, R5, RZ, 0x181f ;  /* 0x00181fff05007589 */ /* 0x000e6800000e0000 */
[----:B------:R-:W2:Y:S04]  /*13fa0*/  SHFL.IDX PT, R37, R6, 0x1, 0x181f ;  /* 0x00381f0006257f89 */ /* 0x000ea800000e0000 */
[----:B------:R-:W-:Y:S01]  /*13fb0*/  SHFL.IDX PT, R7, R5, 0x2, 0x181f ;  /* 0x00581f0005077f89 */ /* 0x000fe200000e0000 */
[----:B0-----:R-:W-:-:S05]  /*13fc0*/  IADD3 R14, P0, R14, R3, RZ ;  /* 0x000000030e0e7210 */ /* 0x001fca0007f1e0ff */
[----:B-1----:R-:W-:Y:S02]  /*13fd0*/  IMAD.X R15, RZ, RZ, R0, P0 ;  /* 0x000000ffff0f7224 */ /* 0x002fe400000e0600 */
        /* <DEDUP_REMOVED lines=12> */
[----:B------:R-:W-:Y:S01]  /*140a0*/  IADD3 R14, P0, R37, R3, RZ ;  /* 0x00000003250e7210 */ /* 0x000fe20007f1e0ff */
[----:B------:R-:W-:Y:S04]  /*140b0*/  SHFL.IDX PT, R7, R5, 0x5, 0x181f ;  /* 0x00b81f0005077f89 */ /* 0x000fe800000e0000 */
[----:B------:R-:W1:Y:S01]  /*140c0*/  SHFL.IDX PT, R37, R6, 0x4, 0x181f ;  /* 0x00981f0006257f89 */ /* 0x000e6200000e0000 */
[----:B0-----:R-:W-:-:S03]  /*140d0*/  IMAD.X R15, RZ, RZ, R0, P0 ;  /* 0x000000ffff0f7224 */ /* 0x001fc600000e0600 */
[----:B------:R-:W0:Y:S04]  /*140e0*/  SHFL.IDX PT, R0, R5, 0x4, 0x181f ;  /* 0x00981f0005007f89 */ /* 0x000e2800000e0000 */
[----:B------:R-:W-:Y:S04]  /*140f0*/  LDGSTS.E.BYPASS.LTC128B.128 [R4+0x19400], desc[UR48][R12.64], !P4 ;  /* 0x194000000c047fae */ /* 0x000fe8000e101d70 */
[----:B------:R1:W-:Y:S04]  /*14100*/  LDGSTS.E.BYPASS.LTC128B.128 [R4+0x1d400], desc[UR48][R12.64+0x80], !P3 ;  /* 0x1d4000800c047fae */ /* 0x0003e8000d901d70 */
[----:B------:R-:W-:Y:S04]  /*14110*/  LDGSTS.E.BYPASS.LTC128B.128 [R4+0x19c00], desc[UR48][R14.64], !P4 ;  /* 0x19c000000e047fae */ /* 0x000fe8000e101d70 */
[----:B------:R2:W-:Y:S01]  /*14120*/  LDGSTS.E.BYPASS.LTC128B.128 [R4+0x1dc00], desc[UR48][R14.64+0x80], !P3 ;  /* 0x1dc000800e047fae */ /* 0x0005e2000d901d70 */
[----:B-1----:R-:W-:-:S03]  /*14130*/  IADD3 R12, P0, R37, R3, RZ ;  /* 0x00000003250c7210 */ /* 0x002fc60007f1e0ff */
[----:B------:R-:W-:Y:S01]  /*14140*/  SHFL.IDX PT, R37, R6, 0x6, 0x181f ;  /* 0x00d81f0006257f89 */ /* 0x000fe200000e0000 */
[----:B0-----:R-:W-:-:S03]  /*14150*/  IADD3.X R13, RZ, R0, RZ, P0, !PT ;  /* 0x00000000ff0d7210 */ /* 0x001fc600007fe4ff */
        /* <DEDUP_REMOVED lines=9> */
[----:B------:R0:W-:Y:S01]  /*141f0*/  LDGSTS.E.BYPASS.LTC128B.128 [R4+0x1ac00], desc[UR48][R14.64], !P4 ;  /* 0x1ac000000e047fae */ /* 0x0001e2000e101d70 */
[----:B------:R-:W-:-:S03]  /*14200*/  IMAD.X R13, RZ, RZ, R0, P0 ;  /* 0x000000ffff0d7224 */ /* 0x000fc600000e0600 */
[----:B------:R0:W-:Y:S04]  /*14210*/  LDGSTS.E.BYPASS.LTC128B.128 [R4+0x1ec00], desc[UR48][R14.64+0x80], !P3 ;  /* 0x1ec000800e047fae */ /* 0x0001e8000d901d70 */
[----:B------:R0:W-:Y:S04]  /*14220*/  LDGSTS.E.BYPASS.LTC128B.128 [R4+0x1b400], desc[UR48][R12.64], !P4 ;  /* 0x1b4000000c047fae */ /* 0x0001e8000e101d70 */
[----:B--23--:R0:W-:Y:S02]  /*14230*/  LDGSTS.E.BYPASS.LTC128B.128 [R4+0x1f400], desc[UR48][R12.64+0x80], !P3 ;  /* 0x1f4000800c047fae */ /* 0x00c1e4000d901d70 */
.L_x_1266:
        /* <DEDUP_REMOVED lines=9> */
.L_x_1183:
        /* <DEDUP_REMOVED lines=10> */
.L_x_1184:
[----:B------:R2:W-:Y:S01]  /*14370*/  SYNCS.ARRIVE.TRANS64.A1T0 RZ, [R34+URZ+0x28830], RZ ;  /* 0x028830ff22ff79a7 */ /* 0x0005e2000810003f */
[----:B------:R-:W-:Y:S05]  /*14380*/  @!P4 BRA `(.L_x_1185) ;  /* 0x000000000004c947 */ /* 0x000fea0003800000 */
[----:B------:R-:W-:Y:S01]  /*14390*/  BPT.TRAP 0x1 ;  /* 0x000000040000795c */ /* 0x000fe20000300000 */
.L_x_1185:
[----:B------:R-:W-:Y:S01]  /*143a0*/  SHF.L.U32 R5, R9, 0x1f, RZ ;  /* 0x0000001f09057819 */ /* 0x000fe200000006ff */
[----:B------:R-:W-:Y:S01]  /*143b0*/  BSSY B1, `(.L_x_1186) ;  /* 0x0000004000017945 */ /* 0x000fe20003800000 */
[----:B------:R-:W-:-:S04]  /*143c0*/  LEA R0, R20, UR46, 0x3 ;  /* 0x0000002e14007c11 */ /* 0x000fc8000f8e18ff */
[----:B------:R-:W3:Y:S02]  /*143d0*/  SYNCS.PHASECHK.TRANS64.TRYWAIT P0, [R0+URZ+0x28860], R5 ;  /* 0x02886005000075a7 */ /* 0x000ee4000800017f */
[----:B---3--:R-:W-:Y:S05]  /*143e0*/  @!P0 BRA `(.L_x_1187) ;  /* 0x0000003000c88947 */ /* 0x008fea0003800000 */
.L_x_1267:
[----:B------:R-:W-:Y:S05]  /*143f0*/  BSYNC B1 ;  /* 0x0000000000017941 */ /* 0x000fea0003800000 */
.L_x_1186:
        /* <DEDUP_REMOVED lines=8> */
[----:B------:R-:W0:Y:S02]  /*14480*/  SHFL.IDX PT, R14, R16, 0x1, 0x181f ;  /* 0x00381f00100e7f89 */ /* 0x000e2400000e0000 */
[----:B-1----:R-:W-:Y:S01]  /*14490*/  IMAD.X R5, RZ, RZ, R5, P0 ;  /* 0x000000ffff057224 */ /* 0x002fe200000e0605 */
[----:B------:R-:W-:-:S13]  /*144a0*/  ISETP.LT.OR P0, PT, R31, 0x1, P2 ;  /* 0x000000011f00780c */ /* 0x000fda0001701670 */
[----:B------:R-:W-:Y:S01]  /*144b0*/  LDGSTS.E.BYPASS.LTC128B.128 [R7+0x400], desc[UR48][R4.64], !P0 ;  /* 0x0040000004077fae */ /* 0x000fe2000c101d70 */
[----:B------:R-:W-:-:S13]  /*144c0*/  ISETP.LT.OR P0, PT, R31, 0x1, P1 ;  /* 0x000000011f00780c */ /* 0x000fda0000f01670 */
[----:B------:R1:W-:Y:S01]  /*144d0*/  LDGSTS.E.BYPASS.LTC128B.128 [R7+0x4400], desc[UR48][R4.64+0x80], !P0 ;  /* 0x0440008004077fae */ /* 0x0003e2000c101d70 */
[----:B0-----:R-:W-:-:S03]  /*144e0*/  IADD3 R12, P0, R14, R3, RZ ;  /* 0x000000030e0c7210 */ /* 0x001fc60007f1e0ff */
[----:B------:R-:W1:Y:S02]  /*144f0*/  SHFL.IDX PT, R14, R16, 0x2, 0x181f ;  /* 0x00581f00100e7f89 */ /* 0x000e6400000e0000 */
[----:B------:R-:W-:Y:S01]  /*14500*/  IMAD.X R13, RZ, RZ, R6, P0 ;  /* 0x000000ffff0d7224 */ /* 0x000fe200000e0606 */
[----:B------:R-:W-:Y:S01]  /*14510*/  ISETP.LT.OR P0, PT, R31, 0x11, P2 ;  /* 0x000000111f00780c */ /* 0x000fe20001701670 */
[----:B------:R-:W0:-:S12]  /*14520*/  SHFL.IDX PT, R6, R2, 0x2, 0x181f ;  /* 0x00581f0002067f89 */ /* 0x000e1800000e0000 */
[----:B------:R-:W-:Y:S01]  /*14530*/  LDGSTS.E.BYPASS.LTC128B.128 [R7+0xc00], desc[UR48][R12.64], !P0 ;  /* 0x00c000000c077fae */ /* 0x000fe2000c101d70 */
[----:B------:R-:W-:-:S13]  /*14540*/  ISETP.LT.OR P0, PT, R31, 0x11, P1 ;  /* 0x000000111f00780c */ /* 0x000fda0000f01670 */
[----:B------:R3:W-:Y:S01]  /*14550*/  LDGSTS.E.BYPASS.LTC128B.128 [R7+0x4c00], desc[UR48][R12.64+0x80], !P0 ;  /* 0x04c000800c077fae */ /* 0x0007e2000c101d70 */
[----:B-1----:R-:W-:-:S03]  /*14560*/  IADD3 R4, P0, R14, R3, RZ ;  /* 0x000000030e047210 */ /* 0x002fc60007f1e0ff */
[----:B------:R-:W3:Y:S02]  /*14570*/  SHFL.IDX PT, R14, R16, 0x3, 0x181f ;  /* 0x00781f00100e7f89 */ /* 0x000ee400000e0000 */
[----:B0-----:R-:W-:Y:S01]  /*14580*/  IMAD.X R5, RZ, RZ, R6, P0 ;  /* 0x000000ffff057224 */ /* 0x001fe200000e0606 */
[----:B------:R-:W-:Y:S01]  /*14590*/  ISETP.LT.OR P0, PT, R31, 0x21, P2 ;  /* 0x000000211f00780c */ /* 0x000fe20001701670 */
[----:B------:R-:W0:-:S12]  /*145a0*/  SHFL.IDX PT, R6, R2, 0x3, 0x181f ;  /* 0x00781f0002067f89 */ /* 0x000e1800000e0000 */
[----:B------:R-:W-:Y:S01]  /*145b0*/  LDGSTS.E.BYPASS.LTC128B.128 [R7+0x1400], desc[UR48][R4.64], !P0 ;  /* 0x0140000004077fae */ /* 0x000fe2000c101d70 */
[----:B------:R-:W-:-:S13]  /*145c0*/  ISETP.LT.OR P0, PT, R31, 0x21, P1 ;  /* 0x000000211f00780c */ /* 0x000fda0000f01670 */
[----:B------:R1:W-:Y:S01]  /*145d0*/  LDGSTS.E.BYPASS.LTC128B.128 [R7+0x5400], desc[UR48][R4.64+0x80], !P0 ;  /* 0x0540008004077fae */ /* 0x0003e2000c101d70 */
[----:B---3--:R-:W-:-:S03]  /*145e0*/  IADD3 R12, P0, R14, R3, RZ ;  /* 0x000000030e0c7210 */ /* 0x008fc60007f1e0ff */
[----:B------:R-:W1:Y:S02]  /*145f0*/  SHFL.IDX PT, R14, R16, 0x4, 0x181f ;  /* 0x00981f00100e7f89 */ /* 0x000e6400000e0000 */
[----:B0-----:R-:W-:Y:S01]  /*14600*/  IMAD.X R13, RZ, RZ, R6, P0 ;  /* 0x000000ffff0d7224 */ /* 0x001fe200000e0606 */
        /* <DEDUP_REMOVED lines=14> */
[----:B------:R-:W1:Y:S01]  /*146f0*/  SHFL.IDX PT, R14, R16, 0x6, 0x181f ;  /* 0x00d81f00100e7f89 */ /* 0x000e6200000e0000 */
[----:B0-----:R-:W-:Y:S02]  /*14700*/  IADD3.X R13, RZ, R6, RZ, P0, !PT ;  /* 0x00000006ff0d7210 */ /* 0x001fe400007fe4ff */
[----:B------:R-:W-:Y:S01]  /*14710*/  ISETP.LT.OR P0, PT, R31, 0x51, P2 ;  /* 0x000000511f00780c */ /* 0x000fe20001701670 */
[----:B------:R-:W0:-:S12]  /*14720*/  SHFL.IDX PT, R6, R2, 0x6, 0x181f ;  /* 0x00d81f0002067f89 */ /* 0x000e1800000e0000 */
[----:B------:R3:W-:Y:S01]  /*14730*/  LDGSTS.E.BYPASS.LTC128B.128 [R7+0x2c00], desc[UR48][R12.64], !P0 ;  /* 0x02c000000c077fae */ /* 0x0007e2000c101d70 */
[----:B------:R-:W-:-:S13]  /*14740*/  ISETP.LT.OR P0, PT, R31, 0x51, P1 ;  /* 0x000000511f00780c */ /* 0x000fda0000f01670 */
[----:B------:R3:W-:Y:S01]  /*14750*/  LDGSTS.E.BYPASS.LTC128B.128 [R7+0x6c00], desc[UR48][R12.64+0x80], !P0 ;  /* 0x06c000800c077fae */ /* 0x0007e2000c101d70 */
[----:B-1----:R-:W-:-:S03]  /*14760*/  IADD3 R4, P0, R14, R3, RZ ;  /* 0x000000030e047210 */ /* 0x002fc60007f1e0ff */
[----:B------:R3:W1:Y:S02]  /*14770*/  SHFL.IDX PT, R14, R16, 0x7, 0x181f ;  /* 0x00f81f00100e7f89 */ /* 0x00066400000e0000 */
[----:B0-----:R-:W-:Y:S01]  /*14780*/  IMAD.X R5, RZ, RZ, R6, P0 ;  /* 0x000000ffff057224 */ /* 0x001fe200000e0606 */
[----:B------:R-:W-:Y:S01]  /*14790*/  ISETP.LT.OR P0, PT, R31, 0x61, P2 ;  /* 0x000000611f00780c */ /* 0x000fe20001701670 */
[----:B------:R3:W4:-:S12]  /*147a0*/  SHFL.IDX PT, R6, R2, 0x7, 0x181f ;  /* 0x00f81f0002067f89 */ /* 0x00071800000e0000 */
[----:B------:R3:W-:Y:S01]  /*147b0*/  LDGSTS.E.BYPASS.LTC128B.128 [R7+0x3400], desc[UR48][R4.64], !P0 ;  /* 0x0340000004077fae */ /* 0x0007e2000c101d70 */
[----:B------:R-:W-:-:S13]  /*147c0*/  ISETP.LT.OR P0, PT, R31, 0x61, P1 ;  /* 0x000000611f00780c */ /* 0x000fda0000f01670 */
[----:B-1--4-:R3:W-:Y:S02]  /*147d0*/  LDGSTS.E.BYPASS.LTC128B.128 [R7+0x7400], desc[UR48][R4.64+0x80], !P0 ;  /* 0x0740008004077fae */ /* 0x0127e4000c101d70 */
.L_x_1285:
[----:B---3--:R-:W-:Y:S01]  /*147e0*/  IADD3 R2, P0, R14, R3, RZ ;  /* 0x000000030e027210 */ /* 0x008fe20007f1e0ff */
        /* <DEDUP_REMOVED lines=9> */
[C---:B------:R-:W-:Y:S02]  /*14880*/  IMAD.WIDE.U32 R4, R32.reuse, UR4, R4 ;  /* 0x0000000420047c25 */ /* 0x040fe4000f8e0004 */
[----:B------:R-:W-:Y:S01]  /*14890*/  @!PT LDS RZ, [RZ] ;  /* 0x00000000fffff984 */ /* 0x000fe20000000800 */
[----:B------:R-:W-:Y:S01]  /*148a0*/  @!PT LDS RZ, [RZ] ;  /* 0x00000000fffff984 */ /* 0x000fe20000000800 */
[----:B------:R-:W-:Y:S01]  /*148b0*/  @!PT LDS RZ, [RZ] ;  /* 0x00000000fffff984 */ /* 0x000fe20000000800 */
[----:B------:R0:W-:Y:S01]  /*148c0*/  LDGSTS.E.BYPASS.LTC128B.128 [R7+0x3c00], desc[UR48][R2.64], !P0 ;  /* 0x03c0000002077fae */ /* 0x0001e2000c101d70 */
[----:B------:R-:W-:Y:S01]  /*148d0*/  ISETP.LT.OR P0, PT, R31, 0x71, P1 ;  /* 0x000000711f00780c */ /* 0x000fe20000f01670 */
[----:B------:R-:W-:-:S04]  /*148e0*/  IMAD R33, R32, UR5, R33 ;  /* 0x0000000520217c24 */ /* 0x000fc8000f8e0221 */
[----:B------:R-:W-:-:S08]  /*148f0*/  IMAD.IADD R33, R5, 0x1, R33 ;  /* 0x0000000105217824 */ /* 0x000fd000078e0221 */
[----:B------:R0:W-:Y:S01]  /*14900*/  LDGSTS.E.BYPASS.LTC128B.128 [R7+0x7c00], desc[UR48][R2.64+0x80], !P0 ;  /* 0x07c0008002077fae */ /* 0x0001e2000c101d70 */
[----:B------:R-:W-:Y:S01]  /*14910*/  PLOP3.LUT P0, PT, PT, PT, PT, 0x80, 0x0 ;  /* 0x000000000000781c */ /* 0x000fe20003f0f070 */
[----:B------:R-:W-:-:S12]  /*14920*/  NOP ;  /* 0x0000000000007918 */ /* 0x000fd80000000000 */
.L_x_1189:
        /* <DEDUP_REMOVED lines=10> */
.L_x_1190:
        /* <DEDUP_REMOVED lines=14> */
[----:B------:R-:W-:Y:S01]  /*14ab0*/  LEA R16, P0, R4, UR6, 0x1 ;  /* 0x0000000604107c11 */ /* 0x000fe2000f8008ff */
[----:B------:R-:W-:-:S05]  /*14ac0*/  VIADD R3, R5, UR4 ;  /* 0x0000000405037c36 */ /* 0x000fca0008000000 */
[----:B------:R-:W-:Y:S02]  /*14ad0*/  LEA.HI.X R2, R4, UR7, R3, 0x1, P0 ;  /* 0x0000000704027c11 */ /* 0x000fe400080f0c03 */
[----:B------:R-:W-:-:S13]  /*14ae0*/  ISETP.GT.AND P0, PT, R22, UR52, PT ;  /* 0x0000003416007c0c */ /* 0x000fda000bf04270 */
[----:B-1----:R-:W-:Y:S05]  /*14af0*/  @P0 BRA `(.L_x_1191) ;  /* 0xfffffff000240947 */ /* 0x002fea000383ffff */
[----:B------:R-:W-:Y:S05]  /*14b00*/  BSYNC B0 ;  /* 0x0000000000007941 */ /* 0x000fea0003800000 */
.L_x_1178:
[----:B------:R-:W-:-:S13]  /*14b10*/  ISETP.NE.AND P0, PT, R18, 0x3, PT ;  /* 0x000000031200780c */ /* 0x000fda0003f05270 */
[----:B------:R-:W-:Y:S05]  /*14b20*/  @!P0 BRA `(.L_x_1192) ;  /* 0x0000000000048947 */ /* 0x000fea0003800000 */
[----:B------:R-:W-:Y:S01]  /*14b30*/  BPT.TRAP 0x1 ;  /* 0x000000040000795c */ /* 0x000fe20000300000 */
.L_x_1192:
[----:B0-----:R-:W-:Y:S01]  /*14b40*/  LEA R0, R10, UR46, 0x3 ;  /* 0x0000002e0a007c11 */ /* 0x001fe2000f8e18ff */
[----:B------:R-:W-:Y:S01]  /*14b50*/  IMAD.MOV.U32 R3, RZ, RZ, -0x80 ;  /* 0xffffff80ff037424 */ /* 0x000fe200078e00ff */
[----:B------:R-:W-:Y:S01]  /*14b60*/  SHF.L.U32 R5, R8, 0x1f, RZ ;  /* 0x0000001f08057819 */ /* 0x000fe200000006ff */
[----:B------:R-:W-:Y:S01]  /*14b70*/  BSSY B0, `(.L_x_1193) ;  /* 0x0000006000007945 */ /* 0x000fe20003800000 */
[----:B------:R-:W-:Y:S02]  /*14b80*/  IMAD R6, R10, 0x4000, R19 ;  /* 0x000040000a067824 */ /* 0x000fe400078e0213 */
[----:B------:R-:W0:Y:S01]  /*14b90*/  SYNCS.PHASECHK.TRANS64.TRYWAIT P0, [R0+URZ+0x28860], R5 ;  /* 0x02886005000075a7 */ /* 0x000e22000800017f */
[----:B------:R-:W-:-:S04]  /*14ba0*/  IMAD R3, R22, R3, UR50 ;  /* 0x0000003216037e24 */ /* 0x000fc8000f8e0203 */
[----:B------:R-:W-:Y:S01]  /*14bb0*/  IMAD.IADD R28, R3, 0x1, -R28 ;  /* 0x00000001031c7824 */ /* 0x000fe200078e0a1c */
[----:B0-----:R-:W-:Y:S06]  /*14bc0*/  @!P0 BRA `(.L_x_1194) ;  /* 0x0000003400988947 */ /* 0x001fec0003800000 */
.L_x_1286:
[----:B------:R-:W-:Y:S05]  /*14bd0*/  BSYNC B0 ;  /* 0x0000000000007941 */ /* 0x000fea0003800000 */
.L_x_1193:
[----:B------:R-:W-:-:S03]  /*14be0*/  UMOV UR4, 0xffffffff ;  /* 0xffffffff00047882 */ /* 0x000fc60000000000 */
[----:B------:R-:W-:Y:S05]  /*14bf0*/  BRA.DIV UR4, `(.L_x_1195) ;  /* 0x0000003604a07947 */ /* 0x000fea000b800000 */
[----:B0-----:R-:W0:Y:S01]  /*14c00*/  SHFL.IDX PT, R5, R2, RZ, 0x181f ;  /* 0x00181fff02057589 */ /* 0x001e2200000e0000 */
[----:B------:R-:W-:Y:S01]  /*14c10*/  ULDC UR4, c[0x0][0x2f4] ;  /* 0x0000bd0000047ab9 */ /* 0x000fe20000000800 */
[----:B------:R-:W-:Y:S02]  /*14c20*/  LEA R3, R6, UR46, 0x1 ;  /* 0x0000002e06037c11 */ /* 0x000fe4000f8e08ff */
[----:B------:R-:W1:Y:S01]  /*14c30*/  SHFL.IDX PT, R4, R16, RZ, 0x181f ;  /* 0x00181fff10047589 */ /* 0x000e6200000e0000 */
[----:B------:R-:W-:Y:S02]  /*14c40*/  ISETP.GE.AND P1, PT, R26, UR4, PT ;  /* 0x000000041a007c0c */ /* 0x000fe4000bf26270 */
[----:B------:R-:W-:Y:S01]  /*14c50*/  ISETP.GE.AND P0, PT, R25, UR4, PT ;  /* 0x0000000419007c0c */ /* 0x000fe2000bf06270 */
[----:B------:R-:W-:Y:S01]  /*14c60*/  SHFL.IDX PT, R19, R2, 0x1, 0x181f ;  /* 0x00381f0002137f89 */ /* 0x000fe200000e0000 */
[C---:B------:R-:W-:Y:S02]  /*14c70*/  ISETP.LT.OR P4, PT, R28.reuse, 0x1, P1 ;  /* 0x000000011c00780c */ /* 0x040fe40000f81670 */
[C---:B------:R-:W-:Y:S01]  /*14c80*/  ISETP.LT.OR P5, PT, R28.reuse, 0x1, P0 ;  /* 0x000000011c00780c */ /* 0x040fe200007a1670 */
[----:B------:R-:W3:Y:S01]  /*14c90*/  SHFL.IDX PT, R14, R16, 0x1, 0x181f ;  /* 0x00381f00100e7f89 */ /* 0x000ee200000e0000 */
[----:B------:R-:W-:-:S02]  /*14ca0*/  ISETP.LT.OR P2, PT, R28, 0x11, P1 ;  /* 0x000000111c00780c */ /* 0x000fc40000f41670 */
[----:B------:R-:W-:Y:S01]  /*14cb0*/  ISETP.LT.OR P3, PT, R28, 0x11, P0 ;  /* 0x000000111c00780c */ /* 0x000fe20000761670 */
[----:B------:R-:W-:Y:S04]  /*14cc0*/  SHFL.IDX PT, R23, R2, 0x2, 0x181f ;  /* 0x00581f0002177f89 */ /* 0x000fe800000e0000 */
[----:B------:R-:W4:Y:S01]  /*14cd0*/  SHFL.IDX PT, R22, R16, 0x2, 0x181f ;  /* 0x00581f0010167f89 */ /* 0x000f2200000e0000 */
[----:B0-----:R-:W-:-:S03]  /*14ce0*/  IMAD.MOV.U32 R7, RZ, RZ, R5 ;  /* 0x000000ffff077224 */ /* 0x001fc600078e0005 */
[----:B------:R-:W0:Y:S01]  /*14cf0*/  SHFL.IDX PT, R24, R16, 0x4, 0x181f ;  /* 0x00981f0010187f89 */ /* 0x000e2200000e0000 */
[----:B-1----:R-:W-:-:S03]  /*14d00*/  IMAD.MOV.U32 R6, RZ, RZ, R4 ;  /* 0x000000ffff067224 */ /* 0x002fc600078e0004 */
[----:B------:R-:W1:Y:S01]  /*14d10*/  SHFL.IDX PT, R9, R2, 0x4, 0x181f ;  /* 0x00981f0002097f89 */ /* 0x000e6200000e0000 */
[----:B------:R-:W-:-:S03]  /*14d20*/  IMAD.WIDE.U32 R6, R26, 0x2, R6 ;  /* 0x000000021a067825 */ /* 0x000fc600078e0006 */
[----:B------:R-:W-:Y:S01]  /*14d30*/  SHFL.IDX PT, R21, R2, 0x3, 0x181f ;  /* 0x00781f0002157f89 */ /* 0x000fe200000e0000 */
[----:B---3--:R-:W-:-:S03]  /*14d40*/  IMAD.MOV.U32 R4, RZ, RZ, R14 ;  /* 0x000000ffff047224 */ /* 0x008fc600078e000e */
[----:B------:R-:W3:Y:S01]  /*14d50*/  SHFL.IDX PT, R20, R16, 0x3, 0x181f ;  /* 0x00781f0010147f89 */ /* 0x000ee200000e0000 */
[----:B------:R-:W-:-:S03]  /*14d60*/  IMAD.MOV.U32 R5, RZ, RZ, R19 ;  /* 0x000000ffff057224 */ /* 0x000fc600078e0013 */
[----:B------:R-:W-:Y:S01]  /*14d70*/  LDGSTS.E.BYPASS.LTC128B.128 [R3+0x400], desc[UR48][R6.64], !P4 ;  /* 0x0040000006037fae */ /* 0x000fe2000e101d70 */
[----:B------:R-:W-:Y:S01]  /*14d80*/  ISETP.LT.OR P4, PT, R28, 0x21, P1 ;  /* 0x000000211c00780c */ /* 0x000fe20000f81670 */
[----:B------:R-:W-:Y:S02]  /*14d90*/  IMAD.WIDE.U32 R4, R26, 0x2, R4 ;  /* 0x000000021a047825 */ /* 0x000fe400078e0004 */
[----:B------:R5:W-:Y:S01]  /*14da0*/  LDGSTS.E.BYPASS.LTC128B.128 [R3+0x4400], desc[UR48][R6.64+0x80], !P5 ;  /* 0x0440008006037fae */ /* 0x000be2000e901d70 */
[----:B------:R-:W-:Y:S01]  /*14db0*/  ISETP.LT.OR P5, PT, R28, 0x21, P0 ;  /* 0x000000211c00780c */ /* 0x000fe200007a1670 */
[----:B----4-:R-:W-:Y:S02]  /*14dc0*/  IMAD.WIDE.U32 R22, R26, 0x2, R22 ;  /* 0x000000021a167825 */ /* 0x010fe400078e0016 */
[----:B------:R-:W5:Y:S01]  /*14dd0*/  SHFL.IDX PT, R19, R2, 0x5, 0x181f ;  /* 0x00b81f0002137f89 */ /* 0x000f6200000e0000 */
[----:B0-----:R-:W-:-:S03]  /*14de0*/  MOV R12, R24 ;  /* 0x00000018000c7202 */ /* 0x001fc60000000f00 */
[----:B------:R-:W0:Y:S01]  /*14df0*/  SHFL.IDX PT, R14, R16, 0x5, 0x181f ;  /* 0x00b81f00100e7f89 */ /* 0x000e2200000e0000 */
[----:B-1----:R-:W-:Y:S02]  /*14e00*/  IMAD.MOV.U32 R13, RZ, RZ, R9 ;  /* 0x000000ffff0d7224 */ /* 0x002fe400078e0009 */
[----:B------:R-:W-:Y:S01]  /*14e10*/  IMAD.MOV.U32 R9, RZ, RZ, RZ ;  /* 0x000000ffff097224 */ /* 0x000fe200078e00ff */
[----:B------:R-:W1:Y:S01]  /*14e20*/  SHFL.IDX PT, R25, R2, 0x6, 0x181f ;  /* 0x00d81f0002197f89 */ /* 0x000e6200000e0000 */
[----:B------:R-:W-:-:S03]  /*14e30*/  IMAD.WIDE.U32 R12, R26, 0x2, R12 ;  /* 0x000000021a0c7825 */ /* 0x000fc600078e000c */
[----:B------:R-:W4:Y:S01]  /*14e40*/  SHFL.IDX PT, R30, R16, 0x6, 0x181f ;  /* 0x00d81f00101e7f89 */ /* 0x000f2200000e0000 */
[----:B---3--:R-:W-:-:S03]  /*14e50*/  IMAD.WIDE.U32 R20, R26, 0x2, R20 ;  /* 0x000000021a147825 */ /* 0x008fc600078e0014 */
[----:B------:R-:W-:Y:S01]  /*14e60*/  LDGSTS.E.BYPASS.LTC128B.128 [R3+0xc00], desc[UR48][R4.64], !P2 ;  /* 0x00c0000004037fae */ /* 0x000fe2000d101d70 */
[----:B------:R-:W-:-:S03]  /*14e70*/  ISETP.LT.OR P2, PT, R28, 0x31, P1 ;  /* 0x000000311c00780c */ /* 0x000fc60000f41670 */
[----:B------:R1:W-:Y:S01]  /*14e80*/  LDGSTS.E.BYPASS.LTC128B.128 [R3+0x4c00], desc[UR48][R4.64+0x80], !P3 ;  /* 0x04c0008004037fae */ /* 0x0003e2000d901d70 */
[----:B------:R-:W-:-:S03]  /*14e90*/  ISETP.LT.OR P3, PT, R28, 0x31, P0 ;  /* 0x000000311c00780c */ /* 0x000fc60000761670 */
[----:B------:R3:W-:Y:S01]  /*14ea0*/  LDGSTS.E.BYPASS.LTC128B.128 [R3+0x1400], desc[UR48][R22.64], !P4 ;  /* 0x0140000016037fae */ /* 0x0007e2000e101d70 */
[C---:B------:R-:W-:Y:S01]  /*14eb0*/  ISETP.LT.OR P4, PT, R28.reuse, 0x41, P1 ;  /* 0x000000411c00780c */ /* 0x040fe20000f81670 */
[----:B-----5:R-:W-:Y:S02]  /*14ec0*/  IMAD.MOV.U32 R7, RZ, RZ, R19 ;  /* 0x000000ffff077224 */ /* 0x020fe400078e0013 */
[----:B------:R3:W-:Y:S01]  /*14ed0*/  LDGSTS.E.BYPASS.LTC128B.128 [R3+0x5400], desc[UR48][R22.64+0x80], !P5 ;  /* 0x0540008016037fae */ /* 0x0007e2000e901d70 */
[C---:B------:R-:W-:Y:S01]  /*14ee0*/  ISETP.LT.OR P5, PT, R28.reuse, 0x41, P0 ;  /* 0x000000411c00780c */ /* 0x040fe200007a1670 */
[----:B0-----:R-:W-:Y:S02]  /*14ef0*/  IMAD.MOV.U32 R6, RZ, RZ, R14 ;  /* 0x000000ffff067224 */ /* 0x001fe400078e000e */
[----:B------:R3:W-:Y:S01]  /*14f00*/  LDGSTS.E.BYPASS.LTC128B.128 [R3+0x1c00], desc[UR48][R20.64], !P2 ;  /* 0x01c0000014037fae */ /* 0x0007e2000d101d70 */
[----:B------:R-:W-:Y:S01]  /*14f10*/  ISETP.LT.OR P2, PT, R28, 0x51, P1 ;  /* 0x000000511c00780c */ /* 0x000fe20000f41670 */
[----:B-1----:R-:W-:-:S02]  /*14f20*/  IMAD.MOV.U32 R5, RZ, RZ, R25 ;  /* 0x000000ffff057224 */ /* 0x002fc400078e0019 */
[----:B------:R3:W-:Y:S01]  /*14f30*/  LDGSTS.E.BYPASS.LTC128B.128 [R3+0x5c00], desc[UR48][R20.64+0x80], !P3 ;  /* 0x05c0008014037fae */ /* 0x0007e2000d901d70 */
[C---:B------:R-:W-:Y:S01]  /*14f40*/  ISETP.LT.OR P3, PT, R28.reuse, 0x51, P0 ;  /* 0x000000511c00780c */ /* 0x040fe20000761670 */
[----:B----4-:R-:W-:Y:S02]  /*14f50*/  IMAD.MOV.U32 R4, RZ, RZ, R30 ;  /* 0x000000ffff047224 */ /* 0x010fe400078e001e */
[----:B------:R3:W-:Y:S01]  /*14f60*/  LDGSTS.E.BYPASS.LTC128B.128 [R3+0x2400], desc[UR48][R12.64], !P4 ;  /* 0x024000000c037fae */ /* 0x0007e2000e101d70 */
[----:B------:R-:W-:Y:S01]  /*14f70*/  ISETP.LT.OR P4, PT, R28, 0x61, P1 ;  /* 0x000000611c00780c */ /* 0x000fe20000f81670 */
[----:B------:R-:W-:Y:S02]  /*14f80*/  IMAD.WIDE.U32 R6, R26, 0x2, R6 ;  /* 0x000000021a067825 */ /* 0x000fe400078e0006 */
[----:B------:R3:W-:Y:S01]  /*14f90*/  LDGSTS.E.BYPASS.LTC128B.128 [R3+0x6400], desc[UR48][R12.64+0x80], !P5 ;  /* 0x064000800c037fae */ /* 0x0007e2000e901d70 */
[----:B------:R-:W-:Y:S01]  /*14fa0*/  ISETP.LT.OR P5, PT, R28, 0x61, P0 ;  /* 0x000000611c00780c */ /* 0x000fe200007a1670 */
[----:B------:R-:W-:-:S02]  /*14fb0*/  IMAD.WIDE.U32 R4, R26, 0x2, R4 ;  /* 0x000000021a047825 */ /* 0x000fc400078e0004 */
[----:B------:R3:W-:Y:S04]  /*14fc0*/  LDGSTS.E.BYPASS.LTC128B.128 [R3+0x2c00], desc[UR48][R6.64], !P2 ;  /* 0x02c0000006037fae */ /* 0x0007e8000d101d70 */
[----:B------:R3:W-:Y:S04]  /*14fd0*/  LDGSTS.E.BYPASS.LTC128B.128 [R3+0x6c00], desc[UR48][R6.64+0x80], !P3 ;  /* 0x06c0008006037fae */ /* 0x0007e8000d901d70 */
[----:B------:R3:W-:Y:S04]  /*14fe0*/  LDGSTS.E.BYPASS.LTC128B.128 [R3+0x3400], desc[UR48][R4.64], !P4 ;  /* 0x0340000004037fae */ /* 0x0007e8000e101d70 */
[----:B------:R-:W0:Y:S04]  /*14ff0*/  SHFL.IDX PT, R2, R2, 0x7, 0x181f ;  /* 0x00f81f0002027f89 */ /* 0x000e2800000e0000 */
[----:B------:R3:W1:Y:S04]  /*15000*/  SHFL.IDX PT, R14, R16, 0x7, 0x181f ;  /* 0x00f81f00100e7f89 */ /* 0x00066800000e0000 */
[----:B------:R3:W-:Y:S02]  /*15010*/  LDGSTS.E.BYPASS.LTC128B.128 [R3+0x7400], desc[UR48][R4.64+0x80], !P5 ;  /* 0x0740008004037fae */ /* 0x0007e4000e901d70 */
.L_x_1304:
[C---:B------:R-:W-:Y:S01]  /*15020*/  ISETP.LT.OR P1, PT, R28.reuse, 0x71, P1 ;  /* 0x000000711c00780c */ /* 0x040fe20000f21670 */
[----:B-1-3--:R-:W-:Y:S01]  /*15030*/  IMAD.MOV.U32 R4, RZ, RZ, R14 ;  /* 0x000000ffff047224 */ /* 0x00afe200078e000e */
[----:B------:R-:W-:Y:S01]  /*15040*/  ISETP.LT.OR P0, PT, R28, 0x71, P0 ;  /* 0x000000711c00780c */ /* 0x000fe20000701670 */
[----:B0-----:R-:W-:Y:S02]  /*15050*/  IMAD.MOV.U32 R5, RZ, RZ, R2 ;  /* 0x000000ffff057224 */ /* 0x001fe400078e0002 */
[----:B------:R-:W-:-:S08]  /*15060*/  IMAD.WIDE.U32 R4, R26, 0x2, R4 ;  /* 0x000000021a047825 */ /* 0x000fd000078e0004 */
[----:B------:R-:W-:Y:S01]  /*15070*/  @!PT LDS RZ, [RZ] ;  /* 0x00000000fffff984 */ /* 0x000fe20000000800 */
[----:B------:R-:W-:Y:S01]  /*15080*/  @!PT LDS RZ, [RZ] ;  /* 0x00000000fffff984 */ /* 0x000fe20000000800 */
[----:B------:R-:W-:Y:S01]  /*15090*/  @!PT LDS RZ, [RZ] ;  /* 0x00000000fffff984 */ /* 0x000fe20000000800 */
[----:B------:R0:W-:Y:S04]  /*150a0*/  LDGSTS.E.BYPASS.LTC128B.128 [R3+0x3c00], desc[UR48][R4.64], !P1 ;  /* 0x03c0000004037fae */ /* 0x0001e8000c901d70 */
[----:B------:R0:W-:Y:S01]  /*150b0*/  LDGSTS.E.BYPASS.LTC128B.128 [R3+0x7c00], desc[UR48][R4.64+0x80], !P0 ;  /* 0x07c0008004037fae */ /* 0x0001e2000c101d70 */
[----:B------:R-:W-:Y:S01]  /*150c0*/  PLOP3.LUT P0, PT, PT, PT, PT, 0x80, 0x0 ;  /* 0x000000000000781c */ /* 0x000fe20003f0f070 */
[----:B------:R-:W-:-:S12]  /*150d0*/  NOP ;  /* 0x0000000000007918 */ /* 0x000fd80000000000 */
.L_x_1196:
        /* <DEDUP_REMOVED lines=10> */
.L_x_1197:
[----:B------:R1:W-:Y:S02]  /*15180*/  SYNCS.ARRIVE.TRANS64.A1T0 RZ, [R0+URZ+0x28850], RZ ;  /* 0x028850ff00ff79a7 */ /* 0x0003e4000810003f */
[----:B-1----:R-:W-:-:S05]  /*15190*/  VIADD R0, R10, 0x1 ;  /* 0x000000010a007836 */ /* 0x002fca0000000000 */
[----:B------:R-:W-:-:S04]  /*151a0*/  ISETP.NE.AND P0, PT, R0, 0x2, PT ;  /* 0x000000020000780c */ /* 0x000fc80003f05270 */
[----:B0-----:R-:W-:Y:S02]  /*151b0*/  SEL R3, RZ, 0x1, P0 ;  /* 0x00000001ff037807 */ /* 0x001fe40000000000 */
[----:B------:R-:W-:Y:S02]  /*151c0*/  SEL R0, R0, RZ, P0 ;  /* 0x000000ff00007207 */ /* 0x000fe40000000000 */
[----:B------:R-:W-:-:S07]  /*151d0*/  LOP3.LUT R8, R8, R3, RZ, 0x3c, !PT ;  /* 0x0000000308087212 */ /* 0x000fce00078e3cff */
.L_x_1157:
[----:B------:R-:W0:Y:S01]  /*151e0*/  S2R R3, SR_CgaCtaId ;  /* 0x0000000000037919 */ /* 0x000e220000008800 */
[----:B------:R-:W-:Y:S02]  /*151f0*/  MOV R2, 0x400 ;  /* 0x0000040000027802 */ /* 0x000fe40000000f00 */
[----:B------:R-:W-:Y:S02]  /*15200*/  SHF.L.U32 R9, R9, 0x1f, RZ ;  /* 0x0000001f09097819 */ /* 0x000fe400000006ff */
[----:B0-----:R-:W-:-:S04]  /*15210*/  LEA R7, R3, R2, 0x18 ;  /* 0x0000000203077211 */ /* 0x001fc800078ec0ff */
[----:B------:R-:W0:Y:S02]  /*15220*/  SYNCS.PHASECHK.TRANS64.TRYWAIT P0, [R7+URZ+0x28820], R9 ;  /* 0x02882009070075a7 */ /* 0x000e24000800017f */
[----:B0-----:R-:W-:Y:S05]  /*15230*/  @!P0 BRA `(.L_x_1198) ;  /* 0x0000003800a88947 */ /* 0x001fea0003800000 */
.L_x_1305:
[----:B------:R-:W-:-:S03]  /*15240*/  UMOV UR4, 0xffffffff ;  /* 0xffffffff00047882 */ /* 0x000fc60000000000 */
[----:B------:R-:W-:Y:S05]  /*15250*/  BRA.DIV UR4, `(.L_x_1199) ;  /* 0x0000003a04b47947 */ /* 0x000fea000b800000 */
[----:B------:R1:W3:Y:S02]  /*15260*/  SHFL.IDX PT, R14, R17, RZ, 0x1f ;  /* 0x00001fff110e7589 */ /* 0x0002e400000e0000 */
.L_x_1308:
[----:B---3--:R-:W-:-:S13]  /*15270*/  ISETP.NE.AND P0, PT, R14, RZ, PT ;  /* 0x000000ff0e00720c */ /* 0x008fda0003f05270 */
[----:B------:R-:W-:Y:S05]  /*15280*/  @P0 BRA `(.L_x_1065) ;  /* 0x0000000000880947 */ /* 0x000fea0003800000 */
[----:B------:R-:W-:-:S03]  /*15290*/  UMOV UR4, 0xffffffff ;  /* 0xffffffff00047882 */ /* 0x000fc60000000000 */
[----:B------:R-:W-:Y:S05]  /*152a0*/  BRA.DIV UR4, `(.L_x_1200) ;  /* 0x0000003a04c87947 */ /* 0x000fea000b800000 */
[----:B------:R-:W-:-:S13]  /*152b0*/  ELECT P6, URZ, PT ;  /* 0x00000000003f782f */ /* 0x000fda00038c0000 */
.L_x_1311:
[----:B------:R-:W-:Y:S05]  /*152c0*/  @!P6 BRA `(.L_x_1065) ;  /* 0x000000000078e947 */ /* 0x000fea0003800000 */
[----:B------:R-:W-:-:S06]  /*152d0*/  ULOP3.LUT UR4, UR36, 0x2, URZ, 0xfc, !UPT ;  /* 0x0000000224047892 */ /* 0x000fcc000f8efc3f */
[----:B------:R-:W-:-:S04]  /*152e0*/  MOV R2, UR4 ;  /* 0x0000000400027c02 */ /* 0x000fc80008000f00 */
[----:B------:R-:W-:-:S13]  /*152f0*/  ISETP.NE.AND P0, PT, R2, 0x3, PT ;  /* 0x000000030200780c */ /* 0x000fda0003f05270 */
[----:B------:R-:W-:Y:S05]  /*15300*/  @!P0 BRA `(.L_x_1201) ;  /* 0x0000000000048947 */ /* 0x000fea0003800000 */
[----:B------:R-:W-:Y:S01]  /*15310*/  BPT.TRAP 0x1 ;  /* 0x000000040000795c */ /* 0x000fe20000300000 */
.L_x_1201:
[----:B------:R-:W-:Y:S01]  /*15320*/  IMAD R5, R0, 0x8, R7 ;  /* 0x0000000800057824 */ /* 0x000fe200078e0207 */
[----:B------:R-:W-:Y:S01]  /*15330*/  SHF.L.U32 R2, R8, 0x1f, RZ ;  /* 0x0000001f08027819 */ /* 0x000fe200000006ff */
[----:B------:R-:W-:-:S03]  /*15340*/  VIADD R0, R0, 0x1 ;  /* 0x0000000100007836 */ /* 0x000fc60000000000 */
[----:B------:R-:W3:Y:S02]  /*15350*/  SYNCS.PHASECHK.TRANS64.TRYWAIT P1, [R5+URZ+0x28840], R2 ;  /* 0x02884002050075a7 */ /* 0x000ee4000802017f */
[----:B------:R-:W-:-:S04]  /*15360*/  ISETP.NE.AND P2, PT, R0, 0x2, PT ;  /* 0x000000020000780c */ /* 0x000fc80003f45270 */
[----:B------:R-:W-:Y:S01]  /*15370*/  SEL R3, RZ, 0x1, P2 ;  /* 0x00000001ff037807 */ /* 0x000fe20001000000 */
[----:B---3--:R-:W-:Y:S08]  /*15380*/  @!P1 BRA `(.L_x_1202) ;  /* 0x0000003800b09947 */ /* 0x008ff00003800000 */
.L_x_1312:
[----:B------:R-:W-:Y:S02]  /*15390*/  SEL R0, R0, RZ, P2 ;  /* 0x000000ff00007207 */ /* 0x000fe40001000000 */
[----:B------:R-:W-:Y:S01]  /*153a0*/  LOP3.LUT R3, R8, R3, RZ, 0x3c, !PT ;  /* 0x0000000308037212 */ /* 0x000fe200078e3cff */
[----:B------:R-:W-:Y:S06]  /*153b0*/  @!P0 BRA `(.L_x_1203) ;  /* 0x0000000000048947 */ /* 0x000fec0003800000 */
[----:B------:R-:W-:Y:S01]  /*153c0*/  BPT.TRAP 0x1 ;  /* 0x000000040000795c */ /* 0x000fe20000300000 */
.L_x_1203:
[----:B0-----:R-:W-:Y:S01]  /*153d0*/  IMAD R7, R0, 0x8, R7 ;  /* 0x0000000800077824 */ /* 0x001fe200078e0207 */
[----:B------:R-:W-:-:S04]  /*153e0*/  SHF.L.U32 R0, R3, 0x1f, RZ ;  /* 0x0000001f03007819 */ /* 0x000fc800000006ff */
[----:B------:R-:W0:Y:S02]  /*153f0*/  SYNCS.PHASECHK.TRANS64.TRYWAIT P1, [R7+URZ+0x28840], R0 ;  /* 0x02884000070075a7 */ /* 0x000e24000802017f */
[----:B0-----:R-:W-:Y:S05]  /*15400*/  @!P1 BRA `(.L_x_1204) ;  /* 0x0000003800a49947 */ /* 0x001fea0003800000 */
.L_x_1313:
[----:B------:R-:W-:Y:S05]  /*15410*/  @!P0 BRA `(.L_x_1205) ;  /* 0x0000000000048947 */ /* 0x000fea0003800000 */
[----:B------:R-:W-:Y:S01]  /*15420*/  BPT.TRAP 0x1 ;  /* 0x000000040000795c */ /* 0x000fe20000300000 */
.L_x_1205:
[----:B------:R-:W4:Y:S02]  /*15430*/  SYNCS.PHASECHK.TRANS64.TRYWAIT P1, [R5+URZ+0x28860], R2 ;  /* 0x02886002050075a7 */ /* 0x000f24000802017f */
[----:B----4-:R-:W-:Y:S05]  /*15440*/  @!P1 BRA `(.L_x_1206) ;  /* 0x0000003800a89947 */ /* 0x010fea0003800000 */
.L_x_1314:
[----:B------:R-:W-:Y:S05]  /*15450*/  @!P0 BRA `(.L_x_1207) ;  /* 0x0000000000048947 */ /* 0x000fea0003800000 */
[----:B------:R-:W-:Y:S01]  /*15460*/  BPT.TRAP 0x1 ;  /* 0x000000040000795c */ /* 0x000fe20000300000 */
.L_x_1207:
[----:B------:R0:W0:Y:S02]  /*15470*/  SYNCS.PHASECHK.TRANS64.TRYWAIT P0, [R7+URZ+0x28860], R0 ;  /* 0x02886000070075a7 */ /* 0x000024000800017f */
[----:B0-----:R-:W-:Y:S05]  /*15480*/  @!P0 NANOSLEEP.SYNCS 0x989680 ;  /* 0x009896800000895d */ /* 0x001fea0003900000 */
[----:B------:R-:W0:Y:S02]  /*15490*/  @!P0 SYNCS.PHASECHK.TRANS64 P0, [R7+URZ+0x28860], R0 ;  /* 0x02886000070085a7 */ /* 0x000e24000800007f */
[----:B0-----:R-:W-:Y:S05]  /*154a0*/  @!P0 BRA `(.L_x_1207) ;  /* 0xfffffffc00f08947 */ /* 0x001fea000383ffff */
.L_x_1065:
[----:B------:R-:W-:Y:S05]  /*154b0*/  BSYNC B6 ;  /* 0x0000000000067941 */ /* 0x000fea0003800000 */
.L_x_1062:
[----:B------:R-:W-:Y:S05]  /*154c0*/  EXIT ;  /* 0x000000000000794d */ /* 0x000fea0003800000 */
.L_x_1075:
[----:B0-----:R-:W-:-:S04]  /*154d0*/  IMAD.U32 R3, RZ, RZ, UR40 ;  /* 0x00000028ff037e24 */ /* 0x001fc8000f8e00ff */
[----:B------:R0:W1:Y:S03]  /*154e0*/  SYNCS.PHASECHK.TRANS64.TRYWAIT P0, [R3+URZ+0x28800], R0 ;  /* 0x02880000030075a7 */ /* 0x000066000800017f */
[----:B-1----:R-:W-:Y:S05]  /*154f0*/  @!P0 NANOSLEEP.SYNCS 0x989680 ;  /* 0x009896800000895d */ /* 0x002fea0003900000 */
[----:B------:R-:W1:Y:S02]  /*15500*/  @!P0 SYNCS.PHASECHK.TRANS64 P0, [R3+URZ+0x28800], R0 ;  /* 0x02880000030085a7 */ /* 0x000e64000800007f */
[----:B-1----:R-:W-:Y:S05]  /*15510*/  @!P0 BRA `(.L_x_1075) ;  /* 0xfffffffc00ec8947 */ /* 0x002fea000383ffff */
[----:B------:R-:W-:Y:S05]  /*15520*/  BRA `(.L_x_1208) ;  /* 0xfffffec000787947 */ /* 0x000fea000383ffff */
.L_x_1079:
[----:B-1----:R-:W-:-:S04]  /*15530*/  IMAD.U32 R3, RZ, RZ, UR40 ;  /* 0x00000028ff037e24 */ /* 0x002fc8000f8e00ff */
[----:B------:R1:W2:Y:S03]  /*15540*/  SYNCS.PHASECHK.TRANS64.TRYWAIT P1, [R3+URZ+0x28830], R0 ;  /* 0x02883000030075a7 */ /* 0x0002a6000802017f */
[----:B--2---:R-:W-:Y:S05]  /*15550*/  @!P1 NANOSLEEP.SYNCS 0x989680 ;  /* 0x009896800000995d */ /* 0x004fea0003900000 */
[----:B------:R-:W2:Y:S02]  /*15560*/  @!P1 SYNCS.PHASECHK.TRANS64 P1, [R3+URZ+0x28830], R0 ;  /* 0x02883000030095a7 */ /* 0x000ea4000802007f */
[----:B--2---:R-:W-:Y:S05]  /*15570*/  @!P1 BRA `(.L_x_1079) ;  /* 0xfffffffc00ec9947 */ /* 0x004fea000383ffff */
[----:B------:R-:W-:Y:S05]  /*15580*/  BRA `(.L_x_1078) ;  /* 0xfffffec000947947 */ /* 0x000fea000383ffff */
.L_x_1096:
[----:B-1----:R-:W-:-:S04]  /*15590*/  IMAD.U32 R9, RZ, RZ, UR6 ;  /* 0x00000006ff097e24 */ /* 0x002fc8000f8e00ff */
[----:B------:R1:W2:Y:S03]  /*155a0*/  SYNCS.PHASECHK.TRANS64.TRYWAIT P1, [R9+URZ+0x28830], R8 ;  /* 0x02883008090075a7 */ /* 0x0002a6000802017f */
[----:B--2---:R-:W-:Y:S05]  /*155b0*/  @!P1 NANOSLEEP.SYNCS 0x989680 ;  /* 0x009896800000995d */ /* 0x004fea0003900000 */
[----:B------:R-:W2:Y:S02]  /*155c0*/  @!P1 SYNCS.PHASECHK.TRANS64 P1, [R9+URZ+0x28830], R8 ;  /* 0x02883008090095a7 */ /* 0x000ea4000802007f */
[----:B--2---:R-:W-:Y:S05]  /*155d0*/  @!P1 BRA `(.L_x_1096) ;  /* 0xfffffffc00ec9947 */ /* 0x004fea000383ffff */
[----:B------:R-:W-:Y:S05]  /*155e0*/  BRA `(.L_x_1093) ;  /* 0xfffffefc00f87947 */ /* 0x000fea000383ffff */
.L_x_1100:
[----:B-1----:R-:W-:-:S04]  /*155f0*/  IMAD.U32 R9, RZ, RZ, UR6 ;  /* 0x00000006ff097e24 */ /* 0x002fc8000f8e00ff */
[----:B------:R1:W2:Y:S03]  /*15600*/  SYNCS.PHASECHK.TRANS64.TRYWAIT P1, [R9+URZ+0x28850], R8 ;  /* 0x02885008090075a7 */ /* 0x0002a6000802017f */
[----:B--2---:R-:W-:Y:S05]  /*15610*/  @!P1 NANOSLEEP.SYNCS 0x989680 ;  /* 0x009896800000995d */ /* 0x004fea0003900000 */
[----:B------:R-:W2:Y:S02]  /*15620*/  @!P1 SYNCS.PHASECHK.TRANS64 P1, [R9+URZ+0x28850], R8 ;  /* 0x02885008090095a7 */ /* 0x000ea4000802007f */
[----:B--2---:R-:W-:Y:S05]  /*15630*/  @!P1 BRA `(.L_x_1100) ;  /* 0xfffffffc00ec9947 */ /* 0x004fea000383ffff */
[----:B------:R-:W-:Y:S05]  /*15640*/  BRA `(.L_x_1097) ;  /* 0xffffff0000cc7947 */ /* 0x000fea000383ffff */
.L_x_1119:
[----:B-1----:R-:W-:-:S04]  /*15650*/  IMAD.U32 R10, RZ, RZ, UR6 ;  /* 0x00000006ff0a7e24 */ /* 0x002fc8000f8e00ff */
[----:B------:R1:W2:Y:S03]  /*15660*/  SYNCS.PHASECHK.TRANS64.TRYWAIT P1, [R10+URZ+0x28830], R9 ;  /* 0x028830090a0075a7 */ /* 0x0002a6000802017f */
[----:B--2---:R-:W-:Y:S05]  /*15670*/  @!P1 NANOSLEEP.SYNCS 0x989680 ;  /* 0x009896800000995d */ /* 0x004fea0003900000 */
[----:B------:R-:W2:Y:S02]  /*15680*/  @!P1 SYNCS.PHASECHK.TRANS64 P1, [R10+URZ+0x28830], R9 ;  /* 0x028830090a0095a7 */ /* 0x000ea4000802007f */
[----:B--2---:R-:W-:Y:S05]  /*15690*/  @!P1 BRA `(.L_x_1119) ;  /* 0xfffffffc00ec9947 */ /* 0x004fea000383ffff */
[----:B------:R-:W-:Y:S05]  /*156a0*/  BRA `(.L_x_1116) ;  /* 0xffffff3800d87947 */ /* 0x000fea000383ffff */
.L_x_1123:
[----:B-1----:R-:W-:-:S04]  /*156b0*/  IMAD.U32 R10, RZ, RZ, UR6 ;  /* 0x00000006ff0a7e24 */ /* 0x002fc8000f8e00ff */
[----:B------:R1:W2:Y:S03]  /*156c0*/  SYNCS.PHASECHK.TRANS64.TRYWAIT P1, [R10+URZ+0x28850], R9 ;  /* 0x028850090a0075a7 */ /* 0x0002a6000802017f */
[----:B--2---:R-:W-:Y:S05]  /*156d0*/  @!P1 NANOSLEEP.SYNCS 0x989680 ;  /* 0x009896800000995d */ /* 0x004fea0003900000 */
[----:B------:R-:W2:Y:S02]  /*156e0*/  @!P1 SYNCS.PHASECHK.TRANS64 P1, [R10+URZ+0x28850], R9 ;  /* 0x028850090a0095a7 */ /* 0x000ea4000802007f */
[----:B--2---:R-:W-:Y:S05]  /*156f0*/  @!P1 BRA `(.L_x_1123) ;  /* 0xfffffffc00ec9947 */ /* 0x004fea000383ffff */
[----:B------:R-:W-:Y:S05]  /*15700*/  BRA `(.L_x_1120) ;  /* 0xffffff3c00ac7947 */ /* 0x000fea000383ffff */
.L_x_1131:
[----:B-1----:R-:W-:-:S04]  /*15710*/  MOV R10, UR6 ;  /* 0x00000006000a7c02 */ /* 0x002fc80008000f00 */
[----:B------:R1:W2:Y:S03]  /*15720*/  SYNCS.PHASECHK.TRANS64.TRYWAIT P1, [R10+URZ+0x28830], R9 ;  /* 0x028830090a0075a7 */ /* 0x0002a6000802017f */
[----:B--2---:R-:W-:Y:S05]  /*15730*/  @!P1 NANOSLEEP.SYNCS 0x989680 ;  /* 0x009896800000995d */ /* 0x004fea0003900000 */
[----:B------:R-:W2:Y:S02]  /*15740*/  @!P1 SYNCS.PHASECHK.TRANS64 P1, [R10+URZ+0x28830], R9 ;  /* 0x028830090a0095a7 */ /* 0x000ea4000802007f */
[----:B--2---:R-:W-:Y:S05]  /*15750*/  @!P1 BRA `(.L_x_1131) ;  /* 0xfffffffc00ec9947 */ /* 0x004fea000383ffff */
[----:B------:R-:W-:Y:S05]  /*15760*/  BRA `(.L_x_1128) ;  /* 0xffffff6000e07947 */ /* 0x000fea000383ffff */
.L_x_1135:
[----:B-1----:R-:W-:-:S04]  /*15770*/  IMAD.U32 R10, RZ, RZ, UR6 ;  /* 0x00000006ff0a7e24 */ /* 0x002fc8000f8e00ff */
[----:B------:R1:W2:Y:S03]  /*15780*/  SYNCS.PHASECHK.TRANS64.TRYWAIT P1, [R10+URZ+0x28850], R9 ;  /* 0x028850090a0075a7 */ /* 0x0002a6000802017f */
[----:B--2---:R-:W-:Y:S05]  /*15790*/  @!P1 NANOSLEEP.SYNCS 0x989680 ;  /* 0x009896800000995d */ /* 0x004fea0003900000 */
[----:B------:R-:W2:Y:S02]  /*157a0*/  @!P1 SYNCS.PHASECHK.TRANS64 P1, [R10+URZ+0x28850], R9 ;  /* 0x028850090a0095a7 */ /* 0x000ea4000802007f */
[----:B--2---:R-:W-:Y:S05]  /*157b0*/  @!P1 BRA `(.L_x_1135) ;  /* 0xfffffffc00ec9947 */ /* 0x004fea000383ffff */
[----:B------:R-:W-:Y:S05]  /*157c0*/  BRA `(.L_x_1132) ;  /* 0xffffff6400a47947 */ /* 0x000fea000383ffff */
.L_x_1150:
[----:B-1----:R-:W-:-:S04]  /*157d0*/  IMAD.U32 R3, RZ, RZ, UR5 ;  /* 0x00000005ff037e24 */ /* 0x002fc8000f8e00ff */
[----:B------:R1:W3:Y:S03]  /*157e0*/  SYNCS.PHASECHK.TRANS64.TRYWAIT P1, [R3+URZ+0x28850], R0 ;  /* 0x02885000030075a7 */ /* 0x0002e6000802017f */
[----:B---3--:R-:W-:Y:S05]  /*157f0*/  @!P1 NANOSLEEP.SYNCS 0x989680 ;  /* 0x009896800000995d */ /* 0x008fea0003900000 */
[----:B------:R-:W3:Y:S02]  /*15800*/  @!P1 SYNCS.PHASECHK.TRANS64 P1, [R3+URZ+0x28850], R0 ;  /* 0x02885000030095a7 */ /* 0x000ee4000802007f */
[----:B---3--:R-:W-:Y:S05]  /*15810*/  @!P1 BRA `(.L_x_1150) ;  /* 0xfffffffc00ec9947 */ /* 0x008fea000383ffff */
[----:B------:R-:W-:Y:S05]  /*15820*/  BRA `(.L_x_1149) ;  /* 0xffffff9800c47947 */ /* 0x000fea000383ffff */
.L_x_1168:
[----:B------:R-:W-:Y:S02]  /*15830*/  IMAD.MOV.U32 R13, RZ, RZ, R17 ;  /* 0x000000ffff0d7224 */ /* 0x000fe400078e0011 */
[----:B------:R-:W-:Y:S02]  /*15840*/  IMAD.MOV.U32 R12, RZ, RZ, RZ ;  /* 0x000000ffff0c7224 */ /* 0x000fe400078e00ff */
[----:B------:R-:W-:Y:S02]  /*15850*/  IMAD.MOV.U32 R11, RZ, RZ, 0x1f ;  /* 0x0000001fff0b7424 */ /* 0x000fe400078e00ff */
[----:B------:R-:W-:-:S07]  /*15860*/  IMAD.MOV.U32 R15, RZ, RZ, -0x1 ;  /* 0xffffffffff0f7424 */ /* 0x000fce00078e00ff */
[----:B-----5:R-:W-:Y:S05]  /*15870*/  WARPSYNC.COLLECTIVE R15, `(.L_x_1209) ;  /* 0x000000000f087348 */ /* 0x020fea0003c00000 */
[----:B------:R0:W1:Y:S02]  /*15880*/  SHFL.IDX P6, R14, R13, R12, R11 ;  /* 0x0000000c0d0e7389 */ /* 0x00006400000c000b */
[----:B01---5:R-:W-:Y:S01]  /*15890*/  ENDCOLLECTIVE ;  /* 0x000000000000791b */ /* 0x023fe20003800000 */
.L_x_1209:
[----:B------:R-:W-:Y:S05]  /*158a0*/  BRA `(.L_x_1210) ;  /* 0xffffffcc00807947 */ /* 0x000fea000383ffff */
.L_x_1170:
[----:B0-----:R-:W-:-:S04]  /*158b0*/  IMAD.U32 R10, RZ, RZ, UR46 ;  /* 0x0000002eff0a7e24 */ /* 0x001fc8000f8e00ff */
[----:B------:R0:W1:Y:S03]  /*158c0*/  SYNCS.PHASECHK.TRANS64.TRYWAIT P0, [R10+URZ+0x28840], R9 ;  /* 0x028840090a0075a7 */ /* 0x000066000800017f */
[----:B-1----:R-:W-:Y:S05]  /*158d0*/  @!P0 NANOSLEEP.SYNCS 0x989680 ;  /* 0x009896800000895d */ /* 0x002fea0003900000 */
[----:B------:R-:W1:Y:S02]  /*158e0*/  @!P0 SYNCS.PHASECHK.TRANS64 P0, [R10+URZ+0x28840], R9 ;  /* 0x028840090a0085a7 */ /* 0x000e64000800007f */
[----:B-1----:R-:W-:Y:S05]  /*158f0*/  @!P0 BRA `(.L_x_1170) ;  /* 0xfffffffc00ec8947 */ /* 0x002fea000383ffff */
[----:B------:R-:W-:Y:S05]  /*15900*/  BRA `(.L_x_1211) ;  /* 0xffffffcc00fc7947 */ /* 0x000fea000383ffff */
.L_x_1171:
        /* <DEDUP_REMOVED lines=8> */
.L_x_1213:
[----:B------:R-:W-:Y:S05]  /*15990*/  BSYNC B0 ;  /* 0x0000000000007941 */ /* 0x000fea0003800000 */
.L_x_1212:
[----:B------:R-:W-:Y:S01]  /*159a0*/  IMAD.MOV.U32 R13, RZ, RZ, R0 ;  /* 0x000000ffff0d7224 */ /* 0x000fe200078e0000 */
[----:B------:R-:W-:Y:S01]  /*159b0*/  @P0 LEA R9, R19, UR46, 0x1 ;  /* 0x0000002e13090c11 */ /* 0x000fe2000f8e08ff */
[----:B------:R-:W-:Y:S02]  /*159c0*/  IMAD.MOV.U32 R12, RZ, RZ, RZ ;  /* 0x000000ffff0c7224 */ /* 0x000fe400078e00ff */
[----:B------:R-:W-:Y:S02]  /*159d0*/  IMAD.MOV.U32 R11, RZ, RZ, 0x181f ;  /* 0x0000181fff0b7424 */ /* 0x000fe400078e00ff */
[----:B------:R-:W-:Y:S02]  /*159e0*/  IMAD.MOV.U32 R15, RZ, RZ, -0x1 ;  /* 0xffffffffff0f7424 */ /* 0x000fe400078e00ff */
[----:B------:R-:W-:-:S07]  /*159f0*/  IMAD.MOV.U32 R5, RZ, RZ, R14 ;  /* 0x000000ffff057224 */ /* 0x000fce00078e000e */
[----:B------:R-:W-:Y:S05]  /*15a00*/  WARPSYNC.COLLECTIVE R15, `(.L_x_1214) ;  /* 0x000000000f087348 */ /* 0x000fea0003c00000 */
[----:B------:R0:W1:Y:S02]  /*15a10*/  SHFL.IDX P6, R14, R13, R12, R11 ;  /* 0x0000000c0d0e7389 */ /* 0x00006400000c000b */
[----:B01----:R-:W-:Y:S01]  /*15a20*/  ENDCOLLECTIVE ;  /* 0x000000000000791b */ /* 0x003fe20003800000 */
.L_x_1214:
[----:B------:R-:W-:Y:S02]  /*15a30*/  IMAD.MOV.U32 R13, RZ, RZ, R3 ;  /* 0x000000ffff0d7224 */ /* 0x000fe400078e0003 */
[----:B------:R-:W-:Y:S02]  /*15a40*/  IMAD.MOV.U32 R12, RZ, RZ, 0x1 ;  /* 0x00000001ff0c7424 */ /* 0x000fe400078e00ff */
[----:B------:R-:W-:-:S07]  /*15a50*/  IMAD.MOV.U32 R4, RZ, RZ, R14 ;  /* 0x000000ffff047224 */ /* 0x000fce00078e000e */
[----:B------:R-:W-:Y:S05]  /*15a60*/  WARPSYNC.COLLECTIVE R15, `(.L_x_1215) ;  /* 0x000000000f087348 */ /* 0x000fea0003c00000 */
[----:B------:R0:W1:Y:S02]  /*15a70*/  SHFL.IDX P6, R14, R13, R12, R11 ;  /* 0x0000000c0d0e7389 */ /* 0x00006400000c000b */
[----:B01----:R-:W-:Y:S01]  /*15a80*/  ENDCOLLECTIVE ;  /* 0x000000000000791b */ /* 0x003fe20003800000 */
.L_x_1215:
        /* <DEDUP_REMOVED lines=12> */
.L_x_1216:
[----:B------:R-:W-:Y:S01]  /*15b50*/  @P0 LEA R37, R19, UR46, 0x1 ;  /* 0x0000002e13250c11 */ /* 0x000fe2000f8e08ff */
[----:B------:R-:W-:Y:S02]  /*15b60*/  IMAD.MOV.U32 R5, RZ, RZ, R8 ;  /* 0x000000ffff057224 */ /* 0x000fe400078e0008 */
[----:B------:R-:W-:Y:S02]  /*15b70*/  IMAD.MOV.U32 R13, RZ, RZ, R3 ;  /* 0x000000ffff0d7224 */ /* 0x000fe400078e0003 */
[----:B------:R-:W-:Y:S02]  /*15b80*/  IMAD.MOV.U32 R12, RZ, RZ, 0x2 ;  /* 0x00000002ff0c7424 */ /* 0x000fe400078e00ff */
[----:B------:R-:W-:-:S07]  /*15b90*/  IMAD.MOV.U32 R4, RZ, RZ, R14 ;  /* 0x000000ffff047224 */ /* 0x000fce00078e000e */
[----:B------:R-:W-:Y:S05]  /*15ba0*/  WARPSYNC.COLLECTIVE R15, `(.L_x_1217) ;  /* 0x000000000f087348 */ /* 0x000fea0003c00000 */
[----:B------:R0:W1:Y:S02]  /*15bb0*/  SHFL.IDX P6, R14, R13, R12, R11 ;  /* 0x0000000c0d0e7389 */ /* 0x00006400000c000b */
[----:B01----:R-:W-:Y:S01]  /*15bc0*/  ENDCOLLECTIVE ;  /* 0x000000000000791b */ /* 0x003fe20003800000 */
.L_x_1217:
        /* <DEDUP_REMOVED lines=9> */
[----:B0-----:R-:W-:Y:S05]  /*15c60*/  WARPSYNC.COLLECTIVE R15, `(.L_x_1218) ;  /* 0x000000000f087348 */ /* 0x001fea0003c00000 */
[----:B------:R1:W2:Y:S02]  /*15c70*/  SHFL.IDX P6, R14, R13, R12, R11 ;  /* 0x0000000c0d0e7389 */ /* 0x0002a400000c000b */
[----:B012---:R-:W-:Y:S01]  /*15c80*/  ENDCOLLECTIVE ;  /* 0x000000000000791b */ /* 0x007fe20003800000 */
.L_x_1218:
[----:B------:R-:W-:Y:S01]  /*15c90*/  MOV R5, R10 ;  /* 0x0000000a00057202 */ /* 0x000fe20000000f00 */
[----:B------:R-:W-:Y:S02]  /*15ca0*/  IMAD.MOV.U32 R13, RZ, RZ, R3 ;  /* 0x000000ffff0d7224 */ /* 0x000fe400078e0003 */
[----:B------:R-:W-:Y:S02]  /*15cb0*/  IMAD.MOV.U32 R12, RZ, RZ, 0x3 ;  /* 0x00000003ff0c7424 */ /* 0x000fe400078e00ff */
[----:B------:R-:W-:-:S07]  /*15cc0*/  IMAD.MOV.U32 R35, RZ, RZ, R14 ;  /* 0x000000ffff237224 */ /* 0x000fce00078e000e */
[----:B------:R-:W-:Y:S05]  /*15cd0*/  WARPSYNC.COLLECTIVE R15, `(.L_x_1219) ;  /* 0x000000000f087348 */ /* 0x000fea0003c00000 */
[----:B------:R0:W1:Y:S02]  /*15ce0*/  SHFL.IDX P6, R14, R13, R12, R11 ;  /* 0x0000000c0d0e7389 */ /* 0x00006400000c000b */
[----:B01----:R-:W-:Y:S01]  /*15cf0*/  ENDCOLLECTIVE ;  /* 0x000000000000791b */ /* 0x003fe20003800000 */
.L_x_1219:
        /* <DEDUP_REMOVED lines=14> */
.L_x_1220:
[----:B------:R-:W-:Y:S01]  /*15de0*/  IMAD.MOV.U32 R5, RZ, RZ, R7 ;  /* 0x000000ffff057224 */ /* 0x000fe200078e0007 */
[----:B------:R-:W-:Y:S01]  /*15df0*/  @P0 LEA R7, R19, UR46, 0x1 ;  /* 0x0000002e13070c11 */ /* 0x000fe2000f8e08ff */
[----:B------:R-:W-:Y:S02]  /*15e00*/  IMAD.MOV.U32 R13, RZ, RZ, R3 ;  /* 0x000000ffff0d7224 */ /* 0x000fe400078e0003 */
[----:B------:R-:W-:Y:S02]  /*15e10*/  IMAD.MOV.U32 R12, RZ, RZ, 0x4 ;  /* 0x00000004ff0c7424 */ /* 0x000fe400078e00ff */
[----:B------:R-:W-:-:S07]  /*15e20*/  IMAD.MOV.U32 R36, RZ, RZ, R14 ;  /* 0x000000ffff247224 */ /* 0x000fce00078e000e */
[----:B------:R-:W-:Y:S05]  /*15e30*/  WARPSYNC.COLLECTIVE R15, `(.L_x_1221) ;  /* 0x000000000f087348 */ /* 0x000fea0003c00000 */
[----:B------:R0:W1:Y:S02]  /*15e40*/  SHFL.IDX P6, R14, R13, R12, R11 ;  /* 0x0000000c0d0e7389 */ /* 0x00006400000c000b */
[----:B01----:R-:W-:Y:S01]  /*15e50*/  ENDCOLLECTIVE ;  /* 0x000000000000791b */ /* 0x003fe20003800000 */
.L_x_1221:
[----:B------:R-:W-:-:S04]  /*15e60*/  IMAD.MOV.U32 R4, RZ, RZ, R36 ;  /* 0x000000ffff047224 */ /* 0x000fc800078e0024 */
[----:B------:R-:W-:-:S05]  /*15e70*/  @P0 IMAD.WIDE.U32 R4, R26, 0x2, R4 ;  /* 0x000000021a040825 */ /* 0x000fca00078e0004 */
        /* <DEDUP_REMOVED lines=11> */
.L_x_1222:
        /* <DEDUP_REMOVED lines=8> */
.L_x_1223:
        /* <DEDUP_REMOVED lines=12> */
.L_x_1224:
        /* <DEDUP_REMOVED lines=8> */
.L_x_1225:
        /* <DEDUP_REMOVED lines=13> */
.L_x_1226:
        /* <DEDUP_REMOVED lines=8> */
.L_x_1227:
        /* <DEDUP_REMOVED lines=8> */
[----:B------:R-:W-:-:S07]  /*162c0*/  MOV R3, R14 ;  /* 0x0000000e00037202 */ /* 0x000fce0000000f00 */
[----:B0-----:R-:W-:Y:S05]  /*162d0*/  WARPSYNC.COLLECTIVE R15, `(.L_x_1228) ;  /* 0x000000000f087348 */ /* 0x001fea0003c00000 */
[----:B------:R1:W2:Y:S02]  /*162e0*/  SHFL.IDX P6, R14, R13, R12, R11 ;  /* 0x0000000c0d0e7389 */ /* 0x0002a400000c000b */
[----:B012---:R-:W-:Y:S01]  /*162f0*/  ENDCOLLECTIVE ;  /* 0x000000000000791b */ /* 0x007fe20003800000 */
.L_x_1228:
[----:B------:R-:W-:Y:S05]  /*16300*/  BRA `(.L_x_1229) ;  /* 0xffffffc800f87947 */ /* 0x000fea000383ffff */
.L_x_1174:
[----:B------:R-:W-:Y:S01]  /*16310*/  IMAD.MOV.U32 R13, RZ, RZ, R7 ;  /* 0x000000ffff0d7224 */ /* 0x000fe200078e0007 */
[----:B------:R-:W-:Y:S01]  /*16320*/  IADD3 R3, R28, UR41, RZ ;  /* 0x000000291c037c10 */ /* 0x000fe2000fffe0ff */
[----:B------:R-:W-:Y:S02]  /*16330*/  IMAD.MOV.U32 R12, RZ, RZ, RZ ;  /* 0x000000ffff0c7224 */ /* 0x000fe400078e00ff */
[----:B------:R-:W-:Y:S02]  /*16340*/  IMAD.MOV.U32 R11, RZ, RZ, 0x181f ;  /* 0x0000181fff0b7424 */ /* 0x000fe400078e00ff */
[----:B------:R-:W-:Y:S02]  /*16350*/  IMAD.MOV.U32 R15, RZ, RZ, -0x1 ;  /* 0xffffffffff0f7424 */ /* 0x000fe400078e00ff */
[----:B------:R-:W-:-:S07]  /*16360*/  VIADD R9, R3, 0x10 ;  /* 0x0000001003097836 */ /* 0x000fce0000000000 */
[----:B------:R-:W-:Y:S05]  /*16370*/  WARPSYNC.COLLECTIVE R15, `(.L_x_1230) ;  /* 0x000000000f087348 */ /* 0x000fea0003c00000 */
[----:B------:R0:W1:Y:S02]  /*16380*/  SHFL.IDX P6, R14, R13, R12, R11 ;  /* 0x0000000c0d0e7389 */ /* 0x00006400000c000b */
[----:B01----:R-:W-:Y:S01]  /*16390*/  ENDCOLLECTIVE ;  /* 0x000000000000791b */ /* 0x003fe20003800000 */
.L_x_1230:
[----:B------:R-:W-:Y:S02]  /*163a0*/  IMAD.MOV.U32 R13, RZ, RZ, R6 ;  /* 0x000000ffff0d7224 */ /* 0x000fe400078e0006 */
[----:B------:R-:W-:-:S07]  /*163b0*/  IMAD.MOV.U32 R5, RZ, RZ, R14 ;  /* 0x000000ffff057224 */ /* 0x000fce00078e000e */
[----:B------:R-:W-:Y:S05]  /*163c0*/  WARPSYNC.COLLECTIVE R15, `(.L_x_1231) ;  /* 0x000000000f087348 */ /* 0x000fea0003c00000 */
[----:B------:R0:W1:Y:S02]  /*163d0*/  SHFL.IDX P6, R14, R13, R12, R11 ;  /* 0x0000000c0d0e7389 */ /* 0x00006400000c000b */
[----:B01----:R-:W-:Y:S01]  /*163e0*/  ENDCOLLECTIVE ;  /* 0x000000000000791b */ /* 0x003fe20003800000 */
.L_x_1231:
        /* <DEDUP_REMOVED lines=10> */
.L_x_1232:
        /* <DEDUP_REMOVED lines=9> */
[----:B0-----:R-:W-:-:S07]  /*16520*/  @!P2 LEA R35, R19, UR46, 0x1 ;  /* 0x0000002e1323ac11 */ /* 0x001fce000f8e08ff */
[----:B------:R-:W-:Y:S05]  /*16530*/  WARPSYNC.COLLECTIVE R15, `(.L_x_1233) ;  /* 0x000000000f087348 */ /* 0x000fea0003c00000 */
[----:B------:R0:W1:Y:S02]  /*16540*/  SHFL.IDX P6, R14, R13, R12, R11 ;  /* 0x0000000c0d0e7389 */ /* 0x00006400000c000b */
[----:B01----:R-:W-:Y:S01]  /*16550*/  ENDCOLLECTIVE ;  /* 0x000000000000791b */ /* 0x003fe20003800000 */
.L_x_1233:
[----:B------:R-:W-:Y:S01]  /*16560*/  IMAD.MOV.U32 R5, RZ, RZ, R8 ;  /* 0x000000ffff057224 */ /* 0x000fe200078e0008 */
[----:B------:R-:W-:Y:S01]  /*16570*/  MOV R13, R7 ;  /* 0x00000007000d7202 */ /* 0x000fe20000000f00 */
[----:B------:R-:W-:Y:S02]  /*16580*/  IMAD.MOV.U32 R12, RZ, RZ, 0x2 ;  /* 0x00000002ff0c7424 */ /* 0x000fe400078e00ff */
[----:B------:R-:W-:-:S07]  /*16590*/  IMAD.MOV.U32 R4, RZ, RZ, R14 ;  /* 0x000000ffff047224 */ /* 0x000fce00078e000e */
[----:B------:R-:W-:Y:S05]  /*165a0*/  WARPSYNC.COLLECTIVE R15, `(.L_x_1234) ;  /* 0x000000000f087348 */ /* 0x000fea0003c00000 */
[----:B------:R0:W1:Y:S02]  /*165b0*/  SHFL.IDX P6, R14, R13, R12, R11 ;  /* 0x0000000c0d0e7389 */ /* 0x00006400000c000b */
[----:B01----:R-:W-:Y:S01]  /*165c0*/  ENDCOLLECTIVE ;  /* 0x000000000000791b */ /* 0x003fe20003800000 */
.L_x_1234:
        /* <DEDUP_REMOVED lines=15> */
.L_x_1235:
[----:B------:R-:W-:Y:S02]  /*166c0*/  IMAD.MOV.U32 R13, RZ, RZ, R7 ;  /* 0x000000ffff0d7224 */ /* 0x000fe400078e0007 */
[----:B------:R-:W-:Y:S02]  /*166d0*/  IMAD.MOV.U32 R12, RZ, RZ, 0x3 ;  /* 0x00000003ff0c7424 */ /* 0x000fe400078e00ff */
[----:B------:R-:W-:-:S07]  /*166e0*/  IMAD.MOV.U32 R4, RZ, RZ, R14 ;  /* 0x000000ffff047224 */ /* 0x000fce00078e000e */
[----:B------:R-:W-:Y:S05]  /*166f0*/  WARPSYNC.COLLECTIVE R15, `(.L_x_1236) ;  /* 0x000000000f087348 */ /* 0x000fea0003c00000 */
[----:B------:R0:W1:Y:S02]  /*16700*/  SHFL.IDX P6, R14, R13, R12, R11 ;  /* 0x0000000c0d0e7389 */ /* 0x00006400000c000b */
[----:B01----:R-:W-:Y:S01]  /*16710*/  ENDCOLLECTIVE ;  /* 0x000000000000791b */ /* 0x003fe20003800000 */
.L_x_1236:
        /* <DEDUP_REMOVED lines=13> */
.L_x_1237:
[----:B------:R-:W-:Y:S02]  /*167f0*/  IMAD.MOV.U32 R5, RZ, RZ, R10 ;  /* 0x000000ffff057224 */ /* 0x000fe400078e000a */
[----:B------:R-:W-:Y:S02]  /*16800*/  IMAD.MOV.U32 R13, RZ, RZ, R7 ;  /* 0x000000ffff0d7224 */ /* 0x000fe400078e0007 */
[----:B------:R-:W-:Y:S02]  /*16810*/  IMAD.MOV.U32 R12, RZ, RZ, 0x4 ;  /* 0x00000004ff0c7424 */ /* 0x000fe400078e00ff */
[----:B------:R-:W-:-:S07]  /*16820*/  IMAD.MOV.U32 R4, RZ, RZ, R14 ;  /* 0x000000ffff047224 */ /* 0x000fce00078e000e */
[----:B------:R-:W-:Y:S05]  /*16830*/  WARPSYNC.COLLECTIVE R15, `(.L_x_1238) ;  /* 0x000000000f087348 */ /* 0x000fea0003c00000 */
[----:B------:R0:W1:Y:S02]  /*16840*/  SHFL.IDX P6, R14, R13, R12, R11 ;  /* 0x0000000c0d0e7389 */ /* 0x00006400000c000b */
[----:B01----:R-:W-:Y:S01]  /*16850*/  ENDCOLLECTIVE ;  /* 0x000000000000791b */ /* 0x003fe20003800000 */
.L_x_1238:
        /* <DEDUP_REMOVED lines=8> */
[----:B------:R-:W-:Y:S01]  /*168e0*/  IMAD.MOV.U32 R13, RZ, RZ, R6 ;  /* 0x000000ffff0d7224 */ /* 0x000fe200078e0006 */
[----:B0-----:R-:W-:Y:S01]  /*168f0*/  IADD3 R9, R3, 0x50, RZ ;  /* 0x0000005003097810 */ /* 0x001fe20007ffe0ff */
[----:B------:R-:W-:-:S10]  /*16900*/  IMAD.MOV.U32 R5, RZ, RZ, R14 ;  /* 0x000000ffff057224 */ /* 0x000fd400078e000e */
[----:B------:R-:W-:-:S07]  /*16910*/  @!P2 LEA R21, R19, UR46, 0x1 ;  /* 0x0000002e1315ac11 */ /* 0x000fce000f8e08ff */
[----:B------:R-:W-:Y:S05]  /*16920*/  WARPSYNC.COLLECTIVE R15, `(.L_x_1239) ;  /* 0x000000000f087348 */ /* 0x000fea0003c00000 */
[----:B------:R0:W1:Y:S02]  /*16930*/  SHFL.IDX P6, R14, R13, R12, R11 ;  /* 0x0000000c0d0e7389 */ /* 0x00006400000c000b */
[----:B01----:R-:W-:Y:S01]  /*16940*/  ENDCOLLECTIVE ;  /* 0x000000000000791b */ /* 0x003fe20003800000 */
.L_x_1239:
[----:B------:R-:W-:Y:S02]  /*16950*/  IMAD.MOV.U32 R13, RZ, RZ, R7 ;  /* 0x000000ffff0d7224 */ /* 0x000fe400078e0007 */
[----:B------:R-:W-:Y:S02]  /*16960*/  IMAD.MOV.U32 R12, RZ, RZ, 0x5 ;  /* 0x00000005ff0c7424 */ /* 0x000fe400078e00ff */
[----:B------:R-:W-:-:S07]  /*16970*/  IMAD.MOV.U32 R4, RZ, RZ, R14 ;  /* 0x000000ffff047224 */ /* 0x000fce00078e000e */
[----:B------:R-:W-:Y:S05]  /*16980*/  WARPSYNC.COLLECTIVE R15, `(.L_x_1240) ;  /* 0x000000000f087348 */ /* 0x000fea0003c00000 */
[----:B------:R0:W1:Y:S02]  /*16990*/  SHFL.IDX P6, R14, R13, R12, R11 ;  /* 0x0000000c0d0e7389 */ /* 0x00006400000c000b */
[----:B01----:R-:W-:Y:S01]  /*169a0*/  ENDCOLLECTIVE ;  /* 0x000000000000791b */ /* 0x003fe20003800000 */
.L_x_1240:
        /* <DEDUP_REMOVED lines=13> */
.L_x_1241:
[----:B------:R-:W-:Y:S02]  /*16a80*/  IMAD.MOV.U32 R5, RZ, RZ, R10 ;  /* 0x000000ffff057224 */ /* 0x000fe400078e000a */
[----:B------:R-:W-:Y:S01]  /*16a90*/  IMAD.MOV.U32 R13, RZ, RZ, R7 ;  /* 0x000000ffff0d7224 */ /* 0x000fe200078e0007 */
[----:B------:R-:W-:Y:S01]  /*16aa0*/  MOV R12, 0x6 ;  /* 0x00000006000c7802 */ /* 0x000fe20000000f00 */
[----:B------:R-:W-:-:S07]  /*16ab0*/  IMAD.MOV.U32 R4, RZ, RZ, R14 ;  /* 0x000000ffff047224 */ /* 0x000fce00078e000e */
[----:B------:R-:W-:Y:S05]  /*16ac0*/  WARPSYNC.COLLECTIVE R15, `(.L_x_1242) ;  /* 0x000000000f087348 */ /* 0x000fea0003c00000 */
[----:B------:R0:W1:Y:S02]  /*16ad0*/  SHFL.IDX P6, R14, R13, R12, R11 ;  /* 0x0000000c0d0e7389 */ /* 0x00006400000c000b */
[----:B01----:R-:W-:Y:S01]  /*16ae0*/  ENDCOLLECTIVE ;  /* 0x000000000000791b */ /* 0x003fe20003800000 */
.L_x_1242:
[----:B------:R-:W-:-:S04]  /*16af0*/  @!P2 IMAD.WIDE.U32 R8, R26, 0x2, R4 ;  /* 0x000000021a08a825 */ /* 0x000fc800078e0004 */
[----:B------:R-:W-:Y:S01]  /*16b00*/  VIADD R5, R3, 0x60 ;  /* 0x0000006003057836 */ /* 0x000fe20000000000 */
        /* <DEDUP_REMOVED lines=12> */
.L_x_1243:
[----:B------:R-:W-:Y:S02]  /*16bd0*/  IMAD.MOV.U32 R13, RZ, RZ, R7 ;  /* 0x000000ffff0d7224 */ /* 0x000fe400078e0007 */
[----:B------:R-:W-:Y:S02]  /*16be0*/  IMAD.MOV.U32 R12, RZ, RZ, 0x7 ;  /* 0x00000007ff0c7424 */ /* 0x000fe400078e00ff */
[----:B------:R-:W-:-:S07]  /*16bf0*/  IMAD.MOV.U32 R4, RZ, RZ, R14 ;  /* 0x000000ffff047224 */ /* 0x000fce00078e000e */
[----:B------:R-:W-:Y:S05]  /*16c00*/  WARPSYNC.COLLECTIVE R15, `(.L_x_1244) ;  /* 0x000000000f087348 */ /* 0x000fea0003c00000 */
[----:B------:R0:W1:Y:S02]  /*16c10*/  SHFL.IDX P6, R14, R13, R12, R11 ;  /* 0x0000000c0d0e7389 */ /* 0x00006400000c000b */
[----:B01----:R-:W-:Y:S01]  /*16c20*/  ENDCOLLECTIVE ;  /* 0x000000000000791b */ /* 0x003fe20003800000 */
.L_x_1244:
[----:B------:R-:W-:-:S05]  /*16c30*/  @!P2 IMAD.WIDE.U32 R4, R26, 0x2, R4 ;  /* 0x000000021a04a825 */ /* 0x000fca00078e0004 */
        /* <DEDUP_REMOVED lines=10> */
.L_x_1245:
[----:B------:R-:W-:Y:S05]  /*16ce0*/  BRA `(.L_x_1246) ;  /* 0xffffffc800e87947 */ /* 0x000fea000383ffff */
.L_x_1177:
[----:B0-----:R-:W-:-:S04]  /*16cf0*/  IMAD.U32 R3, RZ, RZ, UR46 ;  /* 0x0000002eff037e24 */ /* 0x001fc8000f8e00ff */
[----:B------:R0:W1:Y:S03]  /*16d00*/  SYNCS.PHASECHK.TRANS64.TRYWAIT P0, [R3+URZ+0x28820], R0 ;  /* 0x02882000030075a7 */ /* 0x000066000800017f */
[----:B-1----:R-:W-:Y:S05]  /*16d10*/  @!P0 NANOSLEEP.SYNCS 0x989680 ;  /* 0x009896800000895d */ /* 0x002fea0003900000 */
[----:B------:R-:W1:Y:S02]  /*16d20*/  @!P0 SYNCS.PHASECHK.TRANS64 P0, [R3+URZ+0x28820], R0 ;  /* 0x02882000030085a7 */ /* 0x000e64000800007f */
[----:B-1----:R-:W-:Y:S05]  /*16d30*/  @!P0 BRA `(.L_x_1177) ;  /* 0xfffffffc00ec8947 */ /* 0x002fea000383ffff */
[----:B------:R-:W-:Y:S05]  /*16d40*/  BRA `(.L_x_1247) ;  /* 0xffffffcc00347947 */ /* 0x000fea000383ffff */
.L_x_1181:
[----:B0-----:R0:W1:Y:S02]  /*16d50*/  SYNCS.PHASECHK.TRANS64.TRYWAIT P0, [R34+URZ+0x28840], R3 ;  /* 0x02884003220075a7 */ /* 0x001064000800017f */
[----:B-1----:R-:W-:Y:S05]  /*16d60*/  @!P0 NANOSLEEP.SYNCS 0x989680 ;  /* 0x009896800000895d */ /* 0x002fea0003900000 */
[----:B------:R-:W1:Y:S02]  /*16d70*/  @!P0 SYNCS.PHASECHK.TRANS64 P0, [R34+URZ+0x28840], R3 ;  /* 0x02884003220085a7 */ /* 0x000e64000800007f */
[----:B-1----:R-:W-:Y:S05]  /*16d80*/  @!P0 BRA `(.L_x_1181) ;  /* 0xfffffffc00f08947 */ /* 0x002fea000383ffff */
[----:B------:R-:W-:Y:S05]  /*16d90*/  BRA `(.L_x_1248) ;  /* 0xffffffcc00f87947 */ /* 0x000fea000383ffff */
.L_x_1182:
[----:B------:R-:W-:Y:S01]  /*16da0*/  BSSY B1, `(.L_x_1249) ;  /* 0x0000008000017945 */ /* 0x000fe20003800000 */
[----:B------:R-:W-:Y:S01]  /*16db0*/  MOV R13, R5 ;  /* 0x00000005000d7202 */ /* 0x000fe20000000f00 */
[----:B------:R-:W-:Y:S02]  /*16dc0*/  IMAD.MOV.U32 R12, RZ, RZ, RZ ;  /* 0x000000ffff0c7224 */ /* 0x000fe400078e00ff */
[----:B------:R-:W-:Y:S02]  /*16dd0*/  IMAD.MOV.U32 R11, RZ, RZ, 0x181f ;  /* 0x0000181fff0b7424 */ /* 0x000fe400078e00ff */
[----:B------:R-:W-:-:S07]  /*16de0*/  IMAD.MOV.U32 R15, RZ, RZ, -0x1 ;  /* 0xffffffffff0f7424 */ /* 0x000fce00078e00ff */
[----:B------:R-:W-:Y:S05]  /*16df0*/  WARPSYNC.COLLECTIVE R15, `(.L_x_1250) ;  /* 0x000000000f087348 */ /* 0x000fea0003c00000 */
[----:B------:R0:W1:Y:S02]  /*16e00*/  SHFL.IDX P6, R14, R13, R12, R11 ;  /* 0x0000000c0d0e7389 */ /* 0x00006400000c000b */
[----:B01----:R-:W-:Y:S01]  /*16e10*/  ENDCOLLECTIVE ;  /* 0x000000000000791b */ /* 0x003fe20003800000 */
.L_x_1250:
[----:B------:R-:W-:Y:S05]  /*16e20*/  BSYNC B1 ;  /* 0x0000000000017941 */ /* 0x000fea0003800000 */
.L_x_1249:
[----:B------:R-:W-:Y:S01]  /*16e30*/  IMAD.MOV.U32 R13, RZ, RZ, R6 ;  /* 0x000000ffff0d7224 */ /* 0x000fe200078e0006 */
[----:B------:R-:W-:Y:S01]  /*16e40*/  SHF.L.U32 R3, R26, 0x1, RZ ;  /* 0x000000011a037819 */ /* 0x000fe200000006ff */
[----:B------:R-:W-:Y:S01]  /*16e50*/  IMAD.MOV.U32 R12, RZ, RZ, RZ ;  /* 0x000000ffff0c7224 */ /* 0x000fe200078e00ff */
[----:B------:R-:W-:Y:S01]  /*16e60*/  LEA R4, R4, UR46, 0x1 ;  /* 0x0000002e04047c11 */ /* 0x000fe2000f8e08ff */
[----:B------:R-:W-:Y:S02]  /*16e70*/  IMAD.MOV.U32 R11, RZ, RZ, 0x181f ;  /* 0x0000181fff0b7424 */ /* 0x000fe400078e00ff */
[----:B------:R-:W-:Y:S02]  /*16e80*/  IMAD.MOV.U32 R15, RZ, RZ, -0x1 ;  /* 0xffffffffff0f7424 */ /* 0x000fe400078e00ff */
[----:B------:R-:W-:-:S07]  /*16e90*/  IMAD.MOV.U32 R0, RZ, RZ, R14 ;  /* 0x000000ffff007224 */ /* 0x000fce00078e000e */
[----:B------:R-:W-:Y:S05]  /*16ea0*/  WARPSYNC.COLLECTIVE R15, `(.L_x_1251) ;  /* 0x000000000f087348 */ /* 0x000fea0003c00000 */
[----:B------:R0:W1:Y:S02]  /*16eb0*/  SHFL.IDX P6, R14, R13, R12, R11 ;  /* 0x0000000c0d0e7389 */ /* 0x00006400000c000b */
[----:B01----:R-:W-:Y:S01]  /*16ec0*/  ENDCOLLECTIVE ;  /* 0x000000000000791b */ /* 0x003fe20003800000 */
.L_x_1251:
[----:B------:R-:W-:Y:S02]  /*16ed0*/  IMAD.MOV.U32 R13, RZ, RZ, R5 ;  /* 0x000000ffff0d7224 */ /* 0x000fe400078e0005 */
        /* <DEDUP_REMOVED lines=12> */
.L_x_1252:
[----:B------:R-:W-:Y:S02]  /*16fa0*/  IMAD.MOV.U32 R13, RZ, RZ, R6 ;  /* 0x000000ffff0d7224 */ /* 0x000fe400078e0006 */
[----:B------:R-:W-:-:S07]  /*16fb0*/  IMAD.MOV.U32 R0, RZ, RZ, R14 ;  /* 0x000000ffff007224 */ /* 0x000fce00078e000e */
[----:B------:R-:W-:Y:S05]  /*16fc0*/  WARPSYNC.COLLECTIVE R15, `(.L_x_1253) ;  /* 0x000000000f087348 */ /* 0x000fea0003c00000 */
[----:B------:R0:W1:Y:S02]  /*16fd0*/  SHFL.IDX P6, R14, R13, R12, R11 ;  /* 0x0000000c0d0e7389 */ /* 0x00006400000c000b */
[----:B01----:R-:W-:Y:S01]  /*16fe0*/  ENDCOLLECTIVE ;  /* 0x000000000000791b */ /* 0x003fe20003800000 */
.L_x_1253:
[----:B------:R-:W-:Y:S01]  /*16ff0*/  MOV R13, R5 ;  /* 0x00000005000d7202 */ /* 0x000fe20000000f00 */
[----:B------:R-:W-:Y:S02]  /*17000*/  IMAD.MOV.U32 R12, RZ, RZ, 0x2 ;  /* 0x00000002ff0c7424 */ /* 0x000fe400078e00ff */
[----:B------:R-:W-:-:S05]  /*17010*/  IMAD.MOV.U32 R37, RZ, RZ, R14 ;  /* 0x000000ffff257224 */ /* 0x000fca00078e000e */
        /* <DEDUP_REMOVED lines=11> */
.L_x_1254:
[----:B------:R-:W-:Y:S02]  /*170d0*/  IMAD.MOV.U32 R13, RZ, RZ, R6 ;  /* 0x000000ffff0d7224 */ /* 0x000fe400078e0006 */
[----:B------:R-:W-:-:S07]  /*170e0*/  IMAD.MOV.U32 R7, RZ, RZ, R14 ;  /* 0x000000ffff077224 */ /* 0x000fce00078e000e */
[----:B------:R-:W-:Y:S05]  /*170f0*/  WARPSYNC.COLLECTIVE R15, `(.L_x_1255) ;  /* 0x000000000f087348 */ /* 0x000fea0003c00000 */
[----:B------:R0:W1:Y:S02]  /*17100*/  SHFL.IDX P6, R14, R13, R12, R11 ;  /* 0x0000000c0d0e7389 */ /* 0x00006400000c000b */
[----:B01----:R-:W-:Y:S01]  /*17110*/  ENDCOLLECTIVE ;  /* 0x000000000000791b */ /* 0x003fe20003800000 */
.L_x_1255:
        /* <DEDUP_REMOVED lines=13> */
.L_x_1256:
[----:B------:R-:W-:Y:S01]  /*171f0*/  IMAD.MOV.U32 R13, RZ, RZ, R6 ;  /* 0x000000ffff0d7224 */ /* 0x000fe200078e0006 */
[----:B------:R-:W-:-:S07]  /*17200*/  MOV R0, R14 ;  /* 0x0000000e00007202 */ /* 0x000fce0000000f00 */
[----:B------:R-:W-:Y:S05]  /*17210*/  WARPSYNC.COLLECTIVE R15, `(.L_x_1257) ;  /* 0x000000000f087348 */ /* 0x000fea0003c00000 */
[----:B------:R0:W1:Y:S02]  /*17220*/  SHFL.IDX P6, R14, R13, R12, R11 ;  /* 0x0000000c0d0e7389 */ /* 0x00006400000c000b */
[----:B01----:R-:W-:Y:S01]  /*17230*/  ENDCOLLECTIVE ;  /* 0x000000000000791b */ /* 0x003fe20003800000 */
.L_x_1257:
[----:B------:R-:W-:Y:S02]  /*17240*/  IMAD.MOV.U32 R13, RZ, RZ, R5 ;  /* 0x000000ffff0d7224 */ /* 0x000fe400078e0005 */
        /* <DEDUP_REMOVED lines=13> */
.L_x_1258:
[----:B------:R-:W-:Y:S02]  /*17320*/  IMAD.MOV.U32 R13, RZ, RZ, R6 ;  /* 0x000000ffff0d7224 */ /* 0x000fe400078e0006 */
[----:B------:R-:W-:-:S07]  /*17330*/  IMAD.MOV.U32 R0, RZ, RZ, R14 ;  /* 0x000000ffff007224 */ /* 0x000fce00078e000e */
[----:B------:R-:W-:Y:S05]  /*17340*/  WARPSYNC.COLLECTIVE R15, `(.L_x_1259) ;  /* 0x000000000f087348 */ /* 0x000fea0003c00000 */
[----:B------:R0:W1:Y:S02]  /*17350*/  SHFL.IDX P6, R14, R13, R12, R11 ;  /* 0x0000000c0d0e7389 */ /* 0x00006400000c000b */
[----:B01----:R-:W-:Y:S01]  /*17360*/  ENDCOLLECTIVE ;  /* 0x000000000000791b */ /* 0x003fe20003800000 */
.L_x_1259:
[----:B------:R-:W-:Y:S02]  /*17370*/  IMAD.MOV.U32 R13, RZ, RZ, R5 ;  /* 0x000000ffff0d7224 */ /* 0x000fe400078e0005 */
        /* <DEDUP_REMOVED lines=13> */
.L_x_1260:
[----:B------:R-:W-:Y:S02]  /*17450*/  IMAD.MOV.U32 R13, RZ, RZ, R6 ;  /* 0x000000ffff0d7224 */ /* 0x000fe400078e0006 */
[----:B------:R-:W-:-:S07]  /*17460*/  IMAD.MOV.U32 R7, RZ, RZ, R14 ;  /* 0x000000ffff077224 */ /* 0x000fce00078e000e */
[----:B------:R-:W-:Y:S05]  /*17470*/  WARPSYNC.COLLECTIVE R15, `(.L_x_1261) ;  /* 0x000000000f087348 */ /* 0x000fea0003c00000 */
[----:B------:R0:W1:Y:S02]  /*17480*/  SHFL.IDX P6, R14, R13, R12, R11 ;  /* 0x0000000c0d0e7389 */ /* 0x00006400000c000b */
[----:B01----:R-:W-:Y:S01]  /*17490*/  ENDCOLLECTIVE ;  /* 0x000000000000791b */ /* 0x003fe20003800000 */
.L_x_1261:
[----:B------:R-:W-:Y:S01]  /*174a0*/  IMAD.MOV.U32 R13, RZ, RZ, R5 ;  /* 0x000000ffff0d7224 */ /* 0x000fe200078e0005 */
[----:B------:R-:W-:Y:S02]  /*174b0*/  MOV R12, 0x6 ;  /* 0x00000006000c7802 */ /* 0x000fe40000000f00 */
        /* <DEDUP_REMOVED lines=11> */
.L_x_1262:
[----:B------:R-:W-:Y:S02]  /*17570*/  IMAD.MOV.U32 R13, RZ, RZ, R6 ;  /* 0x000000ffff0d7224 */ /* 0x000fe400078e0006 */
[----:B------:R-:W-:-:S07]  /*17580*/  IMAD.MOV.U32 R0, RZ, RZ, R14 ;  /* 0x000000ffff007224 */ /* 0x000fce00078e000e */
[----:B------:R-:W-:Y:S05]  /*17590*/  WARPSYNC.COLLECTIVE R15, `(.L_x_1263) ;  /* 0x000000000f087348 */ /* 0x000fea0003c00000 */
[----:B------:R0:W1:Y:S02]  /*175a0*/  SHFL.IDX P6, R14, R13, R12, R11 ;  /* 0x0000000c0d0e7389 */ /* 0x00006400000c000b */
[----:B01----:R-:W-:Y:S01]  /*175b0*/  ENDCOLLECTIVE ;  /* 0x000000000000791b */ /* 0x003fe20003800000 */
.L_x_1263:
        /* <DEDUP_REMOVED lines=14> */
.L_x_1264:
[----:B------:R-:W-:Y:S01]  /*176a0*/  IMAD.MOV.U32 R13, RZ, RZ, R6 ;  /* 0x000000ffff0d7224 */ /* 0x000fe200078e0006 */
[----:B------:R-:W-:-:S07]  /*176b0*/  MOV R5, R14 ;  /* 0x0000000e00057202 */ /* 0x000fce0000000f00 */
[----:B------:R-:W-:Y:S05]  /*176c0*/  WARPSYNC.COLLECTIVE R15, `(.L_x_1265) ;  /* 0x000000000f087348 */ /* 0x000fea0003c00000 */
[----:B------:R0:W1:Y:S02]  /*176d0*/  SHFL.IDX P6, R14, R13, R12, R11 ;  /* 0x0000000c0d0e7389 */ /* 0x00006400000c000b */
[----:B01----:R-:W-:Y:S01]  /*176e0*/  ENDCOLLECTIVE ;  /* 0x000000000000791b */ /* 0x003fe20003800000 */
.L_x_1265:
[----:B------:R-:W-:Y:S01]  /*176f0*/  IMAD.MOV.U32 R6, RZ, RZ, R14 ;  /* 0x000000ffff067224 */ /* 0x000fe200078e000e */
[----:B------:R-:W-:Y:S06]  /*17700*/  BRA `(.L_x_1266) ;  /* 0xffffffc800cc7947 */ /* 0x000fec000383ffff */
.L_x_1187:
[----:B---3--:R3:W4:Y:S02]  /*17710*/  SYNCS.PHASECHK.TRANS64.TRYWAIT P0, [R0+URZ+0x28860], R5 ;  /* 0x02886005000075a7 */ /* 0x008724000800017f */
[----:B----4-:R-:W-:Y:S05]  /*17720*/  @!P0 NANOSLEEP.SYNCS 0x989680 ;  /* 0x009896800000895d */ /* 0x010fea0003900000 */
[----:B------:R-:W4:Y:S02]  /*17730*/  @!P0 SYNCS.PHASECHK.TRANS64 P0, [R0+URZ+0x28860], R5 ;  /* 0x02886005000085a7 */ /* 0x000f24000800007f */
[----:B----4-:R-:W-:Y:S05]  /*17740*/  @!P0 BRA `(.L_x_1187) ;  /* 0xfffffffc00f08947 */ /* 0x010fea000383ffff */
[----:B------:R-:W-:Y:S05]  /*17750*/  BRA `(.L_x_1267) ;  /* 0xffffffcc00247947 */ /* 0x000fea000383ffff */
.L_x_1188:
[----:B------:R-:W-:Y:S01]  /*17760*/  BSSY B1, `(.L_x_1268) ;  /* 0x0000008000017945 */ /* 0x000fe20003800000 */
[----:B0-----:R-:W-:Y:S02]  /*17770*/  IMAD.MOV.U32 R13, RZ, RZ, R2 ;  /* 0x000000ffff0d7224 */ /* 0x001fe400078e0002 */
[----:B------:R-:W-:Y:S02]  /*17780*/  IMAD.MOV.U32 R12, RZ, RZ, RZ ;  /* 0x000000ffff0c7224 */ /* 0x000fe400078e00ff */
[----:B------:R-:W-:Y:S02]  /*17790*/  IMAD.MOV.U32 R11, RZ, RZ, 0x181f ;  /* 0x0000181fff0b7424 */ /* 0x000fe400078e00ff */
[----:B------:R-:W-:-:S07]  /*177a0*/  IMAD.MOV.U32 R15, RZ, RZ, -0x1 ;  /* 0xffffffffff0f7424 */ /* 0x000fce00078e00ff */
[----:B--23--:R-:W-:Y:S05]  /*177b0*/  WARPSYNC.COLLECTIVE R15, `(.L_x_1269) ;  /* 0x000000000f087348 */ /* 0x00cfea0003c00000 */
[----:B------:R0:W1:Y:S02]  /*177c0*/  SHFL.IDX P6, R14, R13, R12, R11 ;  /* 0x0000000c0d0e7389 */ /* 0x00006400000c000b */
[----:B0123--:R-:W-:Y:S01]  /*177d0*/  ENDCOLLECTIVE ;  /* 0x000000000000791b */ /* 0x00ffe20003800000 */
.L_x_1269:
[----:B------:R-:W-:Y:S05]  /*177e0*/  BSYNC B1 ;  /* 0x0000000000017941 */ /* 0x000fea0003800000 */
.L_x_1268:
[----:B------:R-:W-:Y:S01]  /*177f0*/  IMAD.MOV.U32 R13, RZ, RZ, R16 ;  /* 0x000000ffff0d7224 */ /* 0x000fe200078e0010 */
[----:B------:R-:W-:Y:S01]  /*17800*/  MOV R12, RZ ;  /* 0x000000ff000c7202 */ /* 0x000fe20000000f00 */
[----:B------:R-:W-:Y:S01]  /*17810*/  IMAD.MOV.U32 R11, RZ, RZ, 0x181f ;  /* 0x0000181fff0b7424 */ /* 0x000fe200078e00ff */
[----:B------:R-:W-:Y:S01]  /*17820*/  LEA R7, R7, UR46, 0x1 ;  /* 0x0000002e07077c11 */ /* 0x000fe2000f8e08ff */
[----:B------:R-:W-:Y:S02]  /*17830*/  IMAD.MOV.U32 R15, RZ, RZ, -0x1 ;  /* 0xffffffffff0f7424 */ /* 0x000fe400078e00ff */
[----:B------:R-:W-:-:S07]  /*17840*/  IMAD.MOV.U32 R5, RZ, RZ, R14 ;  /* 0x000000ffff057224 */ /* 0x000fce00078e000e */
[----:B------:R-:W-:Y:S05]  /*17850*/  WARPSYNC.COLLECTIVE R15, `(.L_x_1270) ;  /* 0x000000000f087348 */ /* 0x000fea0003c00000 */
[----:B------:R0:W1:Y:S02]  /*17860*/  SHFL.IDX P6, R14, R13, R12, R11 ;  /* 0x0000000c0d0e7389 */ /* 0x00006400000c000b */
[----:B01----:R-:W-:Y:S01]  /*17870*/  ENDCOLLECTIVE ;  /* 0x000000000000791b */ /* 0x003fe20003800000 */
.L_x_1270:
[----:B------:R-:W-:Y:S02]  /*17880*/  IMAD.MOV.U32 R13, RZ, RZ, R2 ;  /* 0x000000ffff0d7224 */ /* 0x000fe400078e0002 */
[----:B------:R-:W-:Y:S01]  /*17890*/  IMAD.MOV.U32 R12, RZ, RZ, 0x1 ;  /* 0x00000001ff0c7424 */ /* 0x000fe200078e00ff */
[----:B------:R-:W-:-:S13]  /*178a0*/  IADD3 R4, P0, R14, R3, RZ ;  /* 0x000000030e047210 */ /* 0x000fda0007f1e0ff */
[----:B------:R-:W-:Y:S05]  /*178b0*/  WARPSYNC.COLLECTIVE R15, `(.L_x_1271) ;  /* 0x000000000f087348 */ /* 0x000fea0003c00000 */
[----:B------:R0:W1:Y:S02]  /*178c0*/  SHFL.IDX P6, R14, R13, R12, R11 ;  /* 0x0000000c0d0e7389 */ /* 0x00006400000c000b */
[----:B01----:R-:W-:Y:S01]  /*178d0*/  ENDCOLLECTIVE ;  /* 0x000000000000791b */ /* 0x003fe20003800000 */
.L_x_1271:
        /* <DEDUP_REMOVED lines=12> */
.L_x_1272:
        /* <DEDUP_REMOVED lines=10> */
.L_x_1273:
        /* <DEDUP_REMOVED lines=12> */
.L_x_1274:
[----:B------:R-:W-:Y:S01]  /*17b00*/  @!PT LDS RZ, [RZ] ;  /* 0x00000000fffff984 */ /* 0x000fe20000000800 */
[----:B------:R-:W-:Y:S01]  /*17b10*/  @!PT LDS RZ, [RZ] ;  /* 0x00000000fffff984 */ /* 0x000fe20000000800 */
[----:B------:R-:W-:Y:S01]  /*17b20*/  @!PT LDS RZ, [RZ] ;  /* 0x00000000fffff984 */ /* 0x000fe20000000800 */
[----:B------:R0:W-:Y:S01]  /*17b30*/  LDGSTS.E.BYPASS.LTC128B.128 [R7+0x4c00], desc[UR48][R4.64+0x80], !P0 ;  /* 0x04c0008004077fae */ /* 0x0001e2000c101d70 */
[----:B------:R-:W-:Y:S02]  /*17b40*/  IMAD.MOV.U32 R13, RZ, RZ, R2 ;  /* 0x000000ffff0d7224 */ /* 0x000fe400078e0002 */
[----:B------:R-:W-:Y:S01]  /*17b50*/  IMAD.MOV.U32 R12, RZ, RZ, 0x3 ;  /* 0x00000003ff0c7424 */ /* 0x000fe200078e00ff */
[----:B0-----:R-:W-:-:S13]  /*17b60*/  IADD3 R4, P0, R14, R3, RZ ;  /* 0x000000030e047210 */ /* 0x001fda0007f1e0ff */
[----:B------:R-:W-:Y:S05]  /*17b70*/  WARPSYNC.COLLECTIVE R15, `(.L_x_1275) ;  /* 0x000000000f087348 */ /* 0x000fea0003c00000 */
[----:B------:R0:W1:Y:S02]  /*17b80*/  SHFL.IDX P6, R14, R13, R12, R11 ;  /* 0x0000000c0d0e7389 */ /* 0x00006400000c000b */
[----:B01----:R-:W-:Y:S01]  /*17b90*/  ENDCOLLECTIVE ;  /* 0x000000000000791b */ /* 0x003fe20003800000 */
.L_x_1275:
        /* <DEDUP_REMOVED lines=12> */
.L_x_1276:
        /* <DEDUP_REMOVED lines=10> */
.L_x_1277:
[----:B------:R-:W-:Y:S02]  /*17d00*/  IADD3.X R5, RZ, R6, RZ, P0, !PT ;  /* 0x00000006ff057210 */ /* 0x000fe400007fe4ff */
        /* <DEDUP_REMOVED lines=11> */
.L_x_1278:
        /* <DEDUP_REMOVED lines=10> */
.L_x_1279:
[----:B------:R-:W-:Y:S01]  /*17e60*/  IMAD.X R5, RZ, RZ, R6, P0 ;  /* 0x000000ffff057224 */ /* 0x000fe200000e0606 */
        /* <DEDUP_REMOVED lines=11> */
.L_x_1280:
        /* <DEDUP_REMOVED lines=10> */
.L_x_1281:
        /* <DEDUP_REMOVED lines=12> */
.L_x_1282:
        /* <DEDUP_REMOVED lines=10> */
.L_x_1283:
        /* <DEDUP_REMOVED lines=12> */
.L_x_1284:
[----:B------:R-:W-:Y:S01]  /*181e0*/  @!PT LDS RZ, [RZ] ;  /* 0x00000000fffff984 */ /* 0x000fe20000000800 */
[----:B------:R-:W-:Y:S01]  /*181f0*/  @!PT LDS RZ, [RZ] ;  /* 0x00000000fffff984 */ /* 0x000fe20000000800 */
[----:B------:R-:W-:Y:S01]  /*18200*/  @!PT LDS RZ, [RZ] ;  /* 0x00000000fffff984 */ /* 0x000fe20000000800 */
[----:B------:R0:W-:Y:S01]  /*18210*/  LDGSTS.E.BYPASS.LTC128B.128 [R7+0x7400], desc[UR48][R4.64+0x80], !P0 ;  /* 0x0740008004077fae */ /* 0x0001e2000c101d70 */
[----:B------:R-:W-:Y:S05]  /*18220*/  BRA `(.L_x_1285) ;  /* 0xffffffc4006c7947 */ /* 0x000fea000383ffff */
.L_x_1194:
[----:B0-----:R0:W1:Y:S02]  /*18230*/  SYNCS.PHASECHK.TRANS64.TRYWAIT P0, [R0+URZ+0x28860], R5 ;  /* 0x02886005000075a7 */ /* 0x001064000800017f */
[----:B-1----:R-:W-:Y:S05]  /*18240*/  @!P0 NANOSLEEP.SYNCS 0x989680 ;  /* 0x009896800000895d */ /* 0x002fea0003900000 */
[----:B------:R-:W1:Y:S02]  /*18250*/  @!P0 SYNCS.PHASECHK.TRANS64 P0, [R0+URZ+0x28860], R5 ;  /* 0x02886005000085a7 */ /* 0x000e64000800007f */
[----:B-1----:R-:W-:Y:S05]  /*18260*/  @!P0 BRA `(.L_x_1194) ;  /* 0xfffffffc00f08947 */ /* 0x002fea000383ffff */
[----:B------:R-:W-:Y:S05]  /*18270*/  BRA `(.L_x_1286) ;  /* 0xffffffc800547947 */ /* 0x000fea000383ffff */
.L_x_1195:
[----:B------:R-:W-:Y:S01]  /*18280*/  BSSY B0, `(.L_x_1287) ;  /* 0x0000008000007945 */ /* 0x000fe20003800000 */
[----:B------:R-:W-:Y:S02]  /*18290*/  IMAD.MOV.U32 R13, RZ, RZ, R2 ;  /* 0x000000ffff0d7224 */ /* 0x000fe400078e0002 */
[----:B------:R-:W-:Y:S02]  /*182a0*/  IMAD.MOV.U32 R12, RZ, RZ, RZ ;  /* 0x000000ffff0c7224 */ /* 0x000fe400078e00ff */
[----:B------:R-:W-:Y:S02]  /*182b0*/  IMAD.MOV.U32 R11, RZ, RZ, 0x181f ;  /* 0x0000181fff0b7424 */ /* 0x000fe400078e00ff */
[----:B------:R-:W-:-:S07]  /*182c0*/  IMAD.MOV.U32 R15, RZ, RZ, -0x1 ;  /* 0xffffffffff0f7424 */ /* 0x000fce00078e00ff */
[----:B0-2---:R-:W-:Y:S05]  /*182d0*/  WARPSYNC.COLLECTIVE R15, `(.L_x_1288) ;  /* 0x000000000f087348 */ /* 0x005fea0003c00000 */
[----:B------:R1:W3:Y:S02]  /*182e0*/  SHFL.IDX P6, R14, R13, R12, R11 ;  /* 0x0000000c0d0e7389 */ /* 0x0002e400000c000b */
[----:B0123--:R-:W-:Y:S01]  /*182f0*/  ENDCOLLECTIVE ;  /* 0x000000000000791b */ /* 0x00ffe20003800000 */
.L_x_1288:
[----:B------:R-:W-:Y:S05]  /*18300*/  BSYNC B0 ;  /* 0x0000000000007941 */ /* 0x000fea0003800000 */
.L_x_1287:
[----:B------:R-:W-:Y:S01]  /*18310*/  IMAD.MOV.U32 R13, RZ, RZ, R16 ;  /* 0x000000ffff0d7224 */ /* 0x000fe200078e0010 */
[----:B------:R-:W-:Y:S01]  /*18320*/  MOV R11, 0x181f ;  /* 0x0000181f000b7802 */ /* 0x000fe20000000f00 */
[----:B------:R-:W-:Y:S01]  /*18330*/  IMAD.MOV.U32 R12, RZ, RZ, RZ ;  /* 0x000000ffff0c7224 */ /* 0x000fe200078e00ff */
[----:B------:R-:W-:Y:S01]  /*18340*/  LEA R3, R6, UR46, 0x1 ;  /* 0x0000002e06037c11 */ /* 0x000fe2000f8e08ff */
[----:B------:R-:W-:Y:S02]  /*18350*/  IMAD.MOV.U32 R15, RZ, RZ, -0x1 ;  /* 0xffffffffff0f7424 */ /* 0x000fe400078e00ff */
[----:B------:R-:W-:-:S07]  /*18360*/  IMAD.MOV.U32 R5, RZ, RZ, R14 ;  /* 0x000000ffff057224 */ /* 0x000fce00078e000e */
[----:B------:R-:W-:Y:S05]  /*18370*/  WARPSYNC.COLLECTIVE R15, `(.L_x_1289) ;  /* 0x000000000f087348 */ /* 0x000fea0003c00000 */
[----:B------:R0:W1:Y:S02]  /*18380*/  SHFL.IDX P6, R14, R13, R12, R11 ;  /* 0x0000000c0d0e7389 */ /* 0x00006400000c000b */
[----:B01----:R-:W-:Y:S01]  /*18390*/  ENDCOLLECTIVE ;  /* 0x000000000000791b */ /* 0x003fe20003800000 */
.L_x_1289:
[----:B------:R-:W-:Y:S02]  /*183a0*/  ULDC UR4, c[0x0][0x2f4] ;  /* 0x0000bd0000047ab9 */ /* 0x000fe40000000800 */
[----:B------:R-:W-:Y:S02]  /*183b0*/  ISETP.GE.AND P0, PT, R25, UR4, PT ;  /* 0x0000000419007c0c */ /* 0x000fe4000bf06270 */
[----:B------:R-:W-:Y:S02]  /*183c0*/  ISETP.GE.AND P1, PT, R26, UR4, PT ;  /* 0x000000041a007c0c */ /* 0x000fe4000bf26270 */
[C---:B------:R-:W-:Y:S02]  /*183d0*/  ISETP.LT.OR P3, PT, R28.reuse, 0x1, P0 ;  /* 0x000000011c00780c */ /* 0x040fe40000761670 */
[----:B------:R-:W-:Y:S01]  /*183e0*/  ISETP.LT.OR P2, PT, R28, 0x1, P1 ;  /* 0x000000011c00780c */ /* 0x000fe20000f41670 */
[----:B------:R-:W-:Y:S02]  /*183f0*/  IMAD.MOV.U32 R13, RZ, RZ, R2 ;  /* 0x000000ffff0d7224 */ /* 0x000fe400078e0002 */
[----:B------:R-:W-:-:S02]  /*18400*/  IMAD.MOV.U32 R12, RZ, RZ, 0x1 ;  /* 0x00000001ff0c7424 */ /* 0x000fc400078e00ff */
[----:B------:R-:W-:-:S08]  /*18410*/  IMAD.MOV.U32 R4, RZ, RZ, R14 ;  /* 0x000000ffff047224 */ /* 0x000fd000078e000e */
[----:B------:R-:W-:Y:S05]  /*18420*/  WARPSYNC.COLLECTIVE R15, `(.L_x_1290) ;  /* 0x000000000f087348 */ /* 0x000fea0003c00000 */
[----:B------:R0:W1:Y:S02]  /*18430*/  SHFL.IDX P6, R14, R13, R12, R11 ;  /* 0x0000000c0d0e7389 */ /* 0x00006400000c000b */
[----:B01----:R-:W-:Y:S01]  /*18440*/  ENDCOLLECTIVE ;  /* 0x000000000000791b */ /* 0x003fe20003800000 */
.L_x_1290:
        /* <DEDUP_REMOVED lines=13> */
.L_x_1291:
[----:B------:R-:W-:Y:S01]  /*18520*/  IMAD.MOV.U32 R5, RZ, RZ, R19 ;  /* 0x000000ffff057224 */ /* 0x000fe200078e0013 */
[----:B------:R-:W-:Y:S01]  /*18530*/  MOV R13, R2 ;  /* 0x00000002000d7202 */ /* 0x000fe20000000f00 */
[----:B------:R-:W-:Y:S02]  /*18540*/  IMAD.MOV.U32 R12, RZ, RZ, 0x2 ;  /* 0x00000002ff0c7424 */ /* 0x000fe400078e00ff */
[----:B------:R-:W-:-:S07]  /*18550*/  IMAD.MOV.U32 R4, RZ, RZ, R14 ;  /* 0x000000ffff047224 */ /* 0x000fce00078e000e */
[----:B------:R-:W-:Y:S05]  /*18560*/  WARPSYNC.COLLECTIVE R15, `(.L_x_1292) ;  /* 0x000000000f087348 */ /* 0x000fea0003c00000 */
[----:B------:R0:W1:Y:S02]  /*18570*/  SHFL.IDX P6, R14, R13, R12, R11 ;  /* 0x0000000c0d0e7389 */ /* 0x00006400000c000b */
[----:B01----:R-:W-:Y:S01]  /*18580*/  ENDCOLLECTIVE ;  /* 0x000000000000791b */ /* 0x003fe20003800000 */
.L_x_1292:
        /* <DEDUP_REMOVED lines=13> */
.L_x_1293:
[----:B------:R-:W-:Y:S02]  /*18660*/  IMAD.MOV.U32 R5, RZ, RZ, R23 ;  /* 0x000000ffff057224 */ /* 0x000fe400078e0017 */
[----:B------:R-:W-:Y:S02]  /*18670*/  IMAD.MOV.U32 R13, RZ, RZ, R2 ;  /* 0x000000ffff0d7224 */ /* 0x000fe400078e0002 */
[----:B------:R-:W-:Y:S02]  /*18680*/  IMAD.MOV.U32 R12, RZ, RZ, 0x3 ;  /* 0x00000003ff0c7424 */ /* 0x000fe400078e00ff */
[----:B------:R-:W-:-:S07]  /*18690*/  IMAD.MOV.U32 R22, RZ, RZ, R14 ;  /* 0x000000ffff167224 */ /* 0x000fce00078e000e */
[----:B------:R-:W-:Y:S05]  /*186a0*/  WARPSYNC.COLLECTIVE R15, `(.L_x_1294) ;  /* 0x000000000f087348 */ /* 0x000fea0003c00000 */
[----:B------:R0:W1:Y:S02]  /*186b0*/  SHFL.IDX P6, R14, R13, R12, R11 ;  /* 0x0000000c0d0e7389 */ /* 0x00006400000c000b */
[----:B01----:R-:W-:Y:S01]  /*186c0*/  ENDCOLLECTIVE ;  /* 0x000000000000791b */ /* 0x003fe20003800000 */
.L_x_1294:
[----:B------:R-:W-:-:S04]  /*186d0*/  IMAD.MOV.U32 R4, RZ, RZ, R22 ;  /* 0x000000ffff047224 */ /* 0x000fc800078e0016 */
[----:B------:R-:W-:-:S05]  /*186e0*/  IMAD.WIDE.U32 R4, R26, 0x2, R4 ;  /* 0x000000021a047825 */ /* 0x000fca00078e0004 */
[----:B------:R-:W-:Y:S01]  /*186f0*/  @!PT LDS RZ, [RZ] ;  /* 0x00000000fffff984 */ /* 0x000fe20000000800 */
[----:B------:R-:W-:Y:S01]  /*18700*/  @!PT LDS RZ, [RZ] ;  /* 0x00000000fffff984 */ /* 0x000fe20000000800 */
[----:B------:R-:W-:Y:S01]  /*18710*/  @!PT LDS RZ, [RZ] ;  /* 0x00000000fffff984 */ /* 0x000fe20000000800 */
[----:B------:R0:W-:Y:S01]  /*18720*/  LDGSTS.E.BYPASS.LTC128B.128 [R3+0x1400], desc[UR48][R4.64], !P2 ;  /* 0x0140000004037fae */ /* 0x0001e2000d101d70 */
[C---:B------:R-:W-:Y:S01]  /*18730*/  ISETP.LT.OR P2, PT, R28.reuse, 0x31, P1 ;  /* 0x000000311c00780c */ /* 0x040fe20000f41670 */
[----:B------:R-:W-:Y:S02]  /*18740*/  IMAD.MOV.U32 R13, RZ, RZ, R16 ;  /* 0x000000ffff0d7224 */ /* 0x000fe400078e0010 */
[----:B------:R0:W-:Y:S01]  /*18750*/  LDGSTS.E.BYPASS.LTC128B.128 [R3+0x5400], desc[UR48][R4.64+0x80], !P3 ;  /* 0x0540008004037fae */ /* 0x0001e2000d901d70 */
[----:B------:R-:W-:Y:S02]  /*18760*/  ISETP.LT.OR P3, PT, R28, 0x31, P0 ;  /* 0x000000311c00780c */ /* 0x000fe40000761670 */
[----:B------:R-:W-:-:S11]  /*18770*/  MOV R21, R14 ;  /* 0x0000000e00157202 */ /* 0x000fd60000000f00 */
[----:B0-----:R-:W-:Y:S05]  /*18780*/  WARPSYNC.COLLECTIVE R15, `(.L_x_1295) ;  /* 0x000000000f087348 */ /* 0x001fea0003c00000 */
[----:B------:R1:W2:Y:S02]  /*18790*/  SHFL.IDX P6, R14, R13, R12, R11 ;  /* 0x0000000c0d0e7389 */ /* 0x0002a400000c000b */
[----:B012---:R-:W-:Y:S01]  /*187a0*/  ENDCOLLECTIVE ;  /* 0x000000000000791b */ /* 0x007fe20003800000 */
.L_x_1295:
[----:B------:R-:W-:Y:S02]  /*187b0*/  IMAD.MOV.U32 R5, RZ, RZ, R21 ;  /* 0x000000ffff057224 */ /* 0x000fe400078e0015 */
[----:B------:R-:W-:Y:S02]  /*187c0*/  IMAD.MOV.U32 R13, RZ, RZ, R2 ;  /* 0x000000ffff0d7224 */ /* 0x000fe400078e0002 */
[----:B------:R-:W-:Y:S02]  /*187d0*/  IMAD.MOV.U32 R12, RZ, RZ, 0x4 ;  /* 0x00000004ff0c7424 */ /* 0x000fe400078e00ff */
[----:B------:R-:W-:-:S07]  /*187e0*/  IMAD.MOV.U32 R20, RZ, RZ, R14 ;  /* 0x000000ffff147224 */ /* 0x000fce00078e000e */
[----:B------:R-:W-:Y:S05]  /*187f0*/  WARPSYNC.COLLECTIVE R15, `(.L_x_1296) ;  /* 0x000000000f087348 */ /* 0x000fea0003c00000 */
[----:B------:R0:W1:Y:S02]  /*18800*/  SHFL.IDX P6, R14, R13, R12, R11 ;  /* 0x0000000c0d0e7389 */ /* 0x00006400000c000b */
[----:B01----:R-:W-:Y:S01]  /*18810*/  ENDCOLLECTIVE ;  /* 0x000000000000791b */ /* 0x003fe20003800000 */
.L_x_1296:
        /* <DEDUP_REMOVED lines=9> */
[----:B------:R-:W-:Y:S01]  /*188b0*/  ISETP.LT.OR P3, PT, R28, 0x41, P0 ;  /* 0x000000411c00780c */ /* 0x000fe20000761670 */
[----:B------:R-:W-:-:S12]  /*188c0*/  IMAD.MOV.U32 R9, RZ, RZ, R14 ;  /* 0x000000ffff097224 */ /* 0x000fd800078e000e */
[----:B0-----:R-:W-:Y:S05]  /*188d0*/  WARPSYNC.COLLECTIVE R15, `(.L_x_1297) ;  /* 0x000000000f087348 */ /* 0x001fea0003c00000 */
[----:B------:R1:W2:Y:S02]  /*188e0*/  SHFL.IDX P6, R14, R13, R12, R11 ;  /* 0x0000000c0d0e7389 */ /* 0x0002a400000c000b */
[----:B012---:R-:W-:Y:S01]  /*188f0*/  ENDCOLLECTIVE ;  /* 0x000000000000791b */ /* 0x007fe20003800000 */
.L_x_1297:
[----:B------:R-:W-:Y:S02]  /*18900*/  IMAD.MOV.U32 R5, RZ, RZ, R9 ;  /* 0x000000ffff057224 */ /* 0x000fe400078e0009 */
[----:B------:R-:W-:Y:S02]  /*18910*/  IMAD.MOV.U32 R9, RZ, RZ, RZ ;  /* 0x000000ffff097224 */ /* 0x000fe400078e00ff */
[----:B------:R-:W-:Y:S02]  /*18920*/  IMAD.MOV.U32 R13, RZ, RZ, R2 ;  /* 0x000000ffff0d7224 */ /* 0x000fe400078e0002 */
[----:B------:R-:W-:Y:S01]  /*18930*/  IMAD.MOV.U32 R12, RZ, RZ, 0x5 ;  /* 0x00000005ff0c7424 */ /* 0x000fe200078e00ff */
[----:B------:R-:W-:-:S07]  /*18940*/  MOV R24, R14 ;  /* 0x0000000e00187202 */ /* 0x000fce0000000f00 */
[----:B------:R-:W-:Y:S05]  /*18950*/  WARPSYNC.COLLECTIVE R15, `(.L_x_1298) ;  /* 0x000000000f087348 */ /* 0x000fea0003c00000 */
[----:B------:R0:W1:Y:S02]  /*18960*/  SHFL.IDX P6, R14, R13, R12, R11 ;  /* 0x0000000c0d0e7389 */ /* 0x00006400000c000b */
[----:B01----:R-:W-:Y:S01]  /*18970*/  ENDCOLLECTIVE ;  /* 0x000000000000791b */ /* 0x003fe20003800000 */
.L_x_1298:
        /* <DEDUP_REMOVED lines=14> */
.L_x_1299:
[----:B------:R-:W-:Y:S01]  /*18a60*/  IMAD.MOV.U32 R5, RZ, RZ, R19 ;  /* 0x000000ffff057224 */ /* 0x000fe200078e0013 */
[----:B------:R-:W-:Y:S01]  /*18a70*/  MOV R13, R2 ;  /* 0x00000002000d7202 */ /* 0x000fe20000000f00 */
[----:B------:R-:W-:Y:S02]  /*18a80*/  IMAD.MOV.U32 R12, RZ, RZ, 0x6 ;  /* 0x00000006ff0c7424 */ /* 0x000fe400078e00ff */
[----:B------:R-:W-:-:S07]  /*18a90*/  IMAD.MOV.U32 R4, RZ, RZ, R14 ;  /* 0x000000ffff047224 */ /* 0x000fce00078e000e */
[----:B------:R-:W-:Y:S05]  /*18aa0*/  WARPSYNC.COLLECTIVE R15, `(.L_x_1300) ;  /* 0x000000000f087348 */ /* 0x000fea0003c00000 */
[----:B------:R0:W1:Y:S02]  /*18ab0*/  SHFL.IDX P6, R14, R13, R12, R11 ;  /* 0x0000000c0d0e7389 */ /* 0x00006400000c000b */
[----:B01----:R-:W-:Y:S01]  /*18ac0*/  ENDCOLLECTIVE ;  /* 0x000000000000791b */ /* 0x003fe20003800000 */
.L_x_1300:
        /* <DEDUP_REMOVED lines=13> */
.L_x_1301:
[----:B------:R-:W-:Y:S02]  /*18ba0*/  IMAD.MOV.U32 R5, RZ, RZ, R25 ;  /* 0x000000ffff057224 */ /* 0x000fe400078e0019 */
[----:B------:R-:W-:Y:S02]  /*18bb0*/  IMAD.MOV.U32 R13, RZ, RZ, R2 ;  /* 0x000000ffff0d7224 */ /* 0x000fe400078e0002 */
[----:B------:R-:W-:Y:S02]  /*18bc0*/  IMAD.MOV.U32 R12, RZ, RZ, 0x7 ;  /* 0x00000007ff0c7424 */ /* 0x000fe400078e00ff */
[----:B------:R-:W-:-:S07]  /*18bd0*/  IMAD.MOV.U32 R30, RZ, RZ, R14 ;  /* 0x000000ffff1e7224 */ /* 0x000fce00078e000e */
[----:B------:R-:W-:Y:S05]  /*18be0*/  WARPSYNC.COLLECTIVE R15, `(.L_x_1302) ;  /* 0x000000000f087348 */ /* 0x000fea0003c00000 */
[----:B------:R0:W1:Y:S02]  /*18bf0*/  SHFL.IDX P6, R14, R13, R12, R11 ;  /* 0x0000000c0d0e7389 */ /* 0x00006400000c000b */
[----:B01----:R-:W-:Y:S01]  /*18c00*/  ENDCOLLECTIVE ;  /* 0x000000000000791b */ /* 0x003fe20003800000 */
.L_x_1302:
[----:B------:R-:W-:-:S04]  /*18c10*/  IMAD.MOV.U32 R4, RZ, RZ, R30 ;  /* 0x000000ffff047224 */ /* 0x000fc800078e001e */
[----:B------:R-:W-:-:S05]  /*18c20*/  IMAD.WIDE.U32 R4, R26, 0x2, R4 ;  /* 0x000000021a047825 */ /* 0x000fca00078e0004 */
        /* <DEDUP_REMOVED lines=10> */
.L_x_1303:
[----:B------:R-:W-:Y:S05]  /*18cd0*/  BRA `(.L_x_1304) ;  /* 0xffffffc000d07947 */ /* 0x000fea000383ffff */
.L_x_1198:
[----:B0-----:R0:W1:Y:S02]  /*18ce0*/  SYNCS.PHASECHK.TRANS64.TRYWAIT P0, [R7+URZ+0x28820], R9 ;  /* 0x02882009070075a7 */ /* 0x001064000800017f */
[----:B-1----:R-:W-:Y:S05]  /*18cf0*/  @!P0 NANOSLEEP.SYNCS 0x989680 ;  /* 0x009896800000895d */ /* 0x002fea0003900000 */
[----:B------:R-:W1:Y:S02]  /*18d00*/  @!P0 SYNCS.PHASECHK.TRANS64 P0, [R7+URZ+0x28820], R9 ;  /* 0x02882009070085a7 */ /* 0x000e64000800007f */
[----:B-1----:R-:W-:Y:S05]  /*18d10*/  @!P0 BRA `(.L_x_1198) ;  /* 0xfffffffc00f08947 */ /* 0x002fea000383ffff */
[----:B------:R-:W-:Y:S05]  /*18d20*/  BRA `(.L_x_1305) ;  /* 0xffffffc400447947 */ /* 0x000fea000383ffff */
.L_x_1199:
[----:B------:R-:W-:Y:S01]  /*18d30*/  BSSY B0, `(.L_x_1306) ;  /* 0x0000008000007945 */ /* 0x000fe20003800000 */
[----:B------:R-:W-:Y:S02]  /*18d40*/  IMAD.MOV.U32 R13, RZ, RZ, R17 ;  /* 0x000000ffff0d7224 */ /* 0x000fe400078e0011 */
[----:B------:R-:W-:Y:S02]  /*18d50*/  IMAD.MOV.U32 R12, RZ, RZ, RZ ;  /* 0x000000ffff0c7224 */ /* 0x000fe400078e00ff */
[----:B------:R-:W-:Y:S02]  /*18d60*/  IMAD.MOV.U32 R11, RZ, RZ, 0x1f ;  /* 0x0000001fff0b7424 */ /* 0x000fe400078e00ff */
[----:B------:R-:W-:-:S07]  /*18d70*/  IMAD.MOV.U32 R15, RZ, RZ, -0x1 ;  /* 0xffffffffff0f7424 */ /* 0x000fce00078e00ff */
[----:B0-2--5:R-:W-:Y:S05]  /*18d80*/  WARPSYNC.COLLECTIVE R15, `(.L_x_1307) ;  /* 0x000000000f087348 */ /* 0x025fea0003c00000 */
[----:B------:R1:W3:Y:S02]  /*18d90*/  SHFL.IDX P6, R14, R13, R12, R11 ;  /* 0x0000000c0d0e7389 */ /* 0x0002e400000c000b */
[----:B0123-5:R-:W-:Y:S01]  /*18da0*/  ENDCOLLECTIVE ;  /* 0x000000000000791b */ /* 0x02ffe20003800000 */
.L_x_1307:
[----:B------:R-:W-:Y:S05]  /*18db0*/  BSYNC B0 ;  /* 0x0000000000007941 */ /* 0x000fea0003800000 */
.L_x_1306:
[----:B------:R-:W-:Y:S05]  /*18dc0*/  BRA `(.L_x_1308) ;  /* 0xffffffc400287947 */ /* 0x000fea000383ffff */
.L_x_1200:
[----:B------:R-:W-:Y:S01]  /*18dd0*/  BSSY B0, `(.L_x_1309) ;  /* 0x0000006000007945 */ /* 0x000fe20003800000 */
[----:B------:R-:W-:-:S07]  /*18de0*/  IMAD.MOV.U32 R15, RZ, RZ, -0x1 ;  /* 0xffffffffff0f7424 */ /* 0x000fce00078e00ff */
[----:B012--5:R-:W-:Y:S05]  /*18df0*/  WARPSYNC.COLLECTIVE R15, `(.L_x_1310) ;  /* 0x000000000f0c7348 */ /* 0x027fea0003c00000 */
[----:B------:R-:W-:Y:S02]  /*18e00*/  ELECT P6, UR62, PT ;  /* 0x00000000003e782f */ /* 0x000fe400038c0000 */
[----:B------:R-:W-:Y:S01]  /*18e10*/  MOV R14, UR62 ;  /* 0x0000003e000e7c02 */ /* 0x000fe20008000f00 */
[----:B012--5:R-:W-:Y:S10]  /*18e20*/  ENDCOLLECTIVE ;  /* 0x000000000000791b */ /* 0x027ff40003800000 */
.L_x_1310:
[----:B------:R-:W-:Y:S05]  /*18e30*/  BSYNC B0 ;  /* 0x0000000000007941 */ /* 0x000fea0003800000 */
.L_x_1309:
[----:B------:R-:W-:Y:S05]  /*18e40*/  BRA `(.L_x_1311) ;  /* 0xffffffc4001c7947 */ /* 0x000fea000383ffff */
.L_x_1202:
[----:B---3--:R3:W4:Y:S02]  /*18e50*/  SYNCS.PHASECHK.TRANS64.TRYWAIT P1, [R5+URZ+0x28840], R2 ;  /* 0x02884002050075a7 */ /* 0x008724000802017f */
[----:B----4-:R-:W-:Y:S05]  /*18e60*/  @!P1 NANOSLEEP.SYNCS 0x989680 ;  /* 0x009896800000995d */ /* 0x010fea0003900000 */
[----:B------:R-:W4:Y:S02]  /*18e70*/  @!P1 SYNCS.PHASECHK.TRANS64 P1, [R5+URZ+0x28840], R2 ;  /* 0x02884002050095a7 */ /* 0x000f24000802007f */
[----:B----4-:R-:W-:Y:S05]  /*18e80*/  @!P1 BRA `(.L_x_1202) ;  /* 0xfffffffc00f09947 */ /* 0x010fea000383ffff */
[----:B------:R-:W-:Y:S05]  /*18e90*/  BRA `(.L_x_1312) ;  /* 0xffffffc4003c7947 */ /* 0x000fea000383ffff */
.L_x_1204:
[----:B0-----:R0:W4:Y:S02]  /*18ea0*/  SYNCS.PHASECHK.TRANS64.TRYWAIT P1, [R7+URZ+0x28840], R0 ;  /* 0x02884000070075a7 */ /* 0x001124000802017f */
[----:B----4-:R-:W-:Y:S05]  /*18eb0*/  @!P1 NANOSLEEP.SYNCS 0x989680 ;  /* 0x009896800000995d */ /* 0x010fea0003900000 */
[----:B------:R-:W4:Y:S02]  /*18ec0*/  @!P1 SYNCS.PHASECHK.TRANS64 P1, [R7+URZ+0x28840], R0 ;  /* 0x02884000070095a7 */ /* 0x000f24000802007f */
[----:B----4-:R-:W-:Y:S05]  /*18ed0*/  @!P1 BRA `(.L_x_1204) ;  /* 0xfffffffc00f09947 */ /* 0x010fea000383ffff */
[----:B------:R-:W-:Y:S05]  /*18ee0*/  BRA `(.L_x_1313) ;  /* 0xffffffc400487947 */ /* 0x000fea000383ffff */
.L_x_1206:
[----:B----4-:R4:W0:Y:S02]  /*18ef0*/  SYNCS.PHASECHK.TRANS64.TRYWAIT P1, [R5+URZ+0x28860], R2 ;  /* 0x02886002050075a7 */ /* 0x010824000802017f */
[----:B0-----:R-:W-:Y:S05]  /*18f00*/  @!P1 NANOSLEEP.SYNCS 0x989680 ;  /* 0x009896800000995d */ /* 0x001fea0003900000 */
[----:B------:R-:W0:Y:S02]  /*18f10*/  @!P1 SYNCS.PHASECHK.TRANS64 P1, [R5+URZ+0x28860], R2 ;  /* 0x02886002050095a7 */ /* 0x000e24000802007f */
[----:B0-----:R-:W-:Y:S05]  /*18f20*/  @!P1 BRA `(.L_x_1206) ;  /* 0xfffffffc00f09947 */ /* 0x001fea000383ffff */
[----:B------:R-:W-:Y:S05]  /*18f30*/  BRA `(.L_x_1314) ;  /* 0xffffffc400447947 */ /* 0x000fea000383ffff */
.L_x_1315:
        /* <DEDUP_REMOVED lines=12> */
.L_x_3545:


//--------------------- .text._ZN7cutlass13device_kernelIN5flash11enable_sm90INS1_16FlashAttnFwdSm90INS1_25CollectiveMainloopFwdSm90ILi2EN4cute5tupleIJNS5_1CILi1EEES8_S8_EEENS6_IJNS7_ILi128EEESA_SA_EEELi128ENS_10bfloat16_tEfNS_4arch4Sm90ELb0ELb1ELb1ELb1ELb1ELb0ELb0ELb1ELb1ELb1ELb1ELb0EEENS1_21CollectiveEpilogueFwdISB_S9_SC_SE_Li256ELb1ELb1ELb1ELb0EEENS1_36VarlenDynamicPersistentTileSchedulerILi128ELi128ELi256ELi128ELb1ELb1ELb1ELb1ELb0ELb1EEEEEEEEEvNT_6ParamsE --------------------------
	.section	.text._ZN7cutlass13device_kernelIN5flash11enable_sm90INS1_16FlashAttnFwdSm90INS1_25CollectiveMainloopFwdSm90ILi2EN4cute5tupleIJNS5_1CILi1EEES8_S8_EEENS6_IJNS7_ILi128EEESA_SA_EEELi128ENS_10bfloat16_tEfNS_4arch4Sm90ELb0ELb1ELb1ELb1ELb1ELb0ELb0ELb1ELb1ELb1ELb1ELb0EEENS1_21CollectiveEpilogueFwdISB_S9_SC_SE_Li256ELb1ELb1ELb1ELb0EEENS1_36VarlenDynamicPersistentTileSchedulerILi128ELi128ELi256ELi128ELb1ELb1ELb1ELb1ELb0ELb1EEEEEEEEEvNT_6ParamsE,"ax",@progbits
	.align	128
.text._ZN7cutlass13device_kernelIN5flash11enable_sm90INS1_16FlashAttnFwdSm90INS1_25CollectiveMainloopFwdSm90ILi2EN4cute5tupleIJNS5_1CILi1EEES8_S8_EEENS6_IJNS7_ILi128EEESA_SA_EEELi128ENS_10bfloat16_tEfNS_4arch4Sm90ELb0ELb1ELb1ELb1ELb1ELb0ELb0ELb1ELb1ELb1ELb1ELb0EEENS1_21CollectiveEpilogueFwdISB_S9_SC_SE_Li256ELb1ELb1ELb1ELb0EEENS1_36VarlenDynamicPersistentTileSchedulerILi128ELi128ELi256ELi128ELb1ELb1ELb1ELb1ELb0ELb1EEEEEEEEEvNT_6ParamsE:
        .type           _ZN7cutlass13device_kernelIN5flash11enable_sm90INS1_16FlashAttnFwdSm90INS1_25CollectiveMainloopFwdSm90ILi2EN4cute5tupleIJNS5_1CILi1EEES8_S8_EEENS6_IJNS7_ILi128EEESA_SA_EEELi128ENS_10bfloat16_tEfNS_4arch4Sm90ELb0ELb1ELb1ELb1ELb1ELb0ELb0ELb1ELb1ELb1ELb1ELb0EEENS1_21CollectiveEpilogueFwdISB_S9_SC_SE_Li256ELb1ELb1ELb1ELb0EEENS1_36VarlenDynamicPersistentTileSchedulerILi128ELi128ELi256ELi128ELb1ELb1ELb1ELb1ELb0ELb1EEEEEEEEEvNT_6ParamsE,@function
        .size           _ZN7cutlass13device_kernelIN5flash11enable_sm90INS1_16FlashAttnFwdSm90INS1_25CollectiveMainloopFwdSm90ILi2EN4cute5tupleIJNS5_1CILi1EEES8_S8_EEENS6_IJNS7_ILi128EEESA_SA_EEELi128ENS_10bfloat16_tEfNS_4arch4Sm90ELb0ELb1ELb1ELb1ELb1ELb0ELb0ELb1ELb1ELb1ELb1ELb0EEENS1_21CollectiveEpilogueFwdISB_S9_SC_SE_Li256ELb1ELb1ELb1ELb0EEENS1_36VarlenDynamicPersistentTileSchedulerILi128ELi128ELi256ELi128ELb1ELb1ELb1ELb1ELb0ELb1EEEEEEEEEvNT_6ParamsE,(.L_x_3546 - _ZN7cutlass13device_kernelIN5flash11enable_sm90INS1_16FlashAttnFwdSm90INS1_25CollectiveMainloopFwdSm90ILi2EN4cute5tupleIJNS5_1CILi1EEES8_S8_EEENS6_IJNS7_ILi128EEESA_SA_EEELi128ENS_10bfloat16_tEfNS_4arch4Sm90ELb0ELb1ELb1ELb1ELb1ELb0ELb0ELb1ELb1ELb1ELb1ELb0EEENS1_21CollectiveEpilogueFwdISB_S9_SC_SE_Li256ELb1ELb1ELb1ELb0EEENS1_36VarlenDynamicPersistentTileSchedulerILi128ELi128ELi256ELi128ELb1ELb1ELb1ELb1ELb0ELb1EEEEEEEEEvNT_6ParamsE)
        .other          _ZN7cutlass13device_kernelIN5flash11enable_sm90INS1_16FlashAttnFwdSm90INS1_25CollectiveMainloopFwdSm90ILi2EN4cute5tupleIJNS5_1CILi1EEES8_S8_EEENS6_IJNS7_ILi128EEESA_SA_EEELi128ENS_10bfloat16_tEfNS_4arch4Sm90ELb0ELb1ELb1ELb1ELb1ELb0ELb0ELb1ELb1ELb1ELb1ELb0EEENS1_21CollectiveEpilogueFwdISB_S9_SC_SE_Li256ELb1ELb1ELb1ELb0EEENS1_36VarlenDynamicPersistentTileSchedulerILi128ELi128ELi256ELi128ELb1ELb1ELb1ELb1ELb0ELb1EEEEEEEEEvNT_6ParamsE,@"STO_CUDA_ENTRY STV_DEFAULT"
_ZN7cutlass13device_kernelIN5flash11enable_sm90INS1_16FlashAttnFwdSm90INS1_25CollectiveMainloopFwdSm90ILi2EN4cute5tupleIJNS5_1CILi1EEES8_S8_EEENS6_IJNS7_ILi128EEESA_SA_EEELi128ENS_10bfloat16_tEfNS_4arch4Sm90ELb0ELb1ELb1ELb1ELb1ELb0ELb0ELb1ELb1ELb1ELb1ELb0EEENS1_21CollectiveEpilogueFwdISB_S9_SC_SE_Li256ELb1ELb1ELb1ELb0EEENS1_36VarlenDynamicPersistentTileSchedulerILi128ELi128ELi256ELi128ELb1ELb1ELb1ELb1ELb0ELb1EEEEEEEEEvNT_6ParamsE:
        /* <DEDUP_REMOVED lines=8> */
[----:B------:R-:W0:Y:S04]  /*0080*/  SHFL.IDX PT, R3, R2, RZ, 0x1f ;  /* 0x00001fff02037589 */ /* 0x000e2800000e0000 */
[----:B------:R-:W1:Y:S01]  /*0090*/  SHFL.IDX PT, R4, R4, RZ, 0x1f ;  /* 0x00001fff04047589 */ /* 0x000e6200000e0000 */
[C---:B0-----:R-:W-:Y:S02]  /*00a0*/  ISETP.NE.OR P0, PT, R3.reuse, RZ, !P0 ;  /* 0x000000ff0300720c */ /* 0x041fe40004705670 */
[----:B------:R-:W-:-:S11]  /*00b0*/  ISETP.NE.AND P1, PT, R3, RZ, PT ;  /* 0x000000ff0300720c */ /* 0x000fd60003f25270 */
[----:B------:R-:W-:Y:S01]  /*00c0*/  VOTEU.ALL UP0, P0 ;  /* 0x00000000003f7886 */ /* 0x000fe20000000000 */
[----:B------:R-:W-:-:S04]  /*00d0*/  VOTEU.ALL UP1, P0 ;  /* 0x00000000003f7886 */ /* 0x000fc80000020000 */
[----:B------:R-:W0:Y:S01]  /*00e0*/  @!UP0 S2UR UR8, SR_CgaCtaId ;  /* 0x00000000000889c3 */ /* 0x000e220000008800 */
[----:B------:R-:W-:Y:S01]  /*00f0*/  @!UP0 UMOV UR6, 0x400 ;  /* 0x0000040000068882 */ /* 0x000fe20000000000 */
[----:B------:R-:W-:-:S04]  /*0100*/  @!UP0 UIADD3 UR4, -UR4, 0x100000, URZ ;  /* 0x0010000004048890 */ /* 0x000fc8000fffe13f */
[----:B------:R-:W-:Y:S02]  /*0110*/  @!UP0 USHF.L.U32 UR5, UR4, 0xb, URZ ;  /* 0x0000000b04058899 */ /* 0x000fe4000800063f */
[----:B------:R-:W-:Y:S02]  /*0120*/  @!UP0 USHF.L.U32 UR4, UR4, 0x1, URZ ;  /* 0x0000000104048899 */ /* 0x000fe4000800063f */
[----:B0-----:R-:W-:Y:S02]  /*0130*/  @!UP0 ULEA UR8, UR8, UR6, 0x18 ;  /* 0x0000000608088291 */ /* 0x001fe4000f8ec03f */
        /* <DEDUP_REMOVED lines=25> */
.L_x_1316:
        /* <DEDUP_REMOVED lines=22> */
.L_x_1317:
        /* <DEDUP_REMOVED lines=18> */
.L_x_1318:
        /* <DEDUP_REMOVED lines=22> */
.L_x_1319:
        /* <DEDUP_REMOVED lines=23> */
.L_x_1320:
[----:B------:R-:W-:Y:S01]  /*0820*/  UISETP.NE.AND UP0, UPT, UR9, URZ, UPT ;  /* 0x0000003f0900728c */ /* 0x000fe2000bf05270 */
[----:B------:R-:W-:Y:S01]  /*0830*/  NOP ;  /* 0x0000000000007918 */ /* 0x000fe20000000000 */
[----:B0-----:R-:W-:Y:S01]  /*0840*/  UMOV UR4, 0x1 ;  /* 0x0000000100047882 */ /* 0x001fe20000000000 */
[----:B------:R-:W-:Y:S01]  /*0850*/  ULDC.64 UR36, c[0x0][0x208] ;  /* 0x0000820000247ab9 */ /* 0x000fe20000000a00 */
[----:B------:R-:W-:Y:S01]  /*0860*/  USEL UR4, UR4, 0x2, !UP0 ;  /* 0x0000000204047887 */ /* 0x000fe2000c000000 */
[----:B-1234-:R-:W-:Y:S01]  /*0870*/  BAR.SYNC.DEFER_BLOCKING 0x0 ;  /* 0x0000000000007b1d */ /* 0x01efe20000010000 */
[----:B------:R-:W-:-:S04]  /*0880*/  PLOP3.LUT P0, PT, PT, PT, UP0, 0x80, 0x0 ;  /* 0x000000000000781c */ /* 0x000fc80003f0f008 */
[----:B------:R-:W-:-:S05]  /*0890*/  IMAD.U32 R3, RZ, RZ, UR4 ;  /* 0x00000004ff037e24 */ /* 0x000fca000f8e00ff */
[----:B------:R0:W-:Y:S04]  /*08a0*/  STL [R1+0x18], R3 ;  /* 0x0000180301007387 */ /* 0x0001e80000100800 */
[----:B------:R-:W-:Y:S05]  /*08b0*/  @!P0 BRA `(.L_x_1321) ;  /* 0x0000012800b08947 */ /* 0x000fea0003800000 */
.L_x_1322:
[----:B------:R-:W-:-:S08]  /*08c0*/  NOP ;  /* 0x0000000000007918 */ /* 0x000fd00000000000 */
[----:B------:R-:W1:Y:S02]  /*08d0*/  USETMAXREG.TRY_ALLOC.CTAPOOL UP0, 0xe8 ;  /* 0x000000e8000079c8 */ /* 0x000e640008000600 */
[----:B-1----:R-:W-:-:S13]  /*08e0*/  PLOP3.LUT P0, PT, PT, PT, UP0, 0x80, 0x0 ;  /* 0x000000000000781c */ /* 0x002fda0003f0f008 */
[----:B------:R-:W-:Y:S05]  /*08f0*/  @!P0 BRA `(.L_x_1322) ;  /* 0xfffffffc00f08947 */ /* 0x000fea000383ffff */
[----:B------:R-:W-:Y:S01]  /*0900*/  LOP3.LUT R2, R0, 0xffffff80, RZ, 0xc0, !PT ;  /* 0xffffff8000027812 */ /* 0x000fe200078ec0ff */
[----:B------:R-:W1:Y:S08]  /*0910*/  S2UR UR5, SR_CgaCtaId ;  /* 0x00000000000579c3 */ /* 0x000e700000008800 */
[----:B------:R-:W-:Y:S06]  /*0920*/  BAR.ARV 0x8, 0x180 ;  /* 0x0206000000007b1d */ /* 0x000fec0000002000 */
[----:B------:R-:W-:Y:S01]  /*0930*/  ISETP.NE.AND P0, PT, R2, 0x80, PT ;  /* 0x000000800200780c */ /* 0x000fe20003f05270 */
[----:B------:R-:W-:-:S12]  /*0940*/  UMOV UR4, 0x400 ;  /* 0x0000040000047882 */ /* 0x000fd80000000000 */
[----:B------:R-:W-:Y:S06]  /*0950*/  @!P0 BAR.ARV 0x9, 0x100 ;  /* 0x0244000000008b1d */ /* 0x000fec0000002000 */
[----:B-1----:R-:W-:Y:S02]  /*0960*/  ULEA UR4, UR5, UR4, 0x18 ;  /* 0x0000000405047291 */ /* 0x002fe4000f8ec03f */
[----:B------:R-:W-:Y:S07]  /*0970*/  BAR.SYNC.DEFER_BLOCKING 0x5, 0x180 ;  /* 0x0146000000007b1d */ /* 0x000fee0000010000 */
[----:B------:R-:W1:Y:S01]  /*0980*/  LDS.128 R12, [UR4+0x288d0] ;  /* 0x0288d004ff0c7984 */ /* 0x000e620008000c00 */
[----:B------:R-:W-:Y:S01]  /*0990*/  ULDC UR4, c[0x0][0xc3c] ;  /* 0x00030f0000047ab9 */ /* 0x000fe20000000800 */
[----:B------:R-:W-:Y:S06]  /*09a0*/  BAR.ARV 0x4, 0x180 ;  /* 0x0106000000007b1d */ /* 0x000fec0000002000 */
[----:B-1----:R-:W-:-:S13]  /*09b0*/  ISETP.GE.AND P0, PT, R15, UR4, PT ;  /* 0x000000040f007c0c */ /* 0x002fda000bf06270 */
[----:B------:R-:W-:Y:S05]  /*09c0*/  @P0 EXIT ;  /* 0x000000000000094d */ /* 0x000fea0003800000 */
[----:B0-----:R-:W2:Y:S01]  /*09d0*/  LDL R3, [R1+0x18] ;  /* 0x0000180001037983 */ /* 0x001ea20000100800 */
[----:B------:R-:W-:Y:S01]  /*09e0*/  VIADD R223, R0, 0xffffff80 ;  /* 0xffffff8000df7836 */ /* 0x000fe20000000000 */
[----:B------:R-:W-:Y:S01]  /*09f0*/  R2UR UR6, R13 ;  /* 0x000000000d0672ca */ /* 0x000fe200000e0000 */
[----:B------:R-:W-:Y:S01]  /*0a00*/  UMOV UR39, URZ ;  /* 0x0000003f00277c82 */ /* 0x000fe20008000000 */
[----:B------:R-:W-:Y:S01]  /*0a10*/  R2UR UR5, R14 ;  /* 0x000000000e0572ca */ /* 0x000fe200000e0000 */
[----:B------:R-:W-:Y:S01]  /*0a20*/  UMOV UR38, URZ ;  /* 0x0000003f00267c82 */ /* 0x000fe20008000000 */
[----:B------:R-:W-:Y:S02]  /*0a30*/  SHF.R.S32.HI R0, RZ, 0x1f, R223 ;  /* 0x0000001fff007819 */ /* 0x000fe400000114df */
[----:B------:R-:W-:Y:S02]  /*0a40*/  R2UR UR7, R15 ;  /* 0x000000000f0772ca */ /* 0x000fe400000e0000 */
[----:B------:R-:W-:-:S02]  /*0a50*/  LEA.HI R2, R0, R223, RZ, 0x7 ;  /* 0x000000df00027211 */ /* 0x000fc400078f38ff */
[----:B------:R-:W-:Y:S02]  /*0a60*/  LEA.HI R4, R0, R223, RZ, 0x5 ;  /* 0x000000df00047211 */ /* 0x000fe400078f28ff */
[----:B------:R-:W-:Y:S02]  /*0a70*/  LOP3.LUT R200, R2, 0xffffff80, RZ, 0xc0, !PT ;  /* 0xffffff8002c87812 */ /* 0x000fe400078ec0ff */
[----:B------:R-:W-:Y:S01]  /*0a80*/  SHF.R.S32.HI R217, RZ, 0x7, R2 ;  /* 0x00000007ffd97819 */ /* 0x000fe20000011402 */
[----:B------:R-:W-:Y:S02]  /*0a90*/  IMAD.SHL.U32 R5, R4, 0x20, RZ ;  /* 0x0000002004057824 */ /* 0x000fe400078e00ff */
[----:B------:R-:W-:Y:S01]  /*0aa0*/  IMAD.IADD R200, R223, 0x1, -R200 ;  /* 0x00000001dfc87824 */ /* 0x000fe200078e0ac8 */
[----:B------:R-:W-:Y:S02]  /*0ab0*/  LEA.HI R2, R2, R217, RZ, 0x1 ;  /* 0x000000d902027211 */ /* 0x000fe400078f08ff */
[----:B------:R-:W-:-:S02]  /*0ac0*/  LOP3.LUT R5, R5, 0xfffffc00, RZ, 0xc0, !PT ;  /* 0xfffffc0005057812 */ /* 0x000fc400078ec0ff */
[----:B------:R-:W-:Y:S02]  /*0ad0*/  SHF.R.S32.HI R7, RZ, 0x1f, R200 ;  /* 0x0000001fff077819 */ /* 0x000fe400000114c8 */
[----:B------:R-:W-:Y:S02]  /*0ae0*/  LOP3.LUT R2, R2, 0x3fffffe, RZ, 0xc0, !PT ;  /* 0x03fffffe02027812 */ /* 0x000fe400078ec0ff */
[CC--:B------:R-:W-:Y:S02]  /*0af0*/  LEA.HI R8, R7.reuse, R200.reuse, RZ, 0x2 ;  /* 0x000000c807087211 */ /* 0x0c0fe400078f10ff */
[----:B------:R-:W-:Y:S01]  /*0b00*/  LEA.HI R7, R7, R200, RZ, 0x5 ;  /* 0x000000c807077211 */ /* 0x000fe200078f28ff */
[----:B------:R-:W-:Y:S01]  /*0b10*/  IMAD.IADD R2, R217, 0x1, -R2 ;  /* 0x00000001d9027824 */ /* 0x000fe200078e0a02 */
[--C-:B------:R-:W-:Y:S02]  /*0b20*/  SHF.R.S32.HI R9, RZ, 0x2, R8.reuse ;  /* 0x00000002ff097819 */ /* 0x100fe40000011408 */
[----:B------:R-:W-:-:S02]  /*0b30*/  SHF.R.S32.HI R10, RZ, 0x1f, R8 ;  /* 0x0000001fff0a7819 */ /* 0x000fc40000011408 */
[----:B------:R-:W-:Y:S02]  /*0b40*/  SHF.R.S32.HI R7, RZ, 0x5, R7 ;  /* 0x00000005ff077819 */ /* 0x000fe40000011407 */
[----:B------:R-:W-:-:S04]  /*0b50*/  LEA.HI R10, R10, R9, RZ, 0x3 ;  /* 0x000000090a0a7211 */ /* 0x000fc800078f18ff */
[----:B------:R-:W-:-:S05]  /*0b60*/  LOP3.LUT R10, R10, 0xfffffff8, RZ, 0xc0, !PT ;  /* 0xfffffff80a0a7812 */ /* 0x000fca00078ec0ff */
[----:B------:R-:W-:-:S04]  /*0b70*/  IMAD.IADD R10, R9, 0x1, -R10 ;  /* 0x00000001090a7824 */ /* 0x000fc800078e0a0a */
[----:B------:R-:W-:-:S04]  /*0b80*/  IMAD R7, R7, 0x10, R10 ;  /* 0x0000001007077824 */ /* 0x000fc800078e020a */
[----:B------:R-:W-:Y:S01]  /*0b90*/  IMAD R218, R2, 0x40, R7 ;  /* 0x0000004002da7824 */ /* 0x000fe200078e0207 */
[----:B--2---:R-:W-:Y:S02]  /*0ba0*/  R2UR UR4, R3 ;  /* 0x00000000030472ca */ /* 0x004fe400000e0000 */
[----:B------:R-:W-:-:S04]  /*0bb0*/  LEA.HI R3, R0, R223, RZ, 0x4 ;  /* 0x000000df00037211 */ /* 0x000fc800078f20ff */
[----:B------:R-:W-:Y:S02]  /*0bc0*/  SHF.R.S32.HI R6, RZ, 0x4, R3 ;  /* 0x00000004ff067819 */ /* 0x000fe40000011403 */
[C---:B------:R-:W-:Y:S02]  /*0bd0*/  LOP3.LUT R4, R3.reuse, 0x3fffff0, RZ, 0xc0, !PT ;  /* 0x03fffff003047812 */ /* 0x040fe400078ec0ff */
[----:B------:R-:W-:-:S03]  /*0be0*/  LEA.HI R3, R3, R6, RZ, 0x1 ;  /* 0x0000000603037211 */ /* 0x000fc600078f08ff */
[----:B------:R-:W-:Y:S01]  /*0bf0*/  IMAD.IADD R4, R223, 0x1, -R4 ;  /* 0x00000001df047824 */ /* 0x000fe200078e0a04 */
[----:B------:R-:W-:Y:S01]  /*0c00*/  LOP3.LUT R3, R3, 0x1ffffffe, RZ, 0xc0, !PT ;  /* 0x1ffffffe03037812 */ /* 0x000fe200078ec0ff */
[----:B------:R-:W-:Y:S02]  /*0c10*/  ULOP3.LUT UR8, UR4, 0x1, URZ, 0xfc, !UPT ;  /* 0x0000000104087892 */ /* 0x000fe4000f8efc3f */
[----:B------:R-:W-:Y:S01]  /*0c20*/  IMAD R4, R4, 0x40, R5 ;  /* 0x0000004004047824 */ /* 0x000fe200078e0205 */
[-C--:B------:R-:W-:Y:S01]  /*0c30*/  LEA.HI R5, R0, R223.reuse, RZ, 0x2 ;  /* 0x000000df00057211 */ /* 0x080fe200078f10ff */
[----:B------:R-:W-:Y:S01]  /*0c40*/  IMAD.IADD R3, R6, 0x1, -R3 ;  /* 0x0000000106037824 */ /* 0x000fe200078e0a03 */
[----:B------:R-:W-:Y:S01]  /*0c50*/  LEA.HI R0, R0, R223, RZ, 0x3 ;  /* 0x000000df00007211 */ /* 0x000fe200078f18ff */
[----:B------:R-:W-:Y:S01]  /*0c60*/  UMOV UR4, URZ ;  /* 0x0000003f00047c82 */ /* 0x000fe20008000000 */
[----:B------:R-:W-:Y:S02]  /*0c70*/  IMAD.U32 R220, RZ, RZ, UR8 ;  /* 0x00000008ffdc7e24 */ /* 0x000fe4000f8e00ff */
[----:B------:R-:W-:Y:S01]  /*0c80*/  IMAD R219, R3, 0x8, R4 ;  /* 0x0000000803db7824 */ /* 0x000fe200078e0204 */
[----:B------:R-:W-:Y:S01]  /*0c90*/  LOP3.LUT R4, R5, 0xfffffffc, RZ, 0xc0, !PT ;  /* 0xfffffffc05047812 */ /* 0x000fe200078ec0ff */
[----:B------:R-:W-:Y:S01]  /*0ca0*/  IMAD.U32 R199, RZ, RZ, UR4 ;  /* 0x00000004ffc77e24 */ /* 0x000fe2000f8e00ff */
[----:B------:R-:W-:-:S02]  /*0cb0*/  LOP3.LUT R22, R0, 0xfffffff8, RZ, 0xc0, !PT ;  /* 0xfffffff800167812 */ /* 0x000fc400078ec0ff */
[----:B------:R-:W-:Y:S01]  /*0cc0*/  LOP3.LUT R5, R8, 0x7ffffffc, RZ, 0xc0, !PT ;  /* 0x7ffffffc08057812 */ /* 0x000fe200078ec0ff */
[C---:B------:R-:W-:Y:S01]  /*0cd0*/  IMAD.IADD R4, R223.reuse, 0x1, -R4 ;  /* 0x00000001df047824 */ /* 0x040fe200078e0a04 */
[----:B------:R-:W-:Y:S01]  /*0ce0*/  SHF.R.S32.HI R198, RZ, 0x3, R0 ;  /* 0x00000003ffc67819 */ /* 0x000fe20000011400 */
[----:B------:R-:W-:Y:S02]  /*0cf0*/  IMAD.IADD R22, R223, 0x1, -R22 ;  /* 0x00000001df167824 */ /* 0x000fe400078e0a16 */
[----:B------:R-:W-:Y:S01]  /*0d00*/  IMAD.IADD R5, R200, 0x1, -R5 ;  /* 0x00000001c8057824 */ /* 0x000fe200078e0a05 */
[----:B------:R-:W-:Y:S01]  /*0d10*/  LEA.HI R3, R4, R4, RZ, 0x1 ;  /* 0x0000000404037211 */ /* 0x000fe200078f08ff */
[----:B------:R-:W-:Y:S02]  /*0d20*/  IMAD.SHL.U32 R18, R22, 0x8, RZ ;  /* 0x0000000816127824 */ /* 0x000fe400078e00ff */
[----:B------:R-:W-:Y:S01]  /*0d30*/  IMAD.SHL.U32 R16, R5, 0x2, RZ ;  /* 0x0000000205107824 */ /* 0x000fe200078e00ff */
[----:B------:R-:W-:Y:S01]  /*0d40*/  LOP3.LUT R3, R3, 0x1ffffffe, RZ, 0xc0, !PT ;  /* 0x1ffffffe03037812 */ /* 0x000fe200078ec0ff */
[----:B------:R-:W-:Y:S01]  /*0d50*/  VIADD R19, R18, 0x40 ;  /* 0x0000004012137836 */ /* 0x000fe20000000000 */
[----:B------:R-:W-:Y:S01]  /*0d60*/  SHF.R.S32.HI R222, RZ, 0x1f, R18 ;  /* 0x0000001fffde7819 */ /* 0x000fe20000011412 */
[C---:B------:R-:W-:Y:S01]  /*0d70*/  VIADD R197, R16.reuse, 0x8 ;  /* 0x0000000810c57836 */ /* 0x040fe20000000000 */
        /* <DEDUP_REMOVED lines=27> */
[----:B------:R-:W-:Y:S01]  /*0f30*/  VIADD R23, R16, 0x78 ;  /* 0x0000007810177836 */ /* 0x000fe20000000000 */
[----:B------:R-:W-:Y:S01]  /*0f40*/  SHF.R.S32.HI R203, RZ, 0x1f, R185 ;  /* 0x0000001fffcb7819 */ /* 0x000fe200000114b9 */
[----:B------:R-:W-:Y:S01]  /*0f50*/  IMAD.IADD R3, R4, 0x1, -R3 ;  /* 0x0000000104037824 */ /* 0x000fe200078e0a03 */
[----:B------:R-:W-:-:S02]  /*0f60*/  SHF.R.S32.HI R202, RZ, 0x1f, R184 ;  /* 0x0000001fffca7819 */ /* 0x000fc400000114b8 */
[----:B------:R-:W-:Y:S01]  /*0f70*/  SHF.R.S32.HI R201, RZ, 0x1f, R23 ;  /* 0x0000001fffc97819 */ /* 0x000fe20000011417 */
[----:B------:R-:W-:-:S07]  /*0f80*/  IMAD R17, R3, 0x8, R218 ;  /* 0x0000000803117824 */ /* 0x000fce00078e02da */
.L_x_1434:
[----:B------:R-:W-:Y:S01]  /*0f90*/  ULDC.64 UR8, c[0x0][0xa28] ;  /* 0x00028a0000087ab9 */ /* 0x000fe20000000a00 */
[----:B------:R-:W-:Y:S01]  /*0fa0*/  ULDC UR4, c[0x0][0x424] ;  /* 0x0001090000047ab9 */ /* 0x000fe20000000800 */
[----:B------:R-:W-:-:S04]  /*0fb0*/  UISETP.NE.U32.AND UP0, UPT, UR8, URZ, UPT ;  /* 0x0000003f0800728c */ /* 0x000fc8000bf05070 */
[----:B------:R-:W-:-:S03]  /*0fc0*/  UISETP.NE.AND.EX UP0, UPT, UR9, URZ, UPT, UP0 ;  /* 0x0000003f0900728c */ /* 0x000fc6000bf05300 */
[----:B------:R-:W-:Y:S02]  /*0fd0*/  ULDC.64 UR8, c[0x0][0xa18] ;  /* 0x0002860000087ab9 */ /* 0x000fe40000000a00 */
[----:B------:R-:W-:Y:S01]  /*0fe0*/  UISETP.NE.U32.AND UP1, UPT, UR8, URZ, UPT ;  /* 0x0000003f0800728c */ /* 0x000fe2000bf25070 */
[----:B------:R-:W-:-:S03]  /*0ff0*/  PLOP3.LUT P0, PT, PT, PT, UP0, 0x80, 0x0 ;  /* 0x000000000000781c */ /* 0x000fc60003f0f008 */
[----:B------:R-:W-:-:S03]  /*1000*/  UISETP.NE.AND.EX UP1, UPT, UR9, URZ, UPT, UP1 ;  /* 0x0000003f0900728c */ /* 0x000fc6000bf25310 */
[----:B------:R-:W-:Y:S02]  /*1010*/  @UP0 ULDC.64 UR8, c[0x0][0xa28] ;  /* 0x00028a0000080ab9 */ /* 0x000fe40000000a00 */
[----:B------:R-:W-:Y:S01]  /*1020*/  @UP0 UIMAD.WIDE UR8, UR7, 0x4, UR8 ;  /* 0x00000004070808a5 */ /* 0x000fe2000f8e0208 */
[----:B------:R-:W-:-:S05]  /*1030*/  PLOP3.LUT P2, PT, PT, PT, UP1, 0x80, 0x0 ;  /* 0x000000000000781c */ /* 0x000fca0003f4f018 */
[----:B0-23--:R-:W-:Y:S02]  /*1040*/  IMAD.U32 R2, RZ, RZ, UR8 ;  /* 0x00000008ff027e24 */ /* 0x00dfe4000f8e00ff */
[----:B------:R-:W-:Y:S01]  /*1050*/  IMAD.U32 R3, RZ, RZ, UR9 ;  /* 0x00000009ff037e24 */ /* 0x000fe2000f8e00ff */
[----:B------:R-:W-:Y:S02]  /*1060*/  @UP1 ULDC.64 UR8, c[0x0][0xa18] ;  /* 0x0002860000081ab9 */ /* 0x000fe40000000a00 */
[----:B------:R-:W-:Y:S02]  /*1070*/  @UP1 UIMAD.WIDE UR8, UR7, 0x4, UR8 ;  /* 0x00000004070818a5 */ /* 0x000fe4000f8e0208 */
[----:B------:R-:W2:Y:S04]  /*1080*/  @P0 LDG.E R2, desc[UR36][R2.64] ;  /* 0x0000002402020981 */ /* 0x000ea8000c1e1900 */
[----:B------:R-:W-:-:S02]  /*1090*/  IMAD.U32 R4, RZ, RZ, UR8 ;  /* 0x00000008ff047e24 */ /* 0x000fc4000f8e00ff */
[----:B----4-:R-:W-:Y:S01]  /*10a0*/  IMAD.U32 R5, RZ, RZ, UR9 ;  /* 0x00000009ff057e24 */ /* 0x010fe2000f8e00ff */
[----:B------:R-:W-:-:S04]  /*10b0*/  ULDC.64 UR8, c[0x0][0x418] ;  /* 0x0001060000087ab9 */ /* 0x000fc80000000a00 */
[----:B------:R-:W3:Y:S01]  /*10c0*/  @P2 LDG.E R4, desc[UR36][R4.64] ;  /* 0x0000002404042981 */ /* 0x000ee2000c1e1900 */
[----:B------:R-:W-:Y:S01]  /*10d0*/  UISETP.NE.U32.AND UP0, UPT, UR8, URZ, UPT ;  /* 0x0000003f0800728c */ /* 0x000fe2000bf05070 */
[----:B------:R-:W-:Y:S01]  /*10e0*/  UMOV UR41, URZ ;  /* 0x0000003f00297c82 */ /* 0x000fe20008000000 */
[----:B------:R-:W-:Y:S02]  /*10f0*/  ULOP3.LUT UR56, UR5, 0xffff, URZ, 0xc0, !UPT ;  /* 0x0000ffff05387892 */ /* 0x000fe4000f8ec03f */
[----:B------:R-:W-:-:S03]  /*1100*/  UISETP.NE.AND.EX UP0, UPT, UR9, URZ, UPT, UP0 ;  /* 0x0000003f0900728c */ /* 0x000fc6000bf05300 */
[----:B------:R-:W-:Y:S01]  /*1110*/  ULDC.64 UR8, c[0x0][0xa20] ;  /* 0x0002880000087ab9 */ /* 0x000fe20000000a00 */
[----:B------:R-:W-:Y:S01]  /*1120*/  USEL UR4, UR4, 0x1, UP0 ;  /* 0x0000000104047887 */ /* 0x000fe20008000000 */
[----:B------:R-:W-:Y:S01]  /*1130*/  ISETP.NE.U32.AND P1, PT, RZ, UR8, PT ;  /* 0x00000008ff007c0c */ /* 0x000fe2000bf25070 */
[----:B------:R-:W-:Y:S02]  /*1140*/  ULDC UR8, c[0x0][0x2f0] ;  /* 0x0000bc0000087ab9 */ /* 0x000fe40000000800 */
[----:B------:R-:W-:Y:S01]  /*1150*/  UIMAD UR4, UR4, UR8, URZ ;  /* 0x00000008040472a4 */ /* 0x000fe2000f8e023f */
[----:B------:R-:W-:Y:S02]  /*1160*/  ISETP.NE.AND.EX P1, PT, RZ, UR9, PT, P1 ;  /* 0x00000009ff007c0c */ /* 0x000fe4000bf25310 */
[----:B--2---:R-:W-:Y:S02]  /*1170*/  @P0 R2UR UR41, R2 ;  /* 0x00000000022902ca */ /* 0x004fe400000e0000 */
[----:B---3--:R-:W-:Y:S01]  /*1180*/  @P2 R2UR UR42, R4 ;  /* 0x00000000042a22ca */ /* 0x008fe200000e0000 */
[----:B-1---5:R-:W-:-:S14]  /*1190*/  @P2 BRA `(.L_x_1323) ;  /* 0x0000000000382947 */ /* 0x022fdc0003800000 */
[----:B------:R-:W-:Y:S01]  /*11a0*/  ULDC.64 UR8, c[0x0][0xa00] ;  /* 0x0002800000087ab9 */ /* 0x000fe20000000a00 */
[----:B------:R-:W-:Y:S01]  /*11b0*/  ULDC UR42, c[0x0][0x288] ;  /* 0x0000a200002a7ab9 */ /* 0x000fe20000000800 */
[----:B------:R-:W-:-:S04]  /*11c0*/  ISETP.NE.U32.AND P0, PT, RZ, UR8, PT ;  /* 0x00000008ff007c0c */ /* 0x000fc8000bf05070 */
[----:B------:R-:W-:-:S13]  /*11d0*/  ISETP.NE.AND.EX P0, PT, RZ, UR9, PT, P0 ;  /* 0x00000009ff007c0c */ /* 0x000fda000bf05300 */
[----:B------:R-:W-:Y:S05]  /*11e0*/  @!P0 BRA `(.L_x_1323) ;  /* 0x0000000000248947 */ /* 0x000fea0003800000 */
[----:B------:R-:W-:Y:S02]  /*11f0*/  ULDC.64 UR8, c[0x0][0xa00] ;  /* 0x0002800000087ab9 */ /* 0x000fe40000000a00 */
[----:B------:R-:W-:-:S06]  /*1200*/  UIMAD.WIDE UR8, UR7, 0x4, UR8 ;  /* 0x00000004070878a5 */ /* 0x000fcc000f8e0208 */
[----:B------:R-:W-:Y:S02]  /*1210*/  IMAD.U32 R2, RZ, RZ, UR8 ;  /* 0x00000008ff027e24 */ /* 0x000fe4000f8e00ff */
[----:B------:R-:W-:-:S05]  /*1220*/  IMAD.U32 R3, RZ, RZ, UR9 ;  /* 0x00000009ff037e24 */ /* 0x000fca000f8e00ff */
[----:B------:R-:W2:Y:S04]  /*1230*/  LDG.E R4, desc[UR36][R2.64] ;  /* 0x0000002402047981 */ /* 0x000ea8000c1e1900 */
[----:B------:R-:W3:Y:S01]  /*1240*/  LDG.E R0, desc[UR36][R2.64+0x4] ;  /* 0x0000042402007981 */ /* 0x000ee2000c1e1900 */
[----:B--2---:R-:W-:Y:S02]  /*1250*/  R2UR UR42, R4 ;  /* 0x00000000042a72ca */ /* 0x004fe400000e0000 */
[----:B---3--:R-:W-:-:S13]  /*1260*/  R2UR UR8, R0 ;  /* 0x00000000000872ca */ /* 0x008fda00000e0000 */
[----:B------:R-:W-:-:S12]  /*1270*/  UIADD3 UR42, -UR42, UR8, URZ ;  /* 0x000000082a2a7290 */ /* 0x000fd8000fffe13f */
.L_x_1323:
[----:B------:R-:W-:Y:S01]  /*1280*/  UMOV UR58, UR7 ;  /* 0x00000007003a7c82 */ /* 0x000fe20008000000 */
[----:B------:R-:W-:Y:S05]  /*1290*/  @!P1 BRA `(.L_x_1324) ;  /* 0x00000000001c9947 */ /* 0x000fea0003800000 */
[----:B------:R-:W-:Y:S02]  /*12a0*/  ULDC.64 UR8, c[0x0][0xa20] ;  /* 0x0002880000087ab9 */ /* 0x000fe40000000a00 */
[----:B------:R-:W-:-:S06]  /*12b0*/  UIMAD.WIDE UR8, UR7, 0x4, UR8 ;  /* 0x00000004070878a5 */ /* 0x000fcc000f8e0208 */
[----:B------:R-:W-:Y:S02]  /*12c0*/  IMAD.U32 R2, RZ, RZ, UR8 ;  /* 0x00000008ff027e24 */ /* 0x000fe4000f8e00ff */
[----:B------:R-:W-:-:S05]  /*12d0*/  IMAD.U32 R3, RZ, RZ, UR9 ;  /* 0x00000009ff037e24 */ /* 0x000fca000f8e00ff */
[----:B------:R-:W2:Y:S02]  /*12e0*/  LDG.E R2, desc[UR36][R2.64] ;  /* 0x0000002402027981 */ /* 0x000ea4000c1e1900 */
[----:B--2---:R-:W-:Y:S01]  /*12f0*/  R2UR UR4, R2 ;  /* 0x00000000020472ca */ /* 0x004fe200000e0000 */
[----:B------:R-:W-:-:S14]  /*1300*/  BRA `(.L_x_1325) ;  /* 0x0000000000347947 */ /* 0x000fdc0003800000 */
.L_x_1324:
[----:B------:R-:W-:Y:S02]  /*1310*/  ULDC.64 UR8, c[0x0][0xa08] ;  /* 0x0002820000087ab9 */ /* 0x000fe40000000a00 */
        /* <DEDUP_REMOVED lines=12> */
.L_x_1325:
[----:B------:R-:W-:Y:S01]  /*13e0*/  ULDC UR7, c[0x0][0x448] ;  /* 0x0001120000077ab9 */ /* 0x000fe20000000800 */
[----:B------:R-:W-:Y:S02]  /*13f0*/  USHF.L.U32 UR47, UR6, 0x7, URZ ;  /* 0x00000007062f7899 */ /* 0x000fe4000800063f */
[----:B------:R-:W-:Y:S02]  /*1400*/  UISETP.NE.AND UP0, UPT, UR7, 0x1, UPT ;  /* 0x000000010700788c */ /* 0x000fe4000bf05270 */
[----:B------:R-:W-:Y:S01]  /*1410*/  UIADD3 UR10, UR47, 0x7f, URZ ;  /* 0x0000007f2f0a7890 */ /* 0x000fe2000fffe03f */
[----:B------:R-:W-:Y:S01]  /*1420*/  ULDC.64 UR6, c[0x0][0x9e0] ;  /* 0x0002780000067ab9 */ /* 0x000fe20000000a00 */
[----:B------:R-:W-:Y:S02]  /*1430*/  UP2UR UR51, UPR, URZ, 0x1 ;  /* 0x000000013f337883 */ /* 0x000fe40008000000 */
[----:B------:R-:W-:-:S05]  /*1440*/  UIADD3 UR41, -UR41, UR4, URZ ;  /* 0x0000000429297290 */ /* 0x000fca000fffe13f */
[----:B------:R-:W-:Y:S01]  /*1450*/  @UP0 ULDC UR8, c[0x0][0x44c] ;  /* 0x0001130000080ab9 */ /* 0x000fe20000000800 */
[----:B------:R-:W-:Y:S01]  /*1460*/  @UP0 ULDC UR11, c[0x0][0x450] ;  /* 0x00011400000b0ab9 */ /* 0x000fe20000000800 */
[----:B------:R-:W-:Y:S02]  /*1470*/  UIMAD.WIDE.U32 UR8, UR10, UR8, URZ ;  /* 0x000000080a0872a5 */ /* 0x000fe4000f8e003f */
[----:B------:R-:W-:Y:S02]  /*1480*/  UIADD3 UR4, UR41, 0x1, -UR42 ;  /* 0x0000000129047890 */ /* 0x000fe4000fffe82a */
[----:B------:R-:W-:Y:S02]  /*1490*/  @UP0 USHF.R.U32.HI UR10, URZ, UR11, UR9 ;  /* 0x0000000b3f0a0299 */ /* 0x000fe40008011609 */
[----:B------:R-:W-:Y:S02]  /*14a0*/  UISETP.GE.AND UP0, UPT, UR7, 0x1, UPT ;  /* 0x000000010700788c */ /* 0x000fe4000bf06270 */
[----:B------:R-:W-:-:S02]  /*14b0*/  UIADD3 UR10, UR4, UR10, URZ ;  /* 0x0000000a040a7290 */ /* 0x000fc4000fffe03f */
[----:B------:R-:W-:Y:S02]  /*14c0*/  UP2UR UR46, UPR, URZ, 0x1 ;  /* 0x000000013f2e7883 */ /* 0x000fe40008000000 */
[----:B------:R-:W-:Y:S01]  /*14d0*/  PLOP3.LUT P0, PT, PT, PT, UP0, 0x40, 0x0 ;  /* 0x000000000000781c */ /* 0x000fe20003f0e808 */
[----:B------:R-:W-:-:S12]  /*14e0*/  UIADD3 UR6, UR10, UR6, URZ ;  /* 0x000000060a067290 */ /* 0x000fd8000fffe03f */
[----:B------:R-:W-:Y:S05]  /*14f0*/  @P0 BRA `(.L_x_1326) ;  /* 0x0000000000440947 */ /* 0x000fea0003800000 */
        /* <DEDUP_REMOVED lines=10> */
.L_x_1327:
[----:B------:R-:W-:-:S11]  /*15a0*/  UISETP.NE.AND UP0, UPT, UR7, 0x1, UPT ;  /* 0x000000010700788c */ /* 0x000fd6000bf05270 */
[----:B------:R-:W-:Y:S02]  /*15b0*/  @UP0 ULDC.64 UR10, c[0x0][0x9e8] ;  /* 0x00027a00000a0ab9 */ /* 0x000fe40000000a00 */
[----:B------:R-:W-:-:S04]  /*15c0*/  UIMAD.WIDE.U32 UR8, UR4, UR10, URZ ;  /* 0x0000000a040872a5 */ /* 0x000fc8000f8e003f */
[----:B------:R-:W-:-:S12]  /*15d0*/  @UP0 USHF.R.U32.HI UR4, URZ, UR11, UR9 ;  /* 0x0000000b3f040299 */ /* 0x000fd80008011609 */
.L_x_1328:
[----:B------:R-:W-:-:S04]  /*15e0*/  UIMAD UR4, UR4, UR7, UR7 ;  /* 0x00000007040472a4 */ /* 0x000fc8000f8e0207 */
[----:B------:R-:W-:-:S04]  /*15f0*/  UISETP.LT.AND UP0, UPT, UR6, UR4, UPT ;  /* 0x000000040600728c */ /* 0x000fc8000bf01270 */
[----:B------:R-:W-:-:S12]  /*1600*/  USEL UR6, UR6, UR4, UP0 ;  /* 0x0000000406067287 */ /* 0x000fd80008000000 */
.L_x_1326:
[----:B------:R-:W-:Y:S02]  /*1610*/  UISETP.NE.AND UP0, UPT, UR51, URZ, UPT ;  /* 0x0000003f3300728c */ /* 0x000fe4000bf05270 */
[----:B------:R-:W-:Y:S02]  /*1620*/  UIADD3 UR4, UR41, 0x7f, URZ ;  /* 0x0000007f29047890 */ /* 0x000fe4000fffe03f */
[----:B------:R-:W-:Y:S02]  /*1630*/  UIADD3 UR10, UR6, 0x7f, URZ ;  /* 0x0000007f060a7890 */ /* 0x000fe4000fffe03f */
[----:B------:R-:W-:Y:S02]  /*1640*/  UISETP.GE.AND UP1, UPT, UR7, 0x1, UPT ;  /* 0x000000010700788c */ /* 0x000fe4000bf26270 */
[----:B------:R-:W-:Y:S02]  /*1650*/  USHF.R.S32.HI UR6, URZ, 0x1f, UR4 ;  /* 0x0000001f3f067899 */ /* 0x000fe40008011404 */
[----:B------:R-:W-:Y:S01]  /*1660*/  USHF.R.S32.HI UR11, URZ, 0x1f, UR10 ;  /* 0x0000001f3f0b7899 */ /* 0x000fe2000801140a */
[----:B------:R-:W-:Y:S01]  /*1670*/  @UP0 ULDC UR8, c[0x0][0x44c] ;  /* 0x0001130000080ab9 */ /* 0x000fe20000000800 */
[----:B------:R-:W-:Y:S01]  /*1680*/  ULEA.HI UR6, UR6, UR4, URZ, 0x7 ;  /* 0x0000000406067291 */ /* 0x000fe2000f8f383f */
[----:B------:R-:W-:Y:S01]  /*1690*/  PLOP3.LUT P0, PT, PT, PT, UP1, 0x40, 0x0 ;  /* 0x000000000000781c */ /* 0x000fe20003f0e818 */
[----:B------:R-:W-:-:S02]  /*16a0*/  UIMAD.WIDE.U32 UR8, UR47, UR8, URZ ;  /* 0x000000082f0872a5 */ /* 0x000fc4000f8e003f */
[----:B------:R-:W-:Y:S01]  /*16b0*/  ULEA.HI UR11, UR11, UR10, URZ, 0x7 ;  /* 0x0000000a0b0b7291 */ /* 0x000fe2000f8f383f */
[----:B------:R-:W-:Y:S01]  /*16c0*/  @UP0 ULDC UR13, c[0x0][0x450] ;  /* 0x00011400000d0ab9 */ /* 0x000fe20000000800 */
[----:B------:R-:W-:Y:S01]  /*16d0*/  UMOV UR12, UR47 ;  /* 0x0000002f000c7c82 */ /* 0x000fe20008000000 */
[----:B------:R-:W-:Y:S02]  /*16e0*/  UIADD3 UR43, UR41, -UR42, URZ ;  /* 0x8000002a292b7290 */ /* 0x000fe4000fffe03f */
[----:B------:R-:W-:Y:S02]  /*16f0*/  USHF.R.S32.HI UR6, URZ, 0x7, UR6 ;  /* 0x000000073f067899 */ /* 0x000fe40008011406 */
[----:B------:R-:W-:Y:S02]  /*1700*/  USHF.R.S32.HI UR11, URZ, 0x7, UR11 ;  /* 0x000000073f0b7899 */ /* 0x000fe4000801140b */
[----:B------:R-:W-:Y:S02]  /*1710*/  @UP0 USHF.R.U32.HI UR12, URZ, UR13, UR9 ;  /* 0x0000000d3f0c0299 */ /* 0x000fe40008011609 */
[----:B------:R-:W-:-:S02]  /*1720*/  UISETP.LT.AND UP0, UPT, UR6, UR11, UPT ;  /* 0x0000000b0600728c */ /* 0x000fc4000bf01270 */
[----:B------:R-:W-:Y:S01]  /*1730*/  UIADD3 UR4, UR43, UR12, URZ ;  /* 0x0000000c2b047290 */ /* 0x000fe2000fffe03f */
[----:B------:R-:W-:Y:S01]  /*1740*/  ULDC UR10, c[0x0][0x9dc] ;  /* 0x00027700000a7ab9 */ /* 0x000fe20000000800 */
[----:B------:R-:W-:Y:S02]  /*1750*/  USEL UR6, UR6, UR11, UP0 ;  /* 0x0000000b06067287 */ /* 0x000fe40008000000 */
[----:B------:R-:W-:Y:S01]  /*1760*/  UIADD3 UR10, UR4, -UR10, URZ ;  /* 0x8000000a040a7290 */ /* 0x000fe2000fffe03f */
[----:B------:R-:W-:Y:S11]  /*1770*/  @P0 BRA `(.L_x_1329) ;  /* 0x0000000000440947 */ /* 0x000ff60003800000 */
        /* <DEDUP_REMOVED lines=10> */
.L_x_1330:
[----:B------:R-:W-:-:S11]  /*1820*/  UISETP.NE.AND UP0, UPT, UR7, 0x1, UPT ;  /* 0x000000010700788c */ /* 0x000fd6000bf05270 */
[----:B------:R-:W-:Y:S02]  /*1830*/  @UP0 ULDC.64 UR12, c[0x0][0x9e8] ;  /* 0x00027a00000c0ab9 */ /* 0x000fe40000000a00 */
[----:B------:R-:W-:-:S04]  /*1840*/  UIMAD.WIDE.U32 UR8, UR4, UR12, URZ ;  /* 0x0000000c040872a5 */ /* 0x000fc8000f8e003f */
[----:B------:R-:W-:-:S12]  /*1850*/  @UP0 USHF.R.U32.HI UR4, URZ, UR13, UR9 ;  /* 0x0000000d3f040299 */ /* 0x000fd80008011609 */
.L_x_1331:
[----:B------:R-:W-:-:S04]  /*1860*/  UIMAD UR4, UR4, UR7, URZ ;  /* 0x00000007040472a4 */ /* 0x000fc8000f8e023f */
[----:B------:R-:W-:-:S04]  /*1870*/  UISETP.LT.AND UP0, UPT, UR10, UR4, UPT ;  /* 0x000000040a00728c */ /* 0x000fc8000bf01270 */
[----:B------:R-:W-:-:S12]  /*1880*/  USEL UR10, UR10, UR4, !UP0 ;  /* 0x000000040a0a7287 */ /* 0x000fd8000c000000 */
.L_x_1329:
[----:B------:R-:W-:-:S04]  /*1890*/  USHF.R.S32.HI UR4, URZ, 0x1f, UR10 ;  /* 0x0000001f3f047899 */ /* 0x000fc8000801140a */
[----:B------:R-:W-:-:S04]  /*18a0*/  ULEA.HI UR4, UR4, UR10, URZ, 0x7 ;  /* 0x0000000a04047291 */ /* 0x000fc8000f8f383f */
[----:B------:R-:W-:Y:S02]  /*18b0*/  USHF.R.S32.HI UR7, URZ, 0x7, UR4 ;  /* 0x000000073f077899 */ /* 0x000fe40008011404 */
[----:B------:R-:W-:Y:S02]  /*18c0*/  ULOP3.LUT UR4, UR5, 0xff000000, URZ, 0xc0, !UPT ;  /* 0xff00000005047892 */ /* 0x000fe4000f8ec03f */
[----:B------:R-:W-:Y:S02]  /*18d0*/  UISETP.LT.AND UP0, UPT, URZ, UR7, UPT ;  /* 0x000000073f00728c */ /* 0x000fe4000bf01270 */
[----:B------:R-:W-:Y:S02]  /*18e0*/  ULOP3.LUT UR5, UR5, 0xff0000, URZ, 0xc0, !UPT ;  /* 0x00ff000005057892 */ /* 0x000fe4000f8ec03f */
[----:B------:R-:W-:Y:S02]  /*18f0*/  USEL UR53, URZ, UR7, !UP0 ;  /* 0x000000073f357287 */ /* 0x000fe4000c000000 */
[----:B------:R-:W-:-:S02]  /*1900*/  USHF.R.U32.HI UR4, URZ, 0x8, UR4 ;  /* 0x000000083f047899 */ /* 0x000fc40008011604 */
[----:B------:R-:W-:Y:S02]  /*1910*/  UISETP.GT.AND UP0, UPT, UR6, UR53, UPT ;  /* 0x000000350600728c */ /* 0x000fe4000bf04270 */
[----:B------:R-:W-:-:S03]  /*1920*/  ULEA.HI UR5, UR5, UR4, URZ, 0x10 ;  /* 0x0000000405057291 */ /* 0x000fc6000f8f803f */
[----:B------:R-:W-:Y:S01]  /*1930*/  UMOV UR4, URZ ;  /* 0x0000003f00047c82 */ /* 0x000fe20008000000 */
[----:B------:R-:W-:Y:S01]  /*1940*/  PLOP3.LUT P0, PT, PT, PT, UP0, 0x80, 0x0 ;  /* 0x000000000000781c */ /* 0x000fe20003f0f008 */
[----:B------:R-:W-:Y:S02]  /*1950*/  ULOP3.LUT UR57, UR5, 0xff, URZ, 0xc0, !UPT ;  /* 0x000000ff05397892 */ /* 0x000fe4000f8ec03f */
[----:B------:R-:W-:-:S10]  /*1960*/  USHF.R.U32.HI UR55, URZ, 0x10, UR5 ;  /* 0x000000103f377899 */ /* 0x000fd40008011605 */
[----:B------:R-:W-:Y:S05]  /*1970*/  @!P0 BRA `(.L_x_1332) ;  /* 0x0000000000948947 */ /* 0x000fea0003800000 */
[----:B------:R-:W-:Y:S01]  /*1980*/  UISETP.NE.AND UP0, UPT, UR55, URZ, UPT ;  /* 0x0000003f3700728c */ /* 0x000fe2000bf05270 */
[----:B------:R-:W-:-:S03]  /*1990*/  ULDC UR4, c[0x0][0x9f0] ;  /* 0x00027c0000047ab9 */ /* 0x000fc60000000800 */
[----:B------:R-:W-:-:S04]  /*19a0*/  USEL UR10, UR55, UR4, UP0 ;  /* 0x00000004370a7287 */ /* 0x000fc80008000000 */
[----:B------:R-:W-:Y:S02]  /*19b0*/  UIADD3 UR4, UR10, -0x1, UR6 ;  /* 0xffffffff0a047890 */ /* 0x000fe4000fffe006 */
[----:B------:R-:W-:Y:S02]  /*19c0*/  IMAD.U32 R3, RZ, RZ, UR10 ;  /* 0x0000000aff037e24 */ /* 0x000fe4000f8e00ff */
[----:B------:R-:W-:-:S03]  /*19d0*/  UIADD3 UR7, -UR53, UR4, URZ ;  /* 0x0000000435077290 */ /* 0x000fc6000fffe13f */
[-C--:B------:R-:W-:Y:S01]  /*19e0*/  IABS R0, R3.reuse ;  /* 0x0000000300007213 */ /* 0x080fe20000000000 */
[----:B------:R-:W-:Y:S01]  /*19f0*/  UMOV UR4, URZ ;  /* 0x0000003f00047c82 */ /* 0x000fe20008000000 */
[----:B------:R-:W-:Y:S01]  /*1a00*/  IABS R5, R3 ;  /* 0x0000000300057213 */ /* 0x000fe20000000000 */
[----:B------:R-:W-:Y:S01]  /*1a10*/  IMAD.U32 R4, RZ, RZ, UR7 ;  /* 0x00000007ff047e24 */ /* 0x000fe2000f8e00ff */
[----:B------:R-:W-:Y:S01]  /*1a20*/  R2UR UR11, R0 ;  /* 0x00000000000b72ca */ /* 0x000fe200000e0000 */
[----:B------:R-:W-:-:S03]  /*1a30*/  ULOP3.LUT UR7, UR7, UR10, URZ, 0x3c, !UPT ;  /* 0x0000000a07077292 */ /* 0x000fc6000f8e3c3f */
[----:B------:R-:W-:-:S05]  /*1a40*/  IABS R4, R4 ;  /* 0x0000000400047213 */ /* 0x000fca0000000000 */
[----:B------:R-:W-:-:S04]  /*1a50*/  IMAD.MOV.U32 R3, RZ, RZ, R4 ;  /* 0x000000ffff037224 */ /* 0x000fc800078e0004 */
[----:B------:R-:W0:Y:S01]  /*1a60*/  I2F.RP R0, UR11 ;  /* 0x0000000b00007d06 */ /* 0x000e220008209400 */
[----:B------:R-:W-:-:S07]  /*1a70*/  R2UR UR9, R3 ;  /* 0x00000000030972ca */ /* 0x000fce00000e0000 */
[----:B0-----:R-:W0:Y:S02]  /*1a80*/  MUFU.RCP R0, R0 ;  /* 0x0000000000007308 */ /* 0x001e240000001000 */
[----:B0-----:R-:W-:Y:S02]  /*1a90*/  VIADD R2, R0, 0xffffffe ;  /* 0x0ffffffe00027836 */ /* 0x001fe40000000000 */
        /* <DEDUP_REMOVED lines=19> */
.L_x_1332:
[----:B------:R-:W-:Y:S01]  /*1bd0*/  UIMAD UR53, UR57, UR4, UR53 ;  /* 0x00000004393572a4 */ /* 0x000fe2000f8e0235 */
[----:B------:R-:W-:Y:S01]  /*1be0*/  IMAD.U32 R90, RZ, RZ, UR6 ;  /* 0x00000006ff5a7e24 */ /* 0x000fe2000f8e00ff */
[----:B------:R-:W-:Y:S01]  /*1bf0*/  PLOP3.LUT P0, PT, PT, PT, PT, 0x80, 0x0 ;  /* 0x000000000000781c */ /* 0x000fe20003f0f070 */
[----:B------:R-:W-:Y:S01]  /*1c00*/  IMAD.U32 R3, RZ, RZ, UR4 ;  /* 0x00000004ff037e24 */ /* 0x000fe2000f8e00ff */
[----:B------:R-:W-:Y:S01]  /*1c10*/  CS2R R150, SRZ ;  /* 0x0000000000967805 */ /* 0x000fe2000001ff00 */
[----:B------:R-:W-:Y:S01]  /*1c20*/  IMAD.MOV.U32 R0, RZ, RZ, RZ ;  /* 0x000000ffff007224 */ /* 0x000fe200078e00ff */
[----:B------:R-:W-:Y:S01]  /*1c30*/  CS2R R148, SRZ ;  /* 0x0000000000947805 */ /* 0x000fe2000001ff00 */
[----:B------:R-:W-:Y:S01]  /*1c40*/  IMAD.MOV.U32 R20, RZ, RZ, RZ ;  /* 0x000000ffff147224 */ /* 0x000fe200078e00ff */
        /* <DEDUP_REMOVED lines=64> */
.L_x_1334:
[----:B------:R-:W-:Y:S02]  /*2050*/  R2UR UR6, R199 ;  /* 0x00000000c70672ca */ /* 0x000fe400000e0000 */
[----:B------:R-:W-:-:S11]  /*2060*/  R2UR UR5, R220 ;  /* 0x00000000dc0572ca */ /* 0x000fd600000e0000 */
[----:B------:R-:W-:Y:S02]  /*2070*/  ULEA.HI UR4, UR6, UR6, URZ, 0x1 ;  /* 0x0000000606047291 */ /* 0x000fe4000f8f083f */
[----:B------:R-:W-:Y:S02]  /*2080*/  IMAD.U32 R2, RZ, RZ, UR5 ;  /* 0x00000005ff027e24 */ /* 0x000fe4000f8e00ff */
[----:B------:R-:W-:-:S03]  /*2090*/  ULOP3.LUT UR4, UR4, 0xfffffffe, URZ, 0xc0, !UPT ;  /* 0xfffffffe04047892 */ /* 0x000fc6000f8ec03f */
[----:B------:R-:W-:Y:S01]  /*20a0*/  ISETP.NE.AND P0, PT, R2, 0x3, PT ;  /* 0x000000030200780c */ /* 0x000fe20003f05270 */
[----:B------:R-:W-:-:S06]  /*20b0*/  UIADD3 UR4, UR6, -UR4, URZ ;  /* 0x8000000406047290 */ /* 0x000fcc000fffe03f */
[----:B------:R-:W-:-:S05]  /*20c0*/  IMAD.U32 R0, RZ, RZ, UR4 ;  /* 0x00000004ff007e24 */ /* 0x000fca000f8e00ff */
[----:B------:R-:W-:-:S04]  /*20d0*/  SHF.L.U32 R0, R0, 0x1f, RZ ;  /* 0x0000001f00007819 */ /* 0x000fc800000006ff */
[----:B------:R-:W0:Y:S02]  /*20e0*/  SYNCS.PHASECHK.TRANS64.TRYWAIT P1, [UR40+0x28800], R0 ;  /* 0x02880000ff0075a7 */ /* 0x000e240008020168 */
[----:B0-----:R-:W-:Y:S05]  /*20f0*/  @!P1 BRA `(.L_x_1335) ;  /* 0x0000017800449947 */ /* 0x001fea0003800000 */
.L_x_1531:
[----:B------:R-:W-:Y:S05]  /*2100*/  @!P0 BRA `(.L_x_1336) ;  /* 0x0000000000048947 */ /* 0x000fea0003800000 */
[----:B------:R-:W-:Y:S01]  /*2110*/  BPT.TRAP 0x1 ;  /* 0x000000040000795c */ /* 0x000fe20000300000 */
.L_x_1336:
[----:B------:R-:W-:Y:S02]  /*2120*/  IMAD.U32 R89, RZ, RZ, UR38 ;  /* 0x00000026ff597e24 */ /* 0x000fe4000f8e00ff */
[----:B0-----:R-:W-:-:S03]  /*2130*/  IMAD.U32 R0, RZ, RZ, UR39 ;  /* 0x00000027ff007e24 */ /* 0x001fc6000f8e00ff */
[----:B------:R-:W-:Y:S02]  /*2140*/  LEA R89, R89, UR40, 0x3 ;  /* 0x0000002859597c11 */ /* 0x000fe4000f8e18ff */
[----:B------:R-:W-:-:S04]  /*2150*/  SHF.L.U32 R0, R0, 0x1f, RZ ;  /* 0x0000001f00007819 */ /* 0x000fc800000006ff */
[----:B------:R0:W1:Y:S01]  /*2160*/  SYNCS.PHASECHK.TRANS64.TRYWAIT P1, [R89+URZ+0x28830], R0 ;  /* 0x02883000590075a7 */ /* 0x000062000802017f */
[----:B------:R-:W-:Y:S05]  /*2170*/  @!P0 BRA `(.L_x_1337) ;  /* 0x0000000000048947 */ /* 0x000fea0003800000 */
[----:B------:R-:W-:Y:S01]  /*2180*/  BPT.TRAP 0x1 ;  /* 0x000000040000795c */ /* 0x000fe20000300000 */
.L_x_1337:
[----:B-1----:R-:W-:Y:S05]  /*2190*/  @P1 BRA `(.L_x_1338) ;  /* 0x0000000000081947 */ /* 0x002fea0003800000 */
[----:B------:R-:W1:Y:S02]  /*21a0*/  SYNCS.PHASECHK.TRANS64.TRYWAIT P1, [R89+URZ+0x28830], R0 ;  /* 0x02883000590075a7 */ /* 0x000e64000802017f */
[----:B-1----:R-:W-:Y:S05]  /*21b0*/  @!P1 BRA `(.L_x_1339) ;  /* 0x00000178002c9947 */ /* 0x002fea0003800000 */
.L_x_1338:
        /* <DEDUP_REMOVED lines=63> */
.L_x_1340:
[----:B------:R-:W-:Y:S01]  /*25b0*/  UISETP.NE.AND UP1, UPT, UR51, URZ, UPT ;  /* 0x0000003f3300728c */ /* 0x000fe2000bf25270 */
[----:B------:R-:W-:Y:S01]  /*25c0*/  R2UR UR6, R89 ;  /* 0x00000000590672ca */ /* 0x000fe200000e0000 */
[----:B------:R-:W-:Y:S01]  /*25d0*/  ULDC UR7, c[0x0][0x9d8] ;  /* 0x0002760000077ab9 */ /* 0x000fe20000000800 */
[----:B------:R-:W-:Y:S01]  /*25e0*/  UISETP.NE.AND UP0, UPT, UR46, URZ, UPT ;  /* 0x0000003f2e00728c */ /* 0x000fe2000bf05270 */
[----:B------:R-:W-:Y:S01]  /*25f0*/  FMUL.FTZ R7, R34, UR7 ;  /* 0x0000000722077c20 */ /* 0x000fe20008410000 */
[----:B------:R-:W-:Y:S01]  /*2600*/  VIADD R34, R17, UR47 ;  /* 0x0000002f11227c36 */ /* 0x000fe20008000000 */
[----:B------:R-:W-:Y:S01]  /*2610*/  PLOP3.LUT P1, PT, PT, PT, UP1, 0x80, 0x0 ;  /* 0x000000000000781c */ /* 0x000fe20003f2f018 */
[----:B------:R-:W-:Y:S01]  /*2620*/  FMUL.FTZ R8, R35, UR7 ;  /* 0x0000000723087c20 */ /* 0x000fe20008410000 */
[----:B------:R-:W-:Y:S01]  /*2630*/  PLOP3.LUT P2, PT, PT, PT, UP1, 0x80, 0x0 ;  /* 0x000000000000781c */ /* 0x000fe20003f4f018 */
[----:B------:R-:W-:Y:S01]  /*2640*/  FMUL.FTZ R73, R73, UR7 ;  /* 0x0000000749497c20 */ /* 0x000fe20008410000 */
[----:B------:R-:W-:Y:S01]  /*2650*/  FMUL.FTZ R21, R28, UR7 ;  /* 0x000000071c157c20 */ /* 0x000fe20008410000 */
[----:B------:R-:W-:Y:S01]  /*2660*/  @UP1 ULDC UR10, c[0x0][0x44c] ;  /* 0x00011300000a1ab9 */ /* 0x000fe20000000800 */
[----:B------:R-:W-:Y:S01]  /*2670*/  FMUL.FTZ R28, R58, UR7 ;  /* 0x000000073a1c7c20 */ /* 0x000fe20008410000 */
[----:B------:R2:W3:Y:S01]  /*2680*/  MUFU.TANH R98, R73 ;  /* 0x0000004900627308 */ /* 0x0004e20000002400 */
[----:B------:R-:W-:Y:S01]  /*2690*/  FMUL.FTZ R10, R39, UR7 ;  /* 0x00000007270a7c20 */ /* 0x000fe20008410000 */
[----:B------:R-:W-:Y:S01]  /*26a0*/  UIADD3 UR6, UR6, 0x28840, URZ ;  /* 0x0002884006067890 */ /* 0x000fe2000fffe03f */
[----:B------:R-:W-:-:S02]  /*26b0*/  IMAD.MOV.U32 R39, RZ, RZ, -0x80 ;  /* 0xffffff80ff277424 */ /* 0x000fc400078e00ff */
[----:B------:R-:W-:Y:S01]  /*26c0*/  FMUL.FTZ R20, R51, UR7 ;  /* 0x0000000733147c20 */ /* 0x000fe20008410000 */
[----:B01----:R-:W-:Y:S01]  /*26d0*/  FMUL.FTZ R0, R26, UR7 ;  /* 0x000000071a007c20 */ /* 0x003fe20008410000 */
[----:B------:R-:W-:Y:S01]  /*26e0*/  @P1 IMAD.HI.U32 R35, R34, UR10, RZ ;  /* 0x0000000a22231c27 */ /* 0x000fe2000f8e00ff */
[----:B------:R-:W-:-:S03]  /*26f0*/  @UP1 ULDC UR10, c[0x0][0x450] ;  /* 0x00011400000a1ab9 */ /* 0x000fc60000000800 */
[----:B------:R-:W-:Y:S01]  /*2700*/  FMUL.FTZ R11, R42, UR7 ;  /* 0x000000072a0b7c20 */ /* 0x000fe20008410000 */
[----:B------:R-:W-:Y:S01]  /*2710*/  FMUL.FTZ R12, R43, UR7 ;  /* 0x000000072b0c7c20 */ /* 0x000fe20008410000 */
[----:B--2---:R-:W-:Y:S01]  /*2720*/  IMAD.MOV.U32 R73, RZ, RZ, R34 ;  /* 0x000000ffff497224 */ /* 0x004fe200078e0022 */
[----:B------:R-:W-:Y:S01]  /*2730*/  @P2 SHF.R.U32.HI R73, RZ, UR10, R35 ;  /* 0x0000000aff492c19 */ /* 0x000fe20008011623 */
[----:B------:R-:W-:Y:S01]  /*2740*/  FMUL.FTZ R51, R57, UR7 ;  /* 0x0000000739337c20 */ /* 0x000fe20008410000 */
[----:B------:R-:W-:Y:S01]  /*2750*/  FMUL.FTZ R2, R24, UR7 ;  /* 0x0000000718027c20 */ /* 0x000fe20008410000 */
[----:B------:R-:W-:Y:S01]  /*2760*/  FMUL.FTZ R3, R25, UR7 ;  /* 0x0000000719037c20 */ /* 0x000fe20008410000 */
[----:B------:R-:W-:Y:S01]  /*2770*/  FMUL.FTZ R4, R27, UR7 ;  /* 0x000000071b047c20 */ /* 0x000fe20008410000 */
[----:B------:R-:W0:Y:S01]  /*2780*/  SHFL.IDX PT, R58, R73, RZ, 0x1c1f ;  /* 0x001c1fff493a7589 */ /* 0x000e2200000e0000 */
[----:B------:R-:W-:Y:S01]  /*2790*/  FMUL.FTZ R42, R44, UR7 ;  /* 0x000000072c2a7c20 */ /* 0x000fe20008410000 */
[----:B------:R-:W-:Y:S01]  /*27a0*/  FMUL.FTZ R43, R45, UR7 ;  /* 0x000000072d2b7c20 */ /* 0x000fe20008410000 */
[----:B------:R-:W-:Y:S01]  /*27b0*/  FMUL.FTZ R13, R46, UR7 ;  /* 0x000000072e0d7c20 */ /* 0x000fe20008410000 */
[----:B------:R-:W-:Y:S01]  /*27c0*/  FMUL.FTZ R14, R47, UR7 ;  /* 0x000000072f0e7c20 */ /* 0x000fe20008410000 */
[----:B------:R-:W-:Y:S01]  /*27d0*/  FMUL.FTZ R26, R55, UR7 ;  /* 0x00000007371a7c20 */ /* 0x000fe20008410000 */
[----:B------:R-:W-:Y:S01]  /*27e0*/  FMUL.FTZ R57, R75, UR7 ;  /* 0x000000074b397c20 */ /* 0x000fe20008410000 */
[----:B------:R-:W-:Y:S01]  /*27f0*/  UPRMT UR6, UR54, 0x654, UR6 ;  /* 0x0000065436067896 */ /* 0x000fe20008000006 */
        /* <DEDUP_REMOVED lines=12> */
[----:B------:R-:W-:-:S02]  /*28c0*/  IMAD R75, R90, R39, 0x80 ;  /* 0x000000805a4b7424 */ /* 0x000fc400078e0227 */
        /* <DEDUP_REMOVED lines=31> */
[----:B------:R-:W-:Y:S01]  /*2ac0*/  IMAD.U32 R39, RZ, RZ, UR42 ;  /* 0x0000002aff277e24 */ /* 0x000fe2000f8e00ff */
[----:B------:R-:W-:Y:S01]  /*2ad0*/  PLOP3.LUT P1, PT, PT, PT, UP0, 0x40, 0x0 ;  /* 0x000000000000781c */ /* 0x000fe20003f2e808 */
[----:B------:R-:W-:Y:S01]  /*2ae0*/  FMUL.FTZ R61, R61, UR7 ;  /* 0x000000073d3d7c20 */ /* 0x000fe20008410000 */
[C-C-:B------:R-:W-:Y:S01]  /*2af0*/  IADD3 R38, -R16.reuse, 0x1, R75.reuse ;  /* 0x0000000110267810 */ /* 0x140fe20007ffe14b */
[----:B------:R-:W1:Y:S01]  /*2b00*/  MUFU.TANH R2, R2 ;  /* 0x0000000200027308 */ /* 0x000e620000002400 */
[----:B------:R-:W-:Y:S01]  /*2b10*/  ULDC UR7, c[0x0][0x9dc] ;  /* 0x0002770000077ab9 */ /* 0x000fe20000000800 */
[----:B------:R-:W-:Y:S01]  /*2b20*/  SYNCS.ARRIVE.TRANS64.RED.A1T0 RZ, [UR6], RZ ;  /* 0x000000ffffff79a7 */ /* 0x000fe20008100406 */
[----:B------:R-:W-:Y:S01]  /*2b30*/  ULOP3.LUT UR6, URZ, UR7, URZ, 0x33, !UPT ;  /* 0x000000073f067292 */ /* 0x000fe2000f8e333f */
[----:B------:R-:W-:Y:S01]  /*2b40*/  IADD3 R38, -R39, UR41, R38 ;  /* 0x0000002927267c10 */ /* 0x000fe2000fffe126 */
[----:B------:R-:W-:Y:S01]  /*2b50*/  ULDC UR18, c[0x0][0x9e0] ;  /* 0x0002780000127ab9 */ /* 0x000fe20000000800 */
[----:B------:R-:W-:-:S02]  /*2b60*/  IADD3 R79, -R16, UR41, R75 ;  /* 0x00000029104f7c10 */ /* 0x000fc4000fffe14b */
[----:B------:R-:W2:Y:S01]  /*2b70*/  MUFU.TANH R3, R3 ;  /* 0x0000000300037308 */ /* 0x000ea20000002400 */
[----:B------:R-:W-:Y:S01]  /*2b80*/  VIADD R82, R38, UR18 ;  /* 0x0000001226527c36 */ /* 0x000fe20008000000 */
[----:B------:R-:W-:Y:S01]  /*2b90*/  LEA R78, R90, 0xffffff80, 0x7 ;  /* 0xffffff805a4e7811 */ /* 0x000fe200078e38ff */
[----:B------:R-:W-:-:S04]  /*2ba0*/  VIADD R83, R38, UR6 ;  /* 0x0000000626537c36 */ /* 0x000fc80008000000 */
[----:B0-----:R-:W-:Y:S01]  /*2bb0*/  IMAD.IADD R74, R83, 0x1, R58 ;  /* 0x00000001534a7824 */ /* 0x001fe200078e023a */
[----:B------:R-:W0:Y:S08]  /*2bc0*/  MUFU.TANH R0, R0 ;  /* 0x0000000000007308 */ /* 0x000e300000002400 */
        /* <DEDUP_REMOVED lines=59> */
[----:B------:R5:W0:Y:S02]  /*2f80*/  MUFU.TANH R92, R61 ;  /* 0x0000003d005c7308 */ /* 0x000a240000002400 */
[----:B-----5:R-:W-:Y:S01]  /*2f90*/  VIADDMNMX R61, R58, R82, R79, PT ;  /* 0x000000523a3d7246 */ /* 0x020fe2000380014f */
[----:B-1234-:R-:W-:Y:S06]  /*2fa0*/  @P1 BRA `(.L_x_1341) ;  /* 0x0000000000641947 */ /* 0x01efec0003800000 */
[----:B------:R-:W-:Y:S01]  /*2fb0*/  IMAD.U32 R59, RZ, RZ, UR42 ;  /* 0x0000002aff3b7e24 */ /* 0x000fe2000f8e00ff */
[----:B------:R-:W-:Y:S04]  /*2fc0*/  BSSY B0, `(.L_x_1342) ;  /* 0x0000013000007945 */ /* 0x000fe80003800000 */
[----:B------:R-:W-:-:S04]  /*2fd0*/  IADD3 R59, -R59, UR41, R58 ;  /* 0x000000293b3b7c10 */ /* 0x000fc8000fffe13a */
[----:B------:R-:W-:-:S13]  /*2fe0*/  ISETP.GT.AND P1, PT, R59, -0x1, PT ;  /* 0xffffffff3b00780c */ /* 0x000fda0003f24270 */
[----:B------:R-:W-:Y:S05]  /*2ff0*/  @P1 BRA `(.L_x_1343) ;  /* 0x0000000000241947 */ /* 0x000fea0003800000 */
[----:B------:R-:W-:Y:S01]  /*3000*/  ULDC UR6, c[0x0][0x9e4] ;  /* 0x0002790000067ab9 */ /* 0x000fe20000000800 */
[----:B------:R-:W-:Y:S01]  /*3010*/  LOP3.LUT R59, RZ, R59, RZ, 0x33, !PT ;  /* 0x0000003bff3b7212 */ /* 0x000fe200078e33ff */
[----:B------:R-:W-:-:S05]  /*3020*/  IMAD.U32 R58, RZ, RZ, UR6 ;  /* 0x00000006ff3a7e24 */ /* 0x000fca000f8e00ff */
[----:B------:R-:W-:-:S13]  /*3030*/  ISETP.NE.AND P1, PT, R58, 0x1, PT ;  /* 0x000000013a00780c */ /* 0x000fda0003f25270 */
[----:B------:R-:W1:Y:S02]  /*3040*/  @P1 LDC.64 R38, c[0x0][0x9e8] ;  /* 0x00027a00ff261b82 */ /* 0x000e640000000a00 */
[----:B-1----:R-:W-:-:S05]  /*3050*/  @P1 IMAD.HI.U32 R38, R59, R38, RZ ;  /* 0x000000263b261227 */ /* 0x002fca00078e00ff */
[----:B------:R-:W-:-:S04]  /*3060*/  @P1 SHF.R.U32.HI R59, RZ, R39, R38 ;  /* 0x00000027ff3b1219 */ /* 0x000fc80000011626 */
[----:B------:R-:W-:Y:S01]  /*3070*/  LOP3.LUT R59, RZ, R59, RZ, 0x33, !PT ;  /* 0x0000003bff3b7212 */ /* 0x000fe200078e33ff */
[----:B------:R-:W-:Y:S06]  /*3080*/  BRA `(.L_x_1344) ;  /* 0x0000000000187947 */ /* 0x000fec0003800000 */
.L_x_1343:
[----:B------:R-:W-:Y:S02]  /*3090*/  ULDC UR6, c[0x0][0x9e4] ;  /* 0x0002790000067ab9 */ /* 0x000fe40000000800 */
[----:B------:R-:W-:-:S05]  /*30a0*/  IMAD.U32 R58, RZ, RZ, UR6 ;  /* 0x00000006ff3a7e24 */ /* 0x000fca000f8e00ff */
[----:B------:R-:W-:-:S13]  /*30b0*/  ISETP.NE.AND P1, PT, R58, 0x1, PT ;  /* 0x000000013a00780c */ /* 0x000fda0003f25270 */
[----:B------:R-:W1:Y:S02]  /*30c0*/  @P1 LDC.64 R38, c[0x0][0x9e8] ;  /* 0x00027a00ff261b82 */ /* 0x000e640000000a00 */
[----:B-1----:R-:W-:-:S05]  /*30d0*/  @P1 IMAD.HI.U32 R38, R59, R38, RZ ;  /* 0x000000263b261227 */ /* 0x002fca00078e00ff */
[----:B------:R-:W-:-:S07]  /*30e0*/  @P1 SHF.R.U32.HI R59, RZ, R39, R38 ;  /* 0x00000027ff3b1219 */ /* 0x000fce0000011626 */
.L_x_1344:
[----:B------:R-:W-:Y:S05]  /*30f0*/  BSYNC B0 ;  /* 0x0000000000007941 */ /* 0x000fea0003800000 */
.L_x_1342:
[----:B------:R-:W-:-:S04]  /*3100*/  IMAD R59, R59, R58, -R78 ;  /* 0x0000003a3b3b7224 */ /* 0x000fc800078e0a4e */
[----:B------:R-:W-:-:S05]  /*3110*/  IMAD.IADD R59, R59, 0x1, -R16 ;  /* 0x000000013b3b7824 */ /* 0x000fca00078e0a10 */
[----:B------:R-:W-:Y:S02]  /*3120*/  VIADDMNMX R61, R59, R58, R61, PT ;  /* 0x0000003a3b3d7246 */ /* 0x000fe4000380013d */
[----:B------:R-:W-:-:S07]  /*3130*/  VIMNMX R74, R74, R59, !PT ;  /* 0x0000003b4a4a7248 */ /* 0x000fce0007fe0100 */
.L_x_1341:
[C---:B------:R-:W-:Y:S01]  /*3140*/  ISETP.GE.AND P2, PT, R75.reuse, 0x9, PT ;  /* 0x000000094b00780c */ /* 0x040fe20003f46270 */
[----:B------:R-:W-:Y:S01]  /*3150*/  UISETP.NE.AND UP0, UPT, UR46, URZ, UPT ;  /* 0x0000003f2e00728c */ /* 0x000fe2000bf05270 */
[----:B------:R-:W-:Y:S02]  /*3160*/  ISETP.GE.AND P1, PT, R75, 0x2, PT ;  /* 0x000000024b00780c */ /* 0x000fe40003f26270 */
        /* <DEDUP_REMOVED lines=11> */
[C---:B------:R-:W-:Y:S02]  /*3220*/  ISETP.GT.AND P4, PT, R74.reuse, 0x9, !P6 ;  /* 0x000000094a00780c */ /* 0x040fe40007784270 */
        /* <DEDUP_REMOVED lines=58> */
[C---:B------:R-:W-:Y:S02]  /*35d0*/  ISETP.GT.AND P3, PT, R74.reuse, 0x40, !P4 ;  /* 0x000000404a00780c */ /* 0x040fe40006764270 */
        /* <DEDUP_REMOVED lines=101> */
.L_x_1347:
[----:B------:R-:W-:Y:S02]  /*3c30*/  ULDC UR6, c[0x0][0x9e4] ;  /* 0x0002790000067ab9 */ /* 0x000fe40000000800 */
[----:B------:R-:W-:-:S05]  /*3c40*/  IMAD.U32 R74, RZ, RZ, UR6 ;  /* 0x00000006ff4a7e24 */ /* 0x000fca000f8e00ff */
[----:B------:R-:W-:-:S13]  /*3c50*/  ISETP.NE.AND P6, PT, R74, 0x1, PT ;  /* 0x000000014a00780c */ /* 0x000fda0003fc5270 */
[----:B------:R-:W0:Y:S02]  /*3c60*/  @P6 LDC.64 R2, c[0x0][0x9e8] ;  /* 0x00027a00ff026b82 */ /* 0x000e240000000a00 */
[----:B0-----:R-:W-:-:S05]  /*3c70*/  @P6 IMAD.HI.U32 R2, R73, R2, RZ ;  /* 0x0000000249026227 */ /* 0x001fca00078e00ff */
[----:B------:R-:W-:-:S07]  /*3c80*/  @P6 SHF.R.U32.HI R73, RZ, R3, R2 ;  /* 0x00000003ff496219 */ /* 0x000fce0000011602 */
.L_x_1348:
[----:B------:R-:W-:Y:S05]  /*3c90*/  BSYNC B0 ;  /* 0x0000000000007941 */ /* 0x000fea0003800000 */
.L_x_1346:
[----:B------:R-:W-:-:S04]  /*3ca0*/  IMAD R73, R73, R74, -R78 ;  /* 0x0000004a49497224 */ /* 0x000fc800078e0a4e */
[----:B------:R-:W-:-:S05]  /*3cb0*/  IMAD.IADD R2, R73, 0x1, -R16 ;  /* 0x0000000149027824 */ /* 0x000fca00078e0a10 */
[----:B------:R-:W-:Y:S02]  /*3cc0*/  VIADDMNMX R51, R2, R74, R51, PT ;  /* 0x0000004a02337246 */ /* 0x000fe40003800133 */
[----:B------:R-:W-:-:S07]  /*3cd0*/  VIMNMX R61, R61, R2, !PT ;  /* 0x000000023d3d7248 */ /* 0x000fce0007fe0100 */
.L_x_1345:
[----:B------:R-:W-:Y:S01]  /*3ce0*/  ISETP.GT.AND P1, PT, R61, 0x1, !P1 ;  /* 0x000000013d00780c */ /* 0x000fe20004f24270 */
[----:B------:R-:W-:Y:S01]  /*3cf0*/  ULDC UR6, c[0x0][0x988] ;  /* 0x0002620000067ab9 */ /* 0x000fe20000000800 */
[----:B------:R-:W-:Y:S01]  /*3d00*/  ISETP.NE.AND P6, PT, R87, RZ, PT ;  /* 0x000000ff5700720c */ /* 0x000fe20003fc5270 */
[----:B------:R-:W-:Y:S01]  /*3d10*/  UISETP.NE.AND UP1, UPT, UR51, URZ, UPT ;  /* 0x0000003f3300728c */ /* 0x000fe2000bf25270 */
[----:B------:R-:W-:Y:S01]  /*3d20*/  ISETP.LT.OR P1, PT, R51, 0x2, P1 ;  /* 0x000000023300780c */ /* 0x000fe20000f21670 */
[----:B------:R-:W-:Y:S01]  /*3d30*/  UISETP.NE.AND UP0, UPT, UR46, URZ, UPT ;  /* 0x0000003f2e00728c */ /* 0x000fe2000bf05270 */
[C---:B------:R-:W-:Y:S01]  /*3d40*/  ISETP.GT.AND P2, PT, R61.reuse, 0x8, !P2 ;  /* 0x000000083d00780c */ /* 0x040fe20005744270 */
[----:B------:R-:W-:Y:S01]  /*3d50*/  UMOV UR14, UR47 ;  /* 0x0000002f000e7c82 */ /* 0x000fe20008000000 */
[----:B------:R-:W-:Y:S02]  /*3d60*/  FSEL R4, R4, -INF , !P1 ;  /* 0xff80000004047808 */ /* 0x000fe40004800000 */
[----:B------:R-:W-:-:S02]  /*3d70*/  ISETP.GT.AND P1, PT, R61, 0x9, !P6 ;  /* 0x000000093d00780c */ /* 0x000fc40007724270 */
[C---:B------:R-:W-:Y:S02]  /*3d80*/  ISETP.LT.OR P2, PT, R51.reuse, 0x9, P2 ;  /* 0x000000093300780c */ /* 0x040fe40001741670 */
[----:B------:R-:W-:Y:S01]  /*3d90*/  ISETP.LT.OR P1, PT, R51, 0xa, P1 ;  /* 0x0000000a3300780c */ /* 0x000fe20000f21670 */
[----:B------:R-:W-:Y:S01]  /*3da0*/  @UP1 ULDC UR10, c[0x0][0x44c] ;  /* 0x00011300000a1ab9 */ /* 0x000fe20000000800 */
[----:B------:R-:W-:Y:S01]  /*3db0*/  FSEL R5, R5, -INF , !P2 ;  /* 0xff80000005057808 */ /* 0x000fe20005000000 */
[----:B------:R-:W-:Y:S01]  /*3dc0*/  UIMAD.WIDE.U32 UR10, UR47, UR10, URZ ;  /* 0x0000000a2f0a72a5 */ /* 0x000fe2000f8e003f */
[----:B------:R-:W-:Y:S01]  /*3dd0*/  FSEL R3, R6, -INF , !P1 ;  /* 0xff80000006037808 */ /* 0x000fe20004800000 */
[----:B------:R-:W-:Y:S01]  /*3de0*/  @UP1 ULDC UR15, c[0x0][0x450] ;  /* 0x00011400000f1ab9 */ /* 0x000fe20000000800 */
[----:B------:R-:W-:Y:S01]  /*3df0*/  ISETP.NE.AND P1, PT, R89, RZ, PT ;  /* 0x000000ff5900720c */ /* 0x000fe20003f25270 */
[----:B------:R-:W-:Y:S01]  /*3e00*/  @UP1 USHF.R.U32.HI UR14, URZ, UR15, UR11 ;  /* 0x0000000f3f0e1299 */ /* 0x000fe2000801160b */
[----:B------:R-:W-:-:S02]  /*3e10*/  ISETP.NE.AND P2, PT, R107, RZ, PT ;  /* 0x000000ff6b00720c */ /* 0x000fc40003f45270 */
[----:B------:R-:W-:Y:S01]  /*3e20*/  ISETP.GT.AND P1, PT, R61, 0x10, !P1 ;  /* 0x000000103d00780c */ /* 0x000fe20004f24270 */
[----:B------:R-:W-:Y:S01]  /*3e30*/  UIADD3 UR43, UR43, UR14, URZ ;  /* 0x0000000e2b2b7290 */ /* 0x000fe2000fffe03f */
[----:B------:R-:W-:Y:S02]  /*3e40*/  ISETP.NE.AND P6, PT, R108, RZ, PT ;  /* 0x000000ff6c00720c */ /* 0x000fe40003fc5270 */
[----:B------:R-:W-:Y:S01]  /*3e50*/  ISETP.LT.OR P1, PT, R51, 0x11, P1 ;  /* 0x000000113300780c */ /* 0x000fe20000f21670 */
[----:B------:R-:W-:Y:S01]  /*3e60*/  UIADD3 UR18, UR43, UR18, URZ ;  /* 0x000000122b127290 */ /* 0x000fe2000fffe03f */
[----:B------:R-:W-:Y:S02]  /*3e70*/  ISETP.GT.AND P3, PT, R61, 0x70, !P3 ;  /* 0x000000703d00780c */ /* 0x000fe40005f64270 */
        /* <DEDUP_REMOVED lines=15> */
[----:B------:R-:W-:Y:S02]  /*3f70*/  ISETP.NE.AND P1, PT, R101, RZ, PT ;  /* 0x000000ff6500720c */ /* 0x000fe40003f25270 */
[----:B------:R-:W-:Y:S02]  /*3f80*/  FMNMX.FTZ R7, R70, R7, !PT ;  /* 0x0000000746077209 */ /* 0x000fe40007810000 */
[----:B------:R-:W-:Y:S02]  /*3f90*/  ISETP.GT.AND P1, PT, R61, 0x19, !P1 ;  /* 0x000000193d00780c */ /* 0x000fe40004f24270 */
[----:B------:R-:W-:Y:S02]  /*3fa0*/  FMNMX.FTZ R7, R68, R7, !PT ;  /* 0x0000000744077209 */ /* 0x000fe40007810000 */
        /* <DEDUP_REMOVED lines=39> */
[----:B------:R-:W-:Y:S02]  /*4220*/  FMNMX.FTZ R7, R39, R6, !PT ;  /* 0x0000000627077209 */ /* 0x000fe40007810000 */
[----:B------:R-:W-:Y:S02]  /*4230*/  ISETP.LT.OR P1, PT, R51, 0x32, P1 ;  /* 0x000000323300780c */ /* 0x000fe40000f21670 */
[----:B------:R-:W-:Y:S02]  /*4240*/  FMNMX.FTZ R6, R38, R7, !PT ;  /* 0x0000000726067209 */ /* 0x000fe40007810000 */
[----:B------:R-:W-:-:S02]  /*4250*/  FSEL R20, R20, -INF , !P1 ;  /* 0xff80000014147808 */ /* 0x000fc40004800000 */
        /* <DEDUP_REMOVED lines=12> */
[----:B------:R-:W-:Y:S01]  /*4320*/  ISETP.NE.AND P1, PT, R110, RZ, PT ;  /* 0x000000ff6e00720c */ /* 0x000fe20003f25270 */
[----:B------:R-:W0:Y:S01]  /*4330*/  SHFL.BFLY PT, R6, R7, 0x2, 0x1f ;  /* 0x0c401f0007067f89 */ /* 0x000e2200000e0000 */
[----:B------:R-:W-:Y:S02]  /*4340*/  ISETP.NE.AND P2, PT, R96, RZ, PT ;  /* 0x000000ff6000720c */ /* 0x000fe40003f45270 */
[----:B------:R-:W-:Y:S02]  /*4350*/  ISETP.GT.AND P1, PT, R61, 0x40, !P1 ;  /* 0x000000403d00780c */ /* 0x000fe40004f24270 */
[----:B------:R-:W-:Y:S02]  /*4360*/  ISETP.NE.AND P6, PT, R97, RZ, PT ;  /* 0x000000ff6100720c */ /* 0x000fe40003fc5270 */
        /* <DEDUP_REMOVED lines=11> */
[----:B0-----:R-:W-:Y:S02]  /*4420*/  FMNMX.FTZ R73, R7, R6, !PT ;  /* 0x0000000607497209 */ /* 0x001fe40007810000 */
[----:B------:R-:W-:Y:S02]  /*4430*/  ISETP.GT.AND P1, PT, R61, 0x48, !P1 ;  /* 0x000000483d00780c */ /* 0x000fe40004f24270 */
[----:B------:R-:W-:Y:S01]  /*4440*/  FSEL R32, R32, -INF , !P3 ;  /* 0xff80000020207808 */ /* 0x000fe20005800000 */
[----:B------:R-:W0:Y:S01]  /*4450*/  SHFL.BFLY PT, R6, R73, 0x1, 0x1f ;  /* 0x0c201f0049067f89 */ /* 0x000e2200000e0000 */
[----:B------:R-:W-:-:S02]  /*4460*/  ISETP.LT.OR P1, PT, R51, 0x49, P1 ;  /* 0x000000493300780c */ /* 0x000fc40000f21670 */
[----:B------:R-:W-:Y:S02]  /*4470*/  ISETP.LT.OR P5, PT, R51, 0x79, P5 ;  /* 0x000000793300780c */ /* 0x000fe40002fa1670 */
[----:B------:R-:W-:Y:S02]  /*4480*/  FSEL R48, R48, -INF , !P1 ;  /* 0xff80000030307808 */ /* 0x000fe40004800000 */
[----:B------:R-:W-:-:S04]  /*4490*/  ISETP.NE.AND P1, PT, R91, RZ, PT ;  /* 0x000000ff5b00720c */ /* 0x000fc80003f25270 */
[----:B------:R-:W-:-:S04]  /*44a0*/  ISETP.GT.AND P1, PT, R61, 0x49, !P1 ;  /* 0x000000493d00780c */ /* 0x000fc80004f24270 */
[----:B------:R-:W-:-:S04]  /*44b0*/  ISETP.LT.OR P1, PT, R51, 0x4a, P1 ;  /* 0x0000004a3300780c */ /* 0x000fc80000f21670 */
[----:B------:R-:W-:Y:S02]  /*44c0*/  FSEL R49, R49, -INF , !P1 ;  /* 0xff80000031317808 */ /* 0x000fe40004800000 */
[----:B------:R-:W-:Y:S02]  /*44d0*/  ISETP.NE.AND P1, PT, R92, RZ, PT ;  /* 0x000000ff5c00720c */ /* 0x000fe40003f25270 */
[----:B0-----:R-:W-:Y:S02]  /*44e0*/  FMNMX.FTZ R6, R73, R6, !PT ;  /* 0x0000000649067209 */ /* 0x001fe40007810000 */
[----:B------:R-:W-:-:S03]  /*44f0*/  ISETP.GT.AND P1, PT, R61, 0x50, !P1 ;  /* 0x000000503d00780c */ /* 0x000fc60004f24270 */
[----:B------:R-:W-:Y:S01]  /*4500*/  FMUL.FTZ R74, R6, UR6 ;  /* 0x00000006064a7c20 */ /* 0x000fe20008410000 */
        /* <DEDUP_REMOVED lines=24> */
[----:B------:R-:W-:-:S02]  /*4690*/  FSETP.NEU.FTZ.AND P1, PT, R6, -INF , PT ;  /* 0xff8000000600780b */ /* 0x000fc40003f3d000 */
[----:B------:R-:W-:Y:S02]  /*46a0*/  FSEL R30, R30, -INF , !P2 ;  /* 0xff8000001e1e7808 */ /* 0x000fe40005000000 */
[----:B------:R-:W-:Y:S02]  /*46b0*/  FSEL R79, R74, RZ, P1 ;  /* 0x000000ff4a4f7208 */ /* 0x000fe40000800000 */
[----:B------:R-:W-:Y:S02]  /*46c0*/  ISETP.GT.AND P1, PT, R61, RZ, !P6 ;  /* 0x000000ff3d00720c */ /* 0x000fe40007724270 */
[----:B------:R-:W-:Y:S01]  /*46d0*/  ISETP.NE.AND P6, PT, R75, RZ, PT ;  /* 0x000000ff4b00720c */ /* 0x000fe20003fc5270 */
[--C-:B------:R-:W-:Y:S01]  /*46e0*/  FFMA.FTZ R170, R59, UR6, -R79.reuse ;  /* 0x000000063baa7c23 */ /* 0x100fe2000801084f */
[----:B------:R-:W-:Y:S01]  /*46f0*/  ISETP.LT.OR P1, PT, R51, 0x1, P1 ;  /* 0x000000013300780c */ /* 0x000fe20000f21670 */
[--C-:B------:R-:W-:Y:S01]  /*4700*/  FFMA.FTZ R59, R58, UR6, -R79.reuse ;  /* 0x000000063a3b7c23 */ /* 0x100fe2000801084f */
[--C-:B------:R-:W-:Y:S01]  /*4710*/  FFMA.FTZ R164, R55, UR6, -R79.reuse ;  /* 0x0000000637a47c23 */ /* 0x100fe2000801084f */
[----:B------:R-:W-:Y:S01]  /*4720*/  ISETP.GT.AND P6, PT, R61, 0x79, !P6 ;  /* 0x000000793d00780c */ /* 0x000fe200077c4270 */
[--C-:B------:R-:W-:Y:S01]  /*4730*/  FFMA.FTZ R166, R46, UR6, -R79.reuse ;  /* 0x000000062ea67c23 */ /* 0x100fe2000801084f */
[----:B------:R-:W-:Y:S01]  /*4740*/  FSEL R77, R0, -INF , !P1 ;  /* 0xff800000004d7808 */ /* 0x000fe20004800000 */
[--C-:B------:R-:W-:Y:S01]  /*4750*/  FFMA.FTZ R180, R180, UR6, -R79.reuse ;  /* 0x00000006b4b47c23 */ /* 0x100fe2000801084f */
[----:B------:R-:W-:Y:S01]  /*4760*/  ISETP.NE.AND P1, PT, R86, RZ, PT ;  /* 0x000000ff5600720c */ /* 0x000fe20003f25270 */
[--C-:B------:R-:W-:Y:S01]  /*4770*/  FFMA.FTZ R65, R65, UR6, -R79.reuse ;  /* 0x0000000641417c23 */ /* 0x100fe2000801084f */
[----:B------:R-:W-:Y:S01]  /*4780*/  FMNMX.FTZ R0, R77, R4, !PT ;  /* 0x000000044d007209 */ /* 0x000fe20007810000 */
[--C-:B------:R-:W-:Y:S01]  /*4790*/  FFMA.FTZ R182, R72, UR6, -R79.reuse ;  /* 0x0000000648b67c23 */ /* 0x100fe2000801084f */
[----:B------:R-:W-:Y:S01]  /*47a0*/  ISETP.GT.AND P1, PT, R61, 0x68, !P1 ;  /* 0x000000683d00780c */ /* 0x000fe20004f24270 */
[----:B------:R-:W-:Y:S01]  /*47b0*/  MUFU.EX2 R180, R180 ;  /* 0x000000b400b47308 */ /* 0x000fe20000000800 */
[----:B------:R-:W-:Y:S01]  /*47c0*/  FMNMX.FTZ R0, R5, R0, !PT ;  /* 0x0000000005007209 */ /* 0x000fe20007810000 */
[--C-:B------:R-:W-:Y:S01]  /*47d0*/  FFMA.FTZ R67, R67, UR6, -R79.reuse ;  /* 0x0000000643437c23 */ /* 0x100fe2000801084f */
[----:B------:R-:W-:Y:S01]  /*47e0*/  ISETP.LT.OR P1, PT, R51, 0x69, P1 ;  /* 0x000000693300780c */ /* 0x000fe20000f21670 */
[--C-:B------:R-:W-:Y:S01]  /*47f0*/  FFMA.FTZ R152, R36, UR6, -R79.reuse ;  /* 0x0000000624987c23 */ /* 0x100fe2000801084f */
[----:B------:R-:W-:Y:S01]  /*4800*/  FMNMX.FTZ R7, R3, R0, !PT ;  /* 0x0000000003077209 */ /* 0x000fe20007810000 */
[--C-:B------:R-:W-:Y:S01]  /*4810*/  FFMA.FTZ R176, R69, UR6, -R79.reuse ;  /* 0x0000000645b07c23 */ /* 0x100fe2000801084f */
[----:B------:R-:W-:Y:S01]  /*4820*/  FSEL R55, R33, -INF , !P4 ;  /* 0xff80000021377808 */ /* 0x000fe20006000000 */
[--C-:B------:R-:W-:Y:S01]  /*4830*/  FFMA.FTZ R33, R47, UR6, -R79.reuse ;  /* 0x000000062f217c23 */ /* 0x100fe2000801084f */
[----:B------:R-:W-:Y:S01]  /*4840*/  FMNMX.FTZ R7, R2, R7, !PT ;  /* 0x0000000702077209 */ /* 0x000fe20007810000 */
[----:B------:R-:W0:Y:S01]  /*4850*/  MUFU.EX2 R65, R65 ;  /* 0x0000004100417308 */ /* 0x000e220000000800 */
[----:B------:R-:W-:Y:S01]  /*4860*/  ISETP.LT.OR P6, PT, R51, 0x7a, P6 ;  /* 0x0000007a3300780c */ /* 0x000fe200037c1670 */
[--C-:B------:R-:W-:Y:S01]  /*4870*/  FFMA.FTZ R69, R88, UR6, -R79.reuse ;  /* 0x0000000658457c23 */ /* 0x100fe2000801084f */
[----:B------:R-:W-:Y:S01]  /*4880*/  FMNMX.FTZ R0, R8, R7, !PT ;  /* 0x0000000708007209 */ /* 0x000fe20007810000 */
[--C-:B------:R-:W-:Y:S01]  /*4890*/  FFMA.FTZ R178, R71, UR6, -R79.reuse ;  /* 0x0000000647b27c23 */ /* 0x100fe2000801084f */
[----:B------:R-:W-:Y:S01]  /*48a0*/  FSEL R47, R35, -INF , !P5 ;  /* 0xff800000232f7808 */ /* 0x000fe20006800000 */
[--C-:B------:R-:W-:Y:S01]  /*48b0*/  FFMA.FTZ R35, R45, UR6, -R79.reuse ;  /* 0x000000062d237c23 */ /* 0x100fe2000801084f */
[----:B------:R-:W-:Y:S01]  /*48c0*/  FMNMX.FTZ R7, R9, R0, !PT ;  /* 0x0000000009077209 */ /* 0x000fe20007810000 */
[----:B------:R-:W1:Y:S01]  /*48d0*/  MUFU.EX2 R182, R182 ;  /* 0x000000b600b67308 */ /* 0x000e620000000800 */
[----:B------:R-:W-:Y:S01]  /*48e0*/  FSEL R34, R34, -INF , !P6 ;  /* 0xff80000022227808 */ /* 0x000fe20007000000 */
[--C-:B------:R-:W-:Y:S01]  /*48f0*/  FFMA.FTZ R154, R21, UR6, -R79.reuse ;  /* 0x00000006159a7c23 */ /* 0x100fe2000801084f */
[----:B------:R-:W-:Y:S01]  /*4900*/  FMNMX.FTZ R0, R10, R7, !PT ;  /* 0x000000070a007209 */ /* 0x000fe20007810000 */
[--C-:B------:R-:W-:Y:S01]  /*4910*/  FFMA.FTZ R21, R24, UR6, -R79.reuse ;  /* 0x0000000618157c23 */ /* 0x100fe2000801084f */
[--C-:B------:R-:W-:Y:S01]  /*4920*/  FFMA.FTZ R71, R70, UR6, -R79.reuse ;  /* 0x0000000646477c23 */ /* 0x100fe2000801084f */
[--C-:B------:R-:W-:Y:S01]  /*4930*/  FFMA.FTZ R172, R68, UR6, -R79.reuse ;  /* 0x0000000644ac7c23 */ /* 0x100fe2000801084f */
[----:B------:R-:W-:Y:S01]  /*4940*/  FMNMX.FTZ R7, R11, R0, !PT ;  /* 0x000000000b077209 */ /* 0x000fe20007810000 */
[----:B------:R-:W2:Y:S01]  /*4950*/  MUFU.EX2 R67, R67 ;  /* 0x0000004300437308 */ /* 0x000ea20000000800 */
[--C-:B------:R-:W-:Y:S01]  /*4960*/  FFMA.FTZ R73, R66, UR6, -R79.reuse ;  /* 0x0000000642497c23 */ /* 0x100fe2000801084f */
[--C-:B------:R-:W-:Y:S01]  /*4970*/  FFMA.FTZ R174, R64, UR6, -R79.reuse ;  /* 0x0000000640ae7c23 */ /* 0x100fe2000801084f */
[----:B------:R-:W-:Y:S01]  /*4980*/  FMNMX.FTZ R0, R12, R7, !PT ;  /* 0x000000070c007209 */ /* 0x000fe20007810000 */
[--C-:B------:R-:W-:Y:S01]  /*4990*/  FFMA.FTZ R63, R63, UR6, -R79.reuse ;  /* 0x000000063f3f7c23 */ /* 0x100fe2000801084f */
[--C-:B------:R-:W-:Y:S01]  /*49a0*/  FFMA.FTZ R168, R62, UR6, -R79.reuse ;  /* 0x000000063ea87c23 */ /* 0x100fe2000801084f */
[--C-:B------:R-:W-:Y:S01]  /*49b0*/  FFMA.FTZ R75, R60, UR6, -R79.reuse ;  /* 0x000000063c4b7c23 */ /* 0x100fe2000801084f */
[----:B------:R-:W-:Y:S01]  /*49c0*/  FMNMX.FTZ R7, R13, R0, !PT ;  /* 0x000000000d077209 */ /* 0x000fe20007810000 */
[----:B------:R-:W3:Y:S01]  /*49d0*/  MUFU.EX2 R176, R176 ;  /* 0x000000b000b07308 */ /* 0x000ee20000000800 */
[--C-:B------:R-:W-:Y:S01]  /*49e0*/  FFMA.FTZ R160, R44, UR6, -R79.reuse ;  /* 0x000000062ca07c23 */ /* 0x100fe2000801084f */
[--C-:B------:R-:W-:Y:S01]  /*49f0*/  FFMA.FTZ R43, R43, UR6, -R79.reuse ;  /* 0x000000062b2b7c23 */ /* 0x100fe2000801084f */
[----:B------:R-:W-:Y:S01]  /*4a00*/  FMNMX.FTZ R0, R14, R7, !PT ;  /* 0x000000070e007209 */ /* 0x000fe20007810000 */
[--C-:B------:R-:W-:Y:S01]  /*4a10*/  FFMA.FTZ R162, R42, UR6, -R79.reuse ;  /* 0x000000062aa27c23 */ /* 0x100fe2000801084f */
[--C-:B------:R-:W-:Y:S01]  /*4a20*/  FFMA.FTZ R41, R41, UR6, -R79.reuse ;  /* 0x0000000629297c23 */ /* 0x100fe2000801084f */
[--C-:B------:R-:W-:Y:S01]  /*4a30*/  FFMA.FTZ R156, R40, UR6, -R79.reuse ;  /* 0x00000006289c7c23 */ /* 0x100fe2000801084f */
[----:B------:R-:W-:Y:S01]  /*4a40*/  FMNMX.FTZ R7, R15, R0, !PT ;  /* 0x000000000f077209 */ /* 0x000fe20007810000 */
[----:B------:R-:W4:Y:S01]  /*4a50*/  MUFU.EX2 R69, R69 ;  /* 0x0000004500457308 */ /* 0x000f220000000800 */
[--C-:B------:R-:W-:Y:S01]  /*4a60*/  FFMA.FTZ R39, R39, UR6, -R79.reuse ;  /* 0x0000000627277c23 */ /* 0x100fe2000801084f */
[--C-:B------:R-:W-:Y:S01]  /*4a70*/  FFMA.FTZ R158, R38, UR6, -R79.reuse ;  /* 0x00000006269e7c23 */ /* 0x100fe2000801084f */
[----:B------:R-:W-:Y:S01]  /*4a80*/  FMNMX.FTZ R0, R20, R7, !PT ;  /* 0x0000000714007209 */ /* 0x000fe20007810000 */
[--C-:B------:R-:W-:Y:S01]  /*4a90*/  FFMA.FTZ R37, R37, UR6, -R79.reuse ;  /* 0x0000000625257c23 */ /* 0x100fe2000801084f */
[----:B------:R-:W-:-:S02]  /*4aa0*/  FFMA.FTZ R27, R27, UR6, -R79 ;  /* 0x000000061b1b7c23 */ /* 0x000fc4000801084f */
[----:B------:R-:W-:Y:S01]  /*4ab0*/  FMNMX.FTZ R7, R25, R0, !PT ;  /* 0x0000000019077209 */ /* 0x000fe20007810000 */
[----:B------:R-:W5:Y:S03]  /*4ac0*/  MUFU.EX2 R178, R178 ;  /* 0x000000b200b27308 */ /* 0x000f660000000800 */
[----:B------:R-:W-:-:S04]  /*4ad0*/  FMNMX.FTZ R7, R26, R7, !PT ;  /* 0x000000071a077209 */ /* 0x000fc80007810000 */
        /* <DEDUP_REMOVED lines=10> */
[----:B------:R-:W5:Y:S01]  /*4b80*/  MUFU.EX2 R174, R174 ;  /* 0x000000ae00ae7308 */ /* 0x000f620000000800 */
[----:B------:R-:W-:Y:S02]  /*4b90*/  FSEL R0, R31, -INF , !P1 ;  /* 0xff8000001f007808 */ /* 0x000fe40004800000 */
[----:B------:R-:W-:-:S04]  /*4ba0*/  FMNMX.FTZ R7, R54, R7, !PT ;  /* 0x0000000736077209 */ /* 0x000fc80007810000 */
[----:B------:R-:W-:Y:S01]  /*4bb0*/  FMNMX.FTZ R58, R56, R7, !PT ;  /* 0x00000007383a7209 */ /* 0x000fe20007810000 */
[----:B------:R-:W-:Y:S03]  /*4bc0*/  MUFU.EX2 R63, R63 ;  /* 0x0000003f003f7308 */ /* 0x000fe60000000800 */
        /* <DEDUP_REMOVED lines=9> */
[----:B------:R-:W-:-:S05]  /*4c60*/  FMNMX.FTZ R7, R34, R7, !PT ;  /* 0x0000000722077209 */ /* 0x000fca0007810000 */
[----:B------:R-:W0:Y:S01]  /*4c70*/  SHFL.BFLY PT, R46, R7, 0x2, 0x1f ;  /* 0x0c401f00072e7f89 */ /* 0x000e2200000e0000 */
[----:B------:R-:W-:Y:S08]  /*4c80*/  MUFU.EX2 R31, R59 ;  /* 0x0000003b001f7308 */ /* 0x000ff00000000800 */
[----:B------:R-:W-:Y:S08]  /*4c90*/  MUFU.EX2 R164, R164 ;  /* 0x000000a400a47308 */ /* 0x000ff00000000800 */
[----:B------:R-:W-:Y:S01]  /*4ca0*/  MUFU.EX2 R33, R33 ;  /* 0x0000002100217308 */ /* 0x000fe20000000800 */
[----:B0-----:R-:W-:-:S07]  /*4cb0*/  FMNMX.FTZ R46, R7, R46, !PT ;  /* 0x0000002e072e7209 */ /* 0x001fce0007810000 */
[----:B------:R-:W-:Y:S01]  /*4cc0*/  MUFU.EX2 R166, R166 ;  /* 0x000000a600a67308 */ /* 0x000fe20000000800 */
[----:B------:R-:W0:Y:S07]  /*4cd0*/  SHFL.BFLY PT, R7, R46, 0x1, 0x1f ;  /* 0x0c201f002e077f89 */ /* 0x000e2e00000e0000 */
[----:B------:R-:W-:Y:S08]  /*4ce0*/  MUFU.EX2 R35, R35 ;  /* 0x0000002300237308 */ /* 0x000ff00000000800 */
[----:B------:R-:W-:Y:S08]  /*4cf0*/  MUFU.EX2 R160, R160 ;  /* 0x000000a000a07308 */ /* 0x000ff00000000800 */
[----:B------:R-:W-:Y:S01]  /*4d00*/  MUFU.EX2 R43, R43 ;  /* 0x0000002b002b7308 */ /* 0x000fe20000000800 */
[----:B0-----:R-:W-:-:S04]  /*4d10*/  FMNMX.FTZ R7, R46, R7, !PT ;  /* 0x000000072e077209 */ /* 0x001fc80007810000 */
[C---:B------:R-:W-:Y:S01]  /*4d20*/  FSETP.NEU.FTZ.AND P1, PT, R7.reuse, -INF , PT ;  /* 0xff8000000700780b */ /* 0x040fe20003f3d000 */
[----:B------:R-:W-:Y:S02]  /*4d30*/  FMUL.FTZ R36, R7, UR6 ;  /* 0x0000000607247c20 */ /* 0x000fe40008410000 */
[----:B------:R-:W-:Y:S03]  /*4d40*/  MUFU.EX2 R162, R162 ;  /* 0x000000a200a27308 */ /* 0x000fe60000000800 */
[----:B------:R-:W-:Y:S02]  /*4d50*/  FSEL R45, R36, RZ, P1 ;  /* 0x000000ff242d7208 */ /* 0x000fe40000800000 */
[----:B------:R-:W-:-:S03]  /*4d60*/  PLOP3.LUT P1, PT, PT, PT, UP0, 0x40, 0x0 ;  /* 0x000000000000781c */ /* 0x000fc60003f2e808 */
[----:B------:R-:W-:Y:S01]  /*4d70*/  MUFU.EX2 R41, R41 ;  /* 0x0000002900297308 */ /* 0x000fe20000000800 */
[----:B------:R-:W-:Y:S01]  /*4d80*/  FFMA.FTZ R24, R3, UR6, -R45 ;  /* 0x0000000603187c23 */ /* 0x000fe2000801082d */
[----:B------:R-:W-:Y:S01]  /*4d90*/  FADD.FTZ R3, R180, R65 ;  /* 0x00000041b4037221 */ /* 0x000fe20000010000 */
[--C-:B------:R-:W-:Y:S01]  /*4da0*/  FFMA.FTZ R177, R2, UR6, -R45.reuse ;  /* 0x0000000602b17c23 */ /* 0x100fe2000801082d */
[--C-:B------:R-:W-:Y:S01]  /*4db0*/  FFMA.FTZ R181, R77, UR6, -R45.reuse ;  /* 0x000000064db57c23 */ /* 0x100fe2000801082d */
[----:B------:R-:W-:Y:S01]  /*4dc0*/  FFMA.FTZ R4, R4, UR6, -R45 ;  /* 0x0000000604047c23 */ /* 0x000fe2000801082d */
[----:B-1----:R-:W-:Y:S01]  /*4dd0*/  FADD.FTZ R2, R182, R3 ;  /* 0x00000003b6027221 */ /* 0x002fe20000010000 */
[--C-:B------:R-:W-:Y:S01]  /*4de0*/  FFMA.FTZ R183, R5, UR6, -R45.reuse ;  /* 0x0000000605b77c23 */ /* 0x100fe2000801082d */
[----:B------:R-:W-:Y:S01]  /*4df0*/  MUFU.EX2 R24, R24 ;  /* 0x0000001800187308 */ /* 0x000fe20000000800 */
[--C-:B------:R-:W-:Y:S01]  /*4e00*/  FFMA.FTZ R8, R8, UR6, -R45.reuse ;  /* 0x0000000608087c23 */ /* 0x100fe2000801082d */
[----:B--2---:R-:W-:Y:S01]  /*4e10*/  FADD.FTZ R3, R67, R2 ;  /* 0x0000000243037221 */ /* 0x004fe20000010000 */
[--C-:B------:R-:W-:Y:S01]  /*4e20*/  FFMA.FTZ R179, R9, UR6, -R45.reuse ;  /* 0x0000000609b37c23 */ /* 0x100fe2000801082d */
[--C-:B------:R-:W-:Y:S01]  /*4e30*/  FFMA.FTZ R10, R10, UR6, -R45.reuse ;  /* 0x000000060a0a7c23 */ /* 0x100fe2000801082d */
[----:B------:R-:W-:Y:S01]  /*4e40*/  FFMA.FTZ R173, R11, UR6, -R45 ;  /* 0x000000060bad7c23 */ /* 0x000fe2000801082d */
[----:B---3--:R-:W-:Y:S01]  /*4e50*/  FADD.FTZ R2, R176, R3 ;  /* 0x00000003b0027221 */ /* 0x008fe20000010000 */
[--C-:B------:R-:W-:Y:S01]  /*4e60*/  FFMA.FTZ R12, R12, UR6, -R45.reuse ;  /* 0x000000060c0c7c23 */ /* 0x100fe2000801082d */
[----:B------:R-:W-:Y:S01]  /*4e70*/  MUFU.EX2 R181, R181 ;  /* 0x000000b500b57308 */ /* 0x000fe20000000800 */
[--C-:B------:R-:W-:Y:S01]  /*4e80*/  FFMA.FTZ R175, R13, UR6, -R45.reuse ;  /* 0x000000060daf7c23 */ /* 0x100fe2000801082d */
[----:B----4-:R-:W-:Y:S01]  /*4e90*/  FADD.FTZ R3, R69, R2 ;  /* 0x0000000245037221 */ /* 0x010fe20000010000 */
[--C-:B------:R-:W-:Y:S01]  /*4ea0*/  FFMA.FTZ R14, R14, UR6, -R45.reuse ;  /* 0x000000060e0e7c23 */ /* 0x100fe2000801082d */
[--C-:B------:R-:W-:Y:S01]  /*4eb0*/  FFMA.FTZ R15, R15, UR6, -R45.reuse ;  /* 0x000000060f0f7c23 */ /* 0x100fe2000801082d */
[----:B------:R-:W-:Y:S01]  /*4ec0*/  FFMA.FTZ R20, R20, UR6, -R45 ;  /* 0x0000000614147c23 */ /* 0x000fe2000801082d */
[----:B-----5:R-:W-:Y:S01]  /*4ed0*/  FADD.FTZ R2, R178, R3 ;  /* 0x00000003b2027221 */ /* 0x020fe20000010000 */
[--C-:B------:R-:W-:Y:S01]  /*4ee0*/  FFMA.FTZ R25, R25, UR6, -R45.reuse ;  /* 0x0000000619197c23 */ /* 0x100fe2000801082d */
[----:B------:R-:W0:Y:S01]  /*4ef0*/  MUFU.EX2 R4, R4 ;  /* 0x0000000400047308 */ /* 0x000e220000000800 */
[--C-:B------:R-:W-:Y:S01]  /*4f00*/  FFMA.FTZ R26, R26, UR6, -R45.reuse ;  /* 0x000000061a1a7c23 */ /* 0x100fe2000801082d */
[----:B------:R-:W-:Y:S01]  /*4f10*/  FADD.FTZ R3, R71, R2 ;  /* 0x0000000247037221 */ /* 0x000fe20000010000 */
[--C-:B------:R-:W-:Y:S01]  /*4f20*/  FFMA.FTZ R28, R28, UR6, -R45.reuse ;  /* 0x000000061c1c7c23 */ /* 0x100fe2000801082d */
[--C-:B------:R-:W-:Y:S01]  /*4f30*/  FFMA.FTZ R29, R29, UR6, -R45.reuse ;  /* 0x000000061d1d7c23 */ /* 0x100fe2000801082d */
[----:B------:R-:W-:Y:S01]  /*4f40*/  FFMA.FTZ R48, R48, UR6, -R45 ;  /* 0x0000000630307c23 */ /* 0x000fe2000801082d */
[----:B------:R-:W-:Y:S01]  /*4f50*/  FADD.FTZ R2, R172, R3 ;  /* 0x00000003ac027221 */ /* 0x000fe20000010000 */
[--C-:B------:R-:W-:Y:S01]  /*4f60*/  FFMA.FTZ R49, R49, UR6, -R45.reuse ;  /* 0x0000000631317c23 */ /* 0x100fe2000801082d */
[----:B------:R-:W1:Y:S01]  /*4f70*/  MUFU.EX2 R183, R183 ;  /* 0x000000b700b77308 */ /* 0x000e620000000800 */
[--C-:B------:R-:W-:Y:S01]  /*4f80*/  FFMA.FTZ R50, R50, UR6, -R45.reuse ;  /* 0x0000000632327c23 */ /* 0x100fe2000801082d */
[----:B------:R-:W-:Y:S01]  /*4f90*/  FADD.FTZ R3, R73, R2 ;  /* 0x0000000249037221 */ /* 0x000fe20000010000 */
[--C-:B------:R-:W-:Y:S01]  /*4fa0*/  FFMA.FTZ R52, R52, UR6, -R45.reuse ;  /* 0x0000000634347c23 */ /* 0x100fe2000801082d */
[--C-:B------:R-:W-:Y:S01]  /*4fb0*/  FFMA.FTZ R53, R53, UR6, -R45.reuse ;  /* 0x0000000635357c23 */ /* 0x100fe2000801082d */
[----:B------:R-:W-:Y:S01]  /*4fc0*/  FFMA.FTZ R54, R54, UR6, -R45 ;  /* 0x0000000636367c23 */ /* 0x000fe2000801082d */
[----:B------:R-:W-:Y:S01]  /*4fd0*/  FADD.FTZ R36, R174, R3 ;  /* 0x00000003ae247221 */ /* 0x000fe20000010000 */
[--C-:B------:R-:W-:Y:S01]  /*4fe0*/  FFMA.FTZ R56, R56, UR6, -R45.reuse ;  /* 0x0000000638387c23 */ /* 0x100fe2000801082d */
[----:B------:R-:W2:Y:S01]  /*4ff0*/  MUFU.EX2 R177, R177 ;  /* 0x000000b100b17308 */ /* 0x000ea20000000800 */
[----:B0-----:R-:W-:Y:S01]  /*5000*/  FADD.FTZ R2, R181, R4 ;  /* 0x00000004b5027221 */ /* 0x001fe20000010000 */
[----:B------:R-:W-:Y:S01]  /*5010*/  FADD.FTZ R5, R63, R36 ;  /* 0x000000243f057221 */ /* 0x000fe20000010000 */
[--C-:B------:R-:W-:Y:S01]  /*5020*/  FFMA.FTZ R57, R57, UR6, -R45.reuse ;  /* 0x0000000639397c23 */ /* 0x100fe2000801082d */
[--C-:B------:R-:W-:Y:S01]  /*5030*/  FFMA.FTZ R0, R0, UR6, -R45.reuse ;  /* 0x0000000600007c23 */ /* 0x100fe2000801082d */
[----:B------:R-:W-:Y:S01]  /*5040*/  FFMA.FTZ R30, R30, UR6, -R45 ;  /* 0x000000061e1e7c23 */ /* 0x000fe2000801082d */
[----:B------:R-:W-:Y:S01]  /*5050*/  FADD.FTZ R36, R168, R5 ;  /* 0x00000005a8247221 */ /* 0x000fe20000010000 */
[--C-:B------:R-:W-:Y:S01]  /*5060*/  FFMA.FTZ R32, R32, UR6, -R45.reuse ;  /* 0x0000000620207c23 */ /* 0x100fe2000801082d */
[----:B------:R-:W0:Y:S01]  /*5070*/  MUFU.EX2 R8, R8 ;  /* 0x0000000800087308 */ /* 0x000e220000000800 */
[----:B-1----:R-:W-:Y:S01]  /*5080*/  FADD.FTZ R3, R183, R2 ;  /* 0x00000002b7037221 */ /* 0x002fe20000010000 */
[----:B------:R-:W-:Y:S01]  /*5090*/  FADD.FTZ R5, R75, R36 ;  /* 0x000000244b057221 */ /* 0x000fe20000010000 */
[----:B------:R-:W-:Y:S01]  /*50a0*/  FFMA.FTZ R55, R55, UR6, -R45 ;  /* 0x0000000637377c23 */ /* 0x000fe2000801082d */
[----:B------:R-:W-:Y:S01]  /*50b0*/  F2FP.BF16.F32.PACK_AB R181, R4, R181 ;  /* 0x000000b504b5723e */ /* 0x000fe200000010ff */
[----:B------:R-:W-:Y:S01]  /*50c0*/  FADD.FTZ R2, R24, R3 ;  /* 0x0000000318027221 */ /* 0x000fe20000010000 */
[----:B------:R-:W-:Y:S01]  /*50d0*/  FADD.FTZ R36, R170, R5 ;  /* 0x00000005aa247221 */ /* 0x000fe20000010000 */
[--C-:B------:R-:W-:Y:S01]  /*50e0*/  FFMA.FTZ R47, R47, UR6, -R45.reuse ;  /* 0x000000062f2f7c23 */ /* 0x100fe2000801082d */
[----:B------:R-:W1:Y:S01]  /*50f0*/  MUFU.EX2 R179, R179 ;  /* 0x000000b300b37308 */ /* 0x000e620000000800 */
[----:B--2---:R-:W-:Y:S01]  /*5100*/  FADD.FTZ R3, R177, R2 ;  /* 0x00000002b1037221 */ /* 0x004fe20000010000 */
[----:B------:R-:W-:Y:S01]  /*5110*/  FADD.FTZ R5, R31, R36 ;  /* 0x000000241f057221 */ /* 0x000fe20000010000 */
[----:B------:R-:W-:Y:S01]  /*5120*/  FFMA.FTZ R34, R34, UR6, -R45 ;  /* 0x0000000622227c23 */ /* 0x000fe2000801082d */
[----:B------:R-:W-:-:S02]  /*5130*/  F2FP.BF16.F32.PACK_AB R180, R65, R180 ;  /* 0x000000b441b4723e */ /* 0x000fc400000010ff */
        /* <DEDUP_REMOVED lines=11> */
[----:B------:R-:W-:Y:S01]  /*51f0*/  FADD.FTZ R5, R35, R36 ;  /* 0x0000002423057221 */ /* 0x000fe20000010000 */
[----:B------:R-:W-:-:S02]  /*5200*/  F2FP.BF16.F32.PACK_AB R174, R63, R174 ;  /* 0x000000ae3fae723e */ /* 0x000fc400000010ff */
[----:B------:R-:W-:Y:S01]  /*5210*/  F2FP.BF16.F32.PACK_AB R168, R75, R168 ;  /* 0x000000a84ba8723e */ /* 0x000fe200000010ff */
[----:B------:R-:W-:Y:S01]  /*5220*/  FADD.FTZ R36, R160, R5 ;  /* 0x00000005a0247221 */ /* 0x000fe20000010000 */
[----:B------:R-:W-:Y:S01]  /*5230*/  F2FP.BF16.F32.PACK_AB R170, R31, R170 ;  /* 0x000000aa1faa723e */ /* 0x000fe200000010ff */
[----:B------:R-:W1:Y:S01]  /*5240*/  MUFU.EX2 R12, R12 ;  /* 0x0000000c000c7308 */ /* 0x000e620000000800 */
[----:B--2---:R-:W-:Y:S01]  /*5250*/  FADD.FTZ R2, R10, R3 ;  /* 0x000000030a027221 */ /* 0x004fe20000010000 */
[----:B------:R-:W-:Y:S01]  /*5260*/  FADD.FTZ R5, R43, R36 ;  /* 0x000000242b057221 */ /* 0x000fe20000010000 */
[----:B------:R-:W-:Y:S02]  /*5270*/  F2FP.BF16.F32.PACK_AB R164, R33, R164 ;  /* 0x000000a421a4723e */ /* 0x000fe400000010ff */
[----:B------:R-:W-:Y:S01]  /*5280*/  F2FP.BF16.F32.PACK_AB R166, R35, R166 ;  /* 0x000000a623a6723e */ /* 0x000fe200000010ff */
[----:B------:R-:W-:Y:S01]  /*5290*/  FADD.FTZ R36, R162, R5 ;  /* 0x00000005a2247221 */ /* 0x000fe20000010000 */
[----:B------:R-:W-:Y:S01]  /*52a0*/  F2FP.BF16.F32.PACK_AB R160, R43, R160 ;  /* 0x000000a02ba0723e */ /* 0x000fe200000010ff */
[----:B------:R-:W2:Y:S01]  /*52b0*/  MUFU.EX2 R175, R175 ;  /* 0x000000af00af7308 */ /* 0x000ea20000000800 */
[----:B0-----:R-:W-:Y:S01]  /*52c0*/  FADD.FTZ R3, R173, R2 ;  /* 0x00000002ad037221 */ /* 0x001fe20000010000 */
[C---:B------:R-:W-:Y:S01]  /*52d0*/  FADD.FTZ R5, R41.reuse, R36 ;  /* 0x0000002429057221 */ /* 0x040fe20000010000 */
[----:B------:R-:W-:-:S02]  /*52e0*/  F2FP.BF16.F32.PACK_AB R162, R41, R162 ;  /* 0x000000a229a2723e */ /* 0x000fc400000010ff */
[----:B------:R-:W-:Y:S02]  /*52f0*/  F2FP.BF16.F32.PACK_AB R183, R24, R183 ;  /* 0x000000b718b7723e */ /* 0x000fe400000010ff */
[----:B------:R-:W-:Y:S01]  /*5300*/  F2FP.BF16.F32.PACK_AB R177, R8, R177 ;  /* 0x000000b108b1723e */ /* 0x000fe200000010ff */
[----:B------:R-:W0:Y:S01]  /*5310*/  MUFU.EX2 R14, R14 ;  /* 0x0000000e000e7308 */ /* 0x000e220000000800 */
[----:B-1----:R-:W-:Y:S01]  /*5320*/  FADD.FTZ R2, R12, R3 ;  /* 0x000000030c027221 */ /* 0x002fe20000010000 */
[----:B------:R-:W-:Y:S02]  /*5330*/  F2FP.BF16.F32.PACK_AB R179, R10, R179 ;  /* 0x000000b30ab3723e */ /* 0x000fe400000010ff */
[----:B------:R-:W-:-:S04]  /*5340*/  F2FP.BF16.F32.PACK_AB R173, R12, R173 ;  /* 0x000000ad0cad723e */ /* 0x000fc800000010ff */
        /* <DEDUP_REMOVED lines=66> */
[----:B-1----:R-:W-:Y:S01]  /*5770*/  FADD.FTZ R38, R154, R5 ;  /* 0x000000059a267221 */ /* 0x002fe20000010000 */
[----:B------:R-:W-:-:S06]  /*5780*/  VIADD R5, R90, 0xfffffffe ;  /* 0xfffffffe5a057836 */ /* 0x000fcc0000000000 */
[----:B------:R-:W1:Y:S01]  /*5790*/  MUFU.EX2 R34, R34 ;  /* 0x0000002200227308 */ /* 0x000e620000000800 */
[----:B--2---:R-:W-:Y:S01]  /*57a0*/  FADD.FTZ R3, R47, R4 ;  /* 0x000000042f037221 */ /* 0x004fe20000010000 */
[C---:B0-----:R-:W-:Y:S01]  /*57b0*/  FADD.FTZ R2, R21.reuse, R38 ;  /* 0x0000002615027221 */ /* 0x041fe20000010000 */
[----:B------:R-:W-:Y:S02]  /*57c0*/  F2FP.BF16.F32.PACK_AB R154, R21, R154 ;  /* 0x0000009a159a723e */ /* 0x000fe400000010ff */
[C---:B-1----:R-:W-:Y:S01]  /*57d0*/  FADD.FTZ R0, R34.reuse, R3 ;  /* 0x0000000322007221 */ /* 0x042fe20000010000 */
        /* <DEDUP_REMOVED lines=13> */
.L_x_1350:
[----:B------:R-:W-:Y:S02]  /*58b0*/  ULDC UR22, c[0x0][0x9e4] ;  /* 0x0002790000167ab9 */ /* 0x000fe40000000800 */
[----:B------:R-:W-:-:S11]  /*58c0*/  UISETP.NE.AND UP0, UPT, UR22, 0x1, UPT ;  /* 0x000000011600788c */ /* 0x000fd6000bf05270 */
[----:B------:R-:W-:Y:S02]  /*58d0*/  @UP0 ULDC.64 UR10, c[0x0][0x9e8] ;  /* 0x00027a00000a0ab9 */ /* 0x000fe40000000a00 */
[----:B------:R-:W-:-:S04]  /*58e0*/  UIMAD.WIDE.U32 UR14, UR19, UR10, URZ ;  /* 0x0000000a130e72a5 */ /* 0x000fc8000f8e003f */
[----:B------:R-:W-:-:S12]  /*58f0*/  @UP0 USHF.R.U32.HI UR19, URZ, UR11, UR15 ;  /* 0x0000000b3f130299 */ /* 0x000fd8000801160f */
.L_x_1351:
[----:B------:R-:W-:-:S04]  /*5900*/  UIMAD UR19, UR19, UR22, UR22 ;  /* 0x00000016131372a4 */ /* 0x000fc8000f8e0216 */
[----:B------:R-:W-:-:S04]  /*5910*/  UISETP.LT.AND UP0, UPT, UR18, UR19, UPT ;  /* 0x000000131200728c */ /* 0x000fc8000bf01270 */
[----:B------:R-:W-:-:S12]  /*5920*/  USEL UR18, UR18, UR19, UP0 ;  /* 0x0000001312127287 */ /* 0x000fd80008000000 */
.L_x_1349:
[----:B------:R-:W-:Y:S01]  /*5930*/  USHF.R.S32.HI UR10, URZ, 0x1f, UR18 ;  /* 0x0000001f3f0a7899 */ /* 0x000fe20008011412 */
[----:B------:R-:W-:Y:S02]  /*5940*/  CS2R R150, SRZ ;  /* 0x0000000000967805 */ /* 0x000fe4000001ff00 */
[----:B------:R-:W-:Y:S02]  /*5950*/  CS2R R148, SRZ ;  /* 0x0000000000947805 */ /* 0x000fe4000001ff00 */
[----:B------:R-:W-:Y:S01]  /*5960*/  CS2R R146, SRZ ;  /* 0x0000000000927805 */ /* 0x000fe2000001ff00 */
        /* <DEDUP_REMOVED lines=34> */
[----:B------:R-:W-:Y:S06]  /*5b90*/  @!P1 BRA `(.L_x_1352) ;  /* 0x00000038007c9947 */ /* 0x000fec0003800000 */
[----:B------:R-:W-:Y:S01]  /*5ba0*/  IMAD.MOV.U32 R4, RZ, RZ, R7 ;  /* 0x000000ffff047224 */ /* 0x000fe200078e0007 */
[----:B------:R-:W-:Y:S01]  /*5bb0*/  UMOV UR43, UR39 ;  /* 0x00000027002b7c82 */ /* 0x000fe20008000000 */
[----:B------:R-:W-:Y:S01]  /*5bc0*/  IMAD.MOV.U32 R3, RZ, RZ, R6 ;  /* 0x000000ffff037224 */ /* 0x000fe200078e0006 */
[----:B------:R-:W-:Y:S01]  /*5bd0*/  UMOV UR44, UR38 ;  /* 0x00000026002c7c82 */ /* 0x000fe20008000000 */
[----:B------:R-:W-:Y:S01]  /*5be0*/  IMAD.MOV.U32 R151, RZ, RZ, RZ ;  /* 0x000000ffff977224 */ /* 0x000fe200078e00ff */
[----:B------:R-:W-:Y:S01]  /*5bf0*/  ULDC UR52, c[0x0][0x9e4] ;  /* 0x0002790000347ab9 */ /* 0x000fe20000000800 */
[----:B------:R-:W-:Y:S01]  /*5c00*/  ULDC UR60, c[0x0][0x9dc] ;  /* 0x00027700003c7ab9 */ /* 0x000fe20000000800 */
[----:B------:R-:W-:Y:S01]  /*5c10*/  ULDC UR45, c[0x0][0x9d8] ;  /* 0x00027600002d7ab9 */ /* 0x000fe20000000800 */
[----:B------:R-:W-:Y:S01]  /*5c20*/  ULDC UR59, c[0x0][0x988] ;  /* 0x00026200003b7ab9 */ /* 0x000fe20000000800 */
[----:B------:R-:W-:-:S05]  /*5c30*/  ULDC UR61, c[0x0][0x9e0] ;  /* 0x00027800003d7ab9 */ /* 0x000fca0000000800 */
.L_x_1371:
[----:B------:R-:W-:Y:S01]  /*5c40*/  ISETP.NE.AND P2, PT, RZ, UR50, PT ;  /* 0x00000032ff007c0c */ /* 0x000fe2000bf45270 */
[----:B------:R-:W-:-:S04]  /*5c50*/  UISETP.NE.AND UP0, UPT, UR44, 0x1, UPT ;  /* 0x000000012c00788c */ /* 0x000fc8000bf05270 */
[----:B------:R-:W-:-:S04]  /*5c60*/  USEL UR39, URZ, 0x1, UP0 ;  /* 0x000000013f277887 */ /* 0x000fc80008000000 */
[----:B------:R-:W-:-:S04]  /*5c70*/  ULOP3.LUT UR39, UR43, UR39, URZ, 0x3c, !UPT ;  /* 0x000000272b277292 */ /* 0x000fc8000f8e3c3f */
[----:B------:R-:W-:Y:S08]  /*5c80*/  @P2 BRA `(.L_x_1353) ;  /* 0x0000000000382947 */ /* 0x000ff00003800000 */
[----:B------:R-:W-:Y:S05]  /*5c90*/  @!P0 BRA `(.L_x_1354) ;  /* 0x0000000000048947 */ /* 0x000fea0003800000 */
[----:B------:R-:W-:Y:S01]  /*5ca0*/  BPT.TRAP 0x1 ;  /* 0x000000040000795c */ /* 0x000fe20000300000 */
.L_x_1354:
        /* <DEDUP_REMOVED lines=9> */
.L_x_1355:
[----:B-1----:R-:W-:Y:S05]  /*5d40*/  @P1 BRA `(.L_x_1353) ;  /* 0x0000000000081947 */ /* 0x002fea0003800000 */
[----:B------:R-:W1:Y:S02]  /*5d50*/  SYNCS.PHASECHK.TRANS64.TRYWAIT P1, [UR6+0x28830], R6 ;  /* 0x02883006ff0075a7 */ /* 0x000e640008020146 */
[----:B-1----:R-:W-:Y:S05]  /*5d60*/  @!P1 BRA `(.L_x_1356) ;  /* 0x0000013c00549947 */ /* 0x002fea0003800000 */
.L_x_1353:
        /* <DEDUP_REMOVED lines=15> */
[----:B------:R-:W-:Y:S01]  /*5e60*/  UMOV UR34, UR30 ;  /* 0x0000001e00227c82 */ /* 0x000fe20008000000 */
[----:B------:R-:W-:Y:S02]  /*5e70*/  UIADD3 UR14, UR30, 0x6, URZ ;  /* 0x000000061e0e7890 */ /* 0x000fe4000fffe03f */
[----:B------:R-:W-:-:S02]  /*5e80*/  UIADD3 UR18, UR30, 0x400, URZ ;  /* 0x000004001e127890 */ /* 0x000fc4000fffe03f */
[----:B------:R-:W-:Y:S02]  /*5e90*/  UIADD3 UR22, UR30, 0x402, URZ ;  /* 0x000004021e167890 */ /* 0x000fe4000fffe03f */
[----:B------:R-:W-:Y:S02]  /*5ea0*/  UIADD3 UR26, UR30, 0x404, URZ ;  /* 0x000004041e1a7890 */ /* 0x000fe4000fffe03f */
[----:B------:R-:W-:Y:S01]  /*5eb0*/  UIADD3 UR30, UR30, 0x406, URZ ;  /* 0x000004061e1e7890 */ /* 0x000fe2000fffe03f */
[----:B-1----:R-:W-:-:S05]  /*5ec0*/  SHF.R.U32.HI R7, RZ, 0x7, R7 ;  /* 0x00000007ff077819 */ /* 0x002fca0000011607 */
[----:B0-----:R-:W-:-:S05]  /*5ed0*/  VIADD R6, R7, 0x8 ;  /* 0x0000000807067836 */ /* 0x001fca0000000000 */
        /* <DEDUP_REMOVED lines=28> */
.L_x_1358:
[----:B------:R-:W-:Y:S01]  /*60a0*/  ULEA UR6, UR44, UR40, 0x3 ;  /* 0x000000282c067291 */ /* 0x000fe2000f8e183f */
[----:B------:R-:W-:-:S05]  /*60b0*/  IMAD.U32 R6, RZ, RZ, UR43 ;  /* 0x0000002bff067e24 */ /* 0x000fca000f8e00ff */
[----:B------:R-:W-:-:S04]  /*60c0*/  SHF.L.U32 R6, R6, 0x1f, RZ ;  /* 0x0000001f06067819 */ /* 0x000fc800000006ff */
[----:B------:R0:W1:Y:S01]  /*60d0*/  SYNCS.PHASECHK.TRANS64.TRYWAIT P1, [UR6+0x28850], R6 ;  /* 0x02885006ff0075a7 */ /* 0x0000620008020146 */
[----:B------:R-:W-:Y:S05]  /*60e0*/  @!P0 BRA `(.L_x_1359) ;  /* 0x0000000000048947 */ /* 0x000fea0003800000 */
[----:B------:R-:W-:Y:S01]  /*60f0*/  BPT.TRAP 0x1 ;  /* 0x000000040000795c */ /* 0x000fe20000300000 */
.L_x_1359:
[----:B-1----:R-:W-:Y:S05]  /*6100*/  @P1 BRA `(.L_x_1357) ;  /* 0x0000000000081947 */ /* 0x002fea0003800000 */
[----:B------:R-:W1:Y:S02]  /*6110*/  SYNCS.PHASECHK.TRANS64.TRYWAIT P1, [UR6+0x28850], R6 ;  /* 0x02885006ff0075a7 */ /* 0x000e640008020146 */
[----:B-1----:R-:W-:Y:S05]  /*6120*/  @!P1 BRA `(.L_x_1360) ;  /* 0x00000138007c9947 */ /* 0x002fea0003800000 */
.L_x_1357:
[----:B------:R-:W-:Y:S01]  /*6130*/  UIADD3 UR6, UR40, 0x400, URZ ;  /* 0x0000040028067890 */ /* 0x000fe2000fffe03f */
[----:B------:R-:W-:Y:S01]  /*6140*/  WARPGROUP.ARRIVE ;  /* 0x00000000000079c5 */ /* 0x000fe20000000000 */
[----:B------:R-:W-:-:S05]  /*6150*/  UMOV UR7, 0x40000040 ;  /* 0x4000004000077882 */ /* 0x000fca0000000000 */
[----:B-1----:R-:W1:Y:S01]  /*6160*/  S2R R7, SR_TID.X ;  /* 0x0000000000077919 */ /* 0x002e620000002100 */
        /* <DEDUP_REMOVED lines=8> */
[----:B-1----:R-:W-:-:S04]  /*61f0*/  SHF.R.U32.HI R7, RZ, 0x7, R7 ;  /* 0x00000007ff077819 */ /* 0x002fc80000011607 */
[----:B0-----:R-:W-:Y:S01]  /*6200*/  IADD3 R6, -R7, 0xb, RZ ;  /* 0x0000000b07067810 */ /* 0x001fe20007ffe1ff */
[----:B------:R-:W-:Y:S02]  /*6210*/  WARPGROUP.DEPBAR.LE gsb0, 0x0 ;  /* 0x00008000000079c5 */ /* 0x000fe40000010000 */
[----:B------:R-:W-:-:S06]  /*6220*/  WARPGROUP.ARRIVE ;  /* 0x00000000000079c5 */ /* 0x000fcc0000000000 */
        /* <DEDUP_REMOVED lines=35> */
.L_x_1361:
[----:B------:R-:W-:Y:S01]  /*6460*/  UISETP.NE.AND UP1, UPT, UR51, URZ, UPT ;  /* 0x0000003f3300728c */ /* 0x000fe2000bf25270 */
[----:B------:R-:W-:Y:S01]  /*6470*/  FMUL.FTZ R13, R34, UR45 ;  /* 0x0000002d220d7c20 */ /* 0x000fe20008410000 */
[----:B------:R-:W-:Y:S01]  /*6480*/  FMUL.FTZ R34, R66, UR45 ;  /* 0x0000002d42227c20 */ /* 0x000fe20008410000 */
[----:B------:R-:W-:Y:S02]  /*6490*/  VIADD R66, R17, UR47 ;  /* 0x0000002f11427c36 */ /* 0x000fe40008000000 */
[----:B------:R-:W-:Y:S01]  /*64a0*/  FMUL.FTZ R152, R24, UR45 ;  /* 0x0000002d18987c20 */ /* 0x000fe20008410000 */
[----:B------:R-:W-:Y:S01]  /*64b0*/  FMUL.FTZ R24, R47, UR45 ;  /* 0x0000002d2f187c20 */ /* 0x000fe20008410000 */
[----:B------:R-:W-:Y:S01]  /*64c0*/  PLOP3.LUT P1, PT, PT, PT, UP1, 0x80, 0x0 ;  /* 0x000000000000781c */ /* 0x000fe20003f2f018 */
[----:B------:R-:W-:Y:S01]  /*64d0*/  FMUL.FTZ R47, R48, UR45 ;  /* 0x0000002d302f7c20 */ /* 0x000fe20008410000 */
[----:B------:R-:W-:Y:S01]  /*64e0*/  PLOP3.LUT P2, PT, PT, PT, UP1, 0x80, 0x0 ;  /* 0x000000000000781c */ /* 0x000fe20003f4f018 */
[----:B------:R-:W-:Y:S01]  /*64f0*/  ULEA UR6, UR38, UR40, 0x3 ;  /* 0x0000002826067291 */ /* 0x000fe2000f8e183f */
[----:B------:R-:W-:Y:S01]  /*6500*/  FMUL.FTZ R48, R53, UR45 ;  /* 0x0000002d35307c20 */ /* 0x000fe20008410000 */
[----:B------:R-:W-:Y:S01]  /*6510*/  @UP1 ULDC UR7, c[0x0][0x44c] ;  /* 0x0001130000071ab9 */ /* 0x000fe20000000800 */
[----:B------:R-:W-:Y:S01]  /*6520*/  FMUL.FTZ R53, R60, UR45 ;  /* 0x0000002d3c357c20 */ /* 0x000fe20008410000 */
[----:B------:R-:W-:Y:S01]  /*6530*/  FMUL.FTZ R60, R68, UR45 ;  /* 0x0000002d443c7c20 */ /* 0x000fe20008410000 */
[----:B------:R-:W-:Y:S01]  /*6540*/  UIADD3 UR6, UR6, 0x28840, URZ ;  /* 0x0002884006067890 */ /* 0x000fe2000fffe03f */
[----:B------:R-:W-:Y:S01]  /*6550*/  FMUL.FTZ R153, R25, UR45 ;  /* 0x0000002d19997c20 */ /* 0x000fe20008410000 */
[----:B------:R-:W-:Y:S01]  /*6560*/  UISETP.NE.AND UP0, UPT, UR46, URZ, UPT ;  /* 0x0000003f2e00728c */ /* 0x000fe2000bf05270 */
[----:B------:R-:W-:Y:S01]  /*6570*/  FMUL.FTZ R8, R26, UR45 ;  /* 0x0000002d1a087c20 */ /* 0x000fe20008410000 */
[----:B------:R-:W-:Y:S01]  /*6580*/  FMUL.FTZ R9, R27, UR45 ;  /* 0x0000002d1b097c20 */ /* 0x000fe20008410000 */
[----:B0-----:R-:W-:Y:S01]  /*6590*/  @P1 IMAD.HI.U32 R6, R66, UR7, RZ ;  /* 0x0000000742061c27 */ /* 0x001fe2000f8e00ff */
[----:B------:R-:W-:-:S03]  /*65a0*/  @UP1 ULDC UR7, c[0x0][0x450] ;  /* 0x0001140000071ab9 */ /* 0x000fc60000000800 */
[----:B------:R-:W-:Y:S01]  /*65b0*/  FMUL.FTZ R11, R30, UR45 ;  /* 0x0000002d1e0b7c20 */ /* 0x000fe20008410000 */
[----:B------:R-:W-:Y:S01]  /*65c0*/  FMUL.FTZ R156, R33, UR45 ;  /* 0x0000002d219c7c20 */ /* 0x000fe20008410000 */
[----:B------:R-:W-:Y:S01]  /*65d0*/  FMUL.FTZ R25, R46, UR45 ;  /* 0x0000002d2e197c20 */ /* 0x000fe20008410000 */
        /* <DEDUP_REMOVED lines=52> */
[----:B------:R-:W-:-:S02]  /*6920*/  IMAD.SHL.U32 R65, R5, 0x80, RZ ;  /* 0x0000008005417824 */ /* 0x000fc400078e00ff */
[----:B------:R-:W-:Y:S01]  /*6930*/  FMUL.FTZ R45, R87, UR45 ;  /* 0x0000002d572d7c20 */ /* 0x000fe20008410000 */
[----:B------:R-:W-:Y:S01]  /*6940*/  PLOP3.LUT P1, PT, PT, PT, UP0, 0x40, 0x0 ;  /* 0x000000000000781c */ /* 0x000fe20003f2e808 */
[----:B------:R-:W-:Y:S01]  /*6950*/  IMAD.U32 R7, RZ, RZ, UR42 ;  /* 0x0000002aff077e24 */ /* 0x000fe2000f8e00ff */
[----:B------:R-:W1:Y:S01]  /*6960*/  MUFU.TANH R152, R152 ;  /* 0x0000009800987308 */ /* 0x000e620000002400 */
[----:B------:R-:W-:Y:S01]  /*6970*/  IADD3 R6, -R16, 0x1, -R65 ;  /* 0x0000000110067810 */ /* 0x000fe20007ffe941 */
[----:B------:R-:W-:Y:S01]  /*6980*/  UMOV UR7, UR60 ;  /* 0x0000003c00077c82 */ /* 0x000fe20008000000 */
[----:B------:R-:W-:Y:S01]  /*6990*/  SYNCS.ARRIVE.TRANS64.RED.A1T0 RZ, [UR6], RZ ;  /* 0x000000ffffff79a7 */ /* 0x000fe20008100406 */
[----:B------:R-:W-:Y:S01]  /*69a0*/  ULOP3.LUT UR6, URZ, UR7, URZ, 0x33, !UPT ;  /* 0x000000073f067292 */ /* 0x000fe2000f8e333f */
[----:B------:R-:W-:-:S03]  /*69b0*/  IADD3 R6, -R7, UR41, R6 ;  /* 0x0000002907067c10 */ /* 0x000fc6000fffe106 */
[----:B------:R-:W2:Y:S02]  /*69c0*/  MUFU.TANH R153, R153 ;  /* 0x0000009900997308 */ /* 0x000ea40000002400 */
[C---:B------:R-:W-:Y:S02]  /*69d0*/  VIADD R61, R6.reuse, UR61 ;  /* 0x0000003d063d7c36 */ /* 0x040fe40008000000 */
[----:B------:R-:W-:Y:S02]  /*69e0*/  VIADD R71, R6, UR6 ;  /* 0x0000000606477c36 */ /* 0x000fe40008000000 */
[--C-:B0-----:R-:W-:Y:S02]  /*69f0*/  IMAD.IADD R73, R61, 0x1, R68.reuse ;  /* 0x000000013d497824 */ /* 0x101fe400078e0244 */
[----:B------:R-:W0:Y:S01]  /*6a00*/  MUFU.TANH R8, R8 ;  /* 0x0000000800087308 */ /* 0x000e220000002400 */
[----:B------:R-:W-:-:S07]  /*6a10*/  IMAD.IADD R75, R71, 0x1, R68 ;  /* 0x00000001474b7824 */ /* 0x000fce00078e0244 */
[----:B------:R-:W3:Y:S08]  /*6a20*/  MUFU.TANH R9, R9 ;  /* 0x0000000900097308 */ /* 0x000ef00000002400 */
        /* <DEDUP_REMOVED lines=61> */
[----:B------:R-:W-:Y:S01]  /*6e00*/  IMAD.U32 R7, RZ, RZ, UR42 ;  /* 0x0000002aff077e24 */ /* 0x000fe2000f8e00ff */
[----:B------:R-:W-:Y:S04]  /*6e10*/  BSSY B0, `(.L_x_1363) ;  /* 0x0000011000007945 */ /* 0x000fe80003800000 */
[----:B------:R-:W-:-:S04]  /*6e20*/  IADD3 R68, -R7, UR41, R68 ;  /* 0x0000002907447c10 */ /* 0x000fc8000fffe144 */
        /* <DEDUP_REMOVED lines=10> */
.L_x_1364:
[----:B------:R-:W-:-:S05]  /*6ed0*/  IMAD.U32 R70, RZ, RZ, UR52 ;  /* 0x00000034ff467e24 */ /* 0x000fca000f8e00ff */
[----:B------:R-:W-:-:S13]  /*6ee0*/  ISETP.NE.AND P1, PT, R70, 0x1, PT ;  /* 0x000000014600780c */ /* 0x000fda0003f25270 */
[----:B------:R-:W1:Y:S02]  /*6ef0*/  @P1 LDC.64 R6, c[0x0][0x9e8] ;  /* 0x00027a00ff061b82 */ /* 0x000e640000000a00 */
[----:B-1----:R-:W-:-:S05]  /*6f00*/  @P1 IMAD.HI.U32 R6, R68, R6, RZ ;  /* 0x0000000644061227 */ /* 0x002fca00078e00ff */
[----:B------:R-:W-:-:S07]  /*6f10*/  @P1 SHF.R.U32.HI R68, RZ, R7, R6 ;  /* 0x00000007ff441219 */ /* 0x000fce0000011606 */
.L_x_1365:
[----:B------:R-:W-:Y:S05]  /*6f20*/  BSYNC B0 ;  /* 0x0000000000007941 */ /* 0x000fea0003800000 */
.L_x_1363:
[----:B------:R-:W-:-:S04]  /*6f30*/  IMAD R7, R68, R70, -R65 ;  /* 0x0000004644077224 */ /* 0x000fc800078e0a41 */
[----:B------:R-:W-:-:S05]  /*6f40*/  IMAD.IADD R6, R7, 0x1, -R16 ;  /* 0x0000000107067824 */ /* 0x000fca00078e0a10 */
[----:B------:R-:W-:Y:S02]  /*6f50*/  VIADDMNMX R73, R6, R70, R73, PT ;  /* 0x0000004606497246 */ /* 0x000fe40003800149 */
[----:B------:R-:W-:-:S07]  /*6f60*/  VIMNMX R75, R75, R6, !PT ;  /* 0x000000064b4b7248 */ /* 0x000fce0007fe0100 */
.L_x_1362:
[----:B------:R-:W-:Y:S01]  /*6f70*/  ISETP.GT.AND P1, PT, R5, -0x1, PT ;  /* 0xffffffff0500780c */ /* 0x000fe20003f24270 */
[----:B------:R1:W2:Y:S01]  /*6f80*/  SHFL.IDX PT, R6, R66, 0x1, 0x1c1f ;  /* 0x003c1f0042067f89 */ /* 0x0002a200000e0000 */
[----:B------:R-:W-:Y:S02]  /*6f90*/  UISETP.NE.AND UP0, UPT, UR46, URZ, UPT ;  /* 0x0000003f2e00728c */ /* 0x000fe4000bf05270 */
[C---:B------:R-:W-:Y:S02]  /*6fa0*/  ISETP.GT.AND P3, PT, R75.reuse, 0x8, P1 ;  /* 0x000000084b00780c */ /* 0x040fe40000f64270 */
[----:B------:R-:W-:Y:S02]  /*6fb0*/  ISETP.GT.AND P6, PT, R75, RZ, P1 ;  /* 0x000000ff4b00720c */ /* 0x000fe40000fc4270 */
[----:B------:R-:W-:Y:S02]  /*6fc0*/  ISETP.LT.OR P3, PT, R73, 0x9, P3 ;  /* 0x000000094900780c */ /* 0x000fe40001f61670 */
[----:B------:R-:W-:-:S02]  /*6fd0*/  ISETP.GT.AND P2, PT, R75, 0x1, P1 ;  /* 0x000000014b00780c */ /* 0x000fc40000f44270 */
[----:B------:R-:W-:Y:S02]  /*6fe0*/  FSEL R166, R154, -INF , !P3 ;  /* 0xff8000009aa67808 */ /* 0x000fe40005800000 */
        /* <DEDUP_REMOVED lines=10> */
[----:B0-----:R-:W-:-:S02]  /*7090*/  FSEL R158, R158, -INF , !P3 ;  /* 0xff8000009e9e7808 */ /* 0x001fc40005800000 */
[----:B------:R-:W-:Y:S02]  /*70a0*/  ISETP.GT.AND P3, PT, R75, 0x30, P1 ;  /* 0x000000304b00780c */ /* 0x000fe40000f64270 */
[C---:B------:R-:W-:Y:S02]  /*70b0*/  ISETP.LT.OR P5, PT, R73.reuse, 0xa, P5 ;  /* 0x0000000a4900780c */ /* 0x040fe40002fa1670 */
[C---:B------:R-:W-:Y:S02]  /*70c0*/  ISETP.LT.OR P4, PT, R73.reuse, 0x11, P4 ;  /* 0x000000114900780c */ /* 0x040fe40002781670 */
[C---:B------:R-:W-:Y:S02]  /*70d0*/  ISETP.LT.OR P6, PT, R73.reuse, 0x12, P6 ;  /* 0x000000124900780c */ /* 0x040fe400037c1670 */
[C---:B------:R-:W-:Y:S02]  /*70e0*/  ISETP.LT.OR P2, PT, R73.reuse, 0x19, P2 ;  /* 0x000000194900780c */ /* 0x040fe40001741670 */
[----:B------:R-:W-:-:S02]  /*70f0*/  ISETP.LT.OR P3, PT, R73, 0x31, P3 ;  /* 0x000000314900780c */ /* 0x000fc40001f61670 */
[----:B------:R-:W-:Y:S02]  /*7100*/  FSEL R164, R155, -INF , !P5 ;  /* 0xff8000009ba47808 */ /* 0x000fe40006800000 */
[----:B------:R-:W-:Y:S02]  /*7110*/  FSEL R154, R157, -INF , !P4 ;  /* 0xff8000009d9a7808 */ /* 0x000fe40006000000 */
[----:B------:R-:W-:Y:S02]  /*7120*/  FSEL R156, R156, -INF , !P6 ;  /* 0xff8000009c9c7808 */ /* 0x000fe40007000000 */
[----:B------:R-:W-:Y:S02]  /*7130*/  FSEL R152, R159, -INF , !P2 ;  /* 0xff8000009f987808 */ /* 0x000fe40005000000 */
[C---:B------:R-:W-:Y:S02]  /*7140*/  ISETP.GT.AND P5, PT, R75.reuse, 0x20, P1 ;  /* 0x000000204b00780c */ /* 0x040fe40000fa4270 */
[----:B------:R-:W-:-:S02]  /*7150*/  ISETP.GT.AND P4, PT, R75, 0x21, P1 ;  /* 0x000000214b00780c */ /* 0x000fc40000f84270 */
[C---:B------:R-:W-:Y:S02]  /*7160*/  ISETP.GT.AND P6, PT, R75.reuse, 0x28, P1 ;  /* 0x000000284b00780c */ /* 0x040fe40000fc4270 */
[----:B------:R-:W-:Y:S02]  /*7170*/  ISETP.GT.AND P2, PT, R75, 0x29, P1 ;  /* 0x000000294b00780c */ /* 0x000fe40000f44270 */
[----:B------:R-:W-:Y:S02]  /*7180*/  FSEL R80, R47, -INF , !P3 ;  /* 0xff8000002f507808 */ /* 0x000fe40005800000 */
[----:B------:R-:W-:Y:S02]  /*7190*/  ISETP.GT.AND P3, PT, R75, 0x41, P1 ;  /* 0x000000414b00780c */ /* 0x000fe40000f64270 */
[C---:B------:R-:W-:Y:S02]  /*71a0*/  ISETP.LT.OR P5, PT, R73.reuse, 0x21, P5 ;  /* 0x000000214900780c */ /* 0x040fe40002fa1670 */
        /* <DEDUP_REMOVED lines=12> */
[----:B------:R-:W-:-:S02]  /*7270*/  FSEL R70, R50, -INF , !P3 ;  /* 0xff80000032467808 */ /* 0x000fc40005800000 */
        /* <DEDUP_REMOVED lines=13> */
[C---:B------:R-:W-:Y:S02]  /*7350*/  ISETP.GT.AND P2, PT, R75.reuse, 0x51, P1 ;  /* 0x000000514b00780c */ /* 0x040fe40000f44270 */
[----:B------:R-:W-:Y:S02]  /*7360*/  FSEL R60, R60, -INF , !P3 ;  /* 0xff8000003c3c7808 */ /* 0x000fe40005800000 */
[----:B------:R-:W-:Y:S02]  /*7370*/  ISETP.GT.AND P3, PT, R75, 0x69, P1 ;  /* 0x000000694b00780c */ /* 0x000fe40000f64270 */
[C---:B------:R-:W-:Y:S02]  /*7380*/  ISETP.LT.OR P5, PT, R73.reuse, 0x49, P5 ;  /* 0x000000494900780c */ /* 0x040fe40002fa1670 */
[----:B------:R-:W-:-:S02]  /*7390*/  ISETP.LT.OR P4, PT, R73, 0x4a, P4 ;  /* 0x0000004a4900780c */ /* 0x000fc40002781670 */
[C---:B------:R-:W-:Y:S02]  /*73a0*/  ISETP.LT.OR P6, PT, R73.reuse, 0x51, P6 ;  /* 0x000000514900780c */ /* 0x040fe400037c1670 */
[C---:B------:R-:W-:Y:S02]  /*73b0*/  ISETP.LT.OR P2, PT, R73.reuse, 0x52, P2 ;  /* 0x000000524900780c */ /* 0x040fe40001741670 */
[----:B------:R-:W-:Y:S02]  /*73c0*/  ISETP.LT.OR P3, PT, R73, 0x6a, P3 ;  /* 0x0000006a4900780c */ /* 0x000fe40001f61670 */
[----:B-1----:R-:W-:Y:S02]  /*73d0*/  FSEL R66, R53, -INF , !P5 ;  /* 0xff80000035427808 */ /* 0x002fe40006800000 */
[----:B------:R-:W-:Y:S02]  /*73e0*/  FSEL R68, R52, -INF , !P4 ;  /* 0xff80000034447808 */ /* 0x000fe40006000000 */
[----:B------:R-:W-:-:S02]  /*73f0*/  FSEL R64, R64, -INF , !P6 ;  /* 0xff80000040407808 */ /* 0x000fc40007000000 */
[----:B------:R-:W-:Y:S02]  /*7400*/  FSEL R62, R62, -INF , !P2 ;  /* 0xff8000003e3e7808 */ /* 0x000fe40005000000 */
[C---:B------:R-:W-:Y:S02]  /*7410*/  ISETP.GT.AND P5, PT, R75.reuse, 0x59, P1 ;  /* 0x000000594b00780c */ /* 0x040fe40000fa4270 */
[C---:B------:R-:W-:Y:S02]  /*7420*/  ISETP.GT.AND P4, PT, R75.reuse, 0x60, P1 ;  /* 0x000000604b00780c */ /* 0x040fe40000f84270 */
[C---:B------:R-:W-:Y:S02]  /*7430*/  ISETP.GT.AND P6, PT, R75.reuse, 0x61, P1 ;  /* 0x000000614b00780c */ /* 0x040fe40000fc4270 */
[----:B------:R-:W-:Y:S02]  /*7440*/  ISETP.GT.AND P2, PT, R75, 0x68, P1 ;  /* 0x000000684b00780c */ /* 0x000fe40000f44270 */
[----:B------:R-:W-:Y:S01]  /*7450*/  FSEL R49, R57, -INF , !P3 ;  /* 0xff80000039317808 */ /* 0x000fe20005800000 */
[--C-:B--2---:R-:W-:Y:S01]  /*7460*/  IMAD.IADD R57, R61, 0x1, R6.reuse ;  /* 0x000000013d397824 */ /* 0x104fe200078e0206 */
[----:B------:R-:W-:Y:S01]  /*7470*/  PLOP3.LUT P3, PT, PT, PT, UP0, 0x40, 0x0 ;  /* 0x000000000000781c */ /* 0x000fe20003f6e808 */
[----:B------:R-:W-:Y:S01]  /*7480*/  IMAD.IADD R61, R71, 0x1, R6 ;  /* 0x00000001473d7824 */ /* 0x000fe200078e0206 */
        /* <DEDUP_REMOVED lines=34> */
.L_x_1368:
[----:B------:R-:W-:-:S05]  /*76b0*/  IMAD.U32 R162, RZ, RZ, UR52 ;  /* 0x00000034ffa27e24 */ /* 0x000fca000f8e00ff */
[----:B------:R-:W-:-:S13]  /*76c0*/  ISETP.NE.AND P2, PT, R162, 0x1, PT ;  /* 0x00000001a200780c */ /* 0x000fda0003f45270 */
[----:B------:R-:W0:Y:S02]  /*76d0*/  @P2 LDC.64 R6, c[0x0][0x9e8] ;  /* 0x00027a00ff062b82 */ /* 0x000e240000000a00 */
[----:B0-----:R-:W-:-:S05]  /*76e0*/  @P2 IMAD.HI.U32 R6, R51, R6, RZ ;  /* 0x0000000633062227 */ /* 0x001fca00078e00ff */
[----:B------:R-:W-:-:S07]  /*76f0*/  @P2 SHF.R.U32.HI R51, RZ, R7, R6 ;  /* 0x00000007ff332219 */ /* 0x000fce0000011606 */
.L_x_1369:
[----:B------:R-:W-:Y:S05]  /*7700*/  BSYNC B0 ;  /* 0x0000000000007941 */ /* 0x000fea0003800000 */
.L_x_1367:
[----:B------:R-:W-:-:S04]  /*7710*/  IMAD R51, R51, R162, -R65 ;  /* 0x000000a233337224 */ /* 0x000fc800078e0a41 */
[----:B------:R-:W-:-:S05]  /*7720*/  IMAD.IADD R6, R51, 0x1, -R16 ;  /* 0x0000000133067824 */ /* 0x000fca00078e0a10 */
[----:B------:R-:W-:Y:S02]  /*7730*/  VIADDMNMX R57, R6, R162, R57, PT ;  /* 0x000000a206397246 */ /* 0x000fe40003800139 */
[----:B------:R-:W-:-:S07]  /*7740*/  VIMNMX R61, R61, R6, !PT ;  /* 0x000000063d3d7248 */ /* 0x000fce0007fe0100 */
.L_x_1366:
[----:B------:R-:W-:Y:S01]  /*7750*/  FMNMX.FTZ R7, R170, R3, !PT ;  /* 0x00000003aa077209 */ /* 0x000fe20007810000 */
[----:B------:R-:W-:Y:S01]  /*7760*/  UMOV UR6, UR59 ;  /* 0x0000003b00067c82 */ /* 0x000fe20008000000 */
[----:B------:R-:W-:Y:S02]  /*7770*/  ISETP.GT.AND P5, PT, R61, 0x10, P1 ;  /* 0x000000103d00780c */ /* 0x000fe40000fa4270 */
[----:B------:R-:W-:Y:S02]  /*7780*/  FMNMX.FTZ R7, R168, R7, !PT ;  /* 0x00000007a8077209 */ /* 0x000fe40007810000 */
[----:B------:R-:W-:Y:S02]  /*7790*/  ISETP.LT.OR P5, PT, R57, 0x11, P5 ;  /* 0x000000113900780c */ /* 0x000fe40002fa1670 */
[----:B------:R-:W-:Y:S02]  /*77a0*/  FMNMX.FTZ R7, R166, R7, !PT ;  /* 0x00000007a6077209 */ /* 0x000fe40007810000 */
[----:B------:R-:W-:-:S02]  /*77b0*/  FSEL R13, R13, -INF , !P5 ;  /* 0xff8000000d0d7808 */ /* 0x000fc40006800000 */
        /* <DEDUP_REMOVED lines=13> */
[C---:B------:R-:W-:Y:S02]  /*7890*/  ISETP.GT.AND P5, PT, R61.reuse, RZ, P1 ;  /* 0x000000ff3d00720c */ /* 0x040fe40000fa4270 */
[----:B------:R-:W-:Y:S02]  /*78a0*/  FMNMX.FTZ R7, R84, R7, !PT ;  /* 0x0000000754077209 */ /* 0x000fe40007810000 */
[----:B------:R-:W-:Y:S02]  /*78b0*/  ISETP.GT.AND P2, PT, R61, 0x11, P1 ;  /* 0x000000113d00780c */ /* 0x000fe40000f44270 */
[----:B------:R-:W-:Y:S02]  /*78c0*/  FMNMX.FTZ R7, R82, R7, !PT ;  /* 0x0000000752077209 */ /* 0x000fe40007810000 */
[----:B------:R-:W-:-:S02]  /*78d0*/  ISETP.LT.OR P5, PT, R57, 0x1, P5 ;  /* 0x000000013900780c */ /* 0x000fc40002fa1670 */
[----:B------:R-:W-:Y:S02]  /*78e0*/  FMNMX.FTZ R7, R80, R7, !PT ;  /* 0x0000000750077209 */ /* 0x000fe40007810000 */
[----:B------:R-:W-:Y:S02]  /*78f0*/  ISETP.LT.OR P2, PT, R57, 0x12, P2 ;  /* 0x000000123900780c */ /* 0x000fe40001741670 */
[----:B------:R-:W-:Y:S02]  /*7900*/  FMNMX.FTZ R7, R78, R7, !PT ;  /* 0x000000074e077209 */ /* 0x000fe40007810000 */
[C---:B------:R-:W-:Y:S02]  /*7910*/  ISETP.GT.AND P3, PT, R61.reuse, 0x8, P1 ;  /* 0x000000083d00780c */ /* 0x040fe40000f64270 */
[----:B------:R-:W-:Y:S02]  /*7920*/  FMNMX.FTZ R7, R76, R7, !PT ;  /* 0x000000074c077209 */ /* 0x000fe40007810000 */
[----:B------:R-:W-:-:S02]  /*7930*/  ISETP.GT.AND P4, PT, R61, 0x9, P1 ;  /* 0x000000093d00780c */ /* 0x000fc40000f84270 */
[----:B------:R-:W-:Y:S02]  /*7940*/  FMNMX.FTZ R7, R74, R7, !PT ;  /* 0x000000074a077209 */ /* 0x000fe40007810000 */
[----:B------:R-:W-:Y:S02]  /*7950*/  FSEL R59, R8, -INF , !P5 ;  /* 0xff800000083b7808 */ /* 0x000fe40006800000 */
        /* <DEDUP_REMOVED lines=8> */
[----:B------:R-:W-:Y:S02]  /*79e0*/  FMNMX.FTZ R7, R64, R7, !PT ;  /* 0x0000000740077209 */ /* 0x000fe40007810000 */
[----:B------:R-:W-:-:S02]  /*79f0*/  FMNMX.FTZ R8, R59, R4, !PT ;  /* 0x000000043b087209 */ /* 0x000fc40007810000 */
[----:B------:R-:W-:Y:S02]  /*7a00*/  FMNMX.FTZ R7, R62, R7, !PT ;  /* 0x000000073e077209 */ /* 0x000fe40007810000 */
[----:B------:R-:W-:Y:S02]  /*7a10*/  ISETP.LT.OR P2, PT, R57, 0x22, P2 ;  /* 0x000000223900780c */ /* 0x000fe40001741670 */
[----:B------:R-:W-:Y:S02]  /*7a20*/  FMNMX.FTZ R7, R60, R7, !PT ;  /* 0x000000073c077209 */ /* 0x000fe40007810000 */
[----:B------:R-:W-:Y:S02]  /*7a30*/  FSEL R11, R11, -INF , !P3 ;  /* 0xff8000000b0b7808 */ /* 0x000fe40005800000 */
[----:B------:R-:W-:Y:S02]  /*7a40*/  FMNMX.FTZ R7, R58, R7, !PT ;  /* 0x000000073a077209 */ /* 0x000fe40007810000 */
[----:B------:R-:W-:-:S02]  /*7a50*/  FSEL R10, R10, -INF , !P4 ;  /* 0xff8000000a0a7808 */ /* 0x000fc40006000000 */
[----:B------:R-:W-:Y:S02]  /*7a60*/  FMNMX.FTZ R7, R56, R7, !PT ;  /* 0x0000000738077209 */ /* 0x000fe40007810000 */
[----:B------:R-:W-:Y:S02]  /*7a70*/  FMNMX.FTZ R8, R9, R8, !PT ;  /* 0x0000000809087209 */ /* 0x000fe40007810000 */
[----:B------:R-:W-:Y:S02]  /*7a80*/  FMNMX.FTZ R7, R54, R7, !PT ;  /* 0x0000000736077209 */ /* 0x000fe40007810000 */
[----:B------:R-:W-:Y:S02]  /*7a90*/  ISETP.GT.AND P4, PT, R61, 0x19, P1 ;  /* 0x000000193d00780c */ /* 0x000fe40000f84270 */
[----:B------:R-:W-:Y:S02]  /*7aa0*/  FMNMX.FTZ R6, R52, R7, !PT ;  /* 0x0000000734067209 */ /* 0x000fe40007810000 */
[----:B------:R-:W-:-:S02]  /*7ab0*/  FSEL R14, R14, -INF , !P2 ;  /* 0xff8000000e0e7808 */ /* 0x000fc40005000000 */
[----:B------:R-:W-:Y:S02]  /*7ac0*/  FMNMX.FTZ R7, R49, R6, !PT ;  /* 0x0000000631077209 */ /* 0x000fe40007810000 */
[C---:B------:R-:W-:Y:S02]  /*7ad0*/  ISETP.GT.AND P2, PT, R61.reuse, 0x30, P1 ;  /* 0x000000303d00780c */ /* 0x040fe40000f44270 */
[----:B------:R-:W-:Y:S02]  /*7ae0*/  FMNMX.FTZ R7, R50, R7, !PT ;  /* 0x0000000732077209 */ /* 0x000fe40007810000 */
[----:B------:R-:W-:Y:S02]  /*7af0*/  ISETP.GT.AND P3, PT, R61, 0x18, P1 ;  /* 0x000000183d00780c */ /* 0x000fe40000f64270 */
[----:B------:R-:W-:Y:S02]  /*7b00*/  FMNMX.FTZ R6, R48, R7, !PT ;  /* 0x0000000730067209 */ /* 0x000fe40007810000 */
[----:B------:R-:W-:-:S02]  /*7b10*/  FMNMX.FTZ R63, R11, R8, !PT ;  /* 0x000000080b3f7209 */ /* 0x000fc40007810000 */
[----:B------:R-:W-:Y:S02]  /*7b20*/  FMNMX.FTZ R7, R47, R6, !PT ;  /* 0x000000062f077209 */ /* 0x000fe40007810000 */
[C---:B------:R-:W-:Y:S02]  /*7b30*/  ISETP.LT.OR P4, PT, R57.reuse, 0x1a, P4 ;  /* 0x0000001a3900780c */ /* 0x040fe40002781670 */
[----:B------:R-:W-:Y:S02]  /*7b40*/  FMNMX.FTZ R7, R46, R7, !PT ;  /* 0x000000072e077209 */ /* 0x000fe40007810000 */
[C---:B------:R-:W-:Y:S02]  /*7b50*/  ISETP.LT.OR P2, PT, R57.reuse, 0x31, P2 ;  /* 0x000000313900780c */ /* 0x040fe40001741670 */
[----:B------:R-:W-:Y:S01]  /*7b60*/  ISETP.LT.OR P3, PT, R57, 0x19, P3 ;  /* 0x000000193900780c */ /* 0x000fe20001f61670 */
[----:B------:R-:W0:Y:S01]  /*7b70*/  SHFL.BFLY PT, R6, R7, 0x2, 0x1f ;  /* 0x0c401f0007067f89 */ /* 0x000e2200000e0000 */
[----:B------:R-:W-:-:S02]  /*7b80*/  FSEL R8, R27, -INF , !P2 ;  /* 0xff8000001b087808 */ /* 0x000fc40005000000 */
[----:B------:R-:W-:Y:S02]  /*7b90*/  FSEL R20, R20, -INF , !P3 ;  /* 0xff80000014147808 */ /* 0x000fe40005800000 */
[C---:B------:R-:W-:Y:S02]  /*7ba0*/  ISETP.GT.AND P3, PT, R61.reuse, 0x28, P1 ;  /* 0x000000283d00780c */ /* 0x040fe40000f64270 */
[----:B------:R-:W-:Y:S02]  /*7bb0*/  ISETP.GT.AND P5, PT, R61, 0x38, P1 ;  /* 0x000000383d00780c */ /* 0x000fe40000fa4270 */
[C---:B------:R-:W-:Y:S02]  /*7bc0*/  ISETP.LT.OR P3, PT, R57.reuse, 0x29, P3 ;  /* 0x000000293900780c */ /* 0x040fe40001f61670 */
[----:B------:R-:W-:Y:S02]  /*7bd0*/  ISETP.LT.OR P5, PT, R57, 0x39, P5 ;  /* 0x000000393900780c */ /* 0x000fe40002fa1670 */
[----:B------:R-:W-:-:S02]  /*7be0*/  FSEL R55, R25, -INF , !P3 ;  /* 0xff80000019377808 */ /* 0x000fc40005800000 */
[----:B------:R-:W-:Y:S02]  /*7bf0*/  ISETP.GT.AND P3, PT, R61, 0x31, P1 ;  /* 0x000000313d00780c */ /* 0x000fe40000f64270 */
[----:B------:R-:W-:Y:S02]  /*7c00*/  FSEL R28, R28, -INF , !P5 ;  /* 0xff8000001c1c7808 */ /* 0x000fe40006800000 */
[----:B------:R-:W-:Y:S02]  /*7c10*/  ISETP.LT.OR P3, PT, R57, 0x32, P3 ;  /* 0x000000323900780c */ /* 0x000fe40001f61670 */
[----:B------:R-:W-:Y:S02]  /*7c20*/  ISETP.GT.AND P5, PT, R61, 0x48, P1 ;  /* 0x000000483d00780c */ /* 0x000fe40000fa4270 */
[----:B------:R-:W-:Y:S02]  /*7c30*/  FSEL R26, R26, -INF , !P3 ;  /* 0xff8000001a1a7808 */ /* 0x000fe40005800000 */
[----:B0-----:R-:W-:-:S02]  /*7c40*/  FMNMX.FTZ R51, R7, R6, !PT ;  /* 0x0000000607337209 */ /* 0x001fc40007810000 */
[----:B------:R-:W-:Y:S02]  /*7c50*/  ISETP.GT.AND P3, PT, R61, 0x41, P1 ;  /* 0x000000413d00780c */ /* 0x000fe40000f64270 */
[C---:B------:R-:W-:Y:S01]  /*7c60*/  ISETP.LT.OR P5, PT, R57.reuse, 0x49, P5 ;  /* 0x000000493900780c */ /* 0x040fe20002fa1670 */
[----:B------:R-:W0:Y:S01]  /*7c70*/  SHFL.BFLY PT, R6, R51, 0x1, 0x1f ;  /* 0x0c201f0033067f89 */ /* 0x000e2200000e0000 */
[----:B------:R-:W-:Y:S02]  /*7c80*/  ISETP.LT.OR P3, PT, R57, 0x42, P3 ;  /* 0x000000423900780c */ /* 0x000fe40001f61670 */
[----:B------:R-:W-:Y:S02]  /*7c90*/  ISETP.GT.AND P2, PT, R61, 0x40, P1 ;  /* 0x000000403d00780c */ /* 0x000fe40000f44270 */
[----:B------:R-:W-:Y:S02]  /*7ca0*/  FSEL R65, R31, -INF , !P3 ;  /* 0xff8000001f417808 */ /* 0x000fe40005800000 */
[----:B------:R-:W-:-:S02]  /*7cb0*/  ISETP.LT.OR P2, PT, R57, 0x41, P2 ;  /* 0x000000413900780c */ /* 0x000fc40001741670 */
[----:B------:R-:W-:Y:S02]  /*7cc0*/  ISETP.GT.AND P3, PT, R61, 0x51, P1 ;  /* 0x000000513d00780c */ /* 0x000fe40000f64270 */
[----:B------:R-:W-:Y:S02]  /*7cd0*/  FSEL R30, R30, -INF , !P2 ;  /* 0xff8000001e1e7808 */ /* 0x000fe40005000000 */
[----:B------:R-:W-:Y:S02]  /*7ce0*/  ISETP.LT.OR P3, PT, R57, 0x52, P3 ;  /* 0x000000523900780c */ /* 0x000fe40001f61670 */
[----:B------:R-:W-:Y:S02]  /*7cf0*/  ISETP.GT.AND P2, PT, R61, 0x50, P1 ;  /* 0x000000503d00780c */ /* 0x000fe40000f44270 */
[----:B------:R-:W-:Y:S02]  /*7d00*/  FSEL R69, R35, -INF , !P3 ;  /* 0xff80000023457808 */ /* 0x000fe40005800000 */
[----:B------:R-:W-:-:S02]  /*7d10*/  ISETP.LT.OR P2, PT, R57, 0x51, P2 ;  /* 0x000000513900780c */ /* 0x000fc40001741670 */
[----:B------:R-:W-:Y:S02]  /*7d20*/  ISETP.GT.AND P3, PT, R61, 0x61, P1 ;  /* 0x000000613d00780c */ /* 0x000fe40000f64270 */
[----:B------:R-:W-:Y:S02]  /*7d30*/  FSEL R34, R34, -INF , !P2 ;  /* 0xff80000022227808 */ /* 0x000fe40005000000 */
[----:B0-----:R-:W-:Y:S02]  /*7d40*/  FMNMX.FTZ R6, R51, R6, !PT ;  /* 0x0000000633067209 */ /* 0x001fe40007810000 */
[----:B------:R-:W-:Y:S02]  /*7d50*/  ISETP.GT.AND P2, PT, R61, 0x60, P1 ;  /* 0x000000603d00780c */ /* 0x000fe40000f44270 */
[C---:B------:R-:W-:Y:S01]  /*7d60*/  FSETP.NEU.FTZ.AND P6, PT, R6.reuse, -INF , PT ;  /* 0xff8000000600780b */ /* 0x040fe20003fdd000 */
[----:B------:R-:W-:Y:S01]  /*7d70*/  FMUL.FTZ R53, R6, UR6 ;  /* 0x0000000606357c20 */ /* 0x000fe20008410000 */
[----:B------:R-:W-:-:S02]  /*7d80*/  ISETP.LT.OR P2, PT, R57, 0x61, P2 ;  /* 0x000000613900780c */ /* 0x000fc40001741670 */
[----:B------:R-:W-:Y:S02]  /*7d90*/  ISETP.LT.OR P3, PT, R57, 0x62, P3 ;  /* 0x000000623900780c */ /* 0x000fe40001f61670 */
[----:B------:R-:W-:Y:S02]  /*7da0*/  FSEL R7, R53, RZ, P6 ;  /* 0x000000ff35077208 */ /* 0x000fe40003000000 */
[----:B------:R-:W-:Y:S02]  /*7db0*/  FSEL R53, R15, -INF , !P4 ;  /* 0xff8000000f357808 */ /* 0x000fe40006000000 */
[----:B------:R-:W-:Y:S01]  /*7dc0*/  ISETP.GT.AND P4, PT, R61, 0x29, P1 ;  /* 0x000000293d00780c */ /* 0x000fe20000f84270 */
[--C-:B------:R-:W-:Y:S01]  /*7dd0*/  FFMA.FTZ R178, R152, UR6, -R7.reuse ;  /* 0x0000000698b27c23 */ /* 0x100fe20008010807 */
        /* <DEDUP_REMOVED lines=9> */
[--C-:B------:R-:W-:Y:S01]  /*7e70*/  FFMA.FTZ R182, R166, UR6, -R7.reuse ;  /* 0x00000006a6b67c23 */ /* 0x100fe20008010807 */
        /* <DEDUP_REMOVED lines=15> */
[----:B------:R0:W-:Y:S01]  /*7f70*/  MUFU.EX2 R27, R158 ;  /* 0x0000009e001b7308 */ /* 0x0001e20000000800 */
[----:B------:R-:W-:Y:S01]  /*7f80*/  ISETP.LT.OR P4, PT, R57, 0x4a, P4 ;  /* 0x0000004a3900780c */ /* 0x000fe20002781670 */
[--C-:B------:R-:W-:Y:S01]  /*7f90*/  FFMA.FTZ R174, R84, UR6, -R7.reuse ;  /* 0x0000000654ae7c23 */ /* 0x100fe20008010807 */
[----:B------:R-:W-:Y:S01]  /*7fa0*/  FMNMX.FTZ R67, R55, R86, !PT ;  /* 0x0000005637437209 */ /* 0x000fe20007810000 */
[--C-:B------:R-:W-:Y:S01]  /*7fb0*/  FFMA.FTZ R170, R76, UR6, -R7.reuse ;  /* 0x000000064caa7c23 */ /* 0x100fe20008010807 */
[----:B------:R-:W-:Y:S01]  /*7fc0*/  FSEL R32, R32, -INF , !P4 ;  /* 0xff80000020207808 */ /* 0x000fe20006000000 */
[--C-:B------:R-:W-:Y:S01]  /*7fd0*/  FFMA.FTZ R164, R72, UR6, -R7.reuse ;  /* 0x0000000648a47c23 */ /* 0x100fe20008010807 */
[----:B------:R-:W-:Y:S01]  /*7fe0*/  FMNMX.FTZ R31, R24, R67, !PT ;  /* 0x00000043181f7209 */ /* 0x000fe20007810000 */
[----:B------:R1:W-:Y:S01]  /*7ff0*/  MUFU.EX2 R29, R160 ;  /* 0x000000a0001d7308 */ /* 0x0003e20000000800 */
[----:B------:R-:W-:Y:S01]  /*8000*/  FSEL R67, R33, -INF , !P5 ;  /* 0xff80000021437808 */ /* 0x000fe20006800000 */
[--C-:B------:R-:W-:Y:S01]  /*8010*/  FFMA.FTZ R162, R60, UR6, -R7.reuse ;  /* 0x000000063ca27c23 */ /* 0x100fe20008010807 */
[----:B------:R-:W-:Y:S01]  /*8020*/  FMNMX.FTZ R31, R8, R31, !PT ;  /* 0x0000001f081f7209 */ /* 0x000fe20007810000 */
[--C-:B------:R-:W-:Y:S01]  /*8030*/  FFMA.FTZ R156, R56, UR6, -R7.reuse ;  /* 0x00000006389c7c23 */ /* 0x100fe20008010807 */
[----:B------:R-:W-:Y:S01]  /*8040*/  ISETP.GT.AND P5, PT, R61, 0x58, P1 ;  /* 0x000000583d00780c */ /* 0x000fe20000fa4270 */
[--C-:B0-----:R-:W-:Y:S01]  /*8050*/  FFMA.FTZ R158, R52, UR6, -R7.reuse ;  /* 0x00000006349e7c23 */ /* 0x101fe20008010807 */
[----:B------:R-:W-:Y:S01]  /*8060*/  FMNMX.FTZ R33, R26, R31, !PT ;  /* 0x0000001f1a217209 */ /* 0x000fe20007810000 */
[--C-:B------:R-:W-:Y:S01]  /*8070*/  FFMA.FTZ R152, R50, UR6, -R7.reuse ;  /* 0x0000000632987c23 */ /* 0x100fe20008010807 */
[----:B------:R-:W-:Y:S01]  /*8080*/  ISETP.LT.OR P5, PT, R57, 0x59, P5 ;  /* 0x000000593900780c */ /* 0x000fe20002fa1670 */
[----:B------:R0:W-:Y:S01]  /*8090*/  MUFU.EX2 R31, R71 ;  /* 0x00000047001f7308 */ /* 0x0001e20000000800 */
[----:B------:R-:W-:Y:S01]  /*80a0*/  FMNMX.FTZ R82, R28, R33, !PT ;  /* 0x000000211c527209 */ /* 0x000fe20007810000 */
[--C-:B-1----:R-:W-:Y:S01]  /*80b0*/  FFMA.FTZ R160, R64, UR6, -R7.reuse ;  /* 0x0000000640a07c23 */ /* 0x102fe20008010807 */
[----:B------:R-:W-:Y:S01]  /*80c0*/  ISETP.GT.AND P4, PT, R61, 0x59, P1 ;  /* 0x000000593d00780c */ /* 0x000fe20000f84270 */
[----:B------:R-:W-:Y:S01]  /*80d0*/  FFMA.FTZ R154, R47, UR6, -R7 ;  /* 0x000000062f9a7c23 */ /* 0x000fe20008010807 */
[----:B------:R-:W-:-:S02]  /*80e0*/  FMNMX.FTZ R33, R63, R82, !PT ;  /* 0x000000523f217209 */ /* 0x000fc40007810000 */
[----:B------:R-:W-:Y:S01]  /*80f0*/  ISETP.LT.OR P4, PT, R57, 0x5a, P4 ;  /* 0x0000005a3900780c */ /* 0x000fe20002781670 */
[----:B------:R-:W-:Y:S01]  /*8100*/  MUFU.EX2 R51, R51 ;  /* 0x0000003300337308 */ /* 0x000fe20000000800 */
[----:B------:R-:W-:Y:S01]  /*8110*/  FMNMX.FTZ R80, R30, R33, !PT ;  /* 0x000000211e507209 */ /* 0x000fe20007810000 */
[----:B------:R-:W-:Y:S01]  /*8120*/  FFMA.FTZ R33, R78, UR6, -R7 ;  /* 0x000000064e217c23 */ /* 0x000fe20008010807 */
[----:B0-----:R-:W-:Y:S02]  /*8130*/  FSEL R71, R36, -INF , !P5 ;  /* 0xff80000024477808 */ /* 0x001fe40006800000 */
[----:B------:R-:W-:Y:S02]  /*8140*/  FMNMX.FTZ R80, R65, R80, !PT ;  /* 0x0000005041507209 */ /* 0x000fe40007810000 */
[----:B------:R-:W-:Y:S01]  /*8150*/  FSEL R73, R37, -INF , !P4 ;  /* 0xff80000025497808 */ /* 0x000fe20006000000 */
[----:B------:R-:W-:Y:S01]  /*8160*/  MUFU.EX2 R180, R180 ;  /* 0x000000b400b47308 */ /* 0x000fe20000000800 */
[----:B------:R-:W-:-:S02]  /*8170*/  FMNMX.FTZ R35, R67, R80, !PT ;  /* 0x0000005043237209 */ /* 0x000fc40007810000 */
[C---:B------:R-:W-:Y:S02]  /*8180*/  ISETP.GT.AND P5, PT, R61.reuse, 0x68, P1 ;  /* 0x000000683d00780c */ /* 0x040fe40000fa4270 */
[----:B------:R-:W-:Y:S02]  /*8190*/  FMNMX.FTZ R35, R32, R35, !PT ;  /* 0x0000002320237209 */ /* 0x000fe40007810000 */
[----:B------:R-:W-:Y:S01]  /*81a0*/  FSEL R38, R38, -INF , !P2 ;  /* 0xff80000026267808 */ /* 0x000fe20005000000 */
[----:B------:R-:W-:Y:S01]  /*81b0*/  MUFU.EX2 R182, R182 ;  /* 0x000000b600b67308 */ /* 0x000fe20000000800 */
[----:B------:R-:W-:Y:S01]  /*81c0*/  FMNMX.FTZ R36, R34, R35, !PT ;  /* 0x0000002322247209 */ /* 0x000fe20007810000 */
[----:B------:R-:W-:Y:S01]  /*81d0*/  FFMA.FTZ R35, R74, UR6, -R7 ;  /* 0x000000064a237c23 */ /* 0x000fe20008010807 */
[----:B------:R-:W-:Y:S02]  /*81e0*/  ISETP.GT.AND P4, PT, R61, 0x69, P1 ;  /* 0x000000693d00780c */ /* 0x000fe40000f84270 */
[----:B------:R-:W-:-:S02]  /*81f0*/  FMNMX.FTZ R36, R69, R36, !PT ;  /* 0x0000002445247209 */ /* 0x000fc40007810000 */
[----:B------:R-:W-:Y:S01]  /*8200*/  ISETP.LT.OR P5, PT, R57, 0x69, P5 ;  /* 0x000000693900780c */ /* 0x000fe20002fa1670 */
[----:B------:R-:W-:Y:S01]  /*8210*/  MUFU.EX2 R15, R15 ;  /* 0x0000000f000f7308 */ /* 0x000fe20000000800 */
[----:B------:R-:W-:Y:S02]  /*8220*/  FMNMX.FTZ R36, R71, R36, !PT ;  /* 0x0000002447247209 */ /* 0x000fe40007810000 */
[----:B------:R-:W-:Y:S02]  /*8230*/  FSEL R74, R39, -INF , !P3 ;  /* 0xff800000274a7808 */ /* 0x000fe40005800000 */
[----:B------:R-:W-:Y:S01]  /*8240*/  FMNMX.FTZ R37, R73, R36, !PT ;  /* 0x0000002449257209 */ /* 0x000fe20007810000 */
[----:B------:R-:W-:Y:S01]  /*8250*/  FFMA.FTZ R36, R70, UR6, -R7 ;  /* 0x0000000646247c23 */ /* 0x000fe20008010807 */
[----:B------:R-:W-:Y:S01]  /*8260*/  ISETP.GT.AND P2, PT, R61, 0x70, P1 ;  /* 0x000000703d00780c */ /* 0x000fe20000f44270 */
[----:B------:R-:W-:Y:S01]  /*8270*/  MUFU.EX2 R176, R176 ;  /* 0x000000b000b07308 */ /* 0x000fe20000000800 */
[----:B------:R-:W-:-:S02]  /*8280*/  FMNMX.FTZ R37, R38, R37, !PT ;  /* 0x0000002526257209 */ /* 0x000fc40007810000 */
[----:B------:R-:W-:Y:S02]  /*8290*/  FSEL R40, R40, -INF , !P5 ;  /* 0xff80000028287808 */ /* 0x000fe40006800000 */
[----:B------:R-:W-:Y:S02]  /*82a0*/  ISETP.LT.OR P4, PT, R57, 0x6a, P4 ;  /* 0x0000006a3900780c */ /* 0x000fe40002781670 */
[----:B------:R-:W-:Y:S01]  /*82b0*/  FMNMX.FTZ R39, R74, R37, !PT ;  /* 0x000000254a277209 */ /* 0x000fe20007810000 */
[----:B------:R-:W-:Y:S01]  /*82c0*/  MUFU.EX2 R25, R25 ;  /* 0x0000001900197308 */ /* 0x000fe20000000800 */
[----:B------:R-:W-:Y:S02]  /*82d0*/  ISETP.GT.AND P3, PT, R61, 0x71, P1 ;  /* 0x000000713d00780c */ /* 0x000fe40000f64270 */
[----:B------:R-:W-:Y:S02]  /*82e0*/  ISETP.LT.OR P2, PT, R57, 0x71, P2 ;  /* 0x000000713900780c */ /* 0x000fe40001741670 */
[----:B------:R-:W-:Y:S01]  /*82f0*/  FSEL R70, R41, -INF , !P4 ;  /* 0xff80000029467808 */ /* 0x000fe20006000000 */
[--C-:B------:R-:W-:Y:S01]  /*8300*/  FFMA.FTZ R41, R49, UR6, -R7.reuse ;  /* 0x0000000631297c23 */ /* 0x100fe20008010807 */
[----:B------:R-:W-:Y:S01]  /*8310*/  FMNMX.FTZ R39, R40, R39, !PT ;  /* 0x0000002728277209 */ /* 0x000fe20007810000 */
[----:B------:R0:W-:Y:S01]  /*8320*/  MUFU.EX2 R37, R36 ;  /* 0x0000002400257308 */ /* 0x0001e20000000800 */
[----:B------:R-:W-:Y:S01]  /*8330*/  ISETP.GT.AND P5, PT, R61, 0x78, P1 ;  /* 0x000000783d00780c */ /* 0x000fe20000fa4270 */
[----:B------:R-:W-:Y:S01]  /*8340*/  FFMA.FTZ R49, R46, UR6, -R7 ;  /* 0x000000062e317c23 */ /* 0x000fe20008010807 */
[----:B------:R-:W-:-:S02]  /*8350*/  ISETP.LT.OR P3, PT, R57, 0x72, P3 ;  /* 0x000000723900780c */ /* 0x000fc40001f61670 */
[----:B------:R-:W-:Y:S02]  /*8360*/  FSEL R42, R42, -INF , !P2 ;  /* 0xff8000002a2a7808 */ /* 0x000fe40005000000 */
[----:B------:R-:W-:Y:S01]  /*8370*/  FMNMX.FTZ R39, R70, R39, !PT ;  /* 0x0000002746277209 */ /* 0x000fe20007810000 */
[----:B------:R-:W-:Y:S01]  /*8380*/  MUFU.EX2 R178, R178 ;  /* 0x000000b200b27308 */ /* 0x000fe20000000800 */
[----:B------:R-:W-:Y:S01]  /*8390*/  ISETP.GT.AND P1, PT, R61, 0x79, P1 ;  /* 0x000000793d00780c */ /* 0x000fe20000f24270 */
[--C-:B------:R-:W-:Y:S01]  /*83a0*/  FFMA.FTZ R61, R68, UR6, -R7.reuse ;  /* 0x00000006443d7c23 */ /* 0x100fe20008010807 */
[----:B------:R-:W-:Y:S02]  /*83b0*/  ISETP.LT.OR P5, PT, R57, 0x79, P5 ;  /* 0x000000793900780c */ /* 0x000fe40002fa1670 */
[----:B------:R-:W-:Y:S01]  /*83c0*/  FSEL R66, R43, -INF , !P3 ;  /* 0xff8000002b427808 */ /* 0x000fe20005800000 */
[--C-:B------:R-:W-:Y:S01]  /*83d0*/  FFMA.FTZ R43, R54, UR6, -R7.reuse ;  /* 0x00000006362b7c23 */ /* 0x100fe20008010807 */
[----:B------:R-:W-:Y:S01]  /*83e0*/  FMNMX.FTZ R39, R42, R39, !PT ;  /* 0x000000272a277209 */ /* 0x000fe20007810000 */
[----:B------:R-:W-:Y:S01]  /*83f0*/  MUFU.EX2 R172, R172 ;  /* 0x000000ac00ac7308 */ /* 0x000fe20000000800 */
[----:B------:R-:W-:Y:S01]  /*8400*/  ISETP.LT.OR P1, PT, R57, 0x7a, P1 ;  /* 0x0000007a3900780c */ /* 0x000fe20000f21670 */
[----:B------:R-:W-:Y:S01]  /*8410*/  FFMA.FTZ R57, R62, UR6, -R7 ;  /* 0x000000063e397c23 */ /* 0x000fe20008010807 */
[----:B------:R-:W-:-:S02]  /*8420*/  FSEL R44, R44, -INF , !P5 ;  /* 0xff8000002c2c7808 */ /* 0x000fc40006800000 */
[----:B------:R-:W-:Y:S02]  /*8430*/  FMNMX.FTZ R39, R66, R39, !PT ;  /* 0x0000002742277209 */ /* 0x000fe40007810000 */
[----:B------:R-:W-:Y:S01]  /*8440*/  FSEL R68, R45, -INF , !P1 ;  /* 0xff8000002d447808 */ /* 0x000fe20004800000 */
[----:B------:R-:W-:Y:S01]  /*8450*/  FFMA.FTZ R45, R58, UR6, -R7 ;  /* 0x000000063a2d7c23 */ /* 0x000fe20008010807 */
[----:B------:R-:W-:Y:S01]  /*8460*/  FMNMX.FTZ R39, R44, R39, !PT ;  /* 0x000000272c277209 */ /* 0x000fe20007810000 */
[----:B------:R-:W-:Y:S03]  /*8470*/  MUFU.EX2 R174, R174 ;  /* 0x000000ae00ae7308 */ /* 0x000fe60000000800 */
[----:B------:R-:W-:-:S05]  /*8480*/  FMNMX.FTZ R39, R68, R39, !PT ;  /* 0x0000002744277209 */ /* 0x000fca0007810000 */
[----:B0-----:R-:W0:Y:S01]  /*8490*/  SHFL.BFLY PT, R36, R39, 0x2, 0x1f ;  /* 0x0c401f0027247f89 */ /* 0x001e2200000e0000 */
[----:B------:R-:W-:Y:S08]  /*84a0*/  MUFU.EX2 R168, R168 ;  /* 0x000000a800a87308 */ /* 0x000ff00000000800 */
[----:B------:R-:W-:Y:S08]  /*84b0*/  MUFU.EX2 R33, R33 ;  /* 0x0000002100217308 */ /* 0x000ff00000000800 */
[----:B------:R-:W-:Y:S01]  /*84c0*/  MUFU.EX2 R170, R170 ;  /* 0x000000aa00aa7308 */ /* 0x000fe20000000800 */
[----:B0-----:R-:W-:Y:S01]  /*84d0*/  FMNMX.FTZ R36, R39, R36, !PT ;  /* 0x0000002427247209 */ /* 0x001fe20007810000 */
[----:B------:R-:W-:Y:S01]  /*84e0*/  FFMA.FTZ R39, R48, UR6, -R7 ;  /* 0x0000000630277c23 */ /* 0x000fe20008010807 */
[----:B------:R-:W-:-:S05]  /*84f0*/  FSEL R48, R6, RZ, P6 ;  /* 0x000000ff06307208 */ /* 0x000fca0003000000 */
[----:B------:R-:W-:Y:S01]  /*8500*/  MUFU.EX2 R35, R35 ;  /* 0x0000002300237308 */ /* 0x000fe20000000800 */
[----:B------:R-:W0:Y:S01]  /*8510*/  SHFL.BFLY PT, R75, R36, 0x1, 0x1f ;  /* 0x0c201f00244b7f89 */ /* 0x000e2200000e0000 */
[----:B------:R-:W-:-:S06]  /*8520*/  FADD.FTZ R48, -R48, R3 ;  /* 0x0000000330307221 */ /* 0x000fcc0000010100 */
[----:B------:R-:W-:Y:S08]  /*8530*/  MUFU.EX2 R164, R164 ;  /* 0x000000a400a47308 */ /* 0x000ff00000000800 */
[----:B------:R-:W-:Y:S08]  /*8540*/  MUFU.EX2 R166, R166 ;  /* 0x000000a600a67308 */ /* 0x000ff00000000800 */
[----:B------:R-:W-:Y:S01]  /*8550*/  MUFU.EX2 R61, R61 ;  /* 0x0000003d003d7308 */ /* 0x000fe20000000800 */
[----:B0-----:R-:W-:Y:S01]  /*8560*/  FMNMX.FTZ R7, R36, R75, !PT ;  /* 0x0000004b24077209 */ /* 0x001fe20007810000 */
[----:B------:R-:W-:-:S03]  /*8570*/  FMUL.FTZ R36, R48, UR6 ;  /* 0x0000000630247c20 */ /* 0x000fc60008410000 */
[C---:B------:R-:W-:Y:S01]  /*8580*/  FSETP.NEU.FTZ.AND P1, PT, R7.reuse, -INF , PT ;  /* 0xff8000000700780b */ /* 0x040fe20003f3d000 */
[----:B------:R-:W-:Y:S02]  /*8590*/  FMUL.FTZ R47, R7, UR6 ;  /* 0x00000006072f7c20 */ /* 0x000fe40008410000 */
[----:B------:R-:W-:Y:S03]  /*85a0*/  MUFU.EX2 R160, R160 ;  /* 0x000000a000a07308 */ /* 0x000fe60000000800 */
[----:B------:R-:W-:-:S05]  /*85b0*/  FSEL R47, R47, RZ, P1 ;  /* 0x000000ff2f2f7208 */ /* 0x000fca0000800000 */
[----:B------:R-:W0:Y:S01]  /*85c0*/  MUFU.EX2 R36, R36 ;  /* 0x0000002400247308 */ /* 0x000e220000000800 */
[--C-:B------:R-:W-:Y:S01]  /*85d0*/  FFMA.FTZ R181, R9, UR6, -R47.reuse ;  /* 0x0000000609b57c23 */ /* 0x100fe2000801082f */
[----:B------:R-:W-:Y:S01]  /*85e0*/  FSEL R9, R7, RZ, P1 ;  /* 0x000000ff07097208 */ /* 0x000fe20000800000 */
[--C-:B------:R-:W-:Y:S01]  /*85f0*/  FFMA.FTZ R46, R59, UR6, -R47.reuse ;  /* 0x000000063b2e7c23 */ /* 0x100fe2000801082f */
[--C-:B------:R-:W-:Y:S01]  /*8600*/  FFMA.FTZ R183, R11, UR6, -R47.reuse ;  /* 0x000000060bb77c23 */ /* 0x100fe2000801082f */
[--C-:B------:R-:W-:Y:S01]  /*8610*/  FFMA.FTZ R10, R10, UR6, -R47.reuse ;  /* 0x000000060a0a7c23 */ /* 0x100fe2000801082f */
[--C-:B------:R-:W-:Y:S01]  /*8620*/  FFMA.FTZ R177, R13, UR6, -R47.reuse ;  /* 0x000000060db17c23 */ /* 0x100fe2000801082f */
[----:B------:R-:W-:Y:S01]  /*8630*/  FADD.FTZ R9, -R9, R4 ;  /* 0x0000000409097221 */ /* 0x000fe20000010100 */
[----:B------:R-:W-:Y:S01]  /*8640*/  MUFU.EX2 R181, R181 ;  /* 0x000000b500b57308 */ /* 0x000fe20000000800 */
[--C-:B------:R-:W-:Y:S01]  /*8650*/  FFMA.FTZ R12, R12, UR6, -R47.reuse ;  /* 0x000000060c0c7c23 */ /* 0x100fe2000801082f */
[--C-:B------:R-:W-:Y:S01]  /*8660*/  FFMA.FTZ R179, R20, UR6, -R47.reuse ;  /* 0x0000000614b37c23 */ /* 0x100fe2000801082f */
[----:B------:R-:W-:Y:S01]  /*8670*/  FMUL.FTZ R9, R9, UR6 ;  /* 0x0000000609097c20 */ /* 0x000fe20008410000 */
[--C-:B------:R-:W-:Y:S01]  /*8680*/  FFMA.FTZ R20, R53, UR6, -R47.reuse ;  /* 0x0000000635147c23 */ /* 0x100fe2000801082f */
[--C-:B------:R-:W-:Y:S01]  /*8690*/  FFMA.FTZ R173, R21, UR6, -R47.reuse ;  /* 0x0000000615ad7c23 */ /* 0x100fe2000801082f */
[--C-:B------:R-:W-:Y:S01]  /*86a0*/  FFMA.FTZ R14, R14, UR6, -R47.reuse ;  /* 0x000000060e0e7c23 */ /* 0x100fe2000801082f */
[----:B------:R-:W-:Y:S01]  /*86b0*/  FFMA.FTZ R175, R55, UR6, -R47 ;  /* 0x0000000637af7c23 */ /* 0x000fe2000801082f */
[----:B------:R-:W-:Y:S01]  /*86c0*/  MUFU.EX2 R46, R46 ;  /* 0x0000002e002e7308 */ /* 0x000fe20000000800 */
[----:B0-----:R-:W-:Y:S01]  /*86d0*/  FFMA.FTZ R11, R36, R2, R51 ;  /* 0x00000002240b7223 */ /* 0x001fe20000010033 */
[--C-:B------:R-:W-:Y:S01]  /*86e0*/  FFMA.FTZ R24, R24, UR6, -R47.reuse ;  /* 0x0000000618187c23 */ /* 0x100fe2000801082f */
[--C-:B------:R-:W-:Y:S01]  /*86f0*/  FFMA.FTZ R169, R8, UR6, -R47.reuse ;  /* 0x0000000608a97c23 */ /* 0x100fe2000801082f */
[----:B------:R-:W-:Y:S01]  /*8700*/  FFMA.FTZ R8, R26, UR6, -R47 ;  /* 0x000000061a087c23 */ /* 0x000fe2000801082f */
[----:B------:R-:W-:Y:S01]  /*8710*/  FADD.FTZ R11, R180, R11 ;  /* 0x0000000bb40b7221 */ /* 0x000fe20000010000 */
[--C-:B------:R-:W-:Y:S01]  /*8720*/  FFMA.FTZ R171, R28, UR6, -R47.reuse ;  /* 0x000000061cab7c23 */ /* 0x100fe2000801082f */
[----:B------:R-:W-:Y:S01]  /*8730*/  FFMA.FTZ R4, R63, UR6, -R47 ;  /* 0x000000063f047c23 */ /* 0x000fe2000801082f */
[----:B------:R-:W0:Y:S01]  /*8740*/  MUFU.EX2 R9, R9 ;  /* 0x0000000900097308 */ /* 0x000e220000000800 */
[----:B------:R-:W-:Y:S01]  /*8750*/  FADD.FTZ R2, R182, R11 ;  /* 0x0000000bb6027221 */ /* 0x000fe20000010000 */
[--C-:B------:R-:W-:Y:S01]  /*8760*/  FFMA.FTZ R165, R30, UR6, -R47.reuse ;  /* 0x000000061ea57c23 */ /* 0x100fe2000801082f */
[--C-:B------:R-:W-:Y:S01]  /*8770*/  FFMA.FTZ R26, R65, UR6, -R47.reuse ;  /* 0x00000006411a7c23 */ /* 0x100fe2000801082f */
[--C-:B------:R-:W-:Y:S01]  /*8780*/  FFMA.FTZ R167, R67, UR6, -R47.reuse ;  /* 0x0000000643a77c23 */ /* 0x100fe2000801082f */
[----:B------:R-:W-:Y:S01]  /*8790*/  FADD.FTZ R13, R15, R2 ;  /* 0x000000020f0d7221 */ /* 0x000fe20000010000 */
[--C-:B------:R-:W-:Y:S01]  /*87a0*/  FFMA.FTZ R28, R32, UR6, -R47.reuse ;  /* 0x00000006201c7c23 */ /* 0x100fe2000801082f */
[----:B------:R-:W-:Y:S01]  /*87b0*/  FFMA.FTZ R161, R34, UR6, -R47 ;  /* 0x0000000622a17c23 */ /* 0x000fe2000801082f */
[----:B------:R-:W1:Y:S01]  /*87c0*/  MUFU.EX2 R183, R183 ;  /* 0x000000b700b77308 */ /* 0x000e620000000800 */
[----:B------:R-:W-:Y:S01]  /*87d0*/  FADD.FTZ R2, R176, R13 ;  /* 0x0000000db0027221 */ /* 0x000fe20000010000 */
[--C-:B------:R-:W-:Y:S01]  /*87e0*/  FFMA.FTZ R30, R69, UR6, -R47.reuse ;  /* 0x00000006451e7c23 */ /* 0x100fe2000801082f */
[--C-:B------:R-:W-:Y:S01]  /*87f0*/  FFMA.FTZ R163, R71, UR6, -R47.reuse ;  /* 0x0000000647a37c23 */ /* 0x100fe2000801082f */
[--C-:B------:R-:W-:Y:S01]  /*8800*/  FFMA.FTZ R32, R73, UR6, -R47.reuse ;  /* 0x0000000649207c23 */ /* 0x100fe2000801082f */
[----:B------:R-:W-:Y:S01]  /*8810*/  FADD.FTZ R13, R25, R2 ;  /* 0x00000002190d7221 */ /* 0x000fe20000010000 */
[--C-:B------:R-:W-:Y:S01]  /*8820*/  FFMA.FTZ R157, R38, UR6, -R47.reuse ;  /* 0x00000006269d7c23 */ /* 0x100fe2000801082f */
[----:B------:R-:W-:Y:S01]  /*8830*/  FFMA.FTZ R34, R74, UR6, -R47 ;  /* 0x000000064a227c23 */ /* 0x000fe2000801082f */
[----:B------:R-:W2:Y:S01]  /*8840*/  MUFU.EX2 R10, R10 ;  /* 0x0000000a000a7308 */ /* 0x000ea20000000800 */
[----:B0-----:R-:W-:Y:S01]  /*8850*/  FFMA.FTZ R0, R9, R0, R46 ;  /* 0x0000000009007223 */ /* 0x001fe2000001002e */
[----:B------:R-:W-:Y:S01]  /*8860*/  FADD.FTZ R2, R178, R13 ;  /* 0x0000000db2027221 */ /* 0x000fe20000010000 */
[--C-:B------:R-:W-:Y:S01]  /*8870*/  FFMA.FTZ R159, R40, UR6, -R47.reuse ;  /* 0x00000006289f7c23 */ /* 0x100fe2000801082f */
[--C-:B------:R-:W-:Y:S01]  /*8880*/  FFMA.FTZ R38, R70, UR6, -R47.reuse ;  /* 0x0000000646267c23 */ /* 0x100fe2000801082f */
[----:B------:R-:W-:Y:S01]  /*8890*/  FADD.FTZ R0, R181, R0 ;  /* 0x00000000b5007221 */ /* 0x000fe20000010000 */
[----:B------:R-:W-:Y:S01]  /*88a0*/  FADD.FTZ R13, R27, R2 ;  /* 0x000000021b0d7221 */ /* 0x000fe20000010000 */
[----:B------:R-:W-:Y:S01]  /*88b0*/  FFMA.FTZ R153, R42, UR6, -R47 ;  /* 0x000000062a997c23 */ /* 0x000fe2000801082f */
[----:B------:R-:W0:Y:S01]  /*88c0*/  MUFU.EX2 R177, R177 ;  /* 0x000000b100b17308 */ /* 0x000e220000000800 */
[----:B-1----:R-:W-:Y:S01]  /*88d0*/  FADD.FTZ R11, R183, R0 ;  /* 0x00000000b70b7221 */ /* 0x002fe20000010000 */
[----:B------:R-:W-:Y:S01]  /*88e0*/  FADD.FTZ R2, R172, R13 ;  /* 0x0000000dac027221 */ /* 0x000fe20000010000 */
[--C-:B------:R-:W-:Y:S01]  /*88f0*/  FFMA.FTZ R40, R66, UR6, -R47.reuse ;  /* 0x0000000642287c23 */ /* 0x100fe2000801082f */
[--C-:B------:R-:W-:Y:S01]  /*8900*/  FFMA.FTZ R155, R44, UR6, -R47.reuse ;  /* 0x000000062c9b7c23 */ /* 0x100fe2000801082f */
[----:B------:R-:W-:Y:S01]  /*8910*/  FFMA.FTZ R47, R68, UR6, -R47 ;  /* 0x00000006442f7c23 */ /* 0x000fe2000801082f */
[----:B------:R-:W-:-:S02]  /*8920*/  FADD.FTZ R13, R29, R2 ;  /* 0x000000021d0d7221 */ /* 0x000fc40000010000 */
        /* <DEDUP_REMOVED lines=22> */
[----:B------:R-:W-:-:S06]  /*8a90*/  FADD.FTZ R2, R160, R13 ;  /* 0x0000000da0027221 */ /* 0x000fcc0000010000 */
        /* <DEDUP_REMOVED lines=68> */
.L_x_1370:
        /* <DEDUP_REMOVED lines=15> */
[----:B------:R-:W-:Y:S01]  /*8fd0*/  F2FP.BF16.F32.PACK_AB R183, R10, R183 ;  /* 0x000000b70ab7723e */ /* 0x000fe200000010ff */
[----:B------:R-:W-:Y:S01]  /*8fe0*/  FMUL.FTZ R96, R96, R36 ;  /* 0x0000002460607220 */ /* 0x000fe20000410000 */
[----:B------:R-:W-:Y:S01]  /*8ff0*/  SYNCS.ARRIVE.TRANS64.RED.A1T0 RZ, [UR10], RZ ;  /* 0x000000ffffff79a7 */ /* 0x000fe2000810040a */
        /* <DEDUP_REMOVED lines=52> */
[----:B------:R-:W-:Y:S01]  /*9340*/  FMUL.FTZ R149, R149, R36 ;  /* 0x0000002495957220 */ /* 0x000fe20000410000 */
[----:B------:R-:W-:-:S02]  /*9350*/  VIADD R5, R5, 0xffffffff ;  /* 0xffffffff05057836 */ /* 0x000fc40000000000 */
        /* <DEDUP_REMOVED lines=32> */
[----:B------:R-:W-:-:S02]  /*9560*/  IMAD.MOV.U32 R4, RZ, RZ, R7 ;  /* 0x000000ffff047224 */ /* 0x000fc400078e0007 */
[----:B------:R-:W-:Y:S01]  /*9570*/  IMAD.MOV.U32 R3, RZ, RZ, R6 ;  /* 0x000000ffff037224 */ /* 0x000fe200078e0006 */
[----:B------:R-:W-:Y:S06]  /*9580*/  @P1 BRA `(.L_x_1371) ;  /* 0xffffffc400ac1947 */ /* 0x000fec000383ffff */
.L_x_1352:
[----:B------:R-:W-:Y:S02]  /*9590*/  UISETP.NE.AND UP1, UPT, UR51, URZ, UPT ;  /* 0x0000003f3300728c */ /* 0x000fe4000bf25270 */
[----:B------:R-:W-:Y:S02]  /*95a0*/  UISETP.NE.AND UP0, UPT, UR46, URZ, UPT ;  /* 0x0000003f2e00728c */ /* 0x000fe4000bf05270 */
[----:B------:R-:W-:Y:S02]  /*95b0*/  UIADD3 UR14, UR47, 0x7f, URZ ;  /* 0x0000007f2f0e7890 */ /* 0x000fe4000fffe03f */
[----:B------:R-:W-:Y:S02]  /*95c0*/  UIADD3 UR15, UR41, 0x1, -UR42 ;  /* 0x00000001290f7890 */ /* 0x000fe4000fffe82a */
[----:B------:R-:W-:-:S03]  /*95d0*/  PLOP3.LUT P1, PT, PT, PT, UP0, 0x40, 0x0 ;  /* 0x000000000000781c */ /* 0x000fc60003f2e808 */
[----:B------:R-:W-:Y:S01]  /*95e0*/  @UP1 ULDC UR10, c[0x0][0x44c] ;  /* 0x00011300000a1ab9 */ /* 0x000fe20000000800 */
[----:B------:R-:W-:Y:S01]  /*95f0*/  @UP1 ULDC UR18, c[0x0][0x450] ;  /* 0x0001140000121ab9 */ /* 0x000fe20000000800 */
[----:B------:R-:W-:-:S04]  /*9600*/  UIMAD.WIDE.U32 UR10, UR14, UR10, URZ ;  /* 0x0000000a0e0a72a5 */ /* 0x000fc8000f8e003f */
[----:B------:R-:W-:-:S04]  /*9610*/  @UP1 USHF.R.U32.HI UR14, URZ, UR18, UR11 ;  /* 0x000000123f0e1299 */ /* 0x000fc8000801160b */
[----:B------:R-:W-:-:S04]  /*9620*/  UIADD3 UR14, UR15, UR14, URZ ;  /* 0x0000000e0f0e7290 */ /* 0x000fc8000fffe03f */
[----:B------:R-:W-:Y:S01]  /*9630*/  UIADD3 UR18, UR14, -UR7, URZ ;  /* 0x800000070e127290 */ /* 0x000fe2000fffe03f */
[----:B------:R-:W-:Y:S11]  /*9640*/  @P1 BRA `(.L_x_1372) ;  /* 0x0000000000501947 */ /* 0x000ff60003800000 */
[----:B------:R-:W-:Y:S02]  /*9650*/  UMOV UR7, UR14 ;  /* 0x0000000e00077c82 */ /* 0x000fe40008000000 */
        /* <DEDUP_REMOVED lines=11> */
.L_x_1373:
[----:B------:R-:W-:Y:S02]  /*9710*/  ULDC UR19, c[0x0][0x9e4] ;  /* 0x0002790000137ab9 */ /* 0x000fe40000000800 */
[----:B------:R-:W-:-:S11]  /*9720*/  UISETP.NE.AND UP0, UPT, UR19, 0x1, UPT ;  /* 0x000000011300788c */ /* 0x000fd6000bf05270 */
[----:B------:R-:W-:Y:S02]  /*9730*/  @UP0 ULDC.64 UR10, c[0x0][0x9e8] ;  /* 0x00027a00000a0ab9 */ /* 0x000fe40000000a00 */
[----:B------:R-:W-:-:S04]  /*9740*/  UIMAD.WIDE.U32 UR14, UR7, UR10, URZ ;  /* 0x0000000a070e72a5 */ /* 0x000fc8000f8e003f */
[----:B------:R-:W-:-:S12]  /*9750*/  @UP0 USHF.R.U32.HI UR7, URZ, UR11, UR15 ;  /* 0x0000000b3f070299 */ /* 0x000fd8000801160f */
.L_x_1374:
[----:B------:R-:W-:-:S04]  /*9760*/  UIMAD UR7, UR7, UR19, URZ ;  /* 0x00000013070772a4 */ /* 0x000fc8000f8e023f */
[----:B------:R-:W-:-:S04]  /*9770*/  UISETP.LT.AND UP0, UPT, UR18, UR7, UPT ;  /* 0x000000071200728c */ /* 0x000fc8000bf01270 */
[----:B------:R-:W-:-:S12]  /*9780*/  USEL UR18, UR18, UR7, !UP0 ;  /* 0x0000000712127287 */ /* 0x000fd8000c000000 */
.L_x_1372:
        /* <DEDUP_REMOVED lines=12> */
[----:B------:R-:W-:Y:S01]  /*9850*/  ULDC UR45, c[0x0][0x9d8] ;  /* 0x00027600002d7ab9 */ /* 0x000fe20000000800 */
[----:B------:R-:W-:-:S05]  /*9860*/  ULDC UR52, c[0x0][0x988] ;  /* 0x0002620000347ab9 */ /* 0x000fca0000000800 */
.L_x_1386:
[----:B------:R-:W-:Y:S01]  /*9870*/  ISETP.NE.AND P2, PT, RZ, UR50, PT ;  /* 0x00000032ff007c0c */ /* 0x000fe2000bf45270 */
[----:B------:R-:W-:-:S04]  /*9880*/  UISETP.NE.AND UP0, UPT, UR44, 0x1, UPT ;  /* 0x000000012c00788c */ /* 0x000fc8000bf05270 */
[----:B------:R-:W-:-:S04]  /*9890*/  USEL UR39, URZ, 0x1, UP0 ;  /* 0x000000013f277887 */ /* 0x000fc80008000000 */
[----:B------:R-:W-:-:S04]  /*98a0*/  ULOP3.LUT UR39, UR43, UR39, URZ, 0x3c, !UPT ;  /* 0x000000272b277292 */ /* 0x000fc8000f8e3c3f */
[----:B------:R-:W-:Y:S08]  /*98b0*/  @P2 BRA `(.L_x_1376) ;  /* 0x0000000000382947 */ /* 0x000ff00003800000 */
[----:B------:R-:W-:Y:S05]  /*98c0*/  @!P0 BRA `(.L_x_1377) ;  /* 0x0000000000048947 */ /* 0x000fea0003800000 */
[----:B------:R-:W-:Y:S01]  /*98d0*/  BPT.TRAP 0x1 ;  /* 0x000000040000795c */ /* 0x000fe20000300000 */
.L_x_1377:
        /* <DEDUP_REMOVED lines=9> */
.L_x_1378:
[----:B-1----:R-:W-:Y:S05]  /*9970*/  @P1 BRA `(.L_x_1376) ;  /* 0x0000000000081947 */ /* 0x002fea0003800000 */
[----:B------:R-:W1:Y:S02]  /*9980*/  SYNCS.PHASECHK.TRANS64.TRYWAIT P1, [UR6+0x28830], R6 ;  /* 0x02883006ff0075a7 */ /* 0x000e640008020146 */
[----:B-1----:R-:W-:Y:S05]  /*9990*/  @!P1 BRA `(.L_x_1379) ;  /* 0x0000010000789947 */ /* 0x002fea0003800000 */
.L_x_1376:
        /* <DEDUP_REMOVED lines=51> */
.L_x_1381:
[----:B------:R-:W-:Y:S01]  /*9cd0*/  ULEA UR6, UR44, UR40, 0x3 ;  /* 0x000000282c067291 */ /* 0x000fe2000f8e183f */
[----:B------:R-:W-:-:S05]  /*9ce0*/  IMAD.U32 R6, RZ, RZ, UR43 ;  /* 0x0000002bff067e24 */ /* 0x000fca000f8e00ff */
[----:B------:R-:W-:-:S04]  /*9cf0*/  SHF.L.U32 R6, R6, 0x1f, RZ ;  /* 0x0000001f06067819 */ /* 0x000fc800000006ff */
[----:B------:R0:W1:Y:S01]  /*9d00*/  SYNCS.PHASECHK.TRANS64.TRYWAIT P1, [UR6+0x28850], R6 ;  /* 0x02885006ff0075a7 */ /* 0x0000620008020146 */
[----:B------:R-:W-:Y:S05]  /*9d10*/  @!P0 BRA `(.L_x_1382) ;  /* 0x0000000000048947 */ /* 0x000fea0003800000 */
[----:B------:R-:W-:Y:S01]  /*9d20*/  BPT.TRAP 0x1 ;  /* 0x000000040000795c */ /* 0x000fe20000300000 */
.L_x_1382:
[----:B-1----:R-:W-:Y:S05]  /*9d30*/  @P1 BRA `(.L_x_1380) ;  /* 0x0000000000081947 */ /* 0x002fea0003800000 */
[----:B------:R-:W1:Y:S02]  /*9d40*/  SYNCS.PHASECHK.TRANS64.TRYWAIT P1, [UR6+0x28850], R6 ;  /* 0x02885006ff0075a7 */ /* 0x000e640008020146 */
[----:B-1----:R-:W-:Y:S05]  /*9d50*/  @!P1 BRA `(.L_x_1383) ;  /* 0x000000fc00a09947 */ /* 0x002fea0003800000 */
.L_x_1380:
        /* <DEDUP_REMOVED lines=51> */
.L_x_1384:
        /* <DEDUP_REMOVED lines=73> */
[----:B------:R-:W-:Y:S01]  /*a520*/  UMOV UR6, UR52 ;  /* 0x0000003400067c82 */ /* 0x000fe20008000000 */
[----:B------:R-:W-:-:S04]  /*a530*/  ULEA UR7, UR38, UR40, 0x3 ;  /* 0x0000002826077291 */ /* 0x000fc8000f8e183f */
[----:B------:R-:W0:Y:S01]  /*a540*/  MUFU.TANH R20, R20 ;  /* 0x0000001400147308 */ /* 0x000e220000002400 */
[----:B-1----:R-:W-:Y:S01]  /*a550*/  FMNMX.FTZ R37, R15, R58, !PT ;  /* 0x0000003a0f257209 */ /* 0x002fe20007810000 */
[----:B------:R-:W-:-:S04]  /*a560*/  UIADD3 UR7, UR7, 0x28840, URZ ;  /* 0x0002884007077890 */ /* 0x000fc8000fffe03f */
[----:B------:R-:W-:Y:S02]  /*a570*/  UPRMT UR7, UR54, 0x654, UR7 ;  /* 0x0000065436077896 */ /* 0x000fe40008000007 */
[----:B------:R-:W1:Y:S01]  /*a580*/  MUFU.TANH R29, R29 ;  /* 0x0000001d001d7308 */ /* 0x000e620000002400 */
[----:B--2---:R-:W-:-:S06]  /*a590*/  FMNMX.FTZ R6, R28, R7, !PT ;  /* 0x000000071c067209 */ /* 0x004fcc0007810000 */
[----:B------:R-:W-:Y:S01]  /*a5a0*/  SYNCS.ARRIVE.TRANS64.RED.A1T0 RZ, [UR7], RZ ;  /* 0x000000ffffff79a7 */ /* 0x000fe20008100407 */
        /* <DEDUP_REMOVED lines=15> */
[----:B------:R-:W-:Y:S01]  /*a6a0*/  FMUL.FTZ R78, R80, UR45 ;  /* 0x0000002d504e7c20 */ /* 0x000fe20008410000 */
[----:B------:R-:W-:Y:S01]  /*a6b0*/  FMUL.FTZ R80, R81, UR45 ;  /* 0x0000002d51507c20 */ /* 0x000fe20008410000 */
[----:B------:R-:W-:-:S03]  /*a6c0*/  FMUL.FTZ R81, R84, UR45 ;  /* 0x0000002d54517c20 */ /* 0x000fc60008410000 */
        /* <DEDUP_REMOVED lines=32> */
[----:B------:R-:W-:Y:S01]  /*a8d0*/  FMUL.FTZ R60, R82, UR45 ;  /* 0x0000002d523c7c20 */ /* 0x000fe20008410000 */
[----:B------:R-:W-:-:S05]  /*a8e0*/  FMUL.FTZ R82, R85, UR45 ;  /* 0x0000002d55527c20 */ /* 0x000fca0008410000 */
        /* <DEDUP_REMOVED lines=62> */
[----:B0-----:R-:W-:-:S03]  /*acd0*/  FMNMX.FTZ R65, R63, R6, !PT ;  /* 0x000000063f417209 */ /* 0x001fc60007810000 */
[----:B------:R-:W0:Y:S04]  /*ace0*/  SHFL.BFLY PT, R6, R37, 0x2, 0x1f ;  /* 0x0c401f0025067f89 */ /* 0x000e2800000e0000 */
[----:B------:R-:W1:Y:S01]  /*acf0*/  SHFL.BFLY PT, R84, R65, 0x2, 0x1f ;  /* 0x0c401f0041547f89 */ /* 0x000e6200000e0000 */
[----:B0-----:R-:W-:Y:S02]  /*ad00*/  FMNMX.FTZ R67, R37, R6, !PT ;  /* 0x0000000625437209 */ /* 0x001fe40007810000 */
[----:B-1----:R-:W-:-:S03]  /*ad10*/  FMNMX.FTZ R84, R65, R84, !PT ;  /* 0x0000005441547209 */ /* 0x002fc60007810000 */
[----:B------:R-:W0:Y:S04]  /*ad20*/  SHFL.BFLY PT, R6, R67, 0x1, 0x1f ;  /* 0x0c201f0043067f89 */ /* 0x000e2800000e0000 */
[----:B------:R-:W1:Y:S01]  /*ad30*/  SHFL.BFLY PT, R7, R84, 0x1, 0x1f ;  /* 0x0c201f0054077f89 */ /* 0x000e6200000e0000 */
[----:B0-----:R-:W-:Y:S02]  /*ad40*/  FMNMX.FTZ R6, R67, R6, !PT ;  /* 0x0000000643067209 */ /* 0x001fe40007810000 */
[----:B-1----:R-:W-:-:S03]  /*ad50*/  FMNMX.FTZ R7, R84, R7, !PT ;  /* 0x0000000754077209 */ /* 0x002fc60007810000 */
[C---:B------:R-:W-:Y:S01]  /*ad60*/  FMUL.FTZ R83, R6.reuse, UR6 ;  /* 0x0000000606537c20 */ /* 0x040fe20008410000 */
[----:B------:R-:W-:-:S03]  /*ad70*/  FADD.FTZ R3, -R6, R3 ;  /* 0x0000000306037221 */ /* 0x000fc60000010100 */
[--C-:B------:R-:W-:Y:S01]  /*ad80*/  FFMA.FTZ R67, R47, UR6, -R83.reuse ;  /* 0x000000062f437c23 */ /* 0x100fe20008010853 */
[----:B------:R-:W-:Y:S01]  /*ad90*/  FMUL.FTZ R69, R3, UR6 ;  /* 0x0000000603457c20 */ /* 0x000fe20008410000 */
[--C-:B------:R-:W-:Y:S01]  /*ada0*/  FFMA.FTZ R47, R55, UR6, -R83.reuse ;  /* 0x00000006372f7c23 */ /* 0x100fe20008010853 */
[C---:B------:R-:W-:Y:S01]  /*adb0*/  FADD.FTZ R3, -R7.reuse, R4 ;  /* 0x0000000407037221 */ /* 0x040fe20000010100 */
[----:B------:R-:W-:Y:S01]  /*adc0*/  FMUL.FTZ R55, R7, UR6 ;  /* 0x0000000607377c20 */ /* 0x000fe20008410000 */
[--C-:B------:R-:W-:Y:S01]  /*add0*/  FFMA.FTZ R180, R8, UR6, -R83.reuse ;  /* 0x0000000608b47c23 */ /* 0x100fe20008010853 */
[----:B------:R-:W-:Y:S01]  /*ade0*/  FFMA.FTZ R79, R9, UR6, -R83 ;  /* 0x00000006094f7c23 */ /* 0x000fe20008010853 */
[----:B------:R-:W-:Y:S01]  /*adf0*/  FMUL.FTZ R3, R3, UR6 ;  /* 0x0000000603037c20 */ /* 0x000fe20008410000 */
[--C-:B------:R-:W-:Y:S01]  /*ae00*/  FFMA.FTZ R4, R11, UR6, -R55.reuse ;  /* 0x000000060b047c23 */ /* 0x100fe20008010837 */
[----:B------:R-:W-:Y:S01]  /*ae10*/  FFMA.FTZ R181, R10, UR6, -R55 ;  /* 0x000000060ab57c23 */ /* 0x000fe20008010837 */
[----:B------:R0:W-:Y:S01]  /*ae20*/  MUFU.EX2 R37, R69 ;  /* 0x0000004500257308 */ /* 0x0001e20000000800 */
[----:B------:R-:W-:Y:S01]  /*ae30*/  FFMA.FTZ R182, R12, UR6, -R83 ;  /* 0x000000060cb67c23 */ /* 0x000fe20008010853 */
[----:B------:R-:W-:Y:S01]  /*ae40*/  FFMA.FTZ R183, R14, UR6, -R55 ;  /* 0x000000060eb77c23 */ /* 0x000fe20008010837 */
[----:B------:R-:W-:Y:S01]  /*ae50*/  FFMA.FTZ R77, R13, UR6, -R83 ;  /* 0x000000060d4d7c23 */ /* 0x000fe20008010853 */
[----:B------:R-:W-:Y:S01]  /*ae60*/  FFMA.FTZ R8, R15, UR6, -R55 ;  /* 0x000000060f087c23 */ /* 0x000fe20008010837 */
[----:B------:R-:W-:Y:S01]  /*ae70*/  FFMA.FTZ R176, R28, UR6, -R83 ;  /* 0x000000061cb07c23 */ /* 0x000fe20008010853 */
[----:B------:R-:W-:Y:S01]  /*ae80*/  FFMA.FTZ R177, R20, UR6, -R55 ;  /* 0x0000000614b17c23 */ /* 0x000fe20008010837 */
[----:B------:R-:W-:Y:S01]  /*ae90*/  FFMA.FTZ R75, R29, UR6, -R83 ;  /* 0x000000061d4b7c23 */ /* 0x000fe20008010853 */
[----:B------:R-:W1:Y:S01]  /*aea0*/  MUFU.EX2 R180, R180 ;  /* 0x000000b400b47308 */ /* 0x000e620000000800 */
[----:B------:R-:W-:Y:S01]  /*aeb0*/  FFMA.FTZ R10, R21, UR6, -R55 ;  /* 0x00000006150a7c23 */ /* 0x000fe20008010837 */
[----:B------:R-:W-:Y:S01]  /*aec0*/  FFMA.FTZ R178, R152, UR6, -R83 ;  /* 0x0000000698b27c23 */ /* 0x000fe20008010853 */
[----:B------:R-:W-:Y:S01]  /*aed0*/  FFMA.FTZ R179, R24, UR6, -R55 ;  /* 0x0000000618b37c23 */ /* 0x000fe20008010837 */
[----:B------:R-:W-:Y:S01]  /*aee0*/  FFMA.FTZ R73, R153, UR6, -R83 ;  /* 0x0000000699497c23 */ /* 0x000fe20008010853 */
[----:B------:R-:W-:Y:S01]  /*aef0*/  FFMA.FTZ R12, R25, UR6, -R55 ;  /* 0x00000006190c7c23 */ /* 0x000fe20008010837 */
[----:B------:R-:W-:Y:S01]  /*af00*/  FFMA.FTZ R172, R154, UR6, -R83 ;  /* 0x000000069aac7c23 */ /* 0x000fe20008010853 */
[----:B------:R-:W-:Y:S01]  /*af10*/  FFMA.FTZ R173, R26, UR6, -R55 ;  /* 0x000000061aad7c23 */ /* 0x000fe20008010837 */
[----:B------:R-:W-:Y:S01]  /*af20*/  MUFU.EX2 R3, R3 ;  /* 0x0000000300037308 */ /* 0x000fe20000000800 */
[----:B------:R-:W-:Y:S01]  /*af30*/  FFMA.FTZ R71, R41, UR6, -R83 ;  /* 0x0000000629477c23 */ /* 0x000fe20008010853 */
[----:B------:R-:W-:Y:S01]  /*af40*/  FFMA.FTZ R14, R27, UR6, -R55 ;  /* 0x000000061b0e7c23 */ /* 0x000fe20008010837 */
[----:B------:R-:W-:Y:S01]  /*af50*/  FFMA.FTZ R174, R42, UR6, -R83 ;  /* 0x000000062aae7c23 */ /* 0x000fe20008010853 */
[----:B------:R-:W-:Y:S01]  /*af60*/  FFMA.FTZ R175, R30, UR6, -R55 ;  /* 0x000000061eaf7c23 */ /* 0x000fe20008010837 */
[----:B0-----:R-:W-:Y:S01]  /*af70*/  FFMA.FTZ R69, R43, UR6, -R83 ;  /* 0x000000062b457c23 */ /* 0x001fe20008010853 */
[----:B------:R-:W-:Y:S01]  /*af80*/  FFMA.FTZ R20, R31, UR6, -R55 ;  /* 0x000000061f147c23 */ /* 0x000fe20008010837 */
[----:B------:R-:W-:Y:S01]  /*af90*/  FFMA.FTZ R168, R46, UR6, -R83 ;  /* 0x000000062ea87c23 */ /* 0x000fe20008010853 */
[----:B------:R-:W0:Y:S01]  /*afa0*/  MUFU.EX2 R4, R4 ;  /* 0x0000000400047308 */ /* 0x000e220000000800 */
[----:B-1----:R-:W-:Y:S01]  /*afb0*/  FFMA.FTZ R2, R37, R2, R180 ;  /* 0x0000000225027223 */ /* 0x002fe200000100b4 */
[--C-:B------:R-:W-:Y:S01]  /*afc0*/  FFMA.FTZ R169, R32, UR6, -R55.reuse ;  /* 0x0000000620a97c23 */ /* 0x100fe20008010837 */
        /* <DEDUP_REMOVED lines=11> */
[--C-:B------:R-:W-:Y:S01]  /*b080*/  FFMA.FTZ R167, R39, UR6, -R55.reuse ;  /* 0x0000000627a77c23 */ /* 0x100fe20008010837 */
[----:B------:R-:W-:Y:S01]  /*b090*/  FFMA.FTZ R30, R40, UR6, -R55 ;  /* 0x00000006281e7c23 */ /* 0x000fe20008010837 */
[----:B------:R-:W2:Y:S01]  /*b0a0*/  MUFU.EX2 R181, R181 ;  /* 0x000000b500b57308 */ /* 0x000ea20000000800 */
[----:B0-----:R-:W-:Y:S01]  /*b0b0*/  FFMA.FTZ R0, R3, R0, R4 ;  /* 0x0000000003007223 */ /* 0x001fe20000010004 */
[----:B------:R-:W-:Y:S01]  /*b0c0*/  FFMA.FTZ R160, R64, UR6, -R83 ;  /* 0x0000000640a07c23 */ /* 0x000fe20008010853 */
[----:B------:R-:W-:Y:S01]  /*b0d0*/  FFMA.FTZ R161, R44, UR6, -R55 ;  /* 0x000000062ca17c23 */ /* 0x000fe20008010837 */
[----:B------:R-:W-:Y:S01]  /*b0e0*/  FFMA.FTZ R43, R155, UR6, -R83 ;  /* 0x000000069b2b7c23 */ /* 0x000fe20008010853 */
[----:B------:R-:W-:Y:S01]  /*b0f0*/  FFMA.FTZ R32, R45, UR6, -R55 ;  /* 0x000000062d207c23 */ /* 0x000fe20008010837 */
[----:B------:R-:W-:Y:S01]  /*b100*/  FFMA.FTZ R162, R66, UR6, -R83 ;  /* 0x0000000642a27c23 */ /* 0x000fe20008010853 */
[----:B------:R-:W-:Y:S01]  /*b110*/  FFMA.FTZ R163, R50, UR6, -R55 ;  /* 0x0000000632a37c23 */ /* 0x000fe20008010837 */
[----:B------:R-:W0:Y:S01]  /*b120*/  MUFU.EX2 R182, R182 ;  /* 0x000000b600b67308 */ /* 0x000e220000000800 */
[----:B-1----:R-:W-:Y:S01]  /*b130*/  FADD.FTZ R11, R79, R2 ;  /* 0x000000024f0b7221 */ /* 0x002fe20000010000 */
[----:B------:R-:W-:Y:S01]  /*b140*/  FFMA.FTZ R41, R68, UR6, -R83 ;  /* 0x0000000644297c23 */ /* 0x000fe20008010853 */
[----:B------:R-:W-:Y:S01]  /*b150*/  FFMA.FTZ R34, R51, UR6, -R55 ;  /* 0x0000000633227c23 */ /* 0x000fe20008010837 */
[----:B------:R-:W-:Y:S01]  /*b160*/  FFMA.FTZ R156, R70, UR6, -R83 ;  /* 0x00000006469c7c23 */ /* 0x000fe20008010853 */
[----:B------:R-:W-:Y:S01]  /*b170*/  FFMA.FTZ R157, R56, UR6, -R55 ;  /* 0x00000006389d7c23 */ /* 0x000fe20008010837 */
[----:B------:R-:W-:Y:S01]  /*b180*/  FFMA.FTZ R29, R72, UR6, -R83 ;  /* 0x00000006481d7c23 */ /* 0x000fe20008010853 */
[----:B------:R-:W-:Y:S01]  /*b190*/  FFMA.FTZ R36, R57, UR6, -R55 ;  /* 0x0000000639247c23 */ /* 0x000fe20008010837 */
[----:B------:R-:W1:Y:S01]  /*b1a0*/  MUFU.EX2 R183, R183 ;  /* 0x000000b700b77308 */ /* 0x000e620000000800 */
[----:B--2---:R-:W-:Y:S01]  /*b1b0*/  FADD.FTZ R0, R181, R0 ;  /* 0x00000000b5007221 */ /* 0x004fe20000010000 */
[----:B------:R-:W-:Y:S01]  /*b1c0*/  FFMA.FTZ R158, R74, UR6, -R83 ;  /* 0x000000064a9e7c23 */ /* 0x000fe20008010853 */
[----:B------:R-:W-:Y:S01]  /*b1d0*/  FFMA.FTZ R159, R58, UR6, -R55 ;  /* 0x000000063a9f7c23 */ /* 0x000fe20008010837 */
[----:B------:R-:W-:Y:S01]  /*b1e0*/  FFMA.FTZ R13, R76, UR6, -R83 ;  /* 0x000000064c0d7c23 */ /* 0x000fe20008010853 */
[----:B------:R-:W-:Y:S01]  /*b1f0*/  FFMA.FTZ R38, R59, UR6, -R55 ;  /* 0x000000063b267c23 */ /* 0x000fe20008010837 */
[----:B------:R-:W-:Y:S01]  /*b200*/  FFMA.FTZ R152, R78, UR6, -R83 ;  /* 0x000000064e987c23 */ /* 0x000fe20008010853 */
[----:B------:R-:W-:Y:S01]  /*b210*/  FFMA.FTZ R153, R60, UR6, -R55 ;  /* 0x000000063c997c23 */ /* 0x000fe20008010837 */
[----:B------:R-:W2:Y:S01]  /*b220*/  MUFU.EX2 R77, R77 ;  /* 0x0000004d004d7308 */ /* 0x000ea20000000800 */
        /* <DEDUP_REMOVED lines=125> */
.L_x_1385:
[----:B------:R-:W-:Y:S01]  /*ba00*/  ULEA UR7, UR44, UR40, 0x3 ;  /* 0x000000282c077291 */ /* 0x000fe2000f8e183f */
[----:B------:R-:W-:Y:S01]  /*ba10*/  ISETP.GT.AND P1, PT, R5, UR49, PT ;  /* 0x0000003105007c0c */ /* 0x000fe2000bf24270 */
[----:B------:R-:W-:Y:S01]  /*ba20*/  UMOV UR43, UR39 ;  /* 0x00000027002b7c82 */ /* 0x000fe20008000000 */
[----:B------:R-:W-:Y:S01]  /*ba30*/  UMOV UR44, UR38 ;  /* 0x00000026002c7c82 */ /* 0x000fe20008000000 */
[----:B------:R-:W-:Y:S01]  /*ba40*/  UIADD3 UR7, UR7, 0x28860, URZ ;  /* 0x0002886007077890 */ /* 0x000fe2000fffe03f */
[----:B------:R-:W-:Y:S01]  /*ba50*/  F2FP.BF16.F32.PACK_AB R181, R181, R4 ;  /* 0x00000004b5b5723e */ /* 0x000fe200000010ff */
        /* <DEDUP_REMOVED lines=96> */
[----:B------:R-:W-:Y:S01]  /*c060*/  FMUL.FTZ R149, R149, R37 ;  /* 0x0000002595957220 */ /* 0x000fe20000410000 */
[----:B------:R-:W-:-:S02]  /*c070*/  VIADD R5, R5, 0xffffffff ;  /* 0xffffffff05057836 */ /* 0x000fc40000000000 */
[----:B------:R-:W-:Y:S02]  /*c080*/  IMAD.MOV.U32 R4, RZ, RZ, R7 ;  /* 0x000000ffff047224 */ /* 0x000fe400078e0007 */
[----:B------:R-:W-:Y:S01]  /*c090*/  IMAD.MOV.U32 R3, RZ, RZ, R6 ;  /* 0x000000ffff037224 */ /* 0x000fe200078e0006 */
[----:B------:R-:W-:Y:S06]  /*c0a0*/  @P1 BRA `(.L_x_1386) ;  /* 0xffffffd400f01947 */ /* 0x000fec000383ffff */
.L_x_1375:
[----:B------:R-:W-:-:S13]  /*c0b0*/  ISETP.GE.AND P1, PT, R5, UR53, PT ;  /* 0x0000003505007c0c */ /* 0x000fda000bf26270 */
[----:B------:R-:W-:Y:S05]  /*c0c0*/  @!P1 BRA `(.L_x_1387) ;  /* 0x0000003800649947 */ /* 0x000fea0003800000 */
        /* <DEDUP_REMOVED lines=9> */
.L_x_1406:
[----:B------:R-:W-:Y:S01]  /*c160*/  UIADD3 UR38, UR44, 0x1, URZ ;  /* 0x000000012c267890 */ /* 0x000fe2000fffe03f */
[----:B------:R-:W-:-:S03]  /*c170*/  ISETP.NE.AND P2, PT, RZ, UR50, PT ;  /* 0x00000032ff007c0c */ /* 0x000fc6000bf45270 */
[----:B------:R-:W-:-:S04]  /*c180*/  UISETP.NE.AND UP0, UPT, UR38, 0x2, UPT ;  /* 0x000000022600788c */ /* 0x000fc8000bf05270 */
[----:B------:R-:W-:Y:S02]  /*c190*/  USEL UR39, URZ, 0x1, UP0 ;  /* 0x000000013f277887 */ /* 0x000fe40008000000 */
[----:B------:R-:W-:Y:S02]  /*c1a0*/  USEL UR38, UR38, URZ, UP0 ;  /* 0x0000003f26267287 */ /* 0x000fe40008000000 */
[----:B------:R-:W-:Y:S02]  /*c1b0*/  ULOP3.LUT UR39, UR43, UR39, URZ, 0x3c, !UPT ;  /* 0x000000272b277292 */ /* 0x000fe4000f8e3c3f */
[----:B------:R-:W-:Y:S10]  /*c1c0*/  @P2 BRA `(.L_x_1388) ;  /* 0x00000000002c2947 */ /* 0x000ff40003800000 */
[----:B------:R-:W-:Y:S05]  /*c1d0*/  @!P0 BRA `(.L_x_1389) ;  /* 0x0000000000048947 */ /* 0x000fea0003800000 */
[----:B------:R-:W-:Y:S01]  /*c1e0*/  BPT.TRAP 0x1 ;  /* 0x000000040000795c */ /* 0x000fe20000300000 */
.L_x_1389:
[----:B------:R-:W-:Y:S01]  /*c1f0*/  ULEA UR6, UR38, UR40, 0x3 ;  /* 0x0000002826067291 */ /* 0x000fe2000f8e183f */
[----:B------:R-:W-:-:S05]  /*c200*/  IMAD.U32 R6, RZ, RZ, UR39 ;  /* 0x00000027ff067e24 */ /* 0x000fca000f8e00ff */
[----:B------:R-:W-:-:S04]  /*c210*/  SHF.L.U32 R6, R6, 0x1f, RZ ;  /* 0x0000001f06067819 */ /* 0x000fc800000006ff */
[----:B------:R0:W1:Y:S01]  /*c220*/  SYNCS.PHASECHK.TRANS64.TRYWAIT P1, [UR6+0x28830], R6 ;  /* 0x02883006ff0075a7 */ /* 0x0000620008020146 */
[----:B------:R-:W-:Y:S05]  /*c230*/  @!P0 BRA `(.L_x_1390) ;  /* 0x0000000000048947 */ /* 0x000fea0003800000 */
[----:B------:R-:W-:Y:S01]  /*c240*/  BPT.TRAP 0x1 ;  /* 0x000000040000795c */ /* 0x000fe20000300000 */
.L_x_1390:
[----:B-1----:R-:W-:Y:S05]  /*c250*/  @P1 BRA `(.L_x_1388) ;  /* 0x0000000000081947 */ /* 0x002fea0003800000 */
[----:B------:R-:W1:Y:S02]  /*c260*/  SYNCS.PHASECHK.TRANS64.TRYWAIT P1, [UR6+0x28830], R6 ;  /* 0x02883006ff0075a7 */ /* 0x000e640008020146 */
[----:B-1----:R-:W-:Y:S05]  /*c270*/  @!P1 BRA `(.L_x_1391) ;  /* 0x000000d800709947 */ /* 0x002fea0003800000 */
.L_x_1388:
[----:B-1----:R-:W1:Y:S01]  /*c280*/  S2R R7, SR_TID.X ;  /* 0x0000000000077919 */ /* 0x002e620000002100 */
[----:B------:R-:W-:Y:S01]  /*c290*/  ULEA UR30, UR38, UR48, 0xb ;  /* 0x00000030261e7291 */ /* 0x000fe2000f8e583f */
[----:B------:R-:W-:Y:S01]  /*c2a0*/  UMOV UR35, 0x40000040 ;  /* 0x4000004000237882 */ /* 0x000fe20000000000 */
[----:B------:R-:W-:Y:S02]  /*c2b0*/  UMOV UR7, 0x40000040 ;  /* 0x4000004000077882 */ /* 0x000fe40000000000 */
[----:B------:R-:W-:Y:S02]  /*c2c0*/  UIADD3 UR6, UR30, 0x2, URZ ;  /* 0x000000021e067890 */ /* 0x000fe4000fffe03f */
[----:B------:R-:W-:Y:S02]  /*c2d0*/  UIADD3 UR10, UR30, 0x4, URZ ;  /* 0x000000041e0a7890 */ /* 0x000fe4000fffe03f */
[----:B------:R-:W-:Y:S01]  /*c2e0*/  UMOV UR34, UR30 ;  /* 0x0000001e00227c82 */ /* 0x000fe20008000000 */
        /* <DEDUP_REMOVED lines=41> */
.L_x_1393:
[----:B------:R-:W-:Y:S01]  /*c580*/  ULEA UR6, UR44, UR40, 0x3 ;  /* 0x000000282c067291 */ /* 0x000fe2000f8e183f */
[----:B------:R-:W-:-:S05]  /*c590*/  IMAD.U32 R6, RZ, RZ, UR43 ;  /* 0x0000002bff067e24 */ /* 0x000fca000f8e00ff */
[----:B------:R-:W-:-:S04]  /*c5a0*/  SHF.L.U32 R6, R6, 0x1f, RZ ;  /* 0x0000001f06067819 */ /* 0x000fc800000006ff */
[----:B------:R0:W1:Y:S01]  /*c5b0*/  SYNCS.PHASECHK.TRANS64.TRYWAIT P1, [UR6+0x28850], R6 ;  /* 0x02885006ff0075a7 */ /* 0x0000620008020146 */
[----:B------:R-:W-:Y:S05]  /*c5c0*/  @!P0 BRA `(.L_x_1394) ;  /* 0x0000000000048947 */ /* 0x000fea0003800000 */
[----:B------:R-:W-:Y:S01]  /*c5d0*/  BPT.TRAP 0x1 ;  /* 0x000000040000795c */ /* 0x000fe20000300000 */
.L_x_1394:
[----:B-1----:R-:W-:Y:S05]  /*c5e0*/  @P1 BRA `(.L_x_1392) ;  /* 0x0000000000081947 */ /* 0x002fea0003800000 */
[----:B------:R-:W1:Y:S02]  /*c5f0*/  SYNCS.PHASECHK.TRANS64.TRYWAIT P1, [UR6+0x28850], R6 ;  /* 0x02885006ff0075a7 */ /* 0x000e640008020146 */
[----:B-1----:R-:W-:Y:S05]  /*c600*/  @!P1 BRA `(.L_x_1395) ;  /* 0x000000d400a49947 */ /* 0x002fea0003800000 */
.L_x_1392:
        /* <DEDUP_REMOVED lines=51> */
.L_x_1396:
        /* <DEDUP_REMOVED lines=82> */
[----:B------:R-:W-:Y:S01]  /*ce60*/  SYNCS.ARRIVE.TRANS64.RED.A1T0 RZ, [UR6], RZ ;  /* 0x000000ffffff79a7 */ /* 0x000fe20008100406 */
[----:B------:R-:W-:Y:S02]  /*ce70*/  ULOP3.LUT UR6, URZ, UR52, URZ, 0x33, !UPT ;  /* 0x000000343f067292 */ /* 0x000fe4000f8e333f */
        /* <DEDUP_REMOVED lines=82> */
.L_x_1399:
[----:B------:R-:W-:-:S05]  /*d3a0*/  IMAD.U32 R70, RZ, RZ, UR49 ;  /* 0x00000031ff467e24 */ /* 0x000fca000f8e00ff */
[----:B------:R-:W-:-:S13]  /*d3b0*/  ISETP.NE.AND P1, PT, R70, 0x1, PT ;  /* 0x000000014600780c */ /* 0x000fda0003f25270 */
[----:B------:R-:W1:Y:S02]  /*d3c0*/  @P1 LDC.64 R6, c[0x0][0x9e8] ;  /* 0x00027a00ff061b82 */ /* 0x000e640000000a00 */
[----:B-1----:R-:W-:-:S05]  /*d3d0*/  @P1 IMAD.HI.U32 R6, R68, R6, RZ ;  /* 0x0000000644061227 */ /* 0x002fca00078e00ff */
[----:B------:R-:W-:-:S07]  /*d3e0*/  @P1 SHF.R.U32.HI R68, RZ, R7, R6 ;  /* 0x00000007ff441219 */ /* 0x000fce0000011606 */
.L_x_1400:
[----:B------:R-:W-:Y:S05]  /*d3f0*/  BSYNC B0 ;  /* 0x0000000000007941 */ /* 0x000fea0003800000 */
.L_x_1398:
[----:B------:R-:W-:-:S04]  /*d400*/  IMAD R7, R68, R70, -R65 ;  /* 0x0000004644077224 */ /* 0x000fc800078e0a41 */
[----:B------:R-:W-:-:S05]  /*d410*/  IMAD.IADD R6, R7, 0x1, -R16 ;  /* 0x0000000107067824 */ /* 0x000fca00078e0a10 */
[----:B------:R-:W-:Y:S02]  /*d420*/  VIADDMNMX R73, R6, R70, R73, PT ;  /* 0x0000004606497246 */ /* 0x000fe40003800149 */
[----:B------:R-:W-:-:S07]  /*d430*/  VIMNMX R75, R75, R6, !PT ;  /* 0x000000064b4b7248 */ /* 0x000fce0007fe0100 */
.L_x_1397:
        /* <DEDUP_REMOVED lines=116> */
.L_x_1403:
[----:B------:R-:W-:-:S05]  /*db80*/  IMAD.U32 R162, RZ, RZ, UR49 ;  /* 0x00000031ffa27e24 */ /* 0x000fca000f8e00ff */
[----:B------:R-:W-:-:S13]  /*db90*/  ISETP.NE.AND P2, PT, R162, 0x1, PT ;  /* 0x00000001a200780c */ /* 0x000fda0003f45270 */
[----:B------:R-:W0:Y:S02]  /*dba0*/  @P2 LDC.64 R6, c[0x0][0x9e8] ;  /* 0x00027a00ff062b82 */ /* 0x000e240000000a00 */
[----:B0-----:R-:W-:-:S05]  /*dbb0*/  @P2 IMAD.HI.U32 R6, R51, R6, RZ ;  /* 0x0000000633062227 */ /* 0x001fca00078e00ff */
[----:B------:R-:W-:-:S07]  /*dbc0*/  @P2 SHF.R.U32.HI R51, RZ, R7, R6 ;  /* 0x00000007ff332219 */ /* 0x000fce0000011606 */
.L_x_1404:
[----:B------:R-:W-:Y:S05]  /*dbd0*/  BSYNC B0 ;  /* 0x0000000000007941 */ /* 0x000fea0003800000 */
.L_x_1402:
[----:B------:R-:W-:-:S04]  /*dbe0*/  IMAD R51, R51, R162, -R65 ;  /* 0x000000a233337224 */ /* 0x000fc800078e0a41 */
[----:B------:R-:W-:-:S05]  /*dbf0*/  IMAD.IADD R6, R51, 0x1, -R16 ;  /* 0x0000000133067824 */ /* 0x000fca00078e0a10 */
[----:B------:R-:W-:Y:S02]  /*dc00*/  VIADDMNMX R57, R6, R162, R57, PT ;  /* 0x000000a206397246 */ /* 0x000fe40003800139 */
[----:B------:R-:W-:-:S07]  /*dc10*/  VIMNMX R61, R61, R6, !PT ;  /* 0x000000063d3d7248 */ /* 0x000fce0007fe0100 */
.L_x_1401:
        /* <DEDUP_REMOVED lines=377> */
.L_x_1405:
        /* <DEDUP_REMOVED lines=107> */
.L_x_1387:
[----:B------:R-:W-:Y:S06]  /*fa60*/  BAR.ARV 0x8, 0x180 ;  /* 0x0206000000007b1d */ /* 0x000fec0000002000 */
[----:B------:R-:W-:Y:S05]  /*fa70*/  @!P0 BRA `(.L_x_1407) ;  /* 0x0000000000048947 */ /* 0x000fea0003800000 */
[----:B------:R-:W-:Y:S01]  /*fa80*/  BPT.TRAP 0x1 ;  /* 0x000000040000795c */ /* 0x000fe20000300000 */
.L_x_1407:
[----:B------:R-:W-:Y:S01]  /*fa90*/  ULEA UR5, UR38, UR40, 0x3 ;  /* 0x0000002826057291 */ /* 0x000fe2000f8e183f */
[----:B------:R-:W-:-:S05]  /*faa0*/  IMAD.U32 R3, RZ, RZ, UR39 ;  /* 0x00000027ff037e24 */ /* 0x000fca000f8e00ff */
[----:B------:R-:W-:-:S04]  /*fab0*/  SHF.L.U32 R3, R3, 0x1f, RZ ;  /* 0x0000001f03037819 */ /* 0x000fc800000006ff */
[----:B------:R0:W1:Y:S01]  /*fac0*/  SYNCS.PHASECHK.TRANS64.TRYWAIT P1, [UR5+0x28850], R3 ;  /* 0x02885003ff0075a7 */ /* 0x0000620008020145 */
[----:B------:R-:W-:Y:S05]  /*fad0*/  @!P0 BRA `(.L_x_1408) ;  /* 0x0000000000048947 */ /* 0x000fea0003800000 */
[----:B------:R-:W-:Y:S01]  /*fae0*/  BPT.TRAP 0x1 ;  /* 0x000000040000795c */ /* 0x000fe20000300000 */
.L_x_1408:
[----:B-1----:R-:W-:Y:S05]  /*faf0*/  @P1 BRA `(.L_x_1409) ;  /* 0x0000000000081947 */ /* 0x002fea0003800000 */
[----:B------:R-:W1:Y:S02]  /*fb00*/  SYNCS.PHASECHK.TRANS64.TRYWAIT P1, [UR5+0x28850], R3 ;  /* 0x02885003ff0075a7 */ /* 0x000e640008020145 */
[----:B-1----:R-:W-:Y:S05]  /*fb10*/  @!P1 BRA `(.L_x_1410) ;  /* 0x000000a000789947 */ /* 0x002fea0003800000 */
.L_x_1409:
[----:B------:R-:W-:Y:S01]  /*fb20*/  UIADD3 UR40, UR40, 0x400, URZ ;  /* 0x0000040028287890 */ /* 0x000fe2000fffe03f */
[----:B------:R-:W-:Y:S01]  /*fb30*/  WARPGROUP.ARRIVE ;  /* 0x00000000000079c5 */ /* 0x000fe20000000000 */
[----:B------:R-:W-:Y:S01]  /*fb40*/  UMOV UR11, 0x40000040 ;  /* 0x40000040000b7882 */ /* 0x000fe20000000000 */
[----:B01----:R-:W0:Y:S01]  /*fb50*/  SHFL.BFLY PT, R3, R2, 0x2, 0x1f ;  /* 0x0c401f0002037f89 */ /* 0x003e2200000e0000 */
[----:B------:R-:W-:Y:S01]  /*fb60*/  USHF.R.U32.HI UR40, URZ, 0x4, UR40 ;  /* 0x000000043f287899 */ /* 0x000fe20008011628 */
[----:B------:R-:W-:Y:S02]  /*fb70*/  IMAD.MOV.U32 R20, RZ, RZ, -0x800000 ;  /* 0xff800000ff147424 */ /* 0x000fe400078e00ff */
[----:B------:R-:W1:Y:S01]  /*fb80*/  SHFL.BFLY PT, R5, R0, 0x2, 0x1f ;  /* 0x0c401f0000057f89 */ /* 0x000e6200000e0000 */
[----:B------:R-:W-:-:S04]  /*fb90*/  ULOP3.LUT UR40, UR40, 0x3fff, URZ, 0xc0, !UPT ;  /* 0x00003fff28287892 */ /* 0x000fc8000f8ec03f */
[----:B------:R-:W-:-:S04]  /*fba0*/  ULOP3.LUT UR4, UR40, 0x4000000, URZ, 0xfc, !UPT ;  /* 0x0400000028047892 */ /* 0x000fc8000f8efc3f */
[----:B------:R-:W-:-:S07]  /*fbb0*/  ULEA UR4, UR38, UR4, 0xb ;  /* 0x0000000426047291 */ /* 0x000fce000f8e583f */
[----:B------:R-:W-:Y:S02]  /*fbc0*/  UMOV UR10, UR4 ;  /* 0x00000004000a7c82 */ /* 0x000fe40008000000 */
[----:B------:R-:W-:Y:S01]  /*fbd0*/  HGMMA.64x128x16.F32.BF16 R88, R180, gdesc[UR8].tnspB, R88, gsb0 ;  /* 0x41e00008b4587df0 */ /* 0x000fe20008001858 */
[----:B------:R-:W-:Y:S01]  /*fbe0*/  UIADD3 UR10, UR4, 0x80, URZ ;  /* 0x00000080040a7890 */ /* 0x000fe2000fffe03f */
[----:B0-----:R-:W-:Y:S01]  /*fbf0*/  FADD.FTZ R3, R3, R2 ;  /* 0x0000000203037221 */ /* 0x001fe20000010000 */
[----:B------:R-:W-:Y:S01]  /*fc00*/  UMOV UR11, 0x40000040 ;  /* 0x40000040000b7882 */ /* 0x000fe20000000000 */
[----:B------:R-:W-:Y:S02]  /*fc10*/  IMAD.MOV.U32 R2, RZ, RZ, RZ ;  /* 0x000000ffff027224 */ /* 0x000fe400078e00ff */
[----:B-1----:R-:W-:Y:S01]  /*fc20*/  FADD.FTZ R5, R5, R0 ;  /* 0x0000000005057221 */ /* 0x002fe20000010000 */
[----:B------:R-:W0:Y:S01]  /*fc30*/  SHFL.BFLY PT, R4, R3, 0x1, 0x1f ;  /* 0x0c201f0003047f89 */ /* 0x000e2200000e0000 */
[----:B------:R-:W-:-:S03]  /*fc40*/  IMAD.MOV.U32 R0, RZ, RZ, -0x800000 ;  /* 0xff800000ff007424 */ /* 0x000fc600078e00ff */
[----:B------:R-:W1:Y:S01]  /*fc50*/  SHFL.BFLY PT, R8, R5, 0x1, 0x1f ;  /* 0x0c201f0005087f89 */ /* 0x000e6200000e0000 */
[----:B0-----:R-:W-:Y:S01]  /*fc60*/  FADD.FTZ R11, R3, R4 ;  /* 0x00000004030b7221 */ /* 0x001fe20000010000 */
[----:B------:R-:W-:Y:S02]  /*fc70*/  IMAD.U32 R3, RZ, RZ, UR6 ;  /* 0x00000006ff037e24 */ /* 0x000fe4000f8e00ff */
[----:B-1----:R-:W-:Y:S02]  /*fc80*/  FADD.FTZ R12, R5, R8 ;  /* 0x00000008050c7221 */ /* 0x002fe40000010000 */
[----:B------:R-:W-:Y:S01]  /*fc90*/  FSETP.NE.FTZ.AND P1, PT, R11, RZ, PT ;  /* 0x000000ff0b00720b */ /* 0x000fe20003f35000 */
[----:B------:R-:W-:Y:S02]  /*fca0*/  IMAD.MOV.U32 R8, RZ, RZ, RZ ;  /* 0x000000ffff087224 */ /* 0x000fe400078e00ff */
[----:B------:R-:W-:Y:S01]  /*fcb0*/  IMAD.U32 R5, RZ, RZ, UR6 ;  /* 0x00000006ff057e24 */ /* 0x000fe2000f8e00ff */
        /* <DEDUP_REMOVED lines=48> */
.L_x_1411:
[----:B------:R-:W-:Y:S01]  /*ffc0*/  R2UR UR6, R199 ;  /* 0x00000000c70672ca */ /* 0x000fe200000e0000 */
        /* <DEDUP_REMOVED lines=12> */
[----:B------:R-:W-:Y:S01]  /*10090*/  UIADD3 UR6, UR6, 0x1, URZ ;  /* 0x0000000106067890 */ /* 0x000fe2000fffe03f */
        /* <DEDUP_REMOVED lines=25> */
[----:B------:R-:W-:Y:S01]  /*10230*/  USEL UR4, URZ, 0x1, UP0 ;  /* 0x000000013f047887 */ /* 0x000fe20008000000 */
[----:B------:R-:W-:Y:S01]  /*10240*/  PLOP3.LUT P0, PT, PT, PT, PT, 0x8, 0x0 ;  /* 0x000000000000781c */ /* 0x000fe20003f0e170 */
[-C--:B------:R-:W-:Y:S01]  /*10250*/  FMUL.FTZ R2, R90, R8.reuse ;  /* 0x000000085a027220 */ /* 0x080fe20000410000 */
[----:B------:R-:W-:Y:S01]  /*10260*/  FMUL.FTZ R3, R91, R8 ;  /* 0x000000085b037220 */ /* 0x000fe20000410000 */
[----:B------:R-:W-:-:S02]  /*10270*/  IMAD.U32 R199, RZ, RZ, UR6 ;  /* 0x00000006ffc77e24 */ /* 0x000fc4000f8e00ff */
        /* <DEDUP_REMOVED lines=30> */
[----:B------:R-:W-:-:S02]  /*10460*/  USEL UR38, UR38, URZ, UP0 ;  /* 0x0000003f26267287 */ /* 0x000fc40008000000 */
[----:B------:R-:W-:-:S12]  /*10470*/  ULOP3.LUT UR39, UR39, UR4, URZ, 0x3c, !UPT ;  /* 0x0000000427277292 */ /* 0x000fd8000f8e3c3f */
.L_x_1333:
[----:B------:R-:W0:Y:S01]  /*10480*/  S2R R4, SR_CgaCtaId ;  /* 0x0000000000047919 */ /* 0x000e220000008800 */
[----:B------:R-:W-:Y:S01]  /*10490*/  MOV R21, 0x400 ;  /* 0x0000040000157802 */ /* 0x000fe20000000f00 */
[----:B------:R-:W-:Y:S01]  /*104a0*/  BSSY B0, `(.L_x_1412) ;  /* 0x00002e8000007945 */ /* 0x000fe20003800000 */
[----:B------:R-:W-:Y:S02]  /*104b0*/  BAR.SYNC.DEFER_BLOCKING 0x5, 0x180 ;  /* 0x0146000000007b1d */ /* 0x000fe40000010000 */
[----:B0-----:R-:W-:-:S05]  /*104c0*/  LEA R21, R4, R21, 0x18 ;  /* 0x0000001504157211 */ /* 0x001fca00078ec0ff */
[----:B------:R-:W0:Y:S02]  /*104d0*/  LDS.128 R4, [R21+0x288d0] ;  /* 0x0288d00015047984 */ /* 0x000e240000000c00 */
[----:B0-----:R-:W-:Y:S02]  /*104e0*/  R2UR UR6, R5 ;  /* 0x00000000050672ca */ /* 0x001fe400000e0000 */
[----:B------:R-:W-:Y:S02]  /*104f0*/  R2UR UR5, R6 ;  /* 0x00000000060572ca */ /* 0x000fe400000e0000 */
[----:B------:R-:W-:Y:S01]  /*10500*/  R2UR UR7, R7 ;  /* 0x00000000070772ca */ /* 0x000fe200000e0000 */
[----:B------:R-:W-:Y:S06]  /*10510*/  BAR.ARV 0x4, 0x180 ;  /* 0x0106000000007b1d */ /* 0x000fec0000002000 */
[----:B------:R-:W-:Y:S08]  /*10520*/  @P0 BRA `(.L_x_1413) ;  /* 0x0000002000640947 */ /* 0x000ff00003800000 */
[----:B------:R-:W0:Y:S01]  /*10530*/  S2R R4, SR_SWINHI ;  /* 0x0000000000047919 */ /* 0x000e220000002f00 */
[----:B------:R-:W-:Y:S01]  /*10540*/  ULDC.64 UR10, c[0x0][0xc00] ;  /* 0x00030000000a7ab9 */ /* 0x000fe20000000a00 */
[----:B------:R-:W-:Y:S01]  /*10550*/  ULDC.64 UR8, c[0x0][0xc00] ;  /* 0x0003000000087ab9 */ /* 0x000fe20000000a00 */
[----:B------:R-:W1:Y:S01]  /*10560*/  LDC R45, c[0x0][0xbe8] ;  /* 0x0002fa00ff2d7b82 */ /* 0x000e620000000800 */
[----:B------:R-:W-:Y:S01]  /*10570*/  UIMAD.WIDE UR8, UR58, 0x4, UR8 ;  /* 0x000000043a0878a5 */ /* 0x000fe2000f8e0208 */
[----:B------:R-:W-:Y:S02]  /*10580*/  MOV R32, R21 ;  /* 0x0000001500207202 */ /* 0x000fe40000000f00 */
[----:B0-----:R-:W-:-:S03]  /*10590*/  MOV R33, R4 ;  /* 0x0000000400217202 */ /* 0x001fc60000000f00 */
[----:B------:R-:W-:-:S03]  /*105a0*/  IMAD.WIDE R4, R219, 0x2, R32 ;  /* 0x00000002db047825 */ /* 0x000fc600078e0220 */
[C---:B------:R-:W-:Y:S02]  /*105b0*/  LOP3.LUT R7, R4.reuse, 0x380, RZ, 0xc0, !PT ;  /* 0x0000038004077812 */ /* 0x040fe400078ec0ff */
[C---:B------:R-:W-:Y:S02]  /*105c0*/  IADD3 R8, P5, R4.reuse, 0x40, RZ ;  /* 0x0000004004087810 */ /* 0x040fe40007fbe0ff */
[----:B------:R-:W-:Y:S02]  /*105d0*/  SHF.R.U64 R7, R7, 0x3, RZ ;  /* 0x0000000307077819 */ /* 0x000fe400000012ff */
[C---:B------:R-:W-:Y:S01]  /*105e0*/  IADD3 R31, P6, R4.reuse, 0x20, RZ ;  /* 0x00000020041f7810 */ /* 0x040fe20007fde0ff */
[--C-:B------:R-:W-:Y:S01]  /*105f0*/  IMAD.X R27, RZ, RZ, R5.reuse, P5 ;  /* 0x000000ffff1b7224 */ /* 0x100fe200028e0605 */
[C---:B------:R-:W-:Y:S02]  /*10600*/  IADD3 R35, P4, R4.reuse, 0x60, RZ ;  /* 0x0000006004237810 */ /* 0x040fe40007f9e0ff */
[C---:B------:R-:W-:Y:S01]  /*10610*/  IADD3 R37, P3, R4.reuse, 0x4000, RZ ;  /* 0x0000400004257810 */ /* 0x040fe20007f7e0ff */
[--C-:B------:R-:W-:Y:S01]  /*10620*/  IMAD.X R29, RZ, RZ, R5.reuse, P6 ;  /* 0x000000ffff1d7224 */ /* 0x100fe200030e0605 */
[C---:B------:R-:W-:Y:S01]  /*10630*/  IADD3 R39, P2, R4.reuse, 0x4020, RZ ;  /* 0x0000402004277810 */ /* 0x040fe20007f5e0ff */
[--C-:B------:R-:W-:Y:S01]  /*10640*/  IMAD.X R25, RZ, RZ, R5.reuse, P4 ;  /* 0x000000ffff197224 */ /* 0x100fe200020e0605 */
[C---:B------:R-:W-:Y:S01]  /*10650*/  IADD3 R41, P1, R4.reuse, 0x4040, RZ ;  /* 0x0000404004297810 */ /* 0x040fe20007f3e0ff */
[--C-:B------:R-:W-:Y:S01]  /*10660*/  IMAD.X R15, RZ, RZ, R5.reuse, P3 ;  /* 0x000000ffff0f7224 */ /* 0x100fe200018e0605 */
[----:B------:R-:W-:Y:S01]  /*10670*/  IADD3 R34, P0, R4, 0x4060, RZ ;  /* 0x0000406004227810 */ /* 0x000fe20007f1e0ff */
[--C-:B------:R-:W-:Y:S01]  /*10680*/  IMAD.X R13, RZ, RZ, R5.reuse, P2 ;  /* 0x000000ffff0d7224 */ /* 0x100fe200010e0605 */
[----:B------:R-:W-:Y:S01]  /*10690*/  LOP3.LUT R4, R7, R4, RZ, 0x3c, !PT ;  /* 0x0000000407047212 */ /* 0x000fe200078e3cff */
[--C-:B------:R-:W-:Y:S01]  /*106a0*/  IMAD.X R11, RZ, RZ, R5.reuse, P1 ;  /* 0x000000ffff0b7224 */ /* 0x100fe200008e0605 */
[----:B------:R-:W-:Y:S01]  /*106b0*/  LOP3.LUT R7, R8, 0x380, RZ, 0xc0, !PT ;  /* 0x0000038008077812 */ /* 0x000fe200078ec0ff */
[----:B------:R-:W-:Y:S01]  /*106c0*/  IMAD.X R9, RZ, RZ, R5, P0 ;  /* 0x000000ffff097224 */ /* 0x000fe200000e0605 */
[----:B------:R-:W-:-:S02]  /*106d0*/  LOP3.LUT R6, R31, 0x380, RZ, 0xc0, !PT ;  /* 0x000003801f067812 */ /* 0x000fc400078ec0ff */
[----:B------:R-:W-:Y:S02]  /*106e0*/  SHF.R.U64 R7, R7, 0x3, RZ ;  /* 0x0000000307077819 */ /* 0x000fe400000012ff */
[----:B------:R-:W-:Y:S02]  /*106f0*/  LOP3.LUT R10, R35, 0x380, RZ, 0xc0, !PT ;  /* 0x00000380230a7812 */ /* 0x000fe400078ec0ff */
[----:B------:R-:W-:Y:S02]  /*10700*/  LOP3.LUT R12, R37, 0x380, RZ, 0xc0, !PT ;  /* 0x00000380250c7812 */ /* 0x000fe400078ec0ff */
[----:B------:R-:W-:Y:S02]  /*10710*/  LOP3.LUT R26, R7, R8, RZ, 0x3c, !PT ;  /* 0x00000008071a7212 */ /* 0x000fe400078e3cff */
[----:B------:R-:W-:Y:S02]  /*10720*/  SHF.R.U64 R6, R6, 0x3, RZ ;  /* 0x0000000306067819 */ /* 0x000fe400000012ff */
[----:B------:R-:W-:-:S02]  /*10730*/  SHF.R.U64 R10, R10, 0x3, RZ ;  /* 0x000000030a0a7819 */ /* 0x000fc400000012ff */
[----:B------:R-:W-:Y:S02]  /*10740*/  LOP3.LUT R8, R39, 0x380, RZ, 0xc0, !PT ;  /* 0x0000038027087812 */ /* 0x000fe400078ec0ff */
[----:B------:R-:W-:Y:S02]  /*10750*/  SHF.R.U64 R12, R12, 0x3, RZ ;  /* 0x000000030c0c7819 */ /* 0x000fe400000012ff */
[----:B------:R-:W-:Y:S02]  /*10760*/  LOP3.LUT R28, R6, R31, RZ, 0x3c, !PT ;  /* 0x0000001f061c7212 */ /* 0x000fe400078e3cff */
[----:B------:R-:W-:Y:S02]  /*10770*/  LOP3.LUT R24, R10, R35, RZ, 0x3c, !PT ;  /* 0x000000230a187212 */ /* 0x000fe400078e3cff */
[----:B------:R-:W-:Y:S02]  /*10780*/  SHF.R.U64 R8, R8, 0x3, RZ ;  /* 0x0000000308087819 */ /* 0x000fe400000012ff */
[----:B------:R-:W-:-:S02]  /*10790*/  LOP3.LUT R10, R41, 0x380, RZ, 0xc0, !PT ;  /* 0x00000380290a7812 */ /* 0x000fc400078ec0ff */
[----:B------:R-:W-:Y:S02]  /*107a0*/  LOP3.LUT R31, R34, 0x380, RZ, 0xc0, !PT ;  /* 0x00000380221f7812 */ /* 0x000fe400078ec0ff */
[----:B------:R-:W-:Y:S02]  /*107b0*/  LOP3.LUT R14, R12, R37, RZ, 0x3c, !PT ;  /* 0x000000250c0e7212 */ /* 0x000fe400078e3cff */
[----:B------:R-:W-:Y:S02]  /*107c0*/  LOP3.LUT R12, R8, R39, RZ, 0x3c, !PT ;  /* 0x00000027080c7212 */ /* 0x000fe400078e3cff */
[----:B------:R-:W-:Y:S02]  /*107d0*/  MOV R30, R4 ;  /* 0x00000004001e7202 */ /* 0x000fe40000000f00 */
[----:B------:R-:W-:Y:S02]  /*107e0*/  SHF.R.U64 R10, R10, 0x3, RZ ;  /* 0x000000030a0a7819 */ /* 0x000fe400000012ff */
[----:B------:R-:W-:-:S02]  /*107f0*/  SHF.R.U64 R31, R31, 0x3, RZ ;  /* 0x000000031f1f7819 */ /* 0x000fc400000012ff */
[----:B------:R-:W-:Y:S02]  /*10800*/  F2FP.BF16.F32.PACK_AB R4, R89, R88 ;  /* 0x000000585904723e */ /* 0x000fe400000010ff */
[----:B------:R-:W-:Y:S02]  /*10810*/  F2FP.BF16.F32.PACK_AB R5, R3, R2 ;  /* 0x000000020305723e */ /* 0x000fe400000010ff */
[----:B------:R-:W-:Y:S02]  /*10820*/  F2FP.BF16.F32.PACK_AB R6, R93, R92 ;  /* 0x0000005c5d06723e */ /* 0x000fe400000010ff */
[----:B------:R-:W-:Y:S01]  /*10830*/  F2FP.BF16.F32.PACK_AB R7, R95, R94 ;  /* 0x0000005e5f07723e */ /* 0x000fe200000010ff */
[----:B------:R-:W-:Y:S01]  /*10840*/  BAR.SYNC.DEFER_BLOCKING 0x1, 0x100 ;  /* 0x0044000000007b1d */ /* 0x000fe20000010000 */
[----:B------:R-:W-:Y:S02]  /*10850*/  MOV R37, R14 ;  /* 0x0000000e00257202 */ /* 0x000fe40000000f00 */
[----:B------:R-:W-:-:S02]  /*10860*/  MOV R36, R12 ;  /* 0x0000000c00247202 */ /* 0x000fc40000000f00 */
[----:B------:R-:W-:Y:S02]  /*10870*/  LOP3.LUT R10, R10, R41, RZ, 0x3c, !PT ;  /* 0x000000290a0a7212 */ /* 0x000fe400078e3cff */
[----:B------:R-:W-:Y:S02]  /*10880*/  LOP3.LUT R8, R31, R34, RZ, 0x3c, !PT ;  /* 0x000000221f087212 */ /* 0x000fe400078e3cff */
[----:B------:R-:W-:Y:S02]  /*10890*/  MOV R40, R28 ;  /* 0x0000001c00287202 */ /* 0x000fe40000000f00 */
[----:B------:R-:W-:Y:S02]  /*108a0*/  MOV R39, R26 ;  /* 0x0000001a00277202 */ /* 0x000fe40000000f00 */
[----:B------:R-:W-:Y:S02]  /*108b0*/  MOV R38, R24 ;  /* 0x0000001800267202 */ /* 0x000fe40000000f00 */
[----:B------:R-:W-:-:S02]  /*108c0*/  F2FP.BF16.F32.PACK_AB R12, R97, R96 ;  /* 0x00000060610c723e */ /* 0x000fc400000010ff */
[----:B------:R-:W-:Y:S02]  /*108d0*/  F2FP.BF16.F32.PACK_AB R13, R99, R98 ;  /* 0x00000062630d723e */ /* 0x000fe400000010ff */
[----:B------:R-:W-:Y:S02]  /*108e0*/  F2FP.BF16.F32.PACK_AB R14, R101, R100 ;  /* 0x00000064650e723e */ /* 0x000fe400000010ff */
[----:B------:R-:W-:Y:S02]  /*108f0*/  F2FP.BF16.F32.PACK_AB R15, R103, R102 ;  /* 0x00000066670f723e */ /* 0x000fe400000010ff */
[----:B------:R-:W-:Y:S01]  /*10900*/  F2FP.BF16.F32.PACK_AB R24, R105, R104 ;  /* 0x000000686918723e */ /* 0x000fe200000010ff */
[----:B------:R0:W-:Y:S01]  /*10910*/  STSM.16.M88.4 [R30], R4 ;  /* 0x000000041e007844 */ /* 0x0001e20000000200 */
[----:B------:R-:W-:Y:S02]  /*10920*/  F2FP.BF16.F32.PACK_AB R25, R107, R106 ;  /* 0x0000006a6b19723e */ /* 0x000fe400000010ff */
[----:B------:R-:W-:Y:S01]  /*10930*/  F2FP.BF16.F32.PACK_AB R26, R109, R108 ;  /* 0x0000006c6d1a723e */ /* 0x000fe200000010ff */
[----:B------:R2:W-:Y:S01]  /*10940*/  STSM.16.M88.4 [R40], R12 ;  /* 0x0000000c28007844 */ /* 0x0005e20000000200 */
[----:B------:R-:W-:-:S02]  /*10950*/  F2FP.BF16.F32.PACK_AB R27, R111, R110 ;  /* 0x0000006e6f1b723e */ /* 0x000fc400000010ff */
[----:B------:R-:W-:Y:S02]  /*10960*/  F2FP.BF16.F32.PACK_AB R28, R113, R112 ;  /* 0x00000070711c723e */ /* 0x000fe400000010ff */
[----:B------:R-:W-:Y:S01]  /*10970*/  F2FP.BF16.F32.PACK_AB R29, R115, R114 ;  /* 0x00000072731d723e */ /* 0x000fe200000010ff */
[----:B------:R-:W-:Y:S01]  /*10980*/  STSM.16.M88.4 [R39], R24 ;  /* 0x0000001827007844 */ /* 0x000fe20000000200 */
[----:B------:R-:W-:Y:S02]  /*10990*/  F2FP.BF16.F32.PACK_AB R31, R119, R118 ;  /* 0x00000076771f723e */ /* 0x000fe400000010ff */
[----:B------:R-:W-:Y:S02]  /*109a0*/  MOV R35, R10 ;  /* 0x0000000a00237202 */ /* 0x000fe40000000f00 */
[----:B------:R-:W-:Y:S02]  /*109b0*/  MOV R34, R8 ;  /* 0x0000000800227202 */ /* 0x000fe40000000f00 */
[----:B0-----:R-:W-:-:S02]  /*109c0*/  F2FP.BF16.F32.PACK_AB R30, R117, R116 ;  /* 0x00000074751e723e */ /* 0x001fc400000010ff */
[----:B------:R-:W-:Y:S02]  /*109d0*/  F2FP.BF16.F32.PACK_AB R4, R121, R120 ;  /* 0x000000787904723e */ /* 0x000fe400000010ff */
[----:B------:R-:W-:Y:S01]  /*109e0*/  F2FP.BF16.F32.PACK_AB R5, R123, R122 ;  /* 0x0000007a7b05723e */ /* 0x000fe200000010ff */
[----:B------:R0:W-:Y:S01]  /*109f0*/  STSM.16.M88.4 [R38], R28 ;  /* 0x0000001c26007844 */ /* 0x0001e20000000200 */
[----:B------:R-:W-:Y:S02]  /*10a00*/  F2FP.BF16.F32.PACK_AB R6, R125, R124 ;  /* 0x0000007c7d06723e */ /* 0x000fe400000010ff */
[----:B------:R-:W-:Y:S02]  /*10a10*/  F2FP.BF16.F32.PACK_AB R7, R127, R126 ;  /* 0x0000007e7f07723e */ /* 0x000fe400000010ff */
[----:B------:R-:W-:Y:S02]  /*10a20*/  F2FP.BF16.F32.PACK_AB R8, R129, R128 ;  /* 0x000000808108723e */ /* 0x000fe400000010ff */
[----:B------:R-:W-:Y:S01]  /*10a30*/  F2FP.BF16.F32.PACK_AB R9, R131, R130 ;  /* 0x000000828309723e */ /* 0x000fe200000010ff */
[----:B------:R3:W-:Y:S01]  /*10a40*/  STSM.16.M88.4 [R37], R4 ;  /* 0x0000000425007844 */ /* 0x0007e20000000200 */
[----:B------:R-:W-:-:S02]  /*10a50*/  F2FP.BF16.F32.PACK_AB R10, R133, R132 ;  /* 0x00000084850a723e */ /* 0x000fc400000010ff */
[----:B------:R-:W-:Y:S02]  /*10a60*/  F2FP.BF16.F32.PACK_AB R11, R135, R134 ;  /* 0x00000086870b723e */ /* 0x000fe400000010ff */
[----:B--2---:R-:W-:Y:S02]  /*10a70*/  F2FP.BF16.F32.PACK_AB R12, R137, R136 ;  /* 0x00000088890c723e */ /* 0x004fe400000010ff */
[----:B------:R-:W-:Y:S01]  /*10a80*/  F2FP.BF16.F32.PACK_AB R13, R139, R138 ;  /* 0x0000008a8b0d723e */ /* 0x000fe200000010ff */
[----:B------:R2:W-:Y:S01]  /*10a90*/  STSM.16.M88.4 [R36], R8 ;  /* 0x0000000824007844 */ /* 0x0005e20000000200 */
[----:B------:R-:W-:Y:S01]  /*10aa0*/  F2FP.BF16.F32.PACK_AB R14, R141, R140 ;  /* 0x0000008c8d0e723e */ /* 0x000fe200000010ff */
[----:B0-----:R-:W-:Y:S01]  /*10ab0*/  IMAD.U32 R28, RZ, RZ, UR8 ;  /* 0x00000008ff1c7e24 */ /* 0x001fe2000f8e00ff */
[----:B------:R-:W-:Y:S01]  /*10ac0*/  F2FP.BF16.F32.PACK_AB R15, R143, R142 ;  /* 0x0000008e8f0f723e */ /* 0x000fe200000010ff */
[----:B------:R-:W-:Y:S01]  /*10ad0*/  IMAD.U32 R29, RZ, RZ, UR9 ;  /* 0x00000009ff1d7e24 */ /* 0x000fe2000f8e00ff */
[----:B------:R-:W-:Y:S01]  /*10ae0*/  F2FP.BF16.F32.PACK_AB R24, R145, R144 ;  /* 0x000000909118723e */ /* 0x000fe200000010ff */
[----:B------:R-:W-:Y:S01]  /*10af0*/  ULDC.64 UR8, c[0x0][0xc08] ;  /* 0x0003020000087ab9 */ /* 0x000fe20000000a00 */
[----:B------:R-:W-:Y:S01]  /*10b00*/  F2FP.BF16.F32.PACK_AB R25, R147, R146 ;  /* 0x000000929319723e */ /* 0x000fe200000010ff */
[----:B------:R0:W-:Y:S01]  /*10b10*/  STSM.16.M88.4 [R35], R12 ;  /* 0x0000000c23007844 */ /* 0x0001e20000000200 */
[----:B------:R-:W-:-:S02]  /*10b20*/  F2FP.BF16.F32.PACK_AB R26, R149, R148 ;  /* 0x00000094951a723e */ /* 0x000fc400000010ff */
[----:B------:R-:W-:Y:S02]  /*10b30*/  F2FP.BF16.F32.PACK_AB R27, R151, R150 ;  /* 0x00000096971b723e */ /* 0x000fe400000010ff */
[----:B------:R-:W-:-:S03]  /*10b40*/  ISETP.NE.U32.AND P0, PT, RZ, UR10, PT ;  /* 0x0000000aff007c0c */ /* 0x000fc6000bf05070 */
[----:B------:R4:W-:Y:S01]  /*10b50*/  STSM.16.M88.4 [R34], R24 ;  /* 0x0000001822007844 */ /* 0x0009e20000000200 */
[----:B------:R-:W-:Y:S01]  /*10b60*/  BAR.SYNC.DEFER_BLOCKING 0x1, 0x100 ;  /* 0x0044000000007b1d */ /* 0x000fe20000010000 */
[----:B------:R-:W-:-:S13]  /*10b70*/  ISETP.NE.AND.EX P0, PT, RZ, UR11, PT, P0 ;  /* 0x0000000bff007c0c */ /* 0x000fda000bf05300 */
[----:B------:R-:W4:Y:S01]  /*10b80*/  @P0 LDG.E R30, desc[UR36][R28.64] ;  /* 0x000000241c1e0981 */ /* 0x000f22000c1e1900 */
[----:B------:R-:W-:Y:S01]  /*10b90*/  UISETP.NE.U32.AND UP0, UPT, UR8, URZ, UPT ;  /* 0x0000003f0800728c */ /* 0x000fe2000bf05070 */
[----:B-1----:R-:W-:Y:S01]  /*10ba0*/  ISETP.NE.AND P1, PT, R45, 0x1, PT ;  /* 0x000000012d00780c */ /* 0x002fe20003f25270 */
[----:B------:R-:W-:Y:S02]  /*10bb0*/  ULDC UR4, c[0x0][0xa88] ;  /* 0x0002a20000047ab9 */ /* 0x000fe40000000800 */
[----:B------:R-:W-:Y:S01]  /*10bc0*/  UISETP.NE.AND.EX UP0, UPT, UR9, URZ, UPT, UP0 ;  /* 0x0000003f0900728c */ /* 0x000fe2000bf05300 */
[----:B------:R-:W-:Y:S01]  /*10bd0*/  IMAD.U32 R44, RZ, RZ, UR4 ;  /* 0x00000004ff2c7e24 */ /* 0x000fe2000f8e00ff */
[----:B------:R-:W-:-:S04]  /*10be0*/  ULDC UR4, c[0x0][0xad4] ;  /* 0x0002b50000047ab9 */ /* 0x000fc80000000800 */
[----:B------:R-:W-:-:S04]  /*10bf0*/  PLOP3.LUT P4, PT, PT, PT, UP0, 0x80, 0x0 ;  /* 0x000000000000781c */ /* 0x000fc80003f8f008 */
[----:B---3--:R-:W1:Y:S01]  /*10c00*/  @P1 LDC R6, c[0x0][0xbec] ;  /* 0x0002fb00ff061b82 */ /* 0x008e620000000800 */
[----:B------:R-:W-:Y:S02]  /*10c10*/  @UP0 ULDC.64 UR8, c[0x0][0xc08] ;  /* 0x0003020000080ab9 */ /* 0x000fe40000000a00 */
[----:B------:R-:W-:Y:S02]  /*10c20*/  @UP0 UIMAD.WIDE UR8, UR58, 0x4, UR8 ;  /* 0x000000043a0808a5 */ /* 0x000fe4000f8e0208 */
[----:B------:R-:W-:-:S03]  /*10c30*/  UISETP.NE.AND UP0, UPT, UR55, URZ, UPT ;  /* 0x0000003f3700728c */ /* 0x000fc6000bf05270 */
[----:B--2---:R-:W2:Y:S01]  /*10c40*/  @P1 LDC R9, c[0x0][0xbf0] ;  /* 0x0002fc00ff091b82 */ /* 0x004ea20000000800 */
[----:B------:R-:W-:Y:S01]  /*10c50*/  USEL UR4, UR55, UR4, UP0 ;  /* 0x0000000437047287 */ /* 0x000fe20008000000 */
[----:B------:R-:W-:Y:S01]  /*10c60*/  IMAD.U32 R4, RZ, RZ, UR8 ;  /* 0x00000008ff047e24 */ /* 0x000fe2000f8e00ff */
[----:B------:R-:W-:Y:S01]  /*10c70*/  UMOV UR19, 0x9b8 ;  /* 0x000009b800137882 */ /* 0x000fe20000000000 */
[----:B------:R-:W-:Y:S01]  /*10c80*/  IMAD.U32 R5, RZ, RZ, UR9 ;  /* 0x00000009ff057e24 */ /* 0x000fe2000f8e00ff */
[----:B------:R-:W-:Y:S02]  /*10c90*/  UISETP.GT.AND UP1, UPT, UR4, 0x1, UPT ;  /* 0x000000010400788c */ /* 0x000fe4000bf24270 */
[----:B------:R-:W-:Y:S02]  /*10ca0*/  UISETP.NE.U32.AND UP0, UPT, UR10, URZ, UPT ;  /* 0x0000003f0a00728c */ /* 0x000fe4000bf05070 */
[----:B------:R-:W-:Y:S01]  /*10cb0*/  USEL UR19, UR19, 0x978, UP1 ;  /* 0x0000097813137887 */ /* 0x000fe20008800000 */
[----:B0-----:R-:W-:Y:S01]  /*10cc0*/  VIADD R13, R17, UR47 ;  /* 0x0000002f110d7c36 */ /* 0x001fe20008000000 */
[----:B------:R-:W-:Y:S01]  /*10cd0*/  UISETP.NE.AND.EX UP0, UPT, UR11, URZ, UPT, UP0 ;  /* 0x0000003f0b00728c */ /* 0x000fe2000bf05300 */
[----:B------:R1:W5:Y:S01]  /*10ce0*/  @P4 LDG.E R44, desc[UR36][R4.64] ;  /* 0x00000024042c4981 */ /* 0x000362000c1e1900 */
[----:B------:R-:W-:Y:S01]  /*10cf0*/  UMOV UR4, URZ ;  /* 0x0000003f00047c82 */ /* 0x000fe20008000000 */
[----:B------:R-:W-:Y:S01]  /*10d00*/  USHF.R.S32.HI UR10, URZ, 0x1f, UR58 ;  /* 0x0000001f3f0a7899 */ /* 0x000fe2000801143a */
[----:B------:R-:W-:Y:S01]  /*10d10*/  IMAD.MOV.U32 R7, RZ, RZ, R13 ;  /* 0x000000ffff077224 */ /* 0x000fe200078e000d */
[----:B------:R-:W-:-:S02]  /*10d20*/  USEL UR8, UR58, URZ, !UP0 ;  /* 0x0000003f3a087287 */ /* 0x000fc4000c000000 */
[----:B------:R-:W-:Y:S02]  /*10d30*/  USEL UR9, UR57, URZ, UP1 ;  /* 0x0000003f39097287 */ /* 0x000fe40008800000 */
[----:B------:R-:W-:Y:S01]  /*10d40*/  USEL UR18, UR10, URZ, !UP0 ;  /* 0x0000003f0a127287 */ /* 0x000fe2000c000000 */
[----:B------:R-:W-:Y:S02]  /*10d50*/  ULDC.64 UR12, c[0x0][UR19+0x220] ;  /* 0x00008800130c7abb */ /* 0x000fe40008000a00 */
[----:B------:R-:W-:Y:S01]  /*10d60*/  ULDC.64 UR10, c[0x0][UR19+0x218] ;  /* 0x00008600130a7abb */ /* 0x000fe20008000a00 */
[----:B-1----:R-:W-:Y:S01]  /*10d70*/  @P1 IMAD.HI.U32 R4, R13, R6, RZ ;  /* 0x000000060d041227 */ /* 0x002fe200078e00ff */
[----:B------:R-:W-:Y:S01]  /*10d80*/  ULDC.64 UR14, c[0x0][UR19+0x228] ;  /* 0x00008a00130e7abb */ /* 0x000fe20008000a00 */
[----:B------:R-:W-:Y:S02]  /*10d90*/  UIMAD UR13, UR13, UR8, URZ ;  /* 0x000000080d0d72a4 */ /* 0x000fe4000f8e023f */
[----:B------:R-:W-:Y:S01]  /*10da0*/  UIMAD.WIDE.U32 UR16, UR10, UR56, URZ ;  /* 0x000000380a1072a5 */ /* 0x000fe2000f8e003f */
[----:B--2---:R-:W-:Y:S01]  /*10db0*/  @P1 SHF.R.U32.HI R7, RZ, R9, R4 ;  /* 0x00000009ff071219 */ /* 0x004fe20000011604 */
[----:B------:R-:W-:-:S02]  /*10dc0*/  UIMAD UR20, UR11, UR56, URZ ;  /* 0x000000380b1472a4 */ /* 0x000fc4000f8e023f */
[----:B------:R-:W-:Y:S02]  /*10dd0*/  UIMAD.WIDE.U32 UR10, UR12, UR8, URZ ;  /* 0x000000080c0a72a5 */ /* 0x000fe4000f8e003f */
[----:B------:R-:W-:Y:S01]  /*10de0*/  UIMAD.WIDE.U32 UR22, UR14, UR9, URZ ;  /* 0x000000090e1672a5 */ /* 0x000fe2000f8e003f */
[----:B------:R-:W-:Y:S01]  /*10df0*/  IMAD.MOV R6, RZ, RZ, -R7 ;  /* 0x000000ffff067224 */ /* 0x000fe200078e0a07 */
[----:B------:R-:W-:Y:S02]  /*10e00*/  UIMAD UR9, UR15, UR9, URZ ;  /* 0x000000090f0972a4 */ /* 0x000fe4000f8e023f */
[----:B------:R-:W-:Y:S01]  /*10e10*/  UIMAD UR13, UR12, UR18, UR13 ;  /* 0x000000120c0d72a4 */ /* 0x000fe2000f8e020d */
[----:B------:R-:W-:Y:S01]  /*10e20*/  IMAD R9, R45, R6, R13 ;  /* 0x000000062d097224 */ /* 0x000fe200078e020d */
[----:B------:R-:W-:Y:S01]  /*10e30*/  UIADD3 UR20, UR17, UR20, URZ ;  /* 0x0000001411147290 */ /* 0x000fe2000fffe03f */
[----:B------:R-:W-:Y:S02]  /*10e40*/  IMAD.U32 R4, RZ, RZ, UR22 ;  /* 0x00000016ff047e24 */ /* 0x000fe4000f8e00ff */
[----:B------:R-:W-:Y:S01]  /*10e50*/  IMAD.U32 R5, RZ, RZ, UR23 ;  /* 0x00000017ff057e24 */ /* 0x000fe2000f8e00ff */
[----:B------:R-:W-:-:S02]  /*10e60*/  SHF.R.S32.HI R5, RZ, 0x1f, R7 ;  /* 0x0000001fff057819 */ /* 0x000fc40000011407 */
[----:B------:R-:W-:Y:S02]  /*10e70*/  SHF.R.S32.HI R6, RZ, 0x1f, R9 ;  /* 0x0000001fff067819 */ /* 0x000fe40000011409 */
[----:B----4-:R-:W-:-:S13]  /*10e80*/  @P0 R2UR UR4, R30 ;  /* 0x000000001e0402ca */ /* 0x010fda00000e0000 */
[----:B------:R-:W-:Y:S02]  /*10e90*/  UIADD3 UR16, UP0, UP2, UR10, UR16, UR4 ;  /* 0x000000100a107290 */ /* 0x000fe4000fa1e004 */
[----:B------:R-:W-:Y:S02]  /*10ea0*/  UIADD3 UR10, UR23, UR9, URZ ;  /* 0x00000009170a7290 */ /* 0x000fe4000fffe03f */
[----:B------:R-:W-:Y:S02]  /*10eb0*/  UIADD3 UR9, UR11, UR13, URZ ;  /* 0x0000000d0b097290 */ /* 0x000fe4000fffe03f */
[----:B------:R-:W-:Y:S01]  /*10ec0*/  USHF.R.S32.HI UR14, URZ, 0x1f, UR4 ;  /* 0x0000001f3f0e7899 */ /* 0x000fe20008011404 */
[----:B------:R-:W-:Y:S01]  /*10ed0*/  IADD3 R4, P2, P3, R7, UR16, R4 ;  /* 0x0000001007047c10 */ /* 0x000fe2000fb5e004 */
[----:B------:R-:W-:Y:S01]  /*10ee0*/  IMAD.U32 R8, RZ, RZ, UR10 ;  /* 0x0000000aff087e24 */ /* 0x000fe2000f8e00ff */
[----:B------:R-:W-:Y:S01]  /*10ef0*/  ULDC.64 UR10, c[0x0][UR19+0x210] ;  /* 0x00008400130a7abb */ /* 0x000fe20008000a00 */
[----:B------:R-:W-:Y:S01]  /*10f00*/  UIADD3.X UR9, UR9, UR20, UR14, UP0, UP2 ;  /* 0x0000001409097290 */ /* 0x000fe200087e440e */
[----:B------:R-:W-:Y:S01]  /*10f10*/  IMAD R7, R9, UR11, RZ ;  /* 0x0000000b09077c24 */ /* 0x000fe2000f8e02ff */
[----:B------:R-:W-:Y:S01]  /*10f20*/  ULDC.64 UR12, c[0x0][0xba8] ;  /* 0x0002ea00000c7ab9 */ /* 0x000fe20000000a00 */
[----:B------:R-:W-:Y:S01]  /*10f30*/  @!UP1 ULDC UR12, c[0x0][0xb50] ;  /* 0x0002d400000c9ab9 */ /* 0x000fe20000000800 */
[----:B------:R-:W-:Y:S01]  /*10f40*/  @!UP1 ULDC UR13, c[0x0][0xb54] ;  /* 0x0002d500000d9ab9 */ /* 0x000fe20000000800 */
[----:B------:R-:W-:Y:S01]  /*10f50*/  IMAD R7, R6, UR10, R7 ;  /* 0x0000000a06077c24 */ /* 0x000fe2000f8e0207 */
[----:B------:R-:W-:-:S03]  /*10f60*/  IADD3.X R5, R5, UR9, R8, P2, P3 ;  /* 0x0000000905057c10 */ /* 0x000fc600097e6408 */
[----:B------:R-:W-:-:S04]  /*10f70*/  IMAD.WIDE.U32 R4, R9, UR10, R4 ;  /* 0x0000000a09047c25 */ /* 0x000fc8000f8e0004 */
[----:B------:R-:W-:Y:S01]  /*10f80*/  IMAD.IADD R5, R5, 0x1, R7 ;  /* 0x0000000105057824 */ /* 0x000fe200078e0207 */
[----:B------:R-:W-:-:S04]  /*10f90*/  LEA R8, P2, R4, UR12, 0x2 ;  /* 0x0000000c04087c11 */ /* 0x000fc8000f8410ff */
[----:B------:R-:W-:Y:S01]  /*10fa0*/  LEA.HI.X R10, R4, UR13, R5, 0x2, P2 ;  /* 0x0000000d040a7c11 */ /* 0x000fe200090f1405 */
[----:B------:R-:W-:Y:S08]  /*10fb0*/  @P4 BRA `(.L_x_1414) ;  /* 0x0000000000104947 */ /* 0x000ff00003800000 */
[----:B------:R-:W-:Y:S05]  /*10fc0*/  @!P0 BRA `(.L_x_1414) ;  /* 0x00000000000c8947 */ /* 0x000fea0003800000 */
[----:B------:R-:W2:Y:S04]  /*10fd0*/  LDG.E R5, desc[UR36][R28.64] ;  /* 0x000000241c057981 */ /* 0x000ea8000c1e1900 */
[----:B-----5:R-:W2:Y:S02]  /*10fe0*/  LDG.E R44, desc[UR36][R28.64+0x4] ;  /* 0x000004241c2c7981 */ /* 0x020ea4000c1e1900 */
[----:B--2---:R-:W-:-:S07]  /*10ff0*/  IMAD.IADD R44, R44, 0x1, -R5 ;  /* 0x000000012c2c7824 */ /* 0x004fce00078e0a05 */
.L_x_1414:
[----:B------:R-:W-:Y:S01]  /*11000*/  SHFL.IDX PT, R4, R8, RZ, 0x1c1f ;  /* 0x001c1fff08047589 */ /* 0x000fe200000e0000 */
[----:B------:R-:W-:Y:S01]  /*11010*/  VIADD R11, R218, UR47 ;  /* 0x0000002fda0b7c36 */ /* 0x000fe20008000000 */
[----:B------:R-:W-:Y:S01]  /*11020*/  LOP3.LUT P0, RZ, R200, 0x3, RZ, 0xc0, !PT ;  /* 0x00000003c8ff7812 */ /* 0x000fe2000780c0ff */
[----:B-----5:R-:W-:Y:S01]  /*11030*/  IMAD R44, R44, R45, RZ ;  /* 0x0000002d2c2c7224 */ /* 0x020fe200078e02ff */
[----:B------:R-:W0:Y:S01]  /*11040*/  SHFL.IDX PT, R5, R10, RZ, 0x1c1f ;  /* 0x001c1fff0a057589 */ /* 0x000e2200000e0000 */
[C---:B------:R-:W-:Y:S01]  /*11050*/  VIADD R9, R11.reuse, 0x8 ;  /* 0x000000080b097836 */ /* 0x040fe20000000000 */
[----:B------:R-:W-:Y:S02]  /*11060*/  PLOP3.LUT P3, PT, PT, PT, UP1, 0x80, 0x0 ;  /* 0x000000000000781c */ /* 0x000fe40003f6f018 */
[----:B------:R-:W-:Y:S01]  /*11070*/  SHFL.IDX PT, R6, R8, 0x1, 0x1c1f ;  /* 0x003c1f0008067f89 */ /* 0x000fe200000e0000 */
[-C--:B------:R-:W-:Y:S02]  /*11080*/  ISETP.GE.OR P2, PT, R11, R44.reuse, P0 ;  /* 0x0000002c0b00720c */ /* 0x080fe40000746670 */
[-C--:B------:R-:W-:Y:S01]  /*11090*/  ISETP.GE.OR P0, PT, R9, R44.reuse, P0 ;  /* 0x0000002c0900720c */ /* 0x080fe20000706670 */
[----:B------:R-:W1:Y:S10]  /*110a0*/  SHFL.IDX PT, R7, R10, 0x1, 0x1c1f ;  /* 0x003c1f000a077f89 */ /* 0x000e7400000e0000 */
[----:B0-----:R0:W-:Y:S01]  /*110b0*/  @!P2 ST.E desc[UR36][R4.64], R20 ;  /* 0x000000140400a985 */ /* 0x0011e2000c101924 */
[----:B------:R-:W-:-:S03]  /*110c0*/  ISETP.GE.AND P2, PT, R11, R44, PT ;  /* 0x0000002c0b00720c */ /* 0x000fc60003f46270 */
[----:B-1----:R0:W-:Y:S01]  /*110d0*/  @!P0 ST.E desc[UR36][R6.64], R0 ;  /* 0x0000000006008985 */ /* 0x0021e2000c101924 */
[----:B------:R-:W-:Y:S01]  /*110e0*/  ISETP.GE.AND P0, PT, R9, R44, PT ;  /* 0x0000002c0900720c */ /* 0x000fe20003f06270 */
[----:B------:R-:W-:-:S12]  /*110f0*/  @P3 BRA `(.L_x_1415) ;  /* 0x00000008008c3947 */ /* 0x000fd80003800000 */
[----:B------:R-:W-:Y:S01]  /*11100*/  IMAD R3, R198, 0x40, R18 ;  /* 0x00000040c6037824 */ /* 0x000fe200078e0212 */
[----:B------:R-:W-:Y:S01]  /*11110*/  ULDC.64 UR12, c[0x0][0xaa0] ;  /* 0x0002a800000c7ab9 */ /* 0x000fe20000000a00 */
[----:B------:R-:W1:Y:S02]  /*11120*/  @P1 LDC R49, c[0x0][0xbf0] ;  /* 0x0002fc00ff311b82 */ /* 0x000e640000000800 */
[----:B------:R-:W-:-:S03]  /*11130*/  IMAD.WIDE R32, R3, 0x2, R32 ;  /* 0x0000000203207825 */ /* 0x000fc600078e0220 */
[C---:B------:R-:W-:Y:S01]  /*11140*/  IADD3 R9, P6, R32.reuse, 0x1000, RZ ;  /* 0x0000100020097810 */ /* 0x040fe20007fde0ff */
[----:B------:R-:W-:Y:S01]  /*11150*/  UIMAD UR9, UR14, UR12, URZ ;  /* 0x0000000c0e0972a4 */ /* 0x000fe2000f8e023f */
[C---:B------:R-:W-:Y:S02]  /*11160*/  IADD3 R13, P5, R32.reuse, 0x2000, RZ ;  /* 0x00002000200d7810 */ /* 0x040fe40007fbe0ff */
[----:B------:R-:W-:Y:S01]  /*11170*/  LOP3.LUT R8, R9, 0x380, RZ, 0xc0, !PT ;  /* 0x0000038009087812 */ /* 0x000fe200078ec0ff */
[----:B------:R-:W-:Y:S01]  /*11180*/  UIMAD.WIDE.U32 UR10, UR4, UR12, URZ ;  /* 0x0000000c040a72a5 */ /* 0x000fe2000f8e003f */
[----:B------:R-:W-:Y:S02]  /*11190*/  IADD3 R25, P4, R32, 0x3000, RZ ;  /* 0x0000300020197810 */ /* 0x000fe40007f9e0ff */
[----:B------:R-:W-:Y:S01]  /*111a0*/  SHF.R.U64 R8, R8, 0x3, RZ ;  /* 0x0000000308087819 */ /* 0x000fe200000012ff */
[----:B------:R-:W-:Y:S01]  /*111b0*/  UIMAD UR9, UR4, UR13, UR9 ;  /* 0x0000000d040972a4 */ /* 0x000fe2000f8e0209 */
[----:B------:R-:W-:-:S02]  /*111c0*/  IADD3 R29, P3, R32, 0x4000, RZ ;  /* 0x00004000201d7810 */ /* 0x000fc40007f7e0ff */
[----:B------:R-:W-:Y:S01]  /*111d0*/  LOP3.LUT R8, R8, R9, RZ, 0x3c, !PT ;  /* 0x0000000908087212 */ /* 0x000fe200078e3cff */
[--C-:B------:R-:W-:Y:S01]  /*111e0*/  IMAD.X R9, RZ, RZ, R33.reuse, P6 ;  /* 0x000000ffff097224 */ /* 0x100fe200030e0621 */
[C---:B------:R-:W-:Y:S01]  /*111f0*/  IADD3 R3, P6, R32.reuse, 0x7000, RZ ;  /* 0x0000700020037810 */ /* 0x040fe20007fde0ff */
[----:B------:R-:W-:Y:S01]  /*11200*/  UIADD3 UR11, UR11, UR9, URZ ;  /* 0x000000090b0b7290 */ /* 0x000fe2000fffe03f */
[C---:B------:R-:W-:Y:S01]  /*11210*/  IADD3 R35, P2, R32.reuse, 0x5000, RZ ;  /* 0x0000500020237810 */ /* 0x040fe20007f5e0ff */
[----:B------:R-:W-:Y:S01]  /*11220*/  ULDC.64 UR12, c[0x0][0xae8] ;  /* 0x0002ba00000c7ab9 */ /* 0x000fe20000000a00 */
[----:B0-----:R-:W-:Y:S01]  /*11230*/  LOP3.LUT R0, R3, 0x380, RZ, 0xc0, !PT ;  /* 0x0000038003007812 */ /* 0x001fe200078ec0ff */
[----:B------:R-:W-:Y:S01]  /*11240*/  USHF.R.S32.HI UR4, URZ, 0x1f, UR8 ;  /* 0x0000001f3f047899 */ /* 0x000fe20008011408 */
[----:B------:R-:W-:Y:S01]  /*11250*/  IADD3 R37, P0, R32, 0x6000, RZ ;  /* 0x0000600020257810 */ /* 0x000fe20007f1e0ff */
[----:B------:R-:W-:Y:S01]  /*11260*/  IMAD.X R41, RZ, RZ, R33, P6 ;  /* 0x000000ffff297224 */ /* 0x000fe200030e0621 */
[----:B------:R-:W-:Y:S01]  /*11270*/  SHF.R.U64 R0, R0, 0x3, RZ ;  /* 0x0000000300007819 */ /* 0x000fe200000012ff */
[----:B------:R-:W-:Y:S01]  /*11280*/  UIMAD.WIDE.U32 UR10, UR56, UR12, UR10 ;  /* 0x0000000c380a72a5 */ /* 0x000fe2000f8e000a */
[----:B------:R-:W-:Y:S01]  /*11290*/  LOP3.LUT R12, R13, 0x380, RZ, 0xc0, !PT ;  /* 0x000003800d0c7812 */ /* 0x000fe200078ec0ff */
[----:B------:R-:W5:Y:S01]  /*112a0*/  LD.E.128 R8, desc[UR36][R8.64] ;  /* 0x0000002408087980 */ /* 0x000f62000c101d00 */
[----:B------:R-:W-:-:S02]  /*112b0*/  LOP3.LUT R40, R0, R3, RZ, 0x3c, !PT ;  /* 0x0000000300287212 */ /* 0x000fc400078e3cff */
[----:B------:R-:W0:Y:S01]  /*112c0*/  @P1 LDC R3, c[0x0][0xbec] ;  /* 0x0002fb00ff031b82 */ /* 0x000e220000000800 */
[----:B------:R-:W-:Y:S01]  /*112d0*/  IMAD R0, R22, 0x20, R198 ;  /* 0x0000002016007824 */ /* 0x000fe200078e02c6 */
[----:B------:R-:W-:Y:S01]  /*112e0*/  UIMAD UR11, UR56, UR13, UR11 ;  /* 0x0000000d380b72a4 */ /* 0x000fe2000f8e020b */
[----:B------:R-:W-:Y:S01]  /*112f0*/  LOP3.LUT R24, R25, 0x380, RZ, 0xc0, !PT ;  /* 0x0000038019187812 */ /* 0x000fe200078ec0ff */
[----:B------:R-:W5:Y:S01]  /*11300*/  LD.E.128 R40, desc[UR36][R40.64] ;  /* 0x0000002428287980 */ /* 0x000f62000c101d00 */
[----:B------:R-:W-:Y:S01]  /*11310*/  VIADD R46, R0, UR47 ;  /* 0x0000002f002e7c36 */ /* 0x000fe20008000000 */
[----:B------:R-:W-:Y:S01]  /*11320*/  ULDC.64 UR12, c[0x0][0xaf0] ;  /* 0x0002bc00000c7ab9 */ /* 0x000fe20000000a00 */
[----:B------:R-:W-:Y:S01]  /*11330*/  LOP3.LUT R28, R29, 0x380, RZ, 0xc0, !PT ;  /* 0x000003801d1c7812 */ /* 0x000fe200078ec0ff */
[----:B------:R-:W-:Y:S01]  /*11340*/  UIMAD UR4, UR4, UR12, URZ ;  /* 0x0000000c040472a4 */ /* 0x000fe2000f8e023f */
[----:B------:R-:W-:Y:S02]  /*11350*/  LOP3.LUT R34, R35, 0x380, RZ, 0xc0, !PT ;  /* 0x0000038023227812 */ /* 0x000fe400078ec0ff */
[----:B------:R-:W-:-:S02]  /*11360*/  LOP3.LUT R36, R37, 0x380, RZ, 0xc0, !PT ;  /* 0x0000038025247812 */ /* 0x000fc400078ec0ff */
[----:B------:R-:W-:Y:S01]  /*11370*/  LOP3.LUT R5, R32, 0x380, RZ, 0xc0, !PT ;  /* 0x0000038020057812 */ /* 0x000fe200078ec0ff */
[----:B------:R-:W-:Y:S01]  /*11380*/  IMAD.MOV.U32 R47, RZ, RZ, R46 ;  /* 0x000000ffff2f7224 */ /* 0x000fe200078e002e */
[----:B------:R-:W-:Y:S01]  /*11390*/  SHF.R.U64 R12, R12, 0x3, RZ ;  /* 0x000000030c0c7819 */ /* 0x000fe200000012ff */
[----:B------:R-:W-:Y:S01]  /*113a0*/  UIMAD UR4, UR8, UR13, UR4 ;  /* 0x0000000d080472a4 */ /* 0x000fe2000f8e0204 */
[----:B------:R-:W-:Y:S01]  /*113b0*/  SHF.R.U64 R24, R24, 0x3, RZ ;  /* 0x0000000318187819 */ /* 0x000fe200000012ff */
[----:B------:R-:W-:Y:S01]  /*113c0*/  UIMAD.WIDE.U32 UR8, UR8, UR12, UR10 ;  /* 0x0000000c080872a5 */ /* 0x000fe2000f8e000a */
[----:B------:R-:W-:Y:S02]  /*113d0*/  SHF.R.U64 R28, R28, 0x3, RZ ;  /* 0x000000031c1c7819 */ /* 0x000fe400000012ff */
[----:B------:R-:W-:Y:S02]  /*113e0*/  SHF.R.U64 R34, R34, 0x3, RZ ;  /* 0x0000000322227819 */ /* 0x000fe400000012ff */
[----:B------:R-:W-:Y:S01]  /*113f0*/  SHF.R.U64 R36, R36, 0x3, RZ ;  /* 0x0000000324247819 */ /* 0x000fe200000012ff */
[----:B0-----:R-:W-:Y:S01]  /*11400*/  @P1 IMAD.HI.U32 R0, R46, R3, RZ ;  /* 0x000000032e001227 */ /* 0x001fe200078e00ff */
[----:B------:R-:W-:Y:S01]  /*11410*/  SHF.R.U64 R5, R5, 0x3, RZ ;  /* 0x0000000305057819 */ /* 0x000fe200000012ff */
[----:B------:R-:W-:Y:S01]  /*11420*/  UIADD3 UR4, UR9, UR4, URZ ;  /* 0x0000000409047290 */ /* 0x000fe2000fffe03f */
[----:B------:R-:W-:Y:S01]  /*11430*/  LOP3.LUT R12, R12, R13, RZ, 0x3c, !PT ;  /* 0x0000000d0c0c7212 */ /* 0x000fe200078e3cff */
[--C-:B------:R-:W-:Y:S01]  /*11440*/  IMAD.X R13, RZ, RZ, R33.reuse, P5 ;  /* 0x000000ffff0d7224 */ /* 0x100fe200028e0621 */
[----:B-1----:R-:W-:Y:S01]  /*11450*/  @P1 SHF.R.U32.HI R47, RZ, R49, R0 ;  /* 0x00000031ff2f1219 */ /* 0x002fe20000011600 */
        /* <DEDUP_REMOVED lines=8> */
[--C-:B------:R-:W-:Y:S01]  /*114e0*/  IMAD.X R37, RZ, RZ, R33.reuse, P0 ;  /* 0x000000ffff257224 */ /* 0x100fe200000e0621 */
[----:B------:R-:W-:Y:S01]  /*114f0*/  LOP3.LUT R4, R5, R32, RZ, 0x3c, !PT ;  /* 0x0000002005047212 */ /* 0x000fe200078e3cff */
[----:B------:R-:W-:Y:S01]  /*11500*/  IMAD.MOV.U32 R5, RZ, RZ, R33 ;  /* 0x000000ffff057224 */ /* 0x000fe200078e0021 */
[--C-:B------:R-:W-:Y:S01]  /*11510*/  SHF.R.S32.HI R0, RZ, 0x1f, R47.reuse ;  /* 0x0000001fff007819 */ /* 0x100fe2000001142f */
[----:B------:R-:W-:Y:S01]  /*11520*/  IMAD.MOV R20, RZ, RZ, -R47 ;  /* 0x000000ffff147224 */ /* 0x000fe200078e0a2f */
[----:B------:R-:W5:Y:S01]  /*11530*/  LD.E.128 R12, desc[UR36][R12.64] ;  /* 0x000000240c0c7980 */ /* 0x000f62000c101d00 */
[----:B------:R-:W-:-:S02]  /*11540*/  IMAD.U32 R3, RZ, RZ, UR9 ;  /* 0x00000009ff037e24 */ /* 0x000fc4000f8e00ff */
[----:B------:R-:W-:Y:S01]  /*11550*/  IMAD R0, R0, UR10, RZ ;  /* 0x0000000a00007c24 */ /* 0x000fe2000f8e02ff */
[----:B------:R-:W5:Y:S01]  /*11560*/  LD.E.128 R4, desc[UR36][R4.64] ;  /* 0x0000002404047980 */ /* 0x000f62000c101d00 */
[----:B------:R-:W-:Y:S02]  /*11570*/  IMAD R45, R45, R20, R46 ;  /* 0x000000142d2d7224 */ /* 0x000fe400078e022e */
[----:B------:R-:W-:Y:S01]  /*11580*/  IMAD.U32 R2, RZ, RZ, UR8 ;  /* 0x00000008ff027e24 */ /* 0x000fe2000f8e00ff */
[----:B------:R-:W5:Y:S01]  /*11590*/  LD.E.128 R24, desc[UR36][R24.64] ;  /* 0x0000002418187980 */ /* 0x000f62000c101d00 */
[----:B------:R-:W-:Y:S01]  /*115a0*/  IMAD.U32 R3, RZ, RZ, UR4 ;  /* 0x00000004ff037e24 */ /* 0x000fe2000f8e00ff */
[----:B------:R-:W-:Y:S02]  /*115b0*/  ULDC.64 UR8, c[0x0][0xad8] ;  /* 0x0002b60000087ab9 */ /* 0x000fe40000000a00 */
[----:B------:R-:W5:Y:S01]  /*115c0*/  LD.E.128 R28, desc[UR36][R28.64] ;  /* 0x000000241c1c7980 */ /* 0x000f62000c101d00 */
[----:B------:R-:W-:-:S03]  /*115d0*/  IMAD R49, R47, UR11, R0 ;  /* 0x0000000b2f317c24 */ /* 0x000fc6000f8e0200 */
[----:B------:R-:W5:Y:S01]  /*115e0*/  LD.E.128 R32, desc[UR36][R34.64] ;  /* 0x0000002422207980 */ /* 0x000f62000c101d00 */
[----:B------:R-:W-:-:S03]  /*115f0*/  SHF.R.S32.HI R0, RZ, 0x1f, R45 ;  /* 0x0000001fff007819 */ /* 0x000fc6000001142d */
[----:B------:R-:W5:Y:S01]  /*11600*/  LD.E.128 R36, desc[UR36][R36.64] ;  /* 0x0000002424247980 */ /* 0x000f62000c101d00 */
[----:B------:R-:W-:Y:S01]  /*11610*/  IMAD.WIDE.U32 R2, R47, UR10, R2 ;  /* 0x0000000a2f027c25 */ /* 0x000fe2000f8e0002 */
[----:B------:R-:W-:Y:S01]  /*11620*/  @!PT LDS RZ, [RZ] ;  /* 0x00000000fffff984 */ /* 0x000fe20000000800 */
[----:B------:R-:W-:Y:S01]  /*11630*/  @!PT LDS RZ, [RZ] ;  /* 0x00000000fffff984 */ /* 0x000fe20000000800 */
[----:B------:R-:W-:Y:S01]  /*11640*/  @!PT LDS RZ, [RZ] ;  /* 0x00000000fffff984 */ /* 0x000fe20000000800 */
[----:B------:R-:W-:Y:S01]  /*11650*/  @!PT LDS RZ, [RZ] ;  /* 0x00000000fffff984 */ /* 0x000fe20000000800 */
[----:B------:R0:W-:Y:S06]  /*11660*/  MEMBAR.ALL.CTA ;  /* 0x0000000000007992 */ /* 0x0001ec0000008000 */
[----:B0-----:R-:W0:Y:S01]  /*11670*/  FENCE.VIEW.ASYNC.S ;  /* 0x00000000000073c6 */ /* 0x001e220000000000 */
[----:B------:R-:W-:Y:S02]  /*11680*/  IMAD.IADD R3, R3, 0x1, R49 ;  /* 0x0000000103037824 */ /* 0x000fe400078e0231 */
[----:B------:R-:W-:-:S02]  /*11690*/  IMAD R0, R0, UR8, RZ ;  /* 0x0000000800007c24 */ /* 0x000fc4000f8e02ff */
[----:B------:R-:W-:Y:S02]  /*116a0*/  VIADD R51, R198, UR47 ;  /* 0x0000002fc6337c36 */ /* 0x000fe40008000000 */
[C---:B------:R-:W-:Y:S02]  /*116b0*/  IMAD R49, R45.reuse, UR9, R0 ;  /* 0x000000092d317c24 */ /* 0x040fe4000f8e0200 */
[----:B------:R-:W-:Y:S01]  /*116c0*/  IMAD.WIDE.U32 R2, R45, UR8, R2 ;  /* 0x000000082d027c25 */ /* 0x000fe2000f8e0002 */
[----:B------:R-:W-:Y:S01]  /*116d0*/  ISETP.GE.AND P2, PT, R51, R44, PT ;  /* 0x0000002c3300720c */ /* 0x000fe20003f46270 */
[----:B------:R-:W-:Y:S02]  /*116e0*/  ULDC.64 UR8, c[0x0][0xa80] ;  /* 0x0002a00000087ab9 */ /* 0x000fe40000000a00 */
[----:B------:R-:W-:Y:S02]  /*116f0*/  VIADD R21, R21, 0x28820 ;  /* 0x0002882015157836 */ /* 0x000fe40000000000 */
[----:B------:R-:W-:Y:S01]  /*11700*/  VIADD R45, R51, 0x40 ;  /* 0x00000040332d7836 */ /* 0x000fe20000000000 */
[----:B------:R-:W-:Y:S01]  /*11710*/  LEA R0, P3, R2, UR8, 0x1 ;  /* 0x0000000802007c11 */ /* 0x000fe2000f8608ff */
[----:B------:R-:W-:Y:S01]  /*11720*/  IMAD.IADD R3, R3, 0x1, R49 ;  /* 0x0000000103037824 */ /* 0x000fe200078e0231 */
[----:B------:R-:W-:-:S02]  /*11730*/  PRMT R21, RZ, 0x654, R21 ;  /* 0x00000654ff157816 */ /* 0x000fc40000000015 */
[-C--:B------:R-:W-:Y:S02]  /*11740*/  ISETP.GE.AND P1, PT, R45, R44.reuse, PT ;  /* 0x0000002c2d00720c */ /* 0x080fe40003f26270 */
[----:B------:R-:W-:Y:S01]  /*11750*/  LEA.HI.X R45, R2, UR9, R3, 0x1, P3 ;  /* 0x00000009022d7c11 */ /* 0x000fe200098f0c03 */
[----:B------:R-:W-:Y:S01]  /*11760*/  VIADD R47, R51, 0x20 ;  /* 0x00000020332f7836 */ /* 0x000fe20000000000 */
[----:B0-----:R0:W-:Y:S01]  /*11770*/  SYNCS.ARRIVE.TRANS64.RED.A1T0 RZ, [R21+URZ], RZ ;  /* 0x000000ff15ff79a7 */ /* 0x0011e2000810043f */
[----:B------:R1:W2:Y:S01]  /*11780*/  SHFL.IDX PT, R20, R0, RZ, 0x181f ;  /* 0x00181fff00147589 */ /* 0x0002a200000e0000 */
[----:B------:R-:W-:Y:S02]  /*11790*/  BSSY B1, `(.L_x_1416) ;  /* 0x000000d000017945 */ /* 0x000fe40003800000 */
[----:B------:R-:W-:Y:S01]  /*117a0*/  ISETP.GE.AND P0, PT, R47, R44, PT ;  /* 0x0000002c2f00720c */ /* 0x000fe20003f06270 */
[----:B0-----:R1:W0:Y:S01]  /*117b0*/  SHFL.IDX PT, R21, R45, RZ, 0x181f ;  /* 0x00181fff2d157589 */ /* 0x00122200000e0000 */
[----:B------:R-:W-:Y:S11]  /*117c0*/  @P2 BRA `(.L_x_1417) ;  /* 0x0000000000242947 */ /* 0x000ff60003800000 */
[----:B------:R-:W-:Y:S02]  /*117d0*/  ULDC UR4, c[0x0][0xac8] ;  /* 0x0002b20000047ab9 */ /* 0x000fe40000000800 */
[----:B------:R-:W-:Y:S02]  /*117e0*/  ISETP.GE.AND P2, PT, R18, UR4, PT ;  /* 0x0000000412007c0c */ /* 0x000fe4000bf46270 */
[----:B------:R-:W-:-:S11]  /*117f0*/  ISETP.GE.AND P3, PT, R19, UR4, PT ;  /* 0x0000000413007c0c */ /* 0x000fd6000bf66270 */
[CC--:B--2---:R-:W-:Y:S02]  /*11800*/  @!P2 LEA R2, P4, R18.reuse, R20.reuse, 0x1 ;  /* 0x000000141202a211 */ /* 0x0c4fe400078808ff */
[C---:B------:R-:W-:Y:S02]  /*11810*/  @!P3 LEA R20, P5, R19.reuse, R20, 0x1 ;  /* 0x000000141314b211 */ /* 0x040fe400078a08ff */
[-C--:B0-----:R-:W-:Y:S02]  /*11820*/  @!P2 LEA.HI.X R3, R18, R21.reuse, R222, 0x1, P4 ;  /* 0x000000151203a211 */ /* 0x081fe400020f0cde */
[----:B------:R-:W-:-:S03]  /*11830*/  @!P3 LEA.HI.X R21, R19, R21, R221, 0x1, P5 ;  /* 0x000000151315b211 */ /* 0x000fc600028f0cdd */
[----:B-----5:R3:W-:Y:S04]  /*11840*/  @!P2 ST.E.128 desc[UR36][R2.64], R4 ;  /* 0x000000040200a985 */ /* 0x0207e8000c101d24 */
[----:B------:R3:W-:Y:S02]  /*11850*/  @!P3 ST.E.128 desc[UR36][R20.64], R28 ;  /* 0x0000001c1400b985 */ /* 0x0007e4000c101d24 */
.L_x_1417:
[----:B------:R-:W-:Y:S05]  /*11860*/  BSYNC B1 ;  /* 0x0000000000017941 */ /* 0x000fea0003800000 */
.L_x_1416:
[----:B---3-5:R3:W4:Y:S01]  /*11870*/  SHFL.IDX PT, R5, R45, 0x1, 0x181f ;  /* 0x00381f002d057f89 */ /* 0x02872200000e0000 */
[----:B------:R-:W-:Y:S03]  /*11880*/  BSSY B1, `(.L_x_1418) ;  /* 0x000000c000017945 */ /* 0x000fe60003800000 */
[----:B------:R3:W0:Y:S01]  /*11890*/  SHFL.IDX PT, R4, R0, 0x1, 0x181f ;  /* 0x00381f0000047f89 */ /* 0x00062200000e0000 */
[----:B------:R-:W-:Y:S05]  /*118a0*/  @P0 BRA `(.L_x_1419) ;  /* 0x0000000000240947 */ /* 0x000fea0003800000 */
[----:B------:R-:W-:Y:S02]  /*118b0*/  ULDC UR4, c[0x0][0xac8] ;  /* 0x0002b20000047ab9 */ /* 0x000fe40000000800 */
[----:B------:R-:W-:Y:S02]  /*118c0*/  ISETP.GE.AND P3, PT, R18, UR4, PT ;  /* 0x0000000412007c0c */ /* 0x000fe4000bf66270 */
[----:B------:R-:W-:-:S11]  /*118d0*/  ISETP.GE.AND P4, PT, R19, UR4, PT ;  /* 0x0000000413007c0c */ /* 0x000fd6000bf86270 */
[CC--:B0-----:R-:W-:Y:S02]  /*118e0*/  @!P3 LEA R2, P0, R18.reuse, R4.reuse, 0x1 ;  /* 0x000000041202b211 */ /* 0x0c1fe400078008ff */
[C---:B------:R-:W-:Y:S02]  /*118f0*/  @!P4 LEA R4, P2, R19.reuse, R4, 0x1 ;  /* 0x000000041304c211 */ /* 0x040fe400078408ff */
[-C--:B----4-:R-:W-:Y:S02]  /*11900*/  @!P3 LEA.HI.X R3, R18, R5.reuse, R222, 0x1, P0 ;  /* 0x000000051203b211 */ /* 0x090fe400000f0cde */
[----:B------:R-:W-:-:S03]  /*11910*/  @!P4 LEA.HI.X R5, R19, R5, R221, 0x1, P2 ;  /* 0x000000051305c211 */ /* 0x000fc600010f0cdd */
[----:B------:R0:W-:Y:S04]  /*11920*/  @!P3 ST.E.128 desc[UR36][R2.64], R8 ;  /* 0x000000080200b985 */ /* 0x0001e8000c101d24 */
[----:B------:R0:W-:Y:S02]  /*11930*/  @!P4 ST.E.128 desc[UR36][R4.64], R32 ;  /* 0x000000200400c985 */ /* 0x0001e4000c101d24 */
.L_x_1419:
[----:B------:R-:W-:Y:S05]  /*11940*/  BSYNC B1 ;  /* 0x0000000000017941 */ /* 0x000fea0003800000 */
.L_x_1418:
[----:B0---4-:R0:W4:Y:S01]  /*11950*/  SHFL.IDX PT, R5, R45, 0x2, 0x181f ;  /* 0x00581f002d057f89 */ /* 0x01112200000e0000 */
        /* <DEDUP_REMOVED lines=12> */
.L_x_1421:
[----:B------:R-:W-:Y:S05]  /*11a20*/  BSYNC B1 ;  /* 0x0000000000017941 */ /* 0x000fea0003800000 */
.L_x_1420:
[----:B0-----:R-:W-:Y:S01]  /*11a30*/  VIADD R3, R51, 0x60 ;  /* 0x0000006033037836 */ /* 0x001fe20000000000 */
[----:B-1-3--:R-:W0:Y:S04]  /*11a40*/  SHFL.IDX PT, R45, R45, 0x3, 0x181f ;  /* 0x00781f002d2d7f89 */ /* 0x00ae2800000e0000 */
[----:B------:R-:W-:Y:S01]  /*11a50*/  ISETP.GE.AND P0, PT, R3, R44, PT ;  /* 0x0000002c0300720c */ /* 0x000fe20003f06270 */
[----:B------:R-:W1:-:S12]  /*11a60*/  SHFL.IDX PT, R0, R0, 0x3, 0x181f ;  /* 0x00781f0000007f89 */ /* 0x000e5800000e0000 */
[----:B------:R-:W-:Y:S05]  /*11a70*/  @P0 BRA `(.L_x_1422) ;  /* 0x0000001800280947 */ /* 0x000fea0003800000 */
[----:B------:R-:W-:Y:S02]  /*11a80*/  ULDC UR4, c[0x0][0xac8] ;  /* 0x0002b20000047ab9 */ /* 0x000fe40000000800 */
[----:B------:R-:W-:-:S13]  /*11a90*/  ISETP.GE.AND P1, PT, R18, UR4, PT ;  /* 0x0000000412007c0c */ /* 0x000fda000bf26270 */
[----:B-1----:R-:W-:-:S04]  /*11aa0*/  @!P1 LEA R2, P0, R18, R0, 0x1 ;  /* 0x0000000012029211 */ /* 0x002fc800078008ff */
[----:B0-----:R-:W-:Y:S02]  /*11ab0*/  @!P1 LEA.HI.X R3, R18, R45, R222, 0x1, P0 ;  /* 0x0000002d12039211 */ /* 0x001fe400000f0cde */
[----:B------:R-:W-:-:S03]  /*11ac0*/  ISETP.GE.AND P0, PT, R19, UR4, PT ;  /* 0x0000000413007c0c */ /* 0x000fc6000bf06270 */
[----:B------:R3:W-:Y:S10]  /*11ad0*/  @!P1 ST.E.128 desc[UR36][R2.64], R24 ;  /* 0x0000001802009985 */ /* 0x0007f4000c101d24 */
[----:B------:R-:W-:Y:S05]  /*11ae0*/  @P0 BRA `(.L_x_1422) ;  /* 0x00000018000c0947 */ /* 0x000fea0003800000 */
[----:B---3--:R-:W-:-:S04]  /*11af0*/  LEA R2, P0, R19, R0, 0x1 ;  /* 0x0000000013027211 */ /* 0x008fc800078008ff */
[----:B------:R-:W-:-:S05]  /*11b00*/  LEA.HI.X R3, R19, R45, R221, 0x1, P0 ;  /* 0x0000002d13037211 */ /* 0x000fca00000f0cdd */
[----:B------:R0:W-:Y:S01]  /*11b10*/  ST.E.128 desc[UR36][R2.64], R40 ;  /* 0x0000002802007985 */ /* 0x0001e2000c101d24 */
[----:B------:R-:W-:Y:S05]  /*11b20*/  BRA `(.L_x_1422) ;  /* 0x0000001400fc7947 */ /* 0x000fea0003800000 */
.L_x_1415:
[----:B------:R-:W-:Y:S01]  /*11b30*/  ULDC.64 UR12, c[0x0][0xb08] ;  /* 0x0002c200000c7ab9 */ /* 0x000fe20000000a00 */
[----:B0-----:R-:W0:Y:S01]  /*11b40*/  @P1 LDC R0, c[0x0][0xbec] ;  /* 0x0002fb00ff001b82 */ /* 0x001e220000000800 */
[----:B------:R-:W-:Y:S01]  /*11b50*/  UIMAD UR9, UR14, UR12, URZ ;  /* 0x0000000c0e0972a4 */ /* 0x000fe2000f8e023f */
[----:B------:R-:W-:Y:S01]  /*11b60*/  IMAD.MOV.U32 R7, RZ, RZ, R13 ;  /* 0x000000ffff077224 */ /* 0x000fe200078e000d */
[----:B------:R-:W-:Y:S01]  /*11b70*/  UIMAD.WIDE.U32 UR10, UR4, UR12, URZ ;  /* 0x0000000c040a72a5 */ /* 0x000fe2000f8e003f */
[----:B------:R-:W-:Y:S01]  /*11b80*/  VIADD R21, R21, 0x28820 ;  /* 0x0002882015157836 */ /* 0x000fe20000000000 */
[----:B------:R-:W-:Y:S01]  /*11b90*/  UIMAD UR9, UR4, UR13, UR9 ;  /* 0x0000000d040972a4 */ /* 0x000fe2000f8e0209 */
[----:B------:R-:W-:Y:S01]  /*11ba0*/  BSSY B1, `(.L_x_1423) ;  /* 0x000006b000017945 */ /* 0x000fe20003800000 */
[----:B------:R-:W-:Y:S01]  /*11bb0*/  USHF.R.S32.HI UR4, URZ, 0x1f, UR8 ;  /* 0x0000001f3f047899 */ /* 0x000fe20008011408 */
[----:B------:R-:W1:Y:S01]  /*11bc0*/  @P1 LDC R5, c[0x0][0xbf0] ;  /* 0x0002fc00ff051b82 */ /* 0x000e620000000800 */
[----:B------:R-:W-:Y:S01]  /*11bd0*/  UIADD3 UR11, UR11, UR9, URZ ;  /* 0x000000090b0b7290 */ /* 0x000fe2000fffe03f */
[----:B------:R-:W-:Y:S01]  /*11be0*/  PRMT R21, RZ, 0x654, R21 ;  /* 0x00000654ff157816 */ /* 0x000fe20000000015 */
[----:B------:R-:W-:-:S02]  /*11bf0*/  ULDC.64 UR12, c[0x0][0xb38] ;  /* 0x0002ce00000c7ab9 */ /* 0x000fc40000000a00 */
[----:B------:R-:W-:Y:S01]  /*11c00*/  UIMAD.WIDE.U32 UR10, UR56, UR12, UR10 ;  /* 0x0000000c380a72a5 */ /* 0x000fe2000f8e000a */
[----:B------:R2:W-:Y:S03]  /*11c10*/  SYNCS.ARRIVE.TRANS64.RED.A1T0 RZ, [R21+URZ], RZ ;  /* 0x000000ff15ff79a7 */ /* 0x0005e6000810043f */
[----:B------:R-:W-:-:S03]  /*11c20*/  UIMAD UR11, UR56, UR13, UR11 ;  /* 0x0000000d380b72a4 */ /* 0x000fc6000f8e020b */
[----:B------:R-:W-:Y:S02]  /*11c30*/  ULDC.64 UR12, c[0x0][0xb40] ;  /* 0x0002d000000c7ab9 */ /* 0x000fe40000000a00 */
[----:B------:R-:W-:Y:S01]  /*11c40*/  UIMAD UR4, UR4, UR12, URZ ;  /* 0x0000000c040472a4 */ /* 0x000fe2000f8e023f */
[----:B0-----:R-:W-:-:S03]  /*11c50*/  @P1 IMAD.HI.U32 R0, R13, R0, RZ ;  /* 0x000000000d001227 */ /* 0x001fc600078e00ff */
[----:B------:R-:W-:Y:S02]  /*11c60*/  UIMAD UR4, UR8, UR13, UR4 ;  /* 0x0000000d080472a4 */ /* 0x000fe4000f8e0204 */
[----:B------:R-:W-:-:S03]  /*11c70*/  UIMAD.WIDE.U32 UR8, UR8, UR12, UR10 ;  /* 0x0000000c080872a5 */ /* 0x000fc6000f8e000a */
[----:B------:R-:W-:Y:S01]  /*11c80*/  ULDC.64 UR10, c[0x0][0xb48] ;  /* 0x0002d200000a7ab9 */ /* 0x000fe20000000a00 */
[----:B------:R-:W-:Y:S01]  /*11c90*/  UIADD3 UR9, UR9, UR4, URZ ;  /* 0x0000000409097290 */ /* 0x000fe2000fffe03f */
[----:B-1----:R-:W-:-:S03]  /*11ca0*/  @P1 SHF.R.U32.HI R7, RZ, R5, R0 ;  /* 0x00000005ff071219 */ /* 0x002fc60000011600 */
[----:B------:R-:W-:Y:S01]  /*11cb0*/  UIMAD.WIDE.U32 UR8, UR57, UR10, UR8 ;  /* 0x0000000a390872a5 */ /* 0x000fe2000f8e0008 */
[--C-:B------:R-:W-:Y:S01]  /*11cc0*/  SHF.R.S32.HI R0, RZ, 0x1f, R7.reuse ;  /* 0x0000001fff007819 */ /* 0x100fe20000011407 */
[----:B------:R-:W-:Y:S02]  /*11cd0*/  IMAD.MOV R4, RZ, RZ, -R7 ;  /* 0x000000ffff047224 */ /* 0x000fe400078e0a07 */
[----:B------:R-:W-:Y:S02]  /*11ce0*/  UIMAD UR57, UR57, UR11, UR9 ;  /* 0x0000000b393972a4 */ /* 0x000fe4000f8e0209 */
[----:B------:R-:W-:Y:S01]  /*11cf0*/  IMAD R45, R45, R4, R13 ;  /* 0x000000042d2d7224 */ /* 0x000fe200078e020d */
[----:B------:R-:W-:Y:S01]  /*11d00*/  ULDC.64 UR10, c[0x0][0xb30] ;  /* 0x0002cc00000a7ab9 */ /* 0x000fe20000000a00 */
[----:B------:R-:W-:Y:S02]  /*11d10*/  IMAD.U32 R5, RZ, RZ, UR9 ;  /* 0x00000009ff057e24 */ /* 0x000fe4000f8e00ff */
[----:B------:R-:W-:-:S02]  /*11d20*/  IMAD R0, R0, UR10, RZ ;  /* 0x0000000a00007c24 */ /* 0x000fc4000f8e02ff */
[----:B------:R-:W-:Y:S01]  /*11d30*/  IMAD.U32 R4, RZ, RZ, UR8 ;  /* 0x00000008ff047e24 */ /* 0x000fe2000f8e00ff */
[----:B------:R-:W-:Y:S01]  /*11d40*/  ULDC.64 UR8, c[0x0][0xb28] ;  /* 0x0002ca0000087ab9 */ /* 0x000fe20000000a00 */
[----:B------:R-:W-:Y:S02]  /*11d50*/  IMAD.U32 R5, RZ, RZ, UR57 ;  /* 0x00000039ff057e24 */ /* 0x000fe4000f8e00ff */
        /* <DEDUP_REMOVED lines=20> */
[CC--:B------:R-:W-:Y:S02]  /*11ea0*/  @!P3 LEA R6, P6, R197.reuse, R14.reuse, 0x2 ;  /* 0x0000000ec506b211 */ /* 0x0c0fe400078c10ff */
[-C--:B-1----:R-:W-:Y:S02]  /*11eb0*/  @!P1 LEA.HI.X R5, R16, R15.reuse, R216, 0x2, P5 ;  /* 0x0000000f10059211 */ /* 0x082fe400028f14d8 */
[----:B------:R-:W-:Y:S02]  /*11ec0*/  @!P3 LEA.HI.X R7, R197, R15, R215, 0x2, P6 ;  /* 0x0000000fc507b211 */ /* 0x000fe400030f14d7 */
[----:B------:R-:W-:Y:S01]  /*11ed0*/  @!P4 LEA R8, P5, R196, R14, 0x2 ;  /* 0x0000000ec408c211 */ /* 0x000fe200078a10ff */
[----:B------:R0:W-:Y:S01]  /*11ee0*/  @!P1 ST.E.64 desc[UR36][R4.64], R88 ;  /* 0x0000005804009985 */ /* 0x0001e2000c101b24 */
[----:B------:R-:W-:-:S02]  /*11ef0*/  ISETP.GE.AND P1, PT, R194, UR4, PT ;  /* 0x00000004c2007c0c */ /* 0x000fc4000bf26270 */
[-C--:B------:R-:W-:Y:S01]  /*11f00*/  @!P2 LEA R10, P6, R195, R14.reuse, 0x2 ;  /* 0x0000000ec30aa211 */ /* 0x080fe200078c10ff */
[----:B------:R1:W-:Y:S01]  /*11f10*/  @!P3 ST.E.64 desc[UR36][R6.64], R92 ;  /* 0x0000005c0600b985 */ /* 0x0003e2000c101b24 */
[----:B------:R-:W-:Y:S02]  /*11f20*/  ISETP.GE.AND P3, PT, R193, UR4, PT ;  /* 0x00000004c1007c0c */ /* 0x000fe4000bf66270 */
[-C--:B------:R-:W-:Y:S02]  /*11f30*/  @!P4 LEA.HI.X R9, R196, R15.reuse, R214, 0x2, P5 ;  /* 0x0000000fc409c211 */ /* 0x080fe400028f14d6 */
[----:B------:R-:W-:Y:S02]  /*11f40*/  @!P2 LEA.HI.X R11, R195, R15, R213, 0x2, P6 ;  /* 0x0000000fc30ba211 */ /* 0x000fe400030f14d5 */
[----:B------:R-:W-:Y:S01]  /*11f50*/  ISETP.GE.AND P5, PT, R192, UR4, PT ;  /* 0x00000004c0007c0c */ /* 0x000fe2000bfa6270 */
[----:B------:R3:W-:Y:S02]  /*11f60*/  @!P4 ST.E.64 desc[UR36][R8.64], R96 ;  /* 0x000000600800c985 */ /* 0x0007e4000c101b24 */
[----:B------:R-:W-:-:S02]  /*11f70*/  @!P1 LEA R12, P4, R194, R14, 0x2 ;  /* 0x0000000ec20c9211 */ /* 0x000fc400078810ff */
[----:B------:R4:W-:Y:S01]  /*11f80*/  @!P2 ST.E.64 desc[UR36][R10.64], R100 ;  /* 0x000000640a00a985 */ /* 0x0009e2000c101b24 */
[----:B------:R-:W-:Y:S02]  /*11f90*/  ISETP.GE.AND P2, PT, R191, UR4, PT ;  /* 0x00000004bf007c0c */ /* 0x000fe4000bf46270 */
[CC--:B0-----:R-:W-:Y:S02]  /*11fa0*/  @!P3 LEA R4, P6, R193.reuse, R14.reuse, 0x2 ;  /* 0x0000000ec104b211 */ /* 0x0c1fe400078c10ff */
[-C--:B------:R-:W-:Y:S02]  /*11fb0*/  @!P1 LEA.HI.X R13, R194, R15.reuse, R212, 0x2, P4 ;  /* 0x0000000fc20d9211 */ /* 0x080fe400020f14d4 */
        /* <DEDUP_REMOVED lines=23> */
[----:B---3--:R-:W-:Y:S01]  /*12130*/  @!P2 LEA R6, P6, R187, R14, 0x2 ;  /* 0x0000000ebb06a211 */ /* 0x008fe200078c10ff */
[----:B------:R3:W-:Y:S01]  /*12140*/  @!P1 ST.E.64 desc[UR36][R4.64], R128 ;  /* 0x0000008004009985 */ /* 0x0007e2000c101b24 */
[----:B------:R-:W-:Y:S02]  /*12150*/  ISETP.GE.AND P3, PT, R184, UR4, PT ;  /* 0x00000004b8007c0c */ /* 0x000fe4000bf66270 */
[----:B------:R-:W-:Y:S02]  /*12160*/  ISETP.GE.AND P1, PT, R23, UR4, PT ;  /* 0x0000000417007c0c */ /* 0x000fe4000bf26270 */
[----:B------:R-:W-:-:S02]  /*12170*/  @!P2 LEA.HI.X R7, R187, R15, R205, 0x2, P6 ;  /* 0x0000000fbb07a211 */ /* 0x000fc400030f14cd */
[----:B----4-:R-:W-:-:S03]  /*12180*/  @!P4 LEA R8, P6, R186, R14, 0x2 ;  /* 0x0000000eba08c211 */ /* 0x010fc600078c10ff */
        /* <DEDUP_REMOVED lines=12> */
.L_x_1424:
[----:B------:R-:W-:Y:S05]  /*12250*/  BSYNC B1 ;  /* 0x0000000000017941 */ /* 0x000fea0003800000 */
.L_x_1423:
[----:B--2---:R-:W2:Y:S04]  /*12260*/  SHFL.IDX PT, R20, R20, 0x1, 0x1c1f ;  /* 0x003c1f0014147f89 */ /* 0x004ea800000e0000 */
[----:B------:R-:W4:Y:S01]  /*12270*/  SHFL.IDX PT, R0, R0, 0x1, 0x1c1f ;  /* 0x003c1f0000007f89 */ /* 0x000f2200000e0000 */
[----:B------:R-:W-:Y:S05]  /*12280*/  @P0 BRA `(.L_x_1422) ;  /* 0x0000001000240947 */ /* 0x000fea0003800000 */
[----:B------:R-:W-:Y:S02]  /*12290*/  ULDC UR4, c[0x0][0xac8] ;  /* 0x0002b20000047ab9 */ /* 0x000fe40000000800 */
[----:B------:R-:W-:Y:S02]  /*122a0*/  ISETP.GE.AND P2, PT, R16, UR4, PT ;  /* 0x0000000410007c0c */ /* 0x000fe4000bf46270 */
[----:B------:R-:W-:Y:S02]  /*122b0*/  ISETP.GE.AND P1, PT, R197, UR4, PT ;  /* 0x00000004c5007c0c */ /* 0x000fe4000bf26270 */
[----:B------:R-:W-:Y:S02]  /*122c0*/  ISETP.GE.AND P0, PT, R196, UR4, PT ;  /* 0x00000004c4007c0c */ /* 0x000fe4000bf06270 */
[----:B------:R-:W-:Y:S02]  /*122d0*/  ISETP.GE.AND P4, PT, R194, UR4, PT ;  /* 0x00000004c2007c0c */ /* 0x000fe4000bf86270 */
[----:B------:R-:W-:-:S05]  /*122e0*/  ISETP.GE.AND P3, PT, R195, UR4, PT ;  /* 0x00000004c3007c0c */ /* 0x000fca000bf66270 */
[CC--:B---34-:R-:W-:Y:S02]  /*122f0*/  @!P2 LEA R4, P6, R16.reuse, R0.reuse, 0x2 ;  /* 0x000000001004a211 */ /* 0x0d8fe400078c10ff */
[C---:B------:R-:W-:Y:S02]  /*12300*/  @!P1 LEA R6, P5, R197.reuse, R0, 0x2 ;  /* 0x00000000c5069211 */ /* 0x040fe400078a10ff */
[----:B--2---:R-:W-:Y:S02]  /*12310*/  @!P2 LEA.HI.X R5, R16, R20, R216, 0x2, P6 ;  /* 0x000000141005a211 */ /* 0x004fe400030f14d8 */
[----:B------:R-:W-:Y:S02]  /*12320*/  @!P0 LEA R8, P6, R196, R0, 0x2 ;  /* 0x00000000c4088211 */ /* 0x000fe400078c10ff */
[----:B------:R-:W-:Y:S01]  /*12330*/  @!P1 LEA.HI.X R7, R197, R20, R215, 0x2, P5 ;  /* 0x00000014c5079211 */ /* 0x000fe200028f14d7 */
[----:B------:R2:W-:Y:S01]  /*12340*/  @!P2 ST.E.64 desc[UR36][R4.64], R2 ;  /* 0x000000020400a985 */ /* 0x0005e2000c101b24 */
[----:B------:R-:W-:-:S02]  /*12350*/  ISETP.GE.AND P5, PT, R193, UR4, PT ;  /* 0x00000004c1007c0c */ /* 0x000fc4000bfa6270 */
[----:B------:R-:W-:Y:S01]  /*12360*/  @!P0 LEA.HI.X R9, R196, R20, R214, 0x2, P6 ;  /* 0x00000014c4098211 */ /* 0x000fe200030f14d6 */
[----:B------:R3:W-:Y:S01]  /*12370*/  @!P1 ST.E.64 desc[UR36][R6.64], R94 ;  /* 0x0000005e06009985 */ /* 0x0007e2000c101b24 */
[----:B------:R-:W-:Y:S02]  /*12380*/  ISETP.GE.AND P2, PT, R192, UR4, PT ;  /* 0x00000004c0007c0c */ /* 0x000fe4000bf46270 */
[-C--:B------:R-:W-:Y:S01]  /*12390*/  @!P3 LEA R10, P6, R195, R0.reuse, 0x2 ;  /* 0x00000000c30ab211 */ /* 0x080fe200078c10ff */
[----:B------:R4:W-:Y:S01]  /*123a0*/  @!P0 ST.E.64 desc[UR36][R8.64], R98 ;  /* 0x0000006208008985 */ /* 0x0009e2000c101b24 */
[C---:B------:R-:W-:Y:S02]  /*123b0*/  @!P4 LEA R12, P0, R194.reuse, R0, 0x2 ;  /* 0x00000000c20cc211 */ /* 0x040fe400078010ff */
[----:B------:R-:W-:Y:S02]  /*123c0*/  ISETP.GE.AND P1, PT, R191, UR4, PT ;  /* 0x00000004bf007c0c */ /* 0x000fe4000bf26270 */
[----:B------:R-:W-:-:S02]  /*123d0*/  @!P4 LEA.HI.X R13, R194, R20, R212, 0x2, P0 ;  /* 0x00000014c20dc211 */ /* 0x000fc400000f14d4 */
[----:B------:R-:W-:Y:S02]  /*123e0*/  @!P3 LEA.HI.X R11, R195, R20, R213, 0x2, P6 ;  /* 0x00000014c30bb211 */ /* 0x000fe400030f14d5 */
[----:B------:R-:W-:Y:S02]  /*123f0*/  ISETP.GE.AND P0, PT, R190, UR4, PT ;  /* 0x00000004be007c0c */ /* 0x000fe4000bf06270 */
[----:B0-----:R-:W-:Y:S01]  /*12400*/  @!P5 LEA R14, P6, R193, R0, 0x2 ;  /* 0x00000000c10ed211 */ /* 0x001fe200078c10ff */
[----:B------:R0:W-:Y:S01]  /*12410*/  @!P3 ST.E.64 desc[UR36][R10.64], R102 ;  /* 0x000000660a00b985 */ /* 0x0001e2000c101b24 */
[----:B------:R-:W-:Y:S02]  /*12420*/  ISETP.GE.AND P3, PT, R189, UR4, PT ;  /* 0x00000004bd007c0c */ /* 0x000fe4000bf66270 */
[----:B-1----:R-:W-:Y:S01]  /*12430*/  @!P5 LEA.HI.X R15, R193, R20, R211, 0x2, P6 ;  /* 0x00000014c10fd211 */ /* 0x002fe200030f14d3 */
[----:B------:R-:W-:Y:S01]  /*12440*/  @!P4 ST.E.64 desc[UR36][R12.64], R106 ;  /* 0x0000006a0c00c985 */ /* 0x000fe2000c101b24 */
[----:B--2---:R-:W-:-:S03]  /*12450*/  @!P2 LEA R2, P4, R192, R0, 0x2 ;  /* 0x00000000c002a211 */ /* 0x004fc600078810ff */
[----:B------:R-:W-:Y:S01]  /*12460*/  @!P5 ST.E.64 desc[UR36][R14.64], R110 ;  /* 0x0000006e0e00d985 */ /* 0x000fe2000c101b24 */
[C---:B------:R-:W-:Y:S02]  /*12470*/  @!P1 LEA R4, P5, R191.reuse, R0, 0x2 ;  /* 0x00000000bf049211 */ /* 0x040fe400078a10ff */
[----:B------:R-:W-:Y:S02]  /*12480*/  @!P2 LEA.HI.X R3, R192, R20, R210, 0x2, P4 ;  /* 0x00000014c003a211 */ /* 0x000fe400020f14d2 */
[----:B---3--:R-:W-:Y:S02]  /*12490*/  @!P0 LEA R6, P6, R190, R0, 0x2 ;  /* 0x00000000be068211 */ /* 0x008fe400078c10ff */
[----:B------:R-:W-:Y:S01]  /*124a0*/  ISETP.GE.AND P4, PT, R188, UR4, PT ;  /* 0x00000004bc007c0c */ /* 0x000fe2000bf86270 */
[----:B------:R1:W-:Y:S01]  /*124b0*/  @!P2 ST.E.64 desc[UR36][R2.64], R114 ;  /* 0x000000720200a985 */ /* 0x0003e2000c101b24 */
[-C--:B------:R-:W-:Y:S02]  /*124c0*/  @!P1 LEA.HI.X R5, R191, R20.reuse, R209, 0x2, P5 ;  /* 0x00000014bf059211 */ /* 0x080fe400028f14d1 */
[----:B------:R-:W-:-:S02]  /*124d0*/  @!P0 LEA.HI.X R7, R190, R20, R208, 0x2, P6 ;  /* 0x00000014be078211 */ /* 0x000fc400030f14d0 */
[----:B------:R-:W-:Y:S01]  /*124e0*/  ISETP.GE.AND P2, PT, R187, UR4, PT ;  /* 0x00000004bb007c0c */ /* 0x000fe2000bf46270 */
[----:B------:R2:W-:Y:S01]  /*124f0*/  @!P1 ST.E.64 desc[UR36][R4.64], R118 ;  /* 0x0000007604009985 */ /* 0x0005e2000c101b24 */
[----:B----4-:R-:W-:Y:S02]  /*12500*/  @!P3 LEA R8, P5, R189, R0, 0x2 ;  /* 0x00000000bd08b211 */ /* 0x010fe400078a10ff */
[----:B------:R-:W-:Y:S01]  /*12510*/  ISETP.GE.AND P1, PT, R186, UR4, PT ;  /* 0x00000004ba007c0c */ /* 0x000fe2000bf26270 */
[----:B------:R3:W-:Y:S01]  /*12520*/  @!P0 ST.E.64 desc[UR36][R6.64], R122 ;  /* 0x0000007a06008985 */ /* 0x0007e2000c101b24 */
[----:B------:R-:W-:Y:S02]  /*12530*/  ISETP.GE.AND P0, PT, R185, UR4, PT ;  /* 0x00000004b9007c0c */ /* 0x000fe4000bf06270 */
[----:B------:R-:W-:Y:S02]  /*12540*/  @!P3 LEA.HI.X R9, R189, R20, R207, 0x2, P5 ;  /* 0x00000014bd09b211 */ /* 0x000fe400028f14cf */
[----:B------:R-:W-:-:S02]  /*12550*/  ISETP.GE.AND P5, PT, R184, UR4, PT ;  /* 0x00000004b8007c0c */ /* 0x000fc4000bfa6270 */
[CC--:B0-----:R-:W-:Y:S01]  /*12560*/  @!P4 LEA R10, P6, R188.reuse, R0.reuse, 0x2 ;  /* 0x00000000bc0ac211 */ /* 0x0c1fe200078c10ff */
[----:B------:R0:W-:Y:S01]  /*12570*/  @!P3 ST.E.64 desc[UR36][R8.64], R126 ;  /* 0x0000007e0800b985 */ /* 0x0001e2000c101b24 */
[C---:B-1----:R-:W-:Y:S02]  /*12580*/  @!P2 LEA R2, P3, R187.reuse, R0, 0x2 ;  /* 0x00000000bb02a211 */ /* 0x042fe400078610ff */
[----:B------:R-:W-:Y:S02]  /*12590*/  @!P4 LEA.HI.X R11, R188, R20, R206, 0x2, P6 ;  /* 0x00000014bc0bc211 */ /* 0x000fe400030f14ce */
[----:B--2---:R-:W-:Y:S02]  /*125a0*/  @!P1 LEA R4, P6, R186, R0, 0x2 ;  /* 0x00000000ba049211 */ /* 0x004fe400078c10ff */
[----:B------:R-:W-:Y:S01]  /*125b0*/  @!P2 LEA.HI.X R3, R187, R20, R205, 0x2, P3 ;  /* 0x00000014bb03a211 */ /* 0x000fe200018f14cd */
[----:B------:R0:W-:Y:S01]  /*125c0*/  @!P4 ST.E.64 desc[UR36][R10.64], R130 ;  /* 0x000000820a00c985 */ /* 0x0001e2000c101b24 */
[----:B---3--:R-:W-:-:S02]  /*125d0*/  @!P0 LEA R6, P4, R185, R0, 0x2 ;  /* 0x00000000b9068211 */ /* 0x008fc400078810ff */
[----:B------:R-:W-:Y:S01]  /*125e0*/  @!P5 LEA R12, P3, R184, R0, 0x2 ;  /* 0x00000000b80cd211 */ /* 0x000fe200078610ff */
[----:B------:R0:W-:Y:S01]  /*125f0*/  @!P2 ST.E.64 desc[UR36][R2.64], R134 ;  /* 0x000000860200a985 */ /* 0x0001e2000c101b24 */
[-C--:B------:R-:W-:Y:S02]  /*12600*/  @!P1 LEA.HI.X R5, R186, R20.reuse, R204, 0x2, P6 ;  /* 0x00000014ba059211 */ /* 0x080fe400030f14cc */
[-C--:B------:R-:W-:Y:S02]  /*12610*/  @!P0 LEA.HI.X R7, R185, R20.reuse, R203, 0x2, P4 ;  /* 0x00000014b9078211 */ /* 0x080fe400020f14cb */
[----:B------:R-:W-:Y:S01]  /*12620*/  @!P5 LEA.HI.X R13, R184, R20, R202, 0x2, P3 ;  /* 0x00000014b80dd211 */ /* 0x000fe200018f14ca */
[----:B------:R0:W-:Y:S04]  /*12630*/  @!P1 ST.E.64 desc[UR36][R4.64], R138 ;  /* 0x0000008a04009985 */ /* 0x0001e8000c101b24 */
[----:B------:R0:W-:Y:S01]  /*12640*/  @!P0 ST.E.64 desc[UR36][R6.64], R142 ;  /* 0x0000008e06008985 */ /* 0x0001e2000c101b24 */
[----:B------:R-:W-:-:S03]  /*12650*/  ISETP.GE.AND P0, PT, R23, UR4, PT ;  /* 0x0000000417007c0c */ /* 0x000fc6000bf06270 */
[----:B------:R0:W-:Y:S10]  /*12660*/  @!P5 ST.E.64 desc[UR36][R12.64], R146 ;  /* 0x000000920c00d985 */ /* 0x0001f4000c101b24 */
[----:B------:R-:W-:Y:S05]  /*12670*/  @P0 BRA `(.L_x_1422) ;  /* 0x0000000c00280947 */ /* 0x000fea0003800000 */
[----:B0-----:R-:W-:-:S04]  /*12680*/  LEA R2, P0, R23, R0, 0x2 ;  /* 0x0000000017027211 */ /* 0x001fc800078010ff */
[----:B------:R-:W-:-:S05]  /*12690*/  LEA.HI.X R3, R23, R20, R201, 0x2, P0 ;  /* 0x0000001417037211 */ /* 0x000fca00000f14c9 */
[----:B------:R0:W-:Y:S01]  /*126a0*/  ST.E.64 desc[UR36][R2.64], R150 ;  /* 0x0000009602007985 */ /* 0x0001e2000c101b24 */
[----:B------:R-:W-:Y:S05]  /*126b0*/  BRA `(.L_x_1422) ;  /* 0x0000000c00187947 */ /* 0x000fea0003800000 */
.L_x_1413:
[----:B------:R-:W-:Y:S02]  /*126c0*/  ULDC.64 UR8, c[0x0][0xc00] ;  /* 0x0003000000087ab9 */ /* 0x000fe40000000a00 */
[----:B------:R-:W-:-:S04]  /*126d0*/  UISETP.NE.U32.AND UP0, UPT, UR8, URZ, UPT ;  /* 0x0000003f0800728c */ /* 0x000fc8000bf05070 */
[----:B------:R-:W-:-:S03]  /*126e0*/  UISETP.NE.AND.EX UP0, UPT, UR9, URZ, UPT, UP0 ;  /* 0x0000003f0900728c */ /* 0x000fc6000bf05300 */
[----:B------:R-:W-:Y:S02]  /*126f0*/  ULDC.64 UR8, c[0x0][0xc00] ;  /* 0x0003000000087ab9 */ /* 0x000fe40000000a00 */
[----:B------:R-:W-:Y:S01]  /*12700*/  UIMAD.WIDE UR8, UR58, 0x4, UR8 ;  /* 0x000000043a0878a5 */ /* 0x000fe2000f8e0208 */
[----:B------:R-:W-:-:S05]  /*12710*/  PLOP3.LUT P1, PT, PT, PT, UP0, 0x80, 0x0 ;  /* 0x000000000000781c */ /* 0x000fca0003f2f008 */
[----:B------:R-:W-:Y:S02]  /*12720*/  IMAD.U32 R2, RZ, RZ, UR8 ;  /* 0x00000008ff027e24 */ /* 0x000fe4000f8e00ff */
[----:B------:R-:W-:Y:S01]  /*12730*/  IMAD.U32 R3, RZ, RZ, UR9 ;  /* 0x00000009ff037e24 */ /* 0x000fe2000f8e00ff */
[----:B------:R-:W-:Y:S02]  /*12740*/  ULDC.64 UR8, c[0x0][0xc08] ;  /* 0x0003020000087ab9 */ /* 0x000fe40000000a00 */
[----:B------:R-:W-:Y:S01]  /*12750*/  UISETP.NE.U32.AND UP1, UPT, UR8, URZ, UPT ;  /* 0x0000003f0800728c */ /* 0x000fe2000bf25070 */
[----:B------:R-:W-:Y:S02]  /*12760*/  ULDC UR4, c[0x0][0xa88] ;  /* 0x0002a20000047ab9 */ /* 0x000fe40000000800 */
[----:B------:R-:W2:Y:S01]  /*12770*/  @P1 LDG.E R6, desc[UR36][R2.64] ;  /* 0x0000002402061981 */ /* 0x000ea2000c1e1900 */
[----:B------:R-:W-:Y:S01]  /*12780*/  UISETP.NE.AND.EX UP1, UPT, UR9, URZ, UPT, UP1 ;  /* 0x0000003f0900728c */ /* 0x000fe2000bf25310 */
[----:B------:R-:W-:-:S05]  /*12790*/  IMAD.U32 R0, RZ, RZ, UR4 ;  /* 0x00000004ff007e24 */ /* 0x000fca000f8e00ff */
[----:B------:R-:W-:-:S05]  /*127a0*/  PLOP3.LUT P2, PT, PT, PT, UP1, 0x80, 0x0 ;  /* 0x000000000000781c */ /* 0x000fca0003f4f018 */
[----:B------:R-:W-:Y:S02]  /*127b0*/  @UP1 ULDC.64 UR8, c[0x0][0xc08] ;  /* 0x0003020000081ab9 */ /* 0x000fe40000000a00 */
[----:B------:R-:W-:-:S06]  /*127c0*/  @UP1 UIMAD.WIDE UR8, UR58, 0x4, UR8 ;  /* 0x000000043a0818a5 */ /* 0x000fcc000f8e0208 */
[----:B------:R-:W-:Y:S02]  /*127d0*/  IMAD.U32 R4, RZ, RZ, UR8 ;  /* 0x00000008ff047e24 */ /* 0x000fe4000f8e00ff */
[----:B------:R-:W-:-:S05]  /*127e0*/  IMAD.U32 R5, RZ, RZ, UR9 ;  /* 0x00000009ff057e24 */ /* 0x000fca000f8e00ff */
[----:B------:R0:W5:Y:S01]  /*127f0*/  @P2 LDG.E R0, desc[UR36][R4.64] ;  /* 0x0000002404002981 */ /* 0x000162000c1e1900 */
[----:B------:R-:W-:Y:S01]  /*12800*/  UISETP.NE.AND UP1, UPT, UR55, URZ, UPT ;  /* 0x0000003f3700728c */ /* 0x000fe2000bf25270 */
[----:B------:R-:W-:Y:S01]  /*12810*/  ISETP.GT.AND P0, PT, R223, 0x7f, PT ;  /* 0x0000007fdf00780c */ /* 0x000fe20003f04270 */
[----:B------:R-:W-:-:S09]  /*12820*/  UMOV UR4, URZ ;  /* 0x0000003f00047c82 */ /* 0x000fd20008000000 */
[----:B------:R-:W-:Y:S01]  /*12830*/  @!UP1 ULDC UR55, c[0x0][0xad4] ;  /* 0x0002b50000379ab9 */ /* 0x000fe20000000800 */
[----:B--2---:R-:W-:Y:S01]  /*12840*/  @P1 R2UR UR4, R6 ;  /* 0x00000000060412ca */ /* 0x004fe200000e0000 */
[----:B0-----:R-:W-:-:S14]  /*12850*/  @P2 BRA `(.L_x_1425) ;  /* 0x0000000000102947 */ /* 0x001fdc0003800000 */
[----:B------:R-:W-:Y:S05]  /*12860*/  @!P1 BRA `(.L_x_1425) ;  /* 0x00000000000c9947 */ /* 0x000fea0003800000 */
[----:B------:R-:W2:Y:S04]  /*12870*/  LDG.E R5, desc[UR36][R2.64] ;  /* 0x0000002402057981 */ /* 0x000ea8000c1e1900 */
[----:B-----5:R-:W2:Y:S02]  /*12880*/  LDG.E R0, desc[UR36][R2.64+0x4] ;  /* 0x0000042402007981 */ /* 0x020ea4000c1e1900 */
[----:B--2---:R-:W-:-:S07]  /*12890*/  IMAD.IADD R0, R0, 0x1, -R5 ;  /* 0x0000000100007824 */ /* 0x004fce00078e0a05 */
.L_x_1425:
[----:B------:R-:W-:Y:S01]  /*128a0*/  USHF.R.S32.HI UR13, URZ, 0x1f, UR58 ;  /* 0x0000001f3f0d7899 */ /* 0x000fe2000801143a */
[----:B------:R-:W-:Y:S01]  /*128b0*/  BSSY B1, `(.L_x_1426) ;  /* 0x000003a000017945 */ /* 0x000fe20003800000 */
[----:B------:R-:W-:Y:S02]  /*128c0*/  USHF.R.S32.HI UR21, URZ, 0x1f, UR4 ;  /* 0x0000001f3f157899 */ /* 0x000fe40008011404 */
[----:B------:R-:W-:Y:S02]  /*128d0*/  USEL UR12, UR58, URZ, !UP0 ;  /* 0x0000003f3a0c7287 */ /* 0x000fe4000c000000 */
[----:B------:R-:W-:Y:S01]  /*128e0*/  USEL UR13, UR13, URZ, !UP0 ;  /* 0x0000003f0d0d7287 */ /* 0x000fe2000c000000 */
[----:B------:R-:W-:Y:S11]  /*128f0*/  @P0 BRA `(.L_x_1427) ;  /* 0x0000000000d40947 */ /* 0x000ff60003800000 */
[----:B------:R-:W0:Y:S01]  /*12900*/  S2R R4, SR_TID.X ;  /* 0x0000000000047919 */ /* 0x000e220000002100 */
[----:B------:R-:W1:Y:S01]  /*12910*/  LDC R9, c[0x0][0xbe8] ;  /* 0x0002fa00ff097b82 */ /* 0x000e620000000800 */
[----:B------:R-:W-:Y:S02]  /*12920*/  IMAD.U32 R3, RZ, RZ, UR47 ;  /* 0x0000002fff037e24 */ /* 0x000fe4000f8e00ff */
[----:B-1---5:R-:W-:-:S03]  /*12930*/  IMAD R2, R0, R9, RZ ;  /* 0x0000000900027224 */ /* 0x022fc600078e02ff */
[----:B0-----:R-:W-:-:S04]  /*12940*/  IADD3 R4, R3, -0x80, R4 ;  /* 0xffffff8003047810 */ /* 0x001fc80007ffe004 */
[----:B------:R-:W-:-:S13]  /*12950*/  ISETP.GE.AND P0, PT, R4, R2, PT ;  /* 0x000000020400720c */ /* 0x000fda0003f06270 */
[----:B------:R-:W-:Y:S05]  /*12960*/  @P0 BRA `(.L_x_1427) ;  /* 0x0000000000b80947 */ /* 0x000fea0003800000 */
[----:B------:R-:W-:Y:S01]  /*12970*/  ISETP.NE.AND P0, PT, R9, 0x1, PT ;  /* 0x000000010900780c */ /* 0x000fe20003f05270 */
[----:B------:R-:W-:Y:S01]  /*12980*/  UISETP.GT.AND UP0, UPT, UR55, 0x1, UPT ;  /* 0x000000013700788c */ /* 0x000fe2000bf04270 */
[----:B------:R-:W-:Y:S01]  /*12990*/  IMAD.MOV.U32 R5, RZ, RZ, R4 ;  /* 0x000000ffff057224 */ /* 0x000fe200078e0004 */
[----:B------:R-:W-:Y:S02]  /*129a0*/  UMOV UR19, 0x9b8 ;  /* 0x000009b800137882 */ /* 0x000fe40000000000 */
[----:B------:R-:W-:Y:S02]  /*129b0*/  USEL UR19, UR19, 0x978, UP0 ;  /* 0x0000097813137887 */ /* 0x000fe40008000000 */
[----:B------:R-:W-:-:S06]  /*129c0*/  USEL UR18, UR57, URZ, UP0 ;  /* 0x0000003f39127287 */ /* 0x000fcc0008000000 */
[----:B------:R-:W0:Y:S04]  /*129d0*/  @P0 LDC R3, c[0x0][0xbec] ;  /* 0x0002fb00ff030b82 */ /* 0x000e280000000800 */
[----:B------:R-:W-:Y:S01]  /*129e0*/  ULDC.64 UR8, c[0x0][UR19+0x218] ;  /* 0x0000860013087abb */ /* 0x000fe20008000a00 */
[----:B------:R-:W-:Y:S01]  /*129f0*/  ULDC.64 UR14, c[0x0][UR19+0x220] ;  /* 0x00008800130e7abb */ /* 0x000fe20008000a00 */
[----:B------:R-:W-:Y:S01]  /*12a00*/  ULDC.64 UR16, c[0x0][UR19+0x228] ;  /* 0x00008a0013107abb */ /* 0x000fe20008000a00 */
[----:B------:R-:W-:Y:S01]  /*12a10*/  UIMAD.WIDE.U32 UR10, UR8, UR56, URZ ;  /* 0x00000038080a72a5 */ /* 0x000fe2000f8e003f */
[----:B------:R-:W1:Y:S01]  /*12a20*/  @P0 LDC R7, c[0x0][0xbf0] ;  /* 0x0002fc00ff070b82 */ /* 0x000e620000000800 */
[----:B------:R-:W-:Y:S02]  /*12a30*/  UIMAD UR20, UR9, UR56, URZ ;  /* 0x00000038091472a4 */ /* 0x000fe4000f8e023f */
[----:B------:R-:W-:-:S02]  /*12a40*/  UIMAD UR15, UR15, UR12, URZ ;  /* 0x0000000c0f0f72a4 */ /* 0x000fc4000f8e023f */
[----:B------:R-:W-:Y:S02]  /*12a50*/  UIMAD.WIDE.U32 UR22, UR16, UR18, URZ ;  /* 0x00000012101672a5 */ /* 0x000fe4000f8e003f */
[----:B------:R-:W-:Y:S02]  /*12a60*/  UIMAD.WIDE.U32 UR8, UR14, UR12, URZ ;  /* 0x0000000c0e0872a5 */ /* 0x000fe4000f8e003f */
[----:B------:R-:W-:Y:S02]  /*12a70*/  UIMAD UR16, UR17, UR18, URZ ;  /* 0x00000012111072a4 */ /* 0x000fe4000f8e023f */
[----:B------:R-:W-:Y:S02]  /*12a80*/  UIMAD UR15, UR14, UR13, UR15 ;  /* 0x0000000d0e0f72a4 */ /* 0x000fe4000f8e020f */
[----:B------:R-:W-:Y:S02]  /*12a90*/  UIADD3 UR10, UP1, UP2, UR8, UR10, UR4 ;  /* 0x0000000a080a7290 */ /* 0x000fe4000fa3e004 */
[----:B------:R-:W-:Y:S01]  /*12aa0*/  UIADD3 UR16, UR23, UR16, URZ ;  /* 0x0000001017107290 */ /* 0x000fe2000fffe03f */
[----:B0-----:R-:W-:Y:S01]  /*12ab0*/  @P0 IMAD.HI.U32 R2, R4, R3, RZ ;  /* 0x0000000304020227 */ /* 0x001fe200078e00ff */
[----:B------:R-:W-:-:S02]  /*12ac0*/  UIADD3 UR20, UR11, UR20, URZ ;  /* 0x000000140b147290 */ /* 0x000fc4000fffe03f */
[----:B------:R-:W-:Y:S01]  /*12ad0*/  UIADD3 UR15, UR9, UR15, URZ ;  /* 0x0000000f090f7290 */ /* 0x000fe2000fffe03f */
[----:B------:R-:W-:Y:S02]  /*12ae0*/  IMAD.U32 R3, RZ, RZ, UR23 ;  /* 0x00000017ff037e24 */ /* 0x000fe4000f8e00ff */
[----:B------:R-:W-:Y:S01]  /*12af0*/  IMAD.U32 R6, RZ, RZ, UR16 ;  /* 0x00000010ff067e24 */ /* 0x000fe2000f8e00ff */
[----:B------:R-:W-:Y:S01]  /*12b00*/  ULDC.64 UR8, c[0x0][UR19+0x210] ;  /* 0x0000840013087abb */ /* 0x000fe20008000a00 */
[----:B-1----:R-:W-:Y:S01]  /*12b10*/  @P0 SHF.R.U32.HI R5, RZ, R7, R2 ;  /* 0x00000007ff050219 */ /* 0x002fe20000011602 */
[----:B------:R-:W-:-:S04]  /*12b20*/  IMAD.U32 R2, RZ, RZ, UR22 ;  /* 0x00000016ff027e24 */ /* 0x000fc8000f8e00ff */
[--C-:B------:R-:W-:Y:S01]  /*12b30*/  IMAD.MOV R7, RZ, RZ, -R5.reuse ;  /* 0x000000ffff077224 */ /* 0x100fe200078e0a05 */
[----:B------:R-:W-:Y:S01]  /*12b40*/  IADD3 R2, P0, P1, R5, UR10, R2 ;  /* 0x0000000a05027c10 */ /* 0x000fe2000f91e002 */
[----:B------:R-:W-:Y:S01]  /*12b50*/  UIADD3.X UR10, UR15, UR20, UR21, UP1, UP2 ;  /* 0x000000140f0a7290 */ /* 0x000fe20008fe4415 */
[----:B------:R-:W-:Y:S01]  /*12b60*/  SHF.R.S32.HI R5, RZ, 0x1f, R5 ;  /* 0x0000001fff057819 */ /* 0x000fe20000011405 */
[----:B------:R-:W-:-:S04]  /*12b70*/  IMAD R7, R9, R7, R4 ;  /* 0x0000000709077224 */ /* 0x000fc800078e0204 */
[----:B------:R-:W-:Y:S01]  /*12b80*/  IADD3.X R3, R5, UR10, R6, P0, P1 ;  /* 0x0000000a05037c10 */ /* 0x000fe200087e2406 */
[C---:B------:R-:W-:Y:S01]  /*12b90*/  IMAD R9, R7.reuse, UR9, RZ ;  /* 0x0000000907097c24 */ /* 0x040fe2000f8e02ff */
[----:B------:R-:W-:Y:S01]  /*12ba0*/  SHF.R.S32.HI R4, RZ, 0x1f, R7 ;  /* 0x0000001fff047819 */ /* 0x000fe20000011407 */
[----:B------:R-:W-:Y:S01]  /*12bb0*/  ULDC.64 UR10, c[0x0][0xba8] ;  /* 0x0002ea00000a7ab9 */ /* 0x000fe20000000a00 */
[----:B------:R-:W-:Y:S01]  /*12bc0*/  @!UP0 ULDC UR10, c[0x0][0xb50] ;  /* 0x0002d400000a8ab9 */ /* 0x000fe20000000800 */
[----:B------:R-:W-:Y:S01]  /*12bd0*/  IMAD.WIDE.U32 R2, R7, UR8, R2 ;  /* 0x0000000807027c25 */ /* 0x000fe2000f8e0002 */
[----:B------:R-:W-:-:S03]  /*12be0*/  @!UP0 ULDC UR11, c[0x0][0xb54] ;  /* 0x0002d500000b8ab9 */ /* 0x000fc60000000800 */
[----:B------:R-:W-:Y:S01]  /*12bf0*/  IMAD R9, R4, UR8, R9 ;  /* 0x0000000804097c24 */ /* 0x000fe2000f8e0209 */
[----:B------:R-:W-:-:S03]  /*12c00*/  LEA R4, P0, R2, UR10, 0x2 ;  /* 0x0000000a02047c11 */ /* 0x000fc6000f8010ff */
[----:B------:R-:W-:-:S05]  /*12c10*/  IMAD.IADD R3, R3, 0x1, R9 ;  /* 0x0000000103037824 */ /* 0x000fca00078e0209 */
[----:B------:R-:W-:Y:S01]  /*12c20*/  LEA.HI.X R5, R2, UR11, R3, 0x2, P0 ;  /* 0x0000000b02057c11 */ /* 0x000fe200080f1403 */
[----:B------:R-:W-:-:S05]  /*12c30*/  IMAD.MOV.U32 R3, RZ, RZ, -0x800000 ;  /* 0xff800000ff037424 */ /* 0x000fca00078e00ff */
[----:B------:R0:W-:Y:S02]  /*12c40*/  STG.E desc[UR36][R4.64], R3 ;  /* 0x0000000304007986 */ /* 0x0001e4000c101924 */
.L_x_1427:
[----:B------:R-:W-:Y:S05]  /*12c50*/  BSYNC B1 ;  /* 0x0000000000017941 */ /* 0x000fea0003800000 */
.L_x_1426:
[----:B------:R-:W-:-:S06]  /*12c60*/  UISETP.GT.AND UP0, UPT, UR55, 0x1, UPT ;  /* 0x000000013700788c */ /* 0x000fcc000bf04270 */
[----:B------:R-:W-:-:S13]  /*12c70*/  PLOP3.LUT P0, PT, PT, PT, UP0, 0x80, 0x0 ;  /* 0x000000000000781c */ /* 0x000fda0003f0f008 */
[----:B------:R-:W-:Y:S05]  /*12c80*/  @P0 BRA `(.L_x_1422) ;  /* 0x0000000400a40947 */ /* 0x000fea0003800000 */
[----:B------:R-:W1:Y:S01]  /*12c90*/  LDC R11, c[0x0][0xbe8] ;  /* 0x0002fa00ff0b7b82 */ /* 0x000e620000000800 */
[----:B------:R-:W-:Y:S01]  /*12ca0*/  ULDC.64 UR14, c[0x0][0xaa0] ;  /* 0x0002a800000e7ab9 */ /* 0x000fe20000000a00 */
[----:B------:R-:W-:Y:S01]  /*12cb0*/  IMAD R2, R22, 0x20, R198 ;  /* 0x0000002016027824 */ /* 0x000fe200078e02c6 */
[----:B------:R-:W-:Y:S01]  /*12cc0*/  UIMAD UR10, UR21, UR14, URZ ;  /* 0x0000000e150a72a4 */ /* 0x000fe2000f8e023f */
[----:B------:R-:W-:Y:S01]  /*12cd0*/  BSSY B1, `(.L_x_1428) ;  /* 0x000003a000017945 */ /* 0x000fe20003800000 */
[----:B------:R-:W-:Y:S01]  /*12ce0*/  UIMAD.WIDE.U32 UR8, UR4, UR14, URZ ;  /* 0x0000000e040872a5 */ /* 0x000fe2000f8e003f */
[----:B------:R-:W-:Y:S01]  /*12cf0*/  VIADD R6, R2, UR47 ;  /* 0x0000002f02067c36 */ /* 0x000fe20008000000 */
[----:B------:R-:W-:-:S03]  /*12d00*/  UIMAD UR10, UR4, UR15, UR10 ;  /* 0x0000000f040a72a4 */ /* 0x000fc6000f8e020a */
[----:B0-----:R-:W-:Y:S01]  /*12d10*/  IMAD.MOV.U32 R5, RZ, RZ, R6 ;  /* 0x000000ffff057224 */ /* 0x001fe200078e0006 */
[----:B------:R-:W-:-:S03]  /*12d20*/  UIADD3 UR9, UR9, UR10, URZ ;  /* 0x0000000a09097290 */ /* 0x000fc6000fffe03f */
[----:B------:R-:W-:Y:S02]  /*12d30*/  ULDC.64 UR10, c[0x0][0xae8] ;  /* 0x0002ba00000a7ab9 */ /* 0x000fe40000000a00 */
[----:B------:R-:W-:-:S04]  /*12d40*/  UIMAD.WIDE.U32 UR8, UR56, UR10, UR8 ;  /* 0x0000000a380872a5 */ /* 0x000fc8000f8e0008 */
[----:B------:R-:W-:-:S03]  /*12d50*/  UIMAD UR9, UR56, UR11, UR9 ;  /* 0x0000000b380972a4 */ /* 0x000fc6000f8e0209 */
[----:B------:R-:W-:Y:S01]  /*12d60*/  ULDC.64 UR10, c[0x0][0xaf0] ;  /* 0x0002bc00000a7ab9 */ /* 0x000fe20000000a00 */
[----:B-1----:R-:W-:Y:S01]  /*12d70*/  ISETP.NE.AND P0, PT, R11, 0x1, PT ;  /* 0x000000010b00780c */ /* 0x002fe20003f05270 */
[----:B------:R-:W-:-:S04]  /*12d80*/  UIMAD UR13, UR13, UR10, URZ ;  /* 0x0000000a0d0d72a4 */ /* 0x000fc8000f8e023f */
[----:B------:R-:W-:Y:S02]  /*12d90*/  UIMAD UR4, UR12, UR11, UR13 ;  /* 0x0000000b0c0472a4 */ /* 0x000fe4000f8e020d */
[----:B------:R-:W-:-:S03]  /*12da0*/  UIMAD.WIDE.U32 UR12, UR12, UR10, UR8 ;  /* 0x0000000a0c0c72a5 */ /* 0x000fc6000f8e0008 */
[----:B------:R-:W-:Y:S01]  /*12db0*/  ULDC.64 UR8, c[0x0][0xae0] ;  /* 0x0002b80000087ab9 */ /* 0x000fe20000000a00 */
[----:B------:R-:W-:Y:S02]  /*12dc0*/  UIADD3 UR4, UR13, UR4, URZ ;  /* 0x000000040d047290 */ /* 0x000fe4000fffe03f */
[----:B------:R-:W0:Y:S08]  /*12dd0*/  @P0 LDC R3, c[0x0][0xbec] ;  /* 0x0002fb00ff030b82 */ /* 0x000e300000000800 */
[----:B------:R-:W1:Y:S01]  /*12de0*/  @P0 LDC R7, c[0x0][0xbf0] ;  /* 0x0002fc00ff070b82 */ /* 0x000e620000000800 */
[----:B0-----:R-:W-:-:S04]  /*12df0*/  @P0 IMAD.HI.U32 R2, R6, R3, RZ ;  /* 0x0000000306020227 */ /* 0x001fc800078e00ff */
[----:B------:R-:W-:Y:S02]  /*12e00*/  IMAD.U32 R3, RZ, RZ, UR13 ;  /* 0x0000000dff037e24 */ /* 0x000fe4000f8e00ff */
[----:B------:R-:W-:Y:S01]  /*12e10*/  IMAD.U32 R3, RZ, RZ, UR4 ;  /* 0x00000004ff037e24 */ /* 0x000fe2000f8e00ff */
[----:B-1----:R-:W-:-:S04]  /*12e20*/  @P0 SHF.R.U32.HI R5, RZ, R7, R2 ;  /* 0x00000007ff050219 */ /* 0x002fc80000011602 */
[--C-:B------:R-:W-:Y:S01]  /*12e30*/  SHF.R.S32.HI R2, RZ, 0x1f, R5.reuse ;  /* 0x0000001fff027819 */ /* 0x100fe20000011405 */
[----:B------:R-:W-:-:S04]  /*12e40*/  IMAD.MOV R7, RZ, RZ, -R5 ;  /* 0x000000ffff077224 */ /* 0x000fc800078e0a05 */
[----:B------:R-:W-:Y:S02]  /*12e50*/  IMAD R4, R2, UR8, RZ ;  /* 0x0000000802047c24 */ /* 0x000fe4000f8e02ff */
[----:B------:R-:W-:Y:S02]  /*12e60*/  IMAD R7, R11, R7, R6 ;  /* 0x000000070b077224 */ /* 0x000fe400078e0206 */
[----:B------:R-:W-:Y:S02]  /*12e70*/  IMAD.U32 R2, RZ, RZ, UR12 ;  /* 0x0000000cff027e24 */ /* 0x000fe4000f8e00ff */
[C---:B------:R-:W-:Y:S01]  /*12e80*/  IMAD R9, R5.reuse, UR9, R4 ;  /* 0x0000000905097c24 */ /* 0x040fe2000f8e0204 */
[----:B------:R-:W-:Y:S01]  /*12e90*/  SHF.R.S32.HI R4, RZ, 0x1f, R7 ;  /* 0x0000001fff047819 */ /* 0x000fe20000011407 */
[----:B------:R-:W-:Y:S01]  /*12ea0*/  IMAD.WIDE.U32 R2, R5, UR8, R2 ;  /* 0x0000000805027c25 */ /* 0x000fe2000f8e0002 */
[----:B------:R-:W-:-:S03]  /*12eb0*/  ULDC.64 UR8, c[0x0][0xad8] ;  /* 0x0002b60000087ab9 */ /* 0x000fc60000000a00 */
[----:B------:R-:W-:Y:S02]  /*12ec0*/  IMAD.IADD R3, R3, 0x1, R9 ;  /* 0x0000000103037824 */ /* 0x000fe400078e0209 */
[----:B------:R-:W-:Y:S02]  /*12ed0*/  IMAD R4, R4, UR8, RZ ;  /* 0x0000000804047c24 */ /* 0x000fe4000f8e02ff */
[----:B------:R-:W-:Y:S02]  /*12ee0*/  VIADD R6, R198, UR47 ;  /* 0x0000002fc6067c36 */ /* 0x000fe40008000000 */
[----:B-----5:R-:W-:Y:S02]  /*12ef0*/  IMAD R11, R0, R11, RZ ;  /* 0x0000000b000b7224 */ /* 0x020fe400078e02ff */
[C---:B------:R-:W-:Y:S02]  /*12f00*/  IMAD R5, R7.reuse, UR9, R4 ;  /* 0x0000000907057c24 */ /* 0x040fe4000f8e0204 */
[----:B------:R-:W-:Y:S01]  /*12f10*/  IMAD.WIDE.U32 R2, R7, UR8, R2 ;  /* 0x0000000807027c25 */ /* 0x000fe2000f8e0002 */
[----:B------:R-:W-:Y:S01]  /*12f20*/  ISETP.GE.AND P2, PT, R6, R11, PT ;  /* 0x0000000b0600720c */ /* 0x000fe20003f46270 */
[----:B------:R-:W-:-:S02]  /*12f30*/  ULDC.64 UR8, c[0x0][0xa80] ;  /* 0x0002a00000087ab9 */ /* 0x000fc40000000a00 */
[----:B------:R-:W-:Y:S01]  /*12f40*/  VIADD R0, R6, 0x20 ;  /* 0x0000002006007836 */ /* 0x000fe20000000000 */
[----:B------:R-:W-:Y:S01]  /*12f50*/  LEA R4, P3, R2, UR8, 0x1 ;  /* 0x0000000802047c11 */ /* 0x000fe2000f8608ff */
[----:B------:R-:W-:-:S03]  /*12f60*/  IMAD.IADD R3, R3, 0x1, R5 ;  /* 0x0000000103037824 */ /* 0x000fc600078e0205 */
[-C--:B------:R-:W-:Y:S01]  /*12f70*/  ISETP.GE.AND P1, PT, R0, R11.reuse, PT ;  /* 0x0000000b0000720c */ /* 0x080fe20003f26270 */
[----:B------:R-:W-:Y:S01]  /*12f80*/  VIADD R0, R6, 0x40 ;  /* 0x0000004006007836 */ /* 0x000fe20000000000 */
[----:B------:R-:W-:Y:S02]  /*12f90*/  LEA.HI.X R5, R2, UR9, R3, 0x1, P3 ;  /* 0x0000000902057c11 */ /* 0x000fe400098f0c03 */
[----:B------:R0:W1:Y:S02]  /*12fa0*/  SHFL.IDX PT, R2, R4, RZ, 0x181f ;  /* 0x00181fff04027589 */ /* 0x00006400000e0000 */
[----:B------:R-:W-:Y:S02]  /*12fb0*/  ISETP.GE.AND P0, PT, R0, R11, PT ;  /* 0x0000000b0000720c */ /* 0x000fe40003f06270 */
[----:B------:R0:W2:Y:S01]  /*12fc0*/  SHFL.IDX PT, R0, R5, RZ, 0x181f ;  /* 0x00181fff05007589 */ /* 0x0000a200000e0000 */
[----:B------:R-:W-:Y:S10]  /*12fd0*/  @P2 BRA `(.L_x_1429) ;  /* 0x0000000000242947 */ /* 0x000ff40003800000 */
[----:B------:R-:W-:Y:S02]  /*12fe0*/  ULDC UR4, c[0x0][0xac8] ;  /* 0x0002b20000047ab9 */ /* 0x000fe40000000800 */
[----:B------:R-:W-:Y:S02]  /*12ff0*/  ISETP.GE.AND P4, PT, R18, UR4, PT ;  /* 0x0000000412007c0c */ /* 0x000fe4000bf86270 */
[----:B------:R-:W-:-:S11]  /*13000*/  ISETP.GE.AND P5, PT, R19, UR4, PT ;  /* 0x0000000413007c0c */ /* 0x000fd6000bfa6270 */
[CC--:B-1----:R-:W-:Y:S02]  /*13010*/  @!P4 LEA R8, P2, R18.reuse, R2.reuse, 0x1 ;  /* 0x000000021208c211 */ /* 0x0c2fe400078408ff */
[C---:B------:R-:W-:Y:S02]  /*13020*/  @!P5 LEA R2, P3, R19.reuse, R2, 0x1 ;  /* 0x000000021302d211 */ /* 0x040fe400078608ff */
[-C--:B--2---:R-:W-:Y:S02]  /*13030*/  @!P4 LEA.HI.X R9, R18, R0.reuse, R222, 0x1, P2 ;  /* 0x000000001209c211 */ /* 0x084fe400010f0cde */
[----:B------:R-:W-:-:S03]  /*13040*/  @!P5 LEA.HI.X R3, R19, R0, R221, 0x1, P3 ;  /* 0x000000001303d211 */ /* 0x000fc600018f0cdd */
[----:B------:R3:W-:Y:S04]  /*13050*/  @!P4 ST.E.128 desc[UR36][R8.64], RZ ;  /* 0x000000ff0800c985 */ /* 0x0007e8000c101d24 */
[----:B------:R3:W-:Y:S02]  /*13060*/  @!P5 ST.E.128 desc[UR36][R2.64], RZ ;  /* 0x000000ff0200d985 */ /* 0x0007e4000c101d24 */
.L_x_1429:
[----:B------:R-:W-:Y:S05]  /*13070*/  BSYNC B1 ;  /* 0x0000000000017941 */ /* 0x000fea0003800000 */
.L_x_1428:
[----:B--2---:R2:W4:Y:S01]  /*13080*/  SHFL.IDX PT, R0, R5, 0x1, 0x181f ;  /* 0x00381f0005007f89 */ /* 0x00452200000e0000 */
[----:B------:R-:W-:Y:S03]  /*13090*/  BSSY B1, `(.L_x_1430) ;  /* 0x000000c000017945 */ /* 0x000fe60003800000 */
[----:B-1-3--:R2:W1:Y:S01]  /*130a0*/  SHFL.IDX PT, R2, R4, 0x1, 0x181f ;  /* 0x00381f0004027f89 */ /* 0x00a46200000e0000 */
[----:B------:R-:W-:Y:S05]  /*130b0*/  @P1 BRA `(.L_x_1431) ;  /* 0x0000000000241947 */ /* 0x000fea0003800000 */
[----:B------:R-:W-:Y:S02]  /*130c0*/  ULDC UR4, c[0x0][0xac8] ;  /* 0x0002b20000047ab9 */ /* 0x000fe40000000800 */
[----:B------:R-:W-:Y:S02]  /*130d0*/  ISETP.GE.AND P3, PT, R18, UR4, PT ;  /* 0x0000000412007c0c */ /* 0x000fe4000bf66270 */
[----:B------:R-:W-:-:S11]  /*130e0*/  ISETP.GE.AND P4, PT, R19, UR4, PT ;  /* 0x0000000413007c0c */ /* 0x000fd6000bf86270 */
[CC--:B-1----:R-:W-:Y:S02]  /*130f0*/  @!P3 LEA R8, P1, R18.reuse, R2.reuse, 0x1 ;  /* 0x000000021208b211 */ /* 0x0c2fe400078208ff */
[C---:B------:R-:W-:Y:S02]  /*13100*/  @!P4 LEA R2, P2, R19.reuse, R2, 0x1 ;  /* 0x000000021302c211 */ /* 0x040fe400078408ff */
[-C--:B----4-:R-:W-:Y:S02]  /*13110*/  @!P3 LEA.HI.X R9, R18, R0.reuse, R222, 0x1, P1 ;  /* 0x000000001209b211 */ /* 0x090fe400008f0cde */
[----:B------:R-:W-:-:S03]  /*13120*/  @!P4 LEA.HI.X R3, R19, R0, R221, 0x1, P2 ;  /* 0x000000001303c211 */ /* 0x000fc600010f0cdd */
[----:B------:R3:W-:Y:S04]  /*13130*/  @!P3 ST.E.128 desc[UR36][R8.64], RZ ;  /* 0x000000ff0800b985 */ /* 0x0007e8000c101d24 */
[----:B------:R3:W-:Y:S02]  /*13140*/  @!P4 ST.E.128 desc[UR36][R2.64], RZ ;  /* 0x000000ff0200c985 */ /* 0x0007e4000c101d24 */
.L_x_1431:
[----:B------:R-:W-:Y:S05]  /*13150*/  BSYNC B1 ;  /* 0x0000000000017941 */ /* 0x000fea0003800000 */
.L_x_1430:
[----:B----4-:R4:W0:Y:S01]  /*13160*/  SHFL.IDX PT, R0, R5, 0x2, 0x181f ;  /* 0x00581f0005007f89 */ /* 0x01082200000e0000 */
        /* <DEDUP_REMOVED lines=8> */
[-C--:B0-----:R-:W-:Y:S02]  /*131f0*/  @!P2 LEA.HI.X R9, R18, R0.reuse, R222, 0x1, P0 ;  /* 0x000000001209a211 */ /* 0x081fe400000f0cde */
[----:B------:R-:W-:-:S03]  /*13200*/  @!P3 LEA.HI.X R3, R19, R0, R221, 0x1, P1 ;  /* 0x000000001303b211 */ /* 0x000fc600008f0cdd */
[----:B------:R3:W-:Y:S04]  /*13210*/  @!P2 ST.E.128 desc[UR36][R8.64], RZ ;  /* 0x000000ff0800a985 */ /* 0x0007e8000c101d24 */
[----:B------:R3:W-:Y:S02]  /*13220*/  @!P3 ST.E.128 desc[UR36][R2.64], RZ ;  /* 0x000000ff0200b985 */ /* 0x0007e4000c101d24 */
.L_x_1433:
[----:B------:R-:W-:Y:S05]  /*13230*/  BSYNC B1 ;  /* 0x0000000000017941 */ /* 0x000fea0003800000 */
.L_x_1432:
[----:B0-----:R-:W-:Y:S01]  /*13240*/  VIADD R0, R6, 0x60 ;  /* 0x0000006006007836 */ /* 0x001fe20000000000 */
[----:B--2-4-:R-:W0:Y:S04]  /*13250*/  SHFL.IDX PT, R5, R5, 0x3, 0x181f ;  /* 0x00781f0005057f89 */ /* 0x014e2800000e0000 */
[----:B------:R-:W-:Y:S01]  /*13260*/  ISETP.GE.AND P0, PT, R0, R11, PT ;  /* 0x0000000b0000720c */ /* 0x000fe20003f06270 */
[----:B-1-3--:R1:W2:-:S12]  /*13270*/  SHFL.IDX PT, R2, R4, 0x3, 0x181f ;  /* 0x00781f0004027f89 */ /* 0x00a29800000e0000 */
[----:B-1----:R-:W-:Y:S05]  /*13280*/  @P0 BRA `(.L_x_1422) ;  /* 0x0000000000240947 */ /* 0x002fea0003800000 */
[----:B------:R-:W-:Y:S02]  /*13290*/  ULDC UR4, c[0x0][0xac8] ;  /* 0x0002b20000047ab9 */ /* 0x000fe40000000800 */
[----:B------:R-:W-:Y:S02]  /*132a0*/  ISETP.GE.AND P2, PT, R18, UR4, PT ;  /* 0x0000000412007c0c */ /* 0x000fe4000bf46270 */
[----:B------:R-:W-:-:S11]  /*132b0*/  ISETP.GE.AND P3, PT, R19, UR4, PT ;  /* 0x0000000413007c0c */ /* 0x000fd6000bf66270 */
[CC--:B--2---:R-:W-:Y:S02]  /*132c0*/  @!P2 LEA R6, P0, R18.reuse, R2.reuse, 0x1 ;  /* 0x000000021206a211 */ /* 0x0c4fe400078008ff */
[C---:B------:R-:W-:Y:S02]  /*132d0*/  @!P3 LEA R2, P1, R19.reuse, R2, 0x1 ;  /* 0x000000021302b211 */ /* 0x040fe400078208ff */
[-C--:B0-----:R-:W-:Y:S02]  /*132e0*/  @!P2 LEA.HI.X R7, R18, R5.reuse, R222, 0x1, P0 ;  /* 0x000000051207a211 */ /* 0x081fe400000f0cde */
[----:B------:R-:W-:-:S03]  /*132f0*/  @!P3 LEA.HI.X R3, R19, R5, R221, 0x1, P1 ;  /* 0x000000051303b211 */ /* 0x000fc600008f0cdd */
[----:B------:R0:W-:Y:S04]  /*13300*/  @!P2 ST.E.128 desc[UR36][R6.64], RZ ;  /* 0x000000ff0600a985 */ /* 0x0001e8000c101d24 */
[----:B------:R0:W-:Y:S02]  /*13310*/  @!P3 ST.E.128 desc[UR36][R2.64], RZ ;  /* 0x000000ff0200b985 */ /* 0x0001e4000c101d24 */
.L_x_1422:
[----:B------:R-:W-:Y:S05]  /*13320*/  BSYNC B0 ;  /* 0x0000000000007941 */ /* 0x000fea0003800000 */
.L_x_1412:
[----:B------:R-:W-:Y:S02]  /*13330*/  ULDC UR4, c[0x0][0xc3c] ;  /* 0x00030f0000047ab9 */ /* 0x000fe40000000800 */
[----:B------:R-:W-:-:S06]  /*13340*/  UISETP.GE.AND UP0, UPT, UR7, UR4, UPT ;  /* 0x000000040700728c */ /* 0x000fcc000bf06270 */
[----:B------:R-:W-:-:S13]  /*13350*/  PLOP3.LUT P0, PT, PT, PT, UP0, 0x80, 0x0 ;  /* 0x000000000000781c */ /* 0x000fda0003f0f008 */
[----:B------:R-:W-:Y:S05]  /*13360*/  @!P0 BRA `(.L_x_1434) ;  /* 0xfffffedc00088947 */ /* 0x000fea000383ffff */
[----:B------:R-:W-:Y:S05]  /*13370*/  EXIT ;  /* 0x000000000000794d */ /* 0x000fea0003800000 */
.L_x_1321:
[----:B------:R-:W-:-:S08]  /*13380*/  NOP ;  /* 0x0000000000007918 */ /* 0x000fd00000000000 */
[----:B0-----:R-:W0:-:S00]  /*13390*/  USETMAXREG.DEALLOC.CTAPOOL 0x28 ;  /* 0x00000028000079c8 */ /* 0x001e0000080e0500 */
[----:B0-----:R-:W-:Y:S01]  /*133a0*/  LOP3.LUT R2, R2, 0x3, RZ, 0xc0, !PT ;  /* 0x0000000302027812 */ /* 0x001fe200078ec0ff */
[----:B------:R-:W-:Y:S01]  /*133b0*/  IMAD.MOV.U32 R6, RZ, RZ, RZ ;  /* 0x000000ffff067224 */ /* 0x000fe200078e00ff */
[----:B------:R-:W-:-:S04]  /*133c0*/  LOP3.LUT R23, R23, 0xffffffbf, RZ, 0xc0, !PT ;  /* 0xffffffbf17177812 */ /* 0x000fc800078ec0ff */
[----:B------:R-:W0:Y:S02]  /*133d0*/  SHFL.IDX PT, R2, R2, RZ, 0x1f ;  /* 0x00001fff02027589 */ /* 0x000e2400000e0000 */
[----:B0-----:R-:W-:-:S13]  /*133e0*/  ISETP.NE.AND P0, PT, R2, RZ, PT ;  /* 0x000000ff0200720c */ /* 0x001fda0003f05270 */
[----:B------:R-:W-:Y:S01]  /*133f0*/  @P0 LOP3.LUT R23, R23, 0x40, RZ, 0xfc, !PT ;  /* 0x0000004017170812 */ /* 0x000fe200078efcff */
[----:B------:R-:W-:Y:S06]  /*13400*/  @!P0 BRA `(.L_x_1435) ;  /* 0x00000000001c8947 */ /* 0x000fec0003800000 */
[----:B------:R-:W0:Y:S08]  /*13410*/  S2UR UR5, SR_CgaCtaId ;  /* 0x00000000000579c3 */ /* 0x000e300000008800 */
[----:B------:R-:W-:Y:S06]  /*13420*/  BAR.SYNC.DEFER_BLOCKING 0x5, 0x180 ;  /* 0x0146000000007b1d */ /* 0x000fec0000010000 */
[----:B------:R-:W-:-:S02]  /*13430*/  UMOV UR4, 0x400 ;  /* 0x0000040000047882 */ /* 0x000fc40000000000 */
[----:B0-----:R-:W-:-:S09]  /*13440*/  ULEA UR4, UR5, UR4, 0x18 ;  /* 0x0000000405047291 */ /* 0x001fd2000f8ec03f */
[----:B------:R-:W0:Y:S01]  /*13450*/  LDS.128 R16, [UR4+0x288d0] ;  /* 0x0288d004ff107984 */ /* 0x000e220008000c00 */
[----:B------:R-:W-:Y:S06]  /*13460*/  BAR.ARV 0x4, 0x180 ;  /* 0x0106000000007b1d */ /* 0x000fec0000002000 */
[----:B------:R-:W-:Y:S05]  /*13470*/  BRA `(.L_x_1436) ;  /* 0x0000000c00907947 */ /* 0x000fea0003800000 */
.L_x_1435:
[----:B------:R-:W-:Y:S01]  /*13480*/  LOP3.LUT R7, R0, 0x1f, RZ, 0xc0, !PT ;  /* 0x0000001f00077812 */ /* 0x000fe200078ec0ff */
[----:B------:R-:W-:Y:S01]  /*13490*/  ULDC UR4, c[0x0][0xc3c] ;  /* 0x00030f0000047ab9 */ /* 0x000fe20000000800 */
[----:B------:R-:W-:Y:S01]  /*134a0*/  IMAD.MOV.U32 R9, RZ, RZ, RZ ;  /* 0x000000ffff097224 */ /* 0x000fe200078e00ff */
[----:B------:R-:W0:Y:S01]  /*134b0*/  S2UR UR6, SR_CTAID.X ;  /* 0x00000000000679c3 */ /* 0x000e220000002500 */
[----:B------:R-:W-:Y:S01]  /*134c0*/  ISETP.NE.AND P0, PT, R7, 0x1f, PT ;  /* 0x0000001f0700780c */ /* 0x000fe20003f05270 */
[----:B------:R-:W-:-:S03]  /*134d0*/  ULDC UR5, c[0x0][0xc38] ;  /* 0x00030e0000057ab9 */ /* 0x000fc60000000800 */
[----:B------:R-:W-:-:S13]  /*134e0*/  ISETP.GE.OR P1, PT, R7, UR4, !P0 ;  /* 0x0000000407007c0c */ /* 0x000fda000c726670 */
[----:B------:R-:W1:Y:S08]  /*134f0*/  @!P1 LDC.64 R4, c[0x0][0xc80] ;  /* 0x00032000ff049b82 */ /* 0x000e700000000a00 */
[----:B------:R-:W2:Y:S01]  /*13500*/  @!P1 LDC.64 R2, c[0x0][0xc78] ;  /* 0x00031e00ff029b82 */ /* 0x000ea20000000a00 */
[----:B-1----:R-:W-:-:S05]  /*13510*/  @!P1 IMAD.WIDE.U32 R4, R7, 0x4, R4 ;  /* 0x0000000407049825 */ /* 0x002fca00078e0004 */
        /* <DEDUP_REMOVED lines=10> */
[----:B------:R-:W1:Y:S02]  /*135c0*/  SHFL.UP PT, R10, R8, 0x1, RZ ;  /* 0x04200000080a7989 */ /* 0x000e6400000e00ff */
[----:B-1----:R-:W-:-:S05]  /*135d0*/  SEL R11, R10, RZ, P1 ;  /* 0x000000ff0a0b7207 */ /* 0x002fca0000800000 */
[----:B------:R-:W-:-:S05]  /*135e0*/  IMAD.IADD R11, R8, 0x1, R11 ;  /* 0x00000001080b7824 */ /* 0x000fca00078e020b */
        /* <DEDUP_REMOVED lines=12> */
[----:B------:R-:W1:Y:S02]  /*136b0*/  SHFL.IDX PT, R8, R5, 0x1f, 0x1f ;  /* 0x03e01f0005087f89 */ /* 0x000e6400000e0000 */
[----:B-1----:R-:W-:-:S05]  /*136c0*/  IMAD R8, R8, UR5, RZ ;  /* 0x0000000508087c24 */ /* 0x002fca000f8e02ff */
[----:B0-----:R-:W-:Y:S01]  /*136d0*/  ISETP.GT.AND P6, PT, R8, UR6, PT ;  /* 0x0000000608007c0c */ /* 0x001fe2000bfc4270 */
[----:B------:R-:W-:-:S12]  /*136e0*/  IMAD.MOV.U32 R3, RZ, RZ, R8 ;  /* 0x000000ffff037224 */ /* 0x000fd800078e0008 */
[----:B------:R-:W-:Y:S05]  /*136f0*/  @P6 BRA `(.L_x_1437) ;  /* 0x0000000000986947 */ /* 0x000fea0003800000 */
[----:B------:R-:W-:Y:S01]  /*13700*/  IMAD.MOV.U32 R8, RZ, RZ, R3 ;  /* 0x000000ffff087224 */ /* 0x000fe200078e0003 */
[----:B------:R-:W-:Y:S01]  /*13710*/  UMOV UR4, URZ ;  /* 0x0000003f00047c82 */ /* 0x000fe20008000000 */
[----:B------:R-:W-:-:S05]  /*13720*/  ULDC UR5, c[0x0][0xc38] ;  /* 0x00030e0000057ab9 */ /* 0x000fca0000000800 */
.L_x_1439:
[----:B------:R-:W0:Y:S01]  /*13730*/  LDC R2, c[0x0][0xc3c] ;  /* 0x00030f00ff027b82 */ /* 0x000e220000000800 */
[----:B------:R-:W-:-:S06]  /*13740*/  UIADD3 UR4, UR4, 0x1f, URZ ;  /* 0x0000001f04047890 */ /* 0x000fcc000fffe03f */
[----:B0-----:R-:W-:-:S13]  /*13750*/  ISETP.LE.AND P6, PT, R2, UR4, PT ;  /* 0x0000000402007c0c */ /* 0x001fda000bfc3270 */
[----:B------:R-:W-:Y:S05]  /*13760*/  @P6 BRA `(.L_x_1438) ;  /* 0x0000000800a86947 */ /* 0x000fea0003800000 */
[----:B------:R-:W-:Y:S02]  /*13770*/  VIADD R9, R7, UR4 ;  /* 0x0000000407097c36 */ /* 0x000fe40008000000 */
        /* <DEDUP_REMOVED lines=30> */
.L_x_1437:
        /* <DEDUP_REMOVED lines=9> */
[----:B0-----:R-:W-:-:S07]  /*139f0*/  ISETP.NE.AND P1, PT, R9, 0x1, PT ;  /* 0x000000010900780c */ /* 0x001fce0003f25270 */
[----:B-1----:R-:W-:Y:S06]  /*13a00*/  @!P0 BRA `(.L_x_1440) ;  /* 0x0000000000088947 */ /* 0x002fec0003800000 */
[----:B------:R-:W-:-:S06]  /*13a10*/  VIADD R16, R19, 0xffffffff ;  /* 0xffffffff13107836 */ /* 0x000fcc0000000000 */
[----:B------:R0:W1:Y:S02]  /*13a20*/  SHFL.IDX PT, R16, R5, R16, 0x1f ;  /* 0x00001f1005107589 */ /* 0x00006400000e0000 */
.L_x_1440:
[----:B-1----:R-:W-:Y:S02]  /*13a30*/  IMAD R16, R16, UR5, R3 ;  /* 0x0000000510107c24 */ /* 0x002fe4000f8e0203 */
[----:B------:R-:W-:-:S03]  /*13a40*/  VIADD R19, R19, UR4 ;  /* 0x0000000413137c36 */ /* 0x000fc60008000000 */
[----:B0-----:R-:W-:Y:S01]  /*13a50*/  IADD3 R5, -R16, UR6, RZ ;  /* 0x0000000610057c10 */ /* 0x001fe2000fffe1ff */
[----:B------:R-:W-:Y:S06]  /*13a60*/  @!P1 BRA `(.L_x_1441) ;  /* 0x0000000000e89947 */ /* 0x000fec0003800000 */
[-C--:B--2---:R-:W-:Y:S02]  /*13a70*/  IABS R12, R6.reuse ;  /* 0x00000006000c7213 */ /* 0x084fe40000000000 */
[----:B------:R-:W-:Y:S02]  /*13a80*/  IABS R4, R9 ;  /* 0x0000000900047213 */ /* 0x000fe40000000000 */
[----:B------:R-:W0:Y:S01]  /*13a90*/  I2F.RP R8, R12 ;  /* 0x0000000c00087306 */ /* 0x000e220000209400 */
[----:B------:R-:W-:-:S07]  /*13aa0*/  IABS R13, R6 ;  /* 0x00000006000d7213 */ /* 0x000fce0000000000 */
[----:B------:R-:W1:Y:S08]  /*13ab0*/  I2F.RP R10, R4 ;  /* 0x00000004000a7306 */ /* 0x000e700000209400 */
[----:B0-----:R-:W0:Y:S08]  /*13ac0*/  MUFU.RCP R8, R8 ;  /* 0x0000000800087308 */ /* 0x001e300000001000 */
[----:B-1----:R-:W-:Y:S01]  /*13ad0*/  MUFU.RCP R10, R10 ;  /* 0x0000000a000a7308 */ /* 0x002fe20000001000 */
[----:B0-----:R-:W-:Y:S01]  /*13ae0*/  VIADD R2, R8, 0xffffffe ;  /* 0x0ffffffe08027836 */ /* 0x001fe20000000000 */
[----:B------:R-:W-:-:S06]  /*13af0*/  IABS R8, R5 ;  /* 0x0000000500087213 */ /* 0x000fcc0000000000 */
[----:B------:R0:W1:Y:S02]  /*13b00*/  F2I.FTZ.U32.TRUNC.NTZ R3, R2 ;  /* 0x0000000200037305 */ /* 0x000064000021f000 */
[----:B0-----:R-:W-:Y:S02]  /*13b10*/  IMAD.MOV.U32 R2, RZ, RZ, RZ ;  /* 0x000000ffff027224 */ /* 0x001fe400078e00ff */
[----:B-1----:R-:W-:-:S04]  /*13b20*/  IMAD.MOV R11, RZ, RZ, -R3 ;  /* 0x000000ffff0b7224 */ /* 0x002fc800078e0a03 */
[----:B------:R-:W-:-:S04]  /*13b30*/  IMAD R11, R11, R12, RZ ;  /* 0x0000000c0b0b7224 */ /* 0x000fc800078e02ff */
[----:B------:R-:W-:-:S04]  /*13b40*/  IMAD.HI.U32 R3, R3, R11, R2 ;  /* 0x0000000b03037227 */ /* 0x000fc800078e0002 */
[----:B------:R-:W-:Y:S02]  /*13b50*/  IMAD.MOV R11, RZ, RZ, -R13 ;  /* 0x000000ffff0b7224 */ /* 0x000fe400078e0a0d */
[----:B------:R-:W-:-:S04]  /*13b60*/  IMAD.HI.U32 R2, R3, R8, RZ ;  /* 0x0000000803027227 */ /* 0x000fc800078e00ff */
[----:B------:R-:W-:Y:S01]  /*13b70*/  IMAD R3, R2, R11, R8 ;  /* 0x0000000b02037224 */ /* 0x000fe200078e0208 */
[----:B------:R-:W-:Y:S01]  /*13b80*/  LOP3.LUT R8, R5, R6, RZ, 0x3c, !PT ;  /* 0x0000000605087212 */ /* 0x000fe200078e3cff */
[----:B------:R-:W-:-:S03]  /*13b90*/  VIADD R11, R10, 0xffffffe ;  /* 0x0ffffffe0a0b7836 */ /* 0x000fc60000000000 */
[----:B------:R-:W-:Y:S02]  /*13ba0*/  ISETP.GT.U32.AND P1, PT, R12, R3, PT ;  /* 0x000000030c00720c */ /* 0x000fe40003f24070 */
[----:B------:R-:W-:-:S11]  /*13bb0*/  ISETP.GE.AND P2, PT, R8, RZ, PT ;  /* 0x000000ff0800720c */ /* 0x000fd60003f46270 */
[----:B------:R-:W-:Y:S02]  /*13bc0*/  @!P1 IMAD.IADD R3, R3, 0x1, -R12 ;  /* 0x0000000103039824 */ /* 0x000fe400078e0a0c */
[----:B------:R-:W-:Y:S01]  /*13bd0*/  @!P1 VIADD R2, R2, 0x1 ;  /* 0x0000000102029836 */ /* 0x000fe20000000000 */
[----:B------:R-:W-:Y:S02]  /*13be0*/  ISETP.NE.AND P1, PT, R6, RZ, PT ;  /* 0x000000ff0600720c */ /* 0x000fe40003f25270 */
[----:B------:R-:W-:Y:S02]  /*13bf0*/  ISETP.GE.U32.AND P0, PT, R3, R12, PT ;  /* 0x0000000c0300720c */ /* 0x000fe40003f06070 */
[----:B------:R-:W0:Y:S11]  /*13c00*/  F2I.FTZ.U32.TRUNC.NTZ R3, R11 ;  /* 0x0000000b00037305 */ /* 0x000e36000021f000 */
[----:B------:R-:W-:-:S04]  /*13c10*/  @P0 VIADD R2, R2, 0x1 ;  /* 0x0000000102020836 */ /* 0x000fc80000000000 */
[----:B------:R-:W-:Y:S01]  /*13c20*/  IMAD.MOV.U32 R10, RZ, RZ, R2 ;  /* 0x000000ffff0a7224 */ /* 0x000fe200078e0002 */
[----:B------:R-:W-:Y:S01]  /*13c30*/  IABS R2, R9 ;  /* 0x0000000900027213 */ /* 0x000fe20000000000 */
[----:B0-----:R-:W-:Y:S02]  /*13c40*/  IMAD.MOV R13, RZ, RZ, -R3 ;  /* 0x000000ffff0d7224 */ /* 0x001fe400078e0a03 */
[----:B------:R-:W-:Y:S01]  /*13c50*/  @!P2 IMAD.MOV R10, RZ, RZ, -R10 ;  /* 0x000000ffff0aa224 */ /* 0x000fe200078e0a0a */
[----:B------:R-:W-:Y:S01]  /*13c60*/  @!P1 LOP3.LUT R10, RZ, R6, RZ, 0x33, !PT ;  /* 0x00000006ff0a9212 */ /* 0x000fe200078e33ff */
[----:B------:R-:W-:Y:S02]  /*13c70*/  IMAD.MOV R12, RZ, RZ, -R2 ;  /* 0x000000ffff0c7224 */ /* 0x000fe400078e0a02 */
[----:B------:R-:W-:Y:S01]  /*13c80*/  IMAD R11, R13, R4, RZ ;  /* 0x000000040d0b7224 */ /* 0x000fe200078e02ff */
[----:B------:R-:W-:Y:S01]  /*13c90*/  IABS R8, R10 ;  /* 0x0000000a00087213 */ /* 0x000fe20000000000 */
[----:B------:R-:W-:-:S04]  /*13ca0*/  IMAD.MOV.U32 R2, RZ, RZ, RZ ;  /* 0x000000ffff027224 */ /* 0x000fc800078e00ff */
[----:B------:R-:W-:-:S04]  /*13cb0*/  IMAD.HI.U32 R2, R3, R11, R2 ;  /* 0x0000000b03027227 */ /* 0x000fc800078e0002 */
[----:B------:R-:W-:Y:S02]  /*13cc0*/  IMAD.MOV.U32 R3, RZ, RZ, R8 ;  /* 0x000000ffff037224 */ /* 0x000fe400078e0008 */
[----:B------:R-:W-:Y:S02]  /*13cd0*/  IMAD.MOV.U32 R8, RZ, RZ, R12 ;  /* 0x000000ffff087224 */ /* 0x000fe400078e000c */
[----:B------:R-:W-:-:S04]  /*13ce0*/  IMAD.HI.U32 R2, R2, R3, RZ ;  /* 0x0000000302027227 */ /* 0x000fc800078e00ff */
[----:B------:R-:W-:-:S05]  /*13cf0*/  IMAD R3, R2, R8, R3 ;  /* 0x0000000802037224 */ /* 0x000fca00078e0203 */
[----:B------:R-:W-:-:S13]  /*13d00*/  ISETP.GT.U32.AND P1, PT, R4, R3, PT ;  /* 0x000000030400720c */ /* 0x000fda0003f24070 */
[----:B------:R-:W-:Y:S02]  /*13d10*/  @!P1 IMAD.IADD R3, R3, 0x1, -R4 ;  /* 0x0000000103039824 */ /* 0x000fe400078e0a04 */
[----:B------:R-:W-:Y:S01]  /*13d20*/  @!P1 VIADD R2, R2, 0x1 ;  /* 0x0000000102029836 */ /* 0x000fe20000000000 */
[----:B------:R-:W-:Y:S02]  /*13d30*/  ISETP.NE.AND P1, PT, R9, RZ, PT ;  /* 0x000000ff0900720c */ /* 0x000fe40003f25270 */
[----:B------:R-:W-:Y:S02]  /*13d40*/  ISETP.GE.U32.AND P0, PT, R3, R4, PT ;  /* 0x000000040300720c */ /* 0x000fe40003f06070 */
[----:B------:R-:W-:-:S04]  /*13d50*/  LOP3.LUT R3, R10, R9, RZ, 0x3c, !PT ;  /* 0x000000090a037212 */ /* 0x000fc800078e3cff */
[----:B------:R-:W-:Y:S01]  /*13d60*/  ISETP.GE.AND P2, PT, R3, RZ, PT ;  /* 0x000000ff0300720c */ /* 0x000fe20003f46270 */
[----:B------:R-:W-:-:S06]  /*13d70*/  IMAD.MOV R3, RZ, RZ, -R10 ;  /* 0x000000ffff037224 */ /* 0x000fcc00078e0a0a */
[----:B------:R-:W-:-:S06]  /*13d80*/  @P0 VIADD R2, R2, 0x1 ;  /* 0x0000000102020836 */ /* 0x000fcc0000000000 */
[----:B------:R-:W-:Y:S01]  /*13d90*/  @!P2 IMAD.MOV R2, RZ, RZ, -R2 ;  /* 0x000000ffff02a224 */ /* 0x000fe200078e0a02 */
[----:B------:R-:W-:-:S05]  /*13da0*/  @!P1 LOP3.LUT R2, RZ, R9, RZ, 0x33, !PT ;  /* 0x00000009ff029212 */ /* 0x000fca00078e33ff */
[----:B------:R-:W-:-:S04]  /*13db0*/  IMAD.MOV R18, RZ, RZ, -R2 ;  /* 0x000000ffff127224 */ /* 0x000fc800078e0a02 */
[C---:B------:R-:W-:Y:S02]  /*13dc0*/  IMAD R18, R9.reuse, R18, R10 ;  /* 0x0000001209127224 */ /* 0x040fe400078e020a */
[----:B------:R-:W-:Y:S02]  /*13dd0*/  IMAD R9, R9, 0x1000000, R2 ;  /* 0x0100000009097824 */ /* 0x000fe400078e0202 */
[----:B------:R-:W-:Y:S02]  /*13de0*/  IMAD R2, R6, R3, R5 ;  /* 0x0000000306027224 */ /* 0x000fe400078e0205 */
[----:B------:R-:W-:Y:S01]  /*13df0*/  IMAD R18, R18, 0x10000, R9 ;  /* 0x0001000012127824 */ /* 0x000fe200078e0209 */
[----:B------:R-:W-:Y:S06]  /*13e00*/  BRA `(.L_x_1442) ;  /* 0x0000000000f47947 */ /* 0x000fec0003800000 */
.L_x_1441:
[----:B------:R-:W0:Y:S02]  /*13e10*/  LDC.64 R2, c[0x0][0xc90] ;  /* 0x00032400ff027b82 */ /* 0x000e240000000a00 */
[----:B0-----:R-:W-:-:S05]  /*13e20*/  IMAD.WIDE R2, R19, 0x4, R2 ;  /* 0x0000000413027825 */ /* 0x001fca00078e0202 */
[----:B------:R0:W2:Y:S01]  /*13e30*/  LDG.E R13, desc[UR36][R2.64] ;  /* 0x00000024020d7981 */ /* 0x0000a2000c1e1900 */
[----:B------:R-:W-:Y:S01]  /*13e40*/  IABS R15, R5 ;  /* 0x00000005000f7213 */ /* 0x000fe20000000000 */
[----:B0-----:R-:W-:Y:S02]  /*13e50*/  IMAD.MOV.U32 R2, RZ, RZ, RZ ;  /* 0x000000ffff027224 */ /* 0x001fe400078e00ff */
[----:B--2---:R-:W-:-:S05]  /*13e60*/  IMAD R4, R6, R13, RZ ;  /* 0x0000000d06047224 */ /* 0x004fca00078e02ff */
[-C--:B------:R-:W-:Y:S02]  /*13e70*/  IABS R10, R4.reuse ;  /* 0x00000004000a7213 */ /* 0x080fe40000000000 */
[----:B------:R-:W-:Y:S02]  /*13e80*/  IABS R12, R4 ;  /* 0x00000004000c7213 */ /* 0x000fe40000000000 */
[----:B------:R-:W0:Y:S08]  /*13e90*/  I2F.RP R8, R10 ;  /* 0x0000000a00087306 */ /* 0x000e300000209400 */
[----:B0-----:R-:W0:Y:S02]  /*13ea0*/  MUFU.RCP R8, R8 ;  /* 0x0000000800087308 */ /* 0x001e240000001000 */
[----:B0-----:R-:W-:-:S06]  /*13eb0*/  VIADD R9, R8, 0xffffffe ;  /* 0x0ffffffe08097836 */ /* 0x001fcc0000000000 */
[----:B------:R-:W0:Y:S02]  /*13ec0*/  F2I.FTZ.U32.TRUNC.NTZ R3, R9 ;  /* 0x0000000900037305 */ /* 0x000e24000021f000 */
[----:B0-----:R-:W-:-:S04]  /*13ed0*/  IMAD.MOV R11, RZ, RZ, -R3 ;  /* 0x000000ffff0b7224 */ /* 0x001fc800078e0a03 */
[----:B------:R-:W-:-:S04]  /*13ee0*/  IMAD R11, R11, R10, RZ ;  /* 0x0000000a0b0b7224 */ /* 0x000fc800078e02ff */
[----:B------:R-:W-:-:S04]  /*13ef0*/  IMAD.HI.U32 R2, R3, R11, R2 ;  /* 0x0000000b03027227 */ /* 0x000fc800078e0002 */
[----:B------:R-:W-:Y:S02]  /*13f00*/  IMAD.MOV R3, RZ, RZ, -R12 ;  /* 0x000000ffff037224 */ /* 0x000fe400078e0a0c */
        /* <DEDUP_REMOVED lines=12> */
[----:B------:R-:W-:Y:S02]  /*13fd0*/  IMAD R11, R13, R2, RZ ;  /* 0x000000020d0b7224 */ /* 0x000fe400078e02ff */
[----:B------:R-:W-:Y:S02]  /*13fe0*/  IMAD.MOV R2, RZ, RZ, -R2 ;  /* 0x000000ffff027224 */ /* 0x000fe400078e0a02 */
[----:B------:R-:W-:Y:S02]  /*13ff0*/  IMAD.MOV R3, RZ, RZ, -R11 ;  /* 0x000000ffff037224 */ /* 0x000fe400078e0a0b */
[----:B------:R-:W-:Y:S02]  /*14000*/  IMAD R4, R4, R2, R5 ;  /* 0x0000000204047224 */ /* 0x000fe400078e0205 */
[----:B------:R-:W-:Y:S01]  /*14010*/  IMAD.MOV.U32 R2, RZ, RZ, RZ ;  /* 0x000000ffff027224 */ /* 0x000fe200078e00ff */
[----:B------:R-:W-:-:S04]  /*14020*/  VIADDMNMX R13, R3, UR5, R13, PT ;  /* 0x00000005030d7c46 */ /* 0x000fc8000b80010d */
[-C--:B------:R-:W-:Y:S01]  /*14030*/  IABS R10, R13.reuse ;  /* 0x0000000d000a7213 */ /* 0x080fe20000000000 */
[----:B------:R-:W-:Y:S01]  /*14040*/  IMAD.MOV R18, RZ, RZ, -R13 ;  /* 0x000000ffff127224 */ /* 0x000fe200078e0a0d */
[----:B------:R-:W-:Y:S02]  /*14050*/  IABS R12, R13 ;  /* 0x0000000d000c7213 */ /* 0x000fe40000000000 */
[----:B------:R-:W0:Y:S08]  /*14060*/  I2F.RP R8, R10 ;  /* 0x0000000a00087306 */ /* 0x000e300000209400 */
[----:B0-----:R-:W0:Y:S02]  /*14070*/  MUFU.RCP R8, R8 ;  /* 0x0000000800087308 */ /* 0x001e240000001000 */
[----:B0-----:R-:W-:-:S06]  /*14080*/  VIADD R3, R8, 0xffffffe ;  /* 0x0ffffffe08037836 */ /* 0x001fcc0000000000 */
[----:B------:R-:W0:Y:S02]  /*14090*/  F2I.FTZ.U32.TRUNC.NTZ R3, R3 ;  /* 0x0000000300037305 */ /* 0x000e24000021f000 */
[----:B0-----:R-:W-:-:S04]  /*140a0*/  IMAD.MOV R9, RZ, RZ, -R3 ;  /* 0x000000ffff097224 */ /* 0x001fc800078e0a03 */
[----:B------:R-:W-:Y:S01]  /*140b0*/  IMAD.MOV.U32 R5, RZ, RZ, R9 ;  /* 0x000000ffff057224 */ /* 0x000fe200078e0009 */
[----:B------:R-:W-:-:S03]  /*140c0*/  IABS R9, R4 ;  /* 0x0000000400097213 */ /* 0x000fc60000000000 */
        /* <DEDUP_REMOVED lines=11> */
[----:B------:R-:W-:Y:S02]  /*14180*/  ISETP.GE.AND P2, PT, R3, RZ, PT ;  /* 0x000000ff0300720c */ /* 0x000fe40003f46270 */
[----:B------:R-:W-:-:S05]  /*14190*/  IADD3 R3, R11, 0x1000000, R4 ;  /* 0x010000000b037810 */ /* 0x000fca0007ffe004 */
[----:B------:R-:W-:-:S06]  /*141a0*/  @P0 VIADD R2, R2, 0x1 ;  /* 0x0000000102020836 */ /* 0x000fcc0000000000 */
[----:B------:R-:W-:Y:S01]  /*141b0*/  @!P2 IMAD.MOV R2, RZ, RZ, -R2 ;  /* 0x000000ffff02a224 */ /* 0x000fe200078e0a02 */
[----:B------:R-:W-:-:S05]  /*141c0*/  @!P1 LOP3.LUT R2, RZ, R13, RZ, 0x33, !PT ;  /* 0x0000000dff029212 */ /* 0x000fca00078e33ff */
[----:B------:R-:W-:-:S07]  /*141d0*/  IMAD R18, R2, R18, R3 ;  /* 0x0000001202127224 */ /* 0x000fce00078e0203 */
.L_x_1442:
[----:B------:R-:W-:-:S05]  /*141e0*/  LOP3.LUT R17, RZ, R2, RZ, 0x33, !PT ;  /* 0x00000002ff117212 */ /* 0x000fca00078e33ff */
[----:B------:R-:W-:Y:S01]  /*141f0*/  IMAD.IADD R17, R6, 0x1, R17 ;  /* 0x0000000106117824 */ /* 0x000fe200078e0211 */
[----:B------:R-:W-:Y:S06]  /*14200*/  BRA `(.L_x_1443) ;  /* 0x0000000000147947 */ /* 0x000fec0003800000 */
.L_x_1438:
[----:B------:R-:W-:Y:S01]  /*14210*/  ULDC UR4, c[0x0][0xc3c] ;  /* 0x00030f0000047ab9 */ /* 0x000fe20000000800 */
[----:B------:R-:W-:Y:S02]  /*14220*/  IMAD.MOV.U32 R17, RZ, RZ, RZ ;  /* 0x000000ffff117224 */ /* 0x000fe400078e00ff */
[----:B------:R-:W-:Y:S02]  /*14230*/  IMAD.U32 R16, RZ, RZ, UR6 ;  /* 0x00000006ff107e24 */ /* 0x000fe4000f8e00ff */
[----:B------:R-:W-:Y:S02]  /*14240*/  IMAD.MOV.U32 R18, RZ, RZ, RZ ;  /* 0x000000ffff127224 */ /* 0x000fe400078e00ff */
[----:B------:R-:W-:-:S07]  /*14250*/  IMAD.U32 R19, RZ, RZ, UR4 ;  /* 0x00000004ff137e24 */ /* 0x000fce000f8e00ff */
.L_x_1443:
[----:B------:R-:W-:-:S13]  /*14260*/  ISETP.NE.AND P0, PT, R7, RZ, PT ;  /* 0x000000ff0700720c */ /* 0x000fda0003f05270 */
[----:B------:R-:W0:Y:S01]  /*14270*/  @!P0 S2R R3, SR_CgaCtaId ;  /* 0x0000000000038919 */ /* 0x000e220000008800 */
[----:B------:R-:W-:-:S04]  /*14280*/  @!P0 MOV R2, 0x400 ;  /* 0x0000040000028802 */ /* 0x000fc80000000f00 */
[----:B0-----:R-:W-:-:S05]  /*14290*/  @!P0 LEA R2, R3, R2, 0x18 ;  /* 0x0000000203028211 */ /* 0x001fca00078ec0ff */
[----:B------:R1:W-:Y:S01]  /*142a0*/  @!P0 STS.128 [R2+0x288d0], R16 ;  /* 0x0288d01002008388 */ /* 0x0003e20000000c00 */
[----:B------:R-:W-:Y:S06]  /*142b0*/  BAR.ARV 0x5, 0x180 ;  /* 0x0146000000007b1d */ /* 0x000fec0000002000 */
.L_x_1436:
[----:B------:R2:W-:Y:S01]  /*142c0*/  STL [R1+0x14], RZ ;  /* 0x000014ff01007387 */ /* 0x0005e20000100800 */
[----:B------:R-:W-:Y:S01]  /*142d0*/  ULDC UR4, c[0x0][0xc3c] ;  /* 0x00030f0000047ab9 */ /* 0x000fe20000000800 */
[----:B------:R-:W-:Y:S01]  /*142e0*/  IMAD.MOV.U32 R28, RZ, RZ, 0x1 ;  /* 0x00000001ff1c7424 */ /* 0x000fe200078e00ff */
[----:B0-----:R-:W-:Y:S01]  /*142f0*/  ISETP.GE.AND P0, PT, R19, UR4, PT ;  /* 0x0000000413007c0c */ /* 0x001fe2000bf06270 */
[----:B------:R-:W-:-:S12]  /*14300*/  IMAD.MOV.U32 R25, RZ, RZ, RZ ;  /* 0x000000ffff197224 */ /* 0x000fd800078e00ff */
[----:B--2---:R-:W-:Y:S05]  /*14310*/  @P0 BRA `(.L_x_1444) ;  /* 0x0000005000cc0947 */ /* 0x004fea0003800000 */
[----:B-1----:R-:W2:Y:S01]  /*14320*/  LDL R2, [R1+0x18] ;  /* 0x0000180001027983 */ /* 0x002ea20000100800 */
[----:B------:R-:W0:Y:S01]  /*14330*/  S2UR UR5, SR_CgaCtaId ;  /* 0x00000000000579c3 */ /* 0x000e220000008800 */
[----:B------:R-:W-:Y:S01]  /*14340*/  IMAD.SHL.U32 R30, R0, 0x8, RZ ;  /* 0x00000008001e7824 */ /* 0x000fe200078e00ff */
[----:B------:R-:W-:Y:S01]  /*14350*/  BSSY B8, `(.L_x_1444) ;  /* 0x000052f000087945 */ /* 0x000fe20003800000 */
[----:B------:R1:W-:Y:S01]  /*14360*/  STL [R1+0x14], RZ ;  /* 0x000014ff01007387 */ /* 0x0003e20000100800 */
[----:B------:R-:W-:Y:S01]  /*14370*/  IMAD.MOV.U32 R28, RZ, RZ, 0x1 ;  /* 0x00000001ff1c7424 */ /* 0x000fe200078e00ff */
[----:B------:R-:W-:Y:S01]  /*14380*/  ULDC UR39, c[0x0][0xc] ;  /* 0x0000030000277ab9 */ /* 0x000fe20000000800 */
[----:B------:R-:W-:Y:S01]  /*14390*/  LOP3.LUT R3, R30, 0x1f8, RZ, 0xc0, !PT ;  /* 0x000001f81e037812 */ /* 0x000fe200078ec0ff */
[----:B------:R-:W-:-:S03]  /*143a0*/  IMAD.MOV.U32 R25, RZ, RZ, RZ ;  /* 0x000000ffff197224 */ /* 0x000fc600078e00ff */
[----:B------:R-:W-:-:S04]  /*143b0*/  LOP3.LUT R3, R3, 0x38, R0, 0x78, !PT ;  /* 0x0000003803037812 */ /* 0x000fc800078e7800 */
[----:B------:R-:W-:Y:S02]  /*143c0*/  LOP3.LUT R33, R3, 0x200, R30, 0xf8, !PT ;  /* 0x0000020003217812 */ /* 0x000fe400078ef81e */
[----:B------:R-:W-:-:S04]  /*143d0*/  LOP3.LUT R30, R30, 0x38, RZ, 0xc0, !PT ;  /* 0x000000381e1e7812 */ /* 0x000fc800078ec0ff */
[----:B------:R-:W-:Y:S02]  /*143e0*/  LOP3.LUT R29, R30, 0x40, RZ, 0xfc, !PT ;  /* 0x000000401e1d7812 */ /* 0x000fe400078efcff */
[----:B--2---:R-:W-:Y:S02]  /*143f0*/  R2UR UR4, R2 ;  /* 0x00000000020472ca */ /* 0x004fe400000e0000 */
[C---:B------:R-:W-:Y:S01]  /*14400*/  LOP3.LUT R2, R0.reuse, 0x7f, RZ, 0xc0, !PT ;  /* 0x0000007f00027812 */ /* 0x040fe200078ec0ff */
[----:B------:R-:W-:-:S03]  /*14410*/  IMAD.SHL.U32 R0, R0, 0x10, RZ ;  /* 0x0000001000007824 */ /* 0x000fc600078e00ff */
[----:B------:R-:W-:Y:S02]  /*14420*/  SHF.R.U32.HI R2, RZ, 0x3, R2 ;  /* 0x00000003ff027819 */ /* 0x000fe40000011602 */
[----:B------:R-:W-:-:S04]  /*14430*/  LOP3.LUT R0, R0, 0x70, RZ, 0xc0, !PT ;  /* 0x0000007000007812 */ /* 0x000fc800078ec0ff */
[----:B------:R-:W-:Y:S01]  /*14440*/  LOP3.LUT R2, R2, R0, RZ, 0xfc, !PT ;  /* 0x0000000002027212 */ /* 0x000fe200078efcff */
[----:B------:R-:W-:-:S03]  /*14450*/  ULOP3.LUT UR38, UR4, 0x2, URZ, 0xfc, !UPT ;  /* 0x0000000204267892 */ /* 0x000fc6000f8efc3f */
[----:B------:R-:W-:Y:S02]  /*14460*/  UMOV UR4, 0x400 ;  /* 0x0000040000047882 */ /* 0x000fe40000000000 */
[----:B0-----:R-:W-:-:S06]  /*14470*/  ULEA UR4, UR5, UR4, 0x18 ;  /* 0x0000000405047291 */ /* 0x001fcc000f8ec03f */
[----:B------:R-:W-:-:S04]  /*14480*/  IMAD.U32 R22, RZ, RZ, UR4 ;  /* 0x00000004ff167e24 */ /* 0x000fc8000f8e00ff */
[----:B------:R-:W-:-:S05]  /*14490*/  IMAD R0, R33, 0x2, R22 ;  /* 0x0000000221007824 */ /* 0x000fca00078e0216 */
[----:B------:R1:W-:Y:S02]  /*144a0*/  STL [R1], R0 ;  /* 0x0000000001007387 */ /* 0x0003e40000100800 */
.L_x_1517:
[----:B------:R-:W-:Y:S05]  /*144b0*/  YIELD ;  /* 0x0000000000007946 */ /* 0x000fea0003800000 */
[----:B------:R-:W-:Y:S01]  /*144c0*/  ULDC.64 UR4, c[0x0][0xa28] ;  /* 0x00028a0000047ab9 */ /* 0x000fe20000000a00 */
[----:B------:R-:W-:Y:S01]  /*144d0*/  IMAD.MOV.U32 R36, RZ, RZ, RZ ;  /* 0x000000ffff247224 */ /* 0x000fe200078e00ff */
[----:B------:R-:W-:-:S04]  /*144e0*/  ISETP.NE.U32.AND P0, PT, RZ, UR4, PT ;  /* 0x00000004ff007c0c */ /* 0x000fc8000bf05070 */
[----:B------:R-:W-:Y:S01]  /*144f0*/  ISETP.NE.AND.EX P0, PT, RZ, UR5, PT, P0 ;  /* 0x00000005ff007c0c */ /* 0x000fe2000bf05300 */
[----:B------:R-:W-:-:S12]  /*14500*/  ULDC.64 UR4, c[0x0][0xa18] ;  /* 0x0002860000047ab9 */ /* 0x000fd80000000a00 */
[----:B0-----:R-:W0:Y:S02]  /*14510*/  @P0 LDC.64 R2, c[0x0][0xa28] ;  /* 0x00028a00ff020b82 */ /* 0x001e240000000a00 */
[----:B0-----:R-:W-:-:S05]  /*14520*/  @P0 IMAD.WIDE R2, R19, 0x4, R2 ;  /* 0x0000000413020825 */ /* 0x001fca00078e0202 */
[----:B------:R0:W5:Y:S01]  /*14530*/  @P0 LDG.E R36, desc[UR36][R2.64] ;  /* 0x0000002402240981 */ /* 0x000162000c1e1900 */
[----:B------:R-:W-:Y:S01]  /*14540*/  ISETP.NE.U32.AND P0, PT, RZ, UR4, PT ;  /* 0x00000004ff007c0c */ /* 0x000fe2000bf05070 */
[----:B-1----:R-:W-:Y:S01]  /*14550*/  IMAD.MOV.U32 R0, RZ, RZ, RZ ;  /* 0x000000ffff007224 */ /* 0x002fe200078e00ff */
[----:B------:R-:W-:Y:S02]  /*14560*/  LOP3.LUT R23, R23, 0xffffffdf, RZ, 0xc0, !PT ;  /* 0xffffffdf17177812 */ /* 0x000fe400078ec0ff */
[----:B------:R-:W-:Y:S01]  /*14570*/  ISETP.NE.AND.EX P1, PT, RZ, UR5, PT, P0 ;  /* 0x00000005ff007c0c */ /* 0x000fe2000bf25300 */
[----:B------:R-:W-:Y:S02]  /*14580*/  ULDC.64 UR4, c[0x0][0xa00] ;  /* 0x0002800000047ab9 */ /* 0x000fe40000000a00 */
[----:B------:R-:W-:Y:S01]  /*14590*/  ISETP.NE.U32.AND P0, PT, RZ, UR4, PT ;  /* 0x00000004ff007c0c */ /* 0x000fe2000bf05070 */
[----:B0-----:R-:W0:Y:S03]  /*145a0*/  LDC.64 R2, c[0x0][0xa00] ;  /* 0x00028000ff027b82 */ /* 0x001e260000000a00 */
[----:B------:R-:W-:Y:S01]  /*145b0*/  ISETP.NE.AND.EX P2, PT, RZ, UR5, PT, P0 ;  /* 0x00000005ff007c0c */ /* 0x000fe2000bf45300 */
[----:B------:R-:W-:-:S05]  /*145c0*/  ULDC.64 UR4, c[0x0][0x418] ;  /* 0x0001060000047ab9 */ /* 0x000fca0000000a00 */
[----:B------:R-:W1:Y:S07]  /*145d0*/  @P1 LDC.64 R4, c[0x0][0xa18] ;  /* 0x00028600ff041b82 */ /* 0x000e6e0000000a00 */
[----:B------:R-:W-:Y:S01]  /*145e0*/  @P2 LOP3.LUT R23, R23, 0x20, RZ, 0xfc, !PT ;  /* 0x0000002017172812 */ /* 0x000fe200078efcff */
[----:B0-----:R-:W-:-:S05]  /*145f0*/  IMAD.WIDE R2, R19, 0x4, R2 ;  /* 0x0000000413027825 */ /* 0x001fca00078e0202 */
[----:B--2---:R-:W2:Y:S01]  /*14600*/  @P2 LDG.E R0, desc[UR36][R2.64] ;  /* 0x0000002402002981 */ /* 0x004ea2000c1e1900 */
[----:B-1----:R-:W-:-:S05]  /*14610*/  @P1 IMAD.WIDE R4, R19, 0x4, R4 ;  /* 0x0000000413041825 */ /* 0x002fca00078e0204 */
[----:B------:R0:W5:Y:S01]  /*14620*/  @P1 LDG.E R31, desc[UR36][R4.64] ;  /* 0x00000024041f1981 */ /* 0x000162000c1e1900 */
[----:B------:R-:W-:-:S03]  /*14630*/  UISETP.NE.U32.AND UP0, UPT, UR4, URZ, UPT ;  /* 0x0000003f0400728c */ /* 0x000fc6000bf05070 */
[----:B------:R-:W-:Y:S01]  /*14640*/  ULDC UR4, c[0x0][0x424] ;  /* 0x0001090000047ab9 */ /* 0x000fe20000000800 */
[----:B------:R-:W-:-:S03]  /*14650*/  UISETP.NE.AND.EX UP0, UPT, UR5, URZ, UPT, UP0 ;  /* 0x0000003f0500728c */ /* 0x000fc6000bf05300 */
[----:B------:R-:W-:Y:S01]  /*14660*/  ULDC UR5, c[0x0][0x2f0] ;  /* 0x0000bc0000057ab9 */ /* 0x000fe20000000800 */
[----:B------:R-:W-:-:S04]  /*14670*/  USEL UR4, UR4, 0x1, UP0 ;  /* 0x0000000104047887 */ /* 0x000fc80008000000 */
[----:B------:R-:W-:-:S06]  /*14680*/  UIMAD UR4, UR4, UR5, URZ ;  /* 0x00000005040472a4 */ /* 0x000fcc000f8e023f */
[----:B------:R-:W-:Y:S01]  /*14690*/  IMAD.U32 R7, RZ, RZ, UR4 ;  /* 0x00000004ff077e24 */ /* 0x000fe2000f8e00ff */
[----:B--2---:R0:W-:Y:S01]  /*146a0*/  STL [R1+0x4], R0 ;  /* 0x0000040001007387 */ /* 0x0041e20000100800 */
[----:B------:R-:W-:Y:S05]  /*146b0*/  @P1 BRA `(.L_x_1445) ;  /* 0x0000000000181947 */ /* 0x000fea0003800000 */
[----:B------:R-:W-:Y:S02]  /*146c0*/  ULDC UR4, c[0x0][0x288] ;  /* 0x0000a20000047ab9 */ /* 0x000fe40000000800 */
[----:B-----5:R-:W-:Y:S01]  /*146d0*/  IMAD.U32 R31, RZ, RZ, UR4 ;  /* 0x00000004ff1f7e24 */ /* 0x020fe2000f8e00ff */
[----:B------:R-:W-:Y:S06]  /*146e0*/  @!P2 BRA `(.L_x_1445) ;  /* 0x00000000000ca947 */ /* 0x000fec0003800000 */
[----:B0-----:R-:W2:Y:S04]  /*146f0*/  LDG.E R0, desc[UR36][R2.64] ;  /* 0x0000002402007981 */ /* 0x001ea8000c1e1900 */
[----:B------:R-:W2:Y:S02]  /*14700*/  LDG.E R31, desc[UR36][R2.64+0x4] ;  /* 0x00000424021f7981 */ /* 0x000ea4000c1e1900 */
[----:B--2---:R-:W-:-:S07]  /*14710*/  IMAD.IADD R31, R31, 0x1, -R0 ;  /* 0x000000011f1f7824 */ /* 0x004fce00078e0a00 */
.L_x_1445:
[----:B------:R-:W-:Y:S02]  /*14720*/  ULDC.64 UR4, c[0x0][0xa20] ;  /* 0x0002880000047ab9 */ /* 0x000fe40000000a00 */
[----:B------:R-:W-:-:S04]  /*14730*/  ISETP.NE.U32.AND P0, PT, RZ, UR4, PT ;  /* 0x00000004ff007c0c */ /* 0x000fc8000bf05070 */
[----:B------:R-:W-:-:S13]  /*14740*/  ISETP.NE.AND.EX P0, PT, RZ, UR5, PT, P0 ;  /* 0x00000005ff007c0c */ /* 0x000fda000bf05300 */
[----:B------:R-:W-:Y:S05]  /*14750*/  @!P0 BRA `(.L_x_1446) ;  /* 0x0000000000108947 */ /* 0x000fea0003800000 */
[----:B------:R-:W1:Y:S02]  /*14760*/  LDC.64 R2, c[0x0][0xa20] ;  /* 0x00028800ff027b82 */ /* 0x000e640000000a00 */
[----:B-1----:R-:W-:-:S05]  /*14770*/  IMAD.WIDE R2, R19, 0x4, R2 ;  /* 0x0000000413027825 */ /* 0x002fca00078e0202 */
[----:B------:R1:W5:Y:S01]  /*14780*/  LDG.E R7, desc[UR36][R2.64] ;  /* 0x0000002402077981 */ /* 0x000362000c1e1900 */
[----:B------:R-:W-:Y:S05]  /*14790*/  BRA `(.L_x_1447) ;  /* 0x0000000000247947 */ /* 0x000fea0003800000 */
.L_x_1446:
[----:B------:R-:W-:Y:S02]  /*147a0*/  ULDC.64 UR4, c[0x0][0xa08] ;  /* 0x0002820000047ab9 */ /* 0x000fe40000000a00 */
[----:B------:R-:W-:-:S04]  /*147b0*/  ISETP.NE.U32.AND P0, PT, RZ, UR4, PT ;  /* 0x00000004ff007c0c */ /* 0x000fc8000bf05070 */
[----:B------:R-:W-:-:S13]  /*147c0*/  ISETP.NE.AND.EX P0, PT, RZ, UR5, PT, P0 ;  /* 0x00000005ff007c0c */ /* 0x000fda000bf05300 */
[----:B------:R-:W-:Y:S05]  /*147d0*/  @!P0 BRA `(.L_x_1447) ;  /* 0x0000000000148947 */ /* 0x000fea0003800000 */
[----:B------:R-:W1:Y:S02]  /*147e0*/  LDC.64 R2, c[0x0][0xa08] ;  /* 0x00028200ff027b82 */ /* 0x000e640000000a00 */
[----:B-1----:R-:W-:-:S05]  /*147f0*/  IMAD.WIDE R2, R19, 0x4, R2 ;  /* 0x0000000413027825 */ /* 0x002fca00078e0202 */
[----:B------:R-:W2:Y:S04]  /*14800*/  LDG.E R7, desc[UR36][R2.64] ;  /* 0x0000002402077981 */ /* 0x000ea8000c1e1900 */
[----:B0-----:R-:W2:Y:S02]  /*14810*/  LDG.E R0, desc[UR36][R2.64+0x4] ;  /* 0x0000042402007981 */ /* 0x001ea4000c1e1900 */
[----:B--2---:R-:W-:-:S07]  /*14820*/  IMAD.IADD R7, R0, 0x1, -R7 ;  /* 0x0000000100077824 */ /* 0x004fce00078e0a07 */
.L_x_1447:
[----:B0-----:R-:W0:Y:S01]  /*14830*/  LDC R0, c[0x0][0x448] ;  /* 0x00011200ff007b82 */ /* 0x001e220000000800 */
[----:B------:R-:W-:Y:S01]  /*14840*/  IMAD.SHL.U32 R27, R17, 0x80, RZ ;  /* 0x00000080111b7824 */ /* 0x000fe200078e00ff */
[----:B------:R-:W-:Y:S01]  /*14850*/  LOP3.LUT R23, R23, 0xffffffef, RZ, 0xc0, !PT ;  /* 0xffffffef17177812 */ /* 0x000fe200078ec0ff */
[----:B-----5:R-:W-:-:S05]  /*14860*/  IMAD.IADD R34, R7, 0x1, -R36 ;  /* 0x0000000107227824 */ /* 0x020fca00078e0a24 */
[----:B-1----:R-:W1:Y:S01]  /*14870*/  LDC.64 R2, c[0x0][0x9e0] ;  /* 0x00027800ff027b82 */ /* 0x002e620000000a00 */
[----:B0-----:R-:W-:Y:S01]  /*14880*/  ISETP.NE.AND P2, PT, R0, 0x1, PT ;  /* 0x000000010000780c */ /* 0x001fe20003f45270 */
[----:B------:R-:W-:Y:S01]  /*14890*/  VIADD R0, R27, 0x7f ;  /* 0x0000007f1b007836 */ /* 0x000fe20000000000 */
[----:B-1----:R-:W-:-:S11]  /*148a0*/  ISETP.GE.AND P1, PT, R3, 0x1, PT ;  /* 0x000000010300780c */ /* 0x002fd60003f26270 */
[----:B------:R-:W0:Y:S01]  /*148b0*/  @P2 LDC R5, c[0x0][0x44c] ;  /* 0x00011300ff052b82 */ /* 0x000e220000000800 */
[----:B------:R-:W-:-:S07]  /*148c0*/  @P2 LOP3.LUT R23, R23, 0x10, RZ, 0xfc, !PT ;  /* 0x0000001017172812 */ /* 0x000fce00078efcff */
[----:B------:R-:W1:Y:S01]  /*148d0*/  @P2 LDC R9, c[0x0][0x450] ;  /* 0x00011400ff092b82 */ /* 0x000e620000000800 */
[----:B0-----:R-:W-:Y:S01]  /*148e0*/  @P2 IMAD.HI.U32 R4, R0, R5, RZ ;  /* 0x0000000500042227 */ /* 0x001fe200078e00ff */
[----:B------:R-:W-:-:S04]  /*148f0*/  IADD3 R5, R34, 0x1, -R31 ;  /* 0x0000000122057810 */ /* 0x000fc80007ffe81f */
[----:B-1----:R-:W-:-:S05]  /*14900*/  @P2 SHF.R.U32.HI R0, RZ, R9, R4 ;  /* 0x00000009ff002219 */ /* 0x002fca0000011604 */
[----:B------:R-:W-:-:S04]  /*14910*/  IMAD.IADD R7, R5, 0x1, R0 ;  /* 0x0000000105077824 */ /* 0x000fc800078e0200 */
[----:B------:R-:W-:Y:S01]  /*14920*/  IMAD.IADD R2, R7, 0x1, R2 ;  /* 0x0000000107027824 */ /* 0x000fe200078e0202 */
[----:B------:R-:W-:Y:S06]  /*14930*/  @!P1 BRA `(.L_x_1448) ;  /* 0x0000000000489947 */ /* 0x000fec0003800000 */
[C---:B------:R-:W-:Y:S01]  /*14940*/  ISETP.GT.AND P0, PT, R7.reuse, RZ, PT ;  /* 0x000000ff0700720c */ /* 0x040fe20003f04270 */
[----:B------:R-:W-:Y:S01]  /*14950*/  BSSY B0, `(.L_x_1449) ;  /* 0x000000e000007945 */ /* 0x000fe20003800000 */
[----:B------:R-:W-:-:S11]  /*14960*/  VIADD R0, R7, 0xffffffff ;  /* 0xffffffff07007836 */ /* 0x000fd60000000000 */
[----:B------:R-:W-:Y:S05]  /*14970*/  @P0 BRA `(.L_x_1450) ;  /* 0x00000000001c0947 */ /* 0x000fea0003800000 */
[----:B------:R-:W-:Y:S01]  /*14980*/  ISETP.NE.AND P0, PT, R3, 0x1, PT ;  /* 0x000000010300780c */ /* 0x000fe20003f05270 */
[----:B------:R-:W-:-:S12]  /*14990*/  IMAD.MOV R7, RZ, RZ, -R7 ;  /* 0x000000ffff077224 */ /* 0x000fd800078e0a07 */
[----:B------:R-:W0:Y:S02]  /*149a0*/  @P0 LDC.64 R4, c[0x0][0x9e8] ;  /* 0x00027a00ff040b82 */ /* 0x000e240000000a00 */
[----:B0-----:R-:W-:-:S05]  /*149b0*/  @P0 IMAD.HI.U32 R4, R7, R4, RZ ;  /* 0x0000000407040227 */ /* 0x001fca00078e00ff */
[----:B------:R-:W-:-:S04]  /*149c0*/  @P0 SHF.R.U32.HI R7, RZ, R5, R4 ;  /* 0x00000005ff070219 */ /* 0x000fc80000011604 */
[----:B------:R-:W-:Y:S01]  /*149d0*/  LOP3.LUT R0, RZ, R7, RZ, 0x33, !PT ;  /* 0x00000007ff007212 */ /* 0x000fe200078e33ff */
[----:B------:R-:W-:Y:S06]  /*149e0*/  BRA `(.L_x_1451) ;  /* 0x0000000000107947 */ /* 0x000fec0003800000 */
.L_x_1450:
[----:B------:R-:W-:-:S13]  /*149f0*/  ISETP.NE.AND P0, PT, R3, 0x1, PT ;  /* 0x000000010300780c */ /* 0x000fda0003f05270 */
[----:B------:R-:W0:Y:S02]  /*14a00*/  @P0 LDC.64 R4, c[0x0][0x9e8] ;  /* 0x00027a00ff040b82 */ /* 0x000e240000000a00 */
[----:B0-----:R-:W-:-:S05]  /*14a10*/  @P0 IMAD.HI.U32 R4, R0, R4, RZ ;  /* 0x0000000400040227 */ /* 0x001fca00078e00ff */
[----:B------:R-:W-:-:S07]  /*14a20*/  @P0 SHF.R.U32.HI R0, RZ, R5, R4 ;  /* 0x00000005ff000219 */ /* 0x000fce0000011604 */
.L_x_1451:
[----:B------:R-:W-:Y:S05]  /*14a30*/  BSYNC B0 ;  /* 0x0000000000007941 */ /* 0x000fea0003800000 */
.L_x_1449:
[----:B------:R-:W-:-:S05]  /*14a40*/  IMAD R5, R0, R3, R3 ;  /* 0x0000000300057224 */ /* 0x000fca00078e0203 */
[----:B------:R-:W-:-:S07]  /*14a50*/  VIMNMX R2, R2, R5, PT ;  /* 0x0000000502027248 */ /* 0x000fce0003fe0100 */
.L_x_1448:
[----:B------:R-:W0:Y:S01]  /*14a60*/  @P2 LDC R0, c[0x0][0x44c] ;  /* 0x00011300ff002b82 */ /* 0x000e220000000800 */
[----:B------:R-:W-:Y:S01]  /*14a70*/  VIADD R2, R2, 0x7f ;  /* 0x0000007f02027836 */ /* 0x000fe20000000000 */
[----:B------:R-:W-:Y:S01]  /*14a80*/  ULDC UR4, c[0x0][0x9dc] ;  /* 0x0002770000047ab9 */ /* 0x000fe20000000800 */
[----:B------:R-:W-:-:S05]  /*14a90*/  IMAD.MOV.U32 R4, RZ, RZ, R27 ;  /* 0x000000ffff047224 */ /* 0x000fca00078e001b */
[----:B------:R-:W1:Y:S01]  /*14aa0*/  @P2 LDC R5, c[0x0][0x450] ;  /* 0x00011400ff052b82 */ /* 0x000e620000000800 */
[----:B0-----:R-:W-:-:S05]  /*14ab0*/  @P2 IMAD.HI.U32 R0, R27, R0, RZ ;  /* 0x000000001b002227 */ /* 0x001fca00078e00ff */
[----:B-1----:R-:W-:Y:S01]  /*14ac0*/  @P2 SHF.R.U32.HI R4, RZ, R5, R0 ;  /* 0x00000005ff042219 */ /* 0x002fe20000011600 */
[----:B------:R-:W-:Y:S01]  /*14ad0*/  VIADD R0, R34, 0x7f ;  /* 0x0000007f22007836 */ /* 0x000fe20000000000 */
[----:B------:R-:W-:Y:S02]  /*14ae0*/  SHF.R.S32.HI R5, RZ, 0x1f, R2 ;  /* 0x0000001fff057819 */ /* 0x000fe40000011402 */
[----:B------:R-:W-:Y:S02]  /*14af0*/  IADD3 R4, R4, R34, -R31 ;  /* 0x0000002204047210 */ /* 0x000fe40007ffe81f */
[----:B------:R-:W-:Y:S02]  /*14b00*/  LEA.HI R2, R5, R2, RZ, 0x7 ;  /* 0x0000000205027211 */ /* 0x000fe400078f38ff */
[----:B------:R-:W-:Y:S02]  /*14b10*/  SHF.R.S32.HI R5, RZ, 0x1f, R0 ;  /* 0x0000001fff057819 */ /* 0x000fe40000011400 */
[----:B------:R-:W-:Y:S01]  /*14b20*/  SHF.R.S32.HI R7, RZ, 0x7, R2 ;  /* 0x00000007ff077819 */ /* 0x000fe20000011402 */
[----:B------:R-:W-:Y:S01]  /*14b30*/  VIADD R2, R4, -UR4 ;  /* 0x8000000404027c36 */ /* 0x000fe20008000000 */
[----:B------:R-:W-:-:S04]  /*14b40*/  LEA.HI R5, R5, R0, RZ, 0x7 ;  /* 0x0000000005057211 */ /* 0x000fc800078f38ff */
[----:B------:R-:W-:-:S04]  /*14b50*/  SHF.R.S32.HI R0, RZ, 0x7, R5 ;  /* 0x00000007ff007819 */ /* 0x000fc80000011405 */
[----:B------:R-:W-:Y:S01]  /*14b60*/  VIMNMX R0, R0, R7, PT ;  /* 0x0000000700007248 */ /* 0x000fe20003fe0100 */
[----:B------:R-:W-:Y:S06]  /*14b70*/  @!P1 BRA `(.L_x_1452) ;  /* 0x0000000000489947 */ /* 0x000fec0003800000 */
[----:B------:R-:W-:Y:S01]  /*14b80*/  IMAD.MOV.U32 R6, RZ, RZ, R4 ;  /* 0x000000ffff067224 */ /* 0x000fe200078e0004 */
[----:B------:R-:W-:Y:S04]  /*14b90*/  BSSY B0, `(.L_x_1453) ;  /* 0x000000e000007945 */ /* 0x000fe80003800000 */
[----:B------:R-:W-:-:S13]  /*14ba0*/  ISETP.GT.AND P0, PT, R6, -0x1, PT ;  /* 0xffffffff0600780c */ /* 0x000fda0003f04270 */
[----:B------:R-:W-:Y:S05]  /*14bb0*/  @P0 BRA `(.L_x_1454) ;  /* 0x00000000001c0947 */ /* 0x000fea0003800000 */
[----:B------:R-:W-:Y:S02]  /*14bc0*/  ISETP.NE.AND P0, PT, R3, 0x1, PT ;  /* 0x000000010300780c */ /* 0x000fe40003f05270 */
[----:B------:R-:W-:-:S11]  /*14bd0*/  LOP3.LUT R7, RZ, R6, RZ, 0x33, !PT ;  /* 0x00000006ff077212 */ /* 0x000fd600078e33ff */
[----:B------:R-:W0:Y:S02]  /*14be0*/  @P0 LDC.64 R4, c[0x0][0x9e8] ;  /* 0x00027a00ff040b82 */ /* 0x000e240000000a00 */
[----:B0-----:R-:W-:-:S05]  /*14bf0*/  @P0 IMAD.HI.U32 R4, R7, R4, RZ ;  /* 0x0000000407040227 */ /* 0x001fca00078e00ff */
[----:B------:R-:W-:-:S04]  /*14c00*/  @P0 SHF.R.U32.HI R7, RZ, R5, R4 ;  /* 0x00000005ff070219 */ /* 0x000fc80000011604 */
[----:B------:R-:W-:Y:S01]  /*14c10*/  LOP3.LUT R6, RZ, R7, RZ, 0x33, !PT ;  /* 0x00000007ff067212 */ /* 0x000fe200078e33ff */
[----:B------:R-:W-:Y:S06]  /*14c20*/  BRA `(.L_x_1455) ;  /* 0x0000000000107947 */ /* 0x000fec0003800000 */
.L_x_1454:
[----:B------:R-:W-:-:S13]  /*14c30*/  ISETP.NE.AND P0, PT, R3, 0x1, PT ;  /* 0x000000010300780c */ /* 0x000fda0003f05270 */
[----:B------:R-:W0:Y:S02]  /*14c40*/  @P0 LDC.64 R4, c[0x0][0x9e8] ;  /* 0x00027a00ff040b82 */ /* 0x000e240000000a00 */
[----:B0-----:R-:W-:-:S05]  /*14c50*/  @P0 IMAD.HI.U32 R4, R6, R4, RZ ;  /* 0x0000000406040227 */ /* 0x001fca00078e00ff */
[----:B------:R-:W-:-:S07]  /*14c60*/  @P0 SHF.R.U32.HI R6, RZ, R5, R4 ;  /* 0x00000005ff060219 */ /* 0x000fce0000011604 */
.L_x_1455:
[----:B------:R-:W-:Y:S05]  /*14c70*/  BSYNC B0 ;  /* 0x0000000000007941 */ /* 0x000fea0003800000 */
.L_x_1453:
[----:B------:R-:W-:-:S05]  /*14c80*/  IMAD R3, R6, R3, RZ ;  /* 0x0000000306037224 */ /* 0x000fca00078e02ff */
[----:B------:R-:W-:-:S07]  /*14c90*/  VIMNMX R2, R2, R3, !PT ;  /* 0x0000000302027248 */ /* 0x000fce0007fe0100 */
.L_x_1452:
[----:B------:R-:W-:Y:S01]  /*14ca0*/  SHF.R.S32.HI R3, RZ, 0x1f, R2 ;  /* 0x0000001fff037819 */ /* 0x000fe20000011402 */
[----:B------:R-:W-:Y:S03]  /*14cb0*/  BSSY B0, `(.L_x_1456) ;  /* 0x000002a000007945 */ /* 0x000fe60003800000 */
[----:B------:R-:W-:Y:S02]  /*14cc0*/  LEA.HI R3, R3, R2, RZ, 0x7 ;  /* 0x0000000203037211 */ /* 0x000fe400078f38ff */
[----:B------:R-:W-:Y:S02]  /*14cd0*/  LOP3.LUT R2, R18, 0xff000000, RZ, 0xc0, !PT ;  /* 0xff00000012027812 */ /* 0x000fe400078ec0ff */
[----:B------:R-:W-:-:S04]  /*14ce0*/  SHF.R.S32.HI R3, RZ, 0x7, R3 ;  /* 0x00000007ff037819 */ /* 0x000fc80000011403 */
[----:B------:R-:W-:Y:S02]  /*14cf0*/  VIMNMX R35, RZ, R3, !PT ;  /* 0x00000003ff237248 */ /* 0x000fe40007fe0100 */
[----:B------:R-:W-:Y:S02]  /*14d00*/  SHF.R.U32.HI R3, RZ, 0x8, R2 ;  /* 0x00000008ff037819 */ /* 0x000fe40000011602 */
[----:B------:R-:W-:Y:S02]  /*14d10*/  ISETP.GT.AND P0, PT, R0, R35, PT ;  /* 0x000000230000720c */ /* 0x000fe40003f04270 */
[----:B------:R-:W-:-:S04]  /*14d20*/  LOP3.LUT R2, R18, 0xff0000, RZ, 0xc0, !PT ;  /* 0x00ff000012027812 */ /* 0x000fc800078ec0ff */
[----:B------:R-:W-:Y:S01]  /*14d30*/  LEA.HI R3, R2, R3, RZ, 0x10 ;  /* 0x0000000302037211 */ /* 0x000fe200078f80ff */
[----:B------:R-:W-:-:S03]  /*14d40*/  IMAD.MOV.U32 R2, RZ, RZ, RZ ;  /* 0x000000ffff027224 */ /* 0x000fc600078e00ff */
[----:B------:R-:W-:-:S03]  /*14d50*/  LOP3.LUT R4, R3, 0xff, RZ, 0xc0, !PT ;  /* 0x000000ff03047812 */ /* 0x000fc600078ec0ff */
[----:B------:R-:W-:Y:S05]  /*14d60*/  @!P0 BRA `(.L_x_1457) ;  /* 0x0000000000788947 */ /* 0x000fea0003800000 */
[----:B------:R-:W-:Y:S01]  /*14d70*/  SHF.R.U32.HI R5, RZ, 0x10, R3 ;  /* 0x00000010ff057819 */ /* 0x000fe20000011603 */
[----:B------:R-:W-:-:S03]  /*14d80*/  IMAD.MOV.U32 R2, RZ, RZ, RZ ;  /* 0x000000ffff027224 */ /* 0x000fc600078e00ff */
[----:B------:R-:W-:-:S13]  /*14d90*/  ISETP.NE.AND P0, PT, R5, RZ, PT ;  /* 0x000000ff0500720c */ /* 0x000fda0003f05270 */
[----:B------:R-:W0:Y:S02]  /*14da0*/  @!P0 LDC R5, c[0x0][0x9f0] ;  /* 0x00027c00ff058b82 */ /* 0x000e240000000800 */
[----:B0-----:R-:W-:-:S04]  /*14db0*/  IABS R6, R5 ;  /* 0x0000000500067213 */ /* 0x001fc80000000000 */
[----:B------:R-:W0:Y:S08]  /*14dc0*/  I2F.RP R7, R6 ;  /* 0x0000000600077306 */ /* 0x000e300000209400 */
[----:B0-----:R-:W0:Y:S02]  /*14dd0*/  MUFU.RCP R7, R7 ;  /* 0x0000000700077308 */ /* 0x001e240000001000 */
[----:B0-----:R-:W-:-:S06]  /*14de0*/  VIADD R8, R7, 0xffffffe ;  /* 0x0ffffffe07087836 */ /* 0x001fcc0000000000 */
[----:B------:R-:W0:Y:S02]  /*14df0*/  F2I.FTZ.U32.TRUNC.NTZ R3, R8 ;  /* 0x0000000800037305 */ /* 0x000e24000021f000 */
[----:B0-----:R-:W-:-:S04]  /*14e00*/  IMAD.MOV R9, RZ, RZ, -R3 ;  /* 0x000000ffff097224 */ /* 0x001fc800078e0a03 */
[----:B------:R-:W-:-:S04]  /*14e10*/  IMAD R9, R9, R6, RZ ;  /* 0x0000000609097224 */ /* 0x000fc800078e02ff */
[----:B------:R-:W-:Y:S01]  /*14e20*/  IMAD.HI.U32 R3, R3, R9, R2 ;  /* 0x0000000903037227 */ /* 0x000fe200078e0002 */
[----:B------:R-:W-:Y:S02]  /*14e30*/  IADD3 R2, R5, -0x1, R0 ;  /* 0xffffffff05027810 */ /* 0x000fe40007ffe000 */
[----:B------:R-:W-:-:S03]  /*14e40*/  IABS R9, R5 ;  /* 0x0000000500097213 */ /* 0x000fc60000000000 */
[----:B------:R-:W-:Y:S02]  /*14e50*/  IMAD.IADD R2, R2, 0x1, -R35 ;  /* 0x0000000102027824 */ /* 0x000fe400078e0a23 */
[----:B------:R-:W-:-:S03]  /*14e60*/  IMAD.MOV R7, RZ, RZ, -R9 ;  /* 0x000000ffff077224 */ /* 0x000fc600078e0a09 */
[----:B------:R-:W-:Y:S02]  /*14e70*/  IABS R8, R2 ;  /* 0x0000000200087213 */ /* 0x000fe40000000000 */
[----:B------:R-:W-:-:S03]  /*14e80*/  LOP3.LUT R2, R2, R5, RZ, 0x3c, !PT ;  /* 0x0000000502027212 */ /* 0x000fc600078e3cff */
        /* <DEDUP_REMOVED lines=12> */
.L_x_1457:
[----:B------:R-:W-:Y:S05]  /*14f50*/  BSYNC B0 ;  /* 0x0000000000007941 */ /* 0x000fea0003800000 */
.L_x_1456:
[-C--:B------:R-:W-:Y:S01]  /*14f60*/  IMAD R35, R4, R2.reuse, R35 ;  /* 0x0000000204237224 */ /* 0x080fe200078e0223 */
        /* <DEDUP_REMOVED lines=12> */
[----:B------:R-:W0:Y:S08]  /*15030*/  FLO.U32 R0, UR4 ;  /* 0x0000000400007d00 */ /* 0x000e3000080e0000 */
[----:B------:R-:W1:Y:S01]  /*15040*/  POPC R5, UR4 ;  /* 0x0000000400057d09 */ /* 0x000e620008000000 */
[----:B0-----:R-:W-:-:S13]  /*15050*/  ISETP.EQ.U32.AND P0, PT, R0, R7, PT ;  /* 0x000000070000720c */ /* 0x001fda0003f02070 */
[----:B-1----:R-:W2:Y:S01]  /*15060*/  @P0 ATOMG.E.ADD.STRONG.GPU PT, R3, desc[UR36][R2.64], R5 ;  /* 0x00000005020309a8 */ /* 0x002ea200081ee1e4 */
[----:B------:R-:W0:Y:S02]  /*15070*/  S2R R4, SR_LTMASK ;  /* 0x0000000000047919 */ /* 0x000e240000003900 */
[----:B0-----:R-:W-:-:S04]  /*15080*/  LOP3.LUT R4, R4, UR4, RZ, 0xc0, !PT ;  /* 0x0000000404047c12 */ /* 0x001fc8000f8ec0ff */
[----:B------:R-:W0:Y:S01]  /*15090*/  POPC R7, R4 ;  /* 0x0000000400077309 */ /* 0x000e220000000000 */
[----:B--2---:R-:W0:Y:S02]  /*150a0*/  SHFL.IDX PT, R0, R3, R0, 0x1f ;  /* 0x00001f0003007589 */ /* 0x004e2400000e0000 */
[----:B0-----:R-:W-:Y:S01]  /*150b0*/  IADD3 R16, R0, UR39, R7 ;  /* 0x0000002700107c10 */ /* 0x001fe2000fffe007 */
[----:B------:R-:W-:Y:S06]  /*150c0*/  BRA `(.L_x_1460) ;  /* 0x00000034004c7947 */ /* 0x000fec0003800000 */
.L_x_1459:
        /* <DEDUP_REMOVED lines=8> */
[----:B------:R-:W-:Y:S02]  /*15150*/  IMAD.U32 R4, RZ, RZ, UR6 ;  /* 0x00000006ff047e24 */ /* 0x000fe4000f8e00ff */
[----:B------:R-:W0:Y:S01]  /*15160*/  LDC.64 R2, c[0x4][R2] ;  /* 0x0100000002027b82 */ /* 0x000e220000000a00 */
[----:B------:R-:W-:Y:S02]  /*15170*/  IMAD.U32 R5, RZ, RZ, UR7 ;  /* 0x00000007ff057e24 */ /* 0x000fe4000f8e00ff */
[----:B------:R-:W-:Y:S02]  /*15180*/  IMAD.U32 R6, RZ, RZ, UR8 ;  /* 0x00000008ff067e24 */ /* 0x000fe4000f8e00ff */
[----:B------:R-:W-:-:S02]  /*15190*/  IMAD.U32 R7, RZ, RZ, UR9 ;  /* 0x00000009ff077e24 */ /* 0x000fc4000f8e00ff */
[----:B------:R-:W-:Y:S02]  /*151a0*/  IMAD.U32 R10, RZ, RZ, UR4 ;  /* 0x00000004ff0a7e24 */ /* 0x000fe4000f8e00ff */
[----:B------:R-:W-:Y:S02]  /*151b0*/  IMAD.U32 R11, RZ, RZ, UR5 ;  /* 0x00000005ff0b7e24 */ /* 0x000fe4000f8e00ff */
[----:B------:R-:W-:Y:S02]  /*151c0*/  IMAD.MOV.U32 R8, RZ, RZ, 0x70 ;  /* 0x00000070ff087424 */ /* 0x000fe400078e00ff */
[----:B------:R-:W-:Y:S02]  /*151d0*/  IMAD.MOV.U32 R12, RZ, RZ, 0x1 ;  /* 0x00000001ff0c7424 */ /* 0x000fe400078e00ff */
[----:B------:R-:W-:-:S07]  /*151e0*/  IMAD.MOV.U32 R13, RZ, RZ, RZ ;  /* 0x000000ffff0d7224 */ /* 0x000fce00078e00ff */
[----:B------:R-:W-:-:S07]  /*151f0*/  LEPC R20, `(.L_x_1462) ;  /* 0x000000001014794e */ /* 0x000fce0000000000 */
[----:B0-----:R-:W-:Y:S05]  /*15200*/  CALL.ABS.NOINC R2 ;  /* 0x0000000002007343 */ /* 0x001fea0003c00000 */
.L_x_1462:
[----:B------:R-:W-:Y:S05]  /*15210*/  BSYNC B6 ;  /* 0x0000000000067941 */ /* 0x000fea0003800000 */
.L_x_1461:
        /* <DEDUP_REMOVED lines=9> */
[----:B------:R-:W-:Y:S02]  /*152b0*/  IMAD.U32 R4, RZ, RZ, UR6 ;  /* 0x00000006ff047e24 */ /* 0x000fe4000f8e00ff */
[----:B------:R-:W-:Y:S02]  /*152c0*/  IMAD.U32 R5, RZ, RZ, UR7 ;  /* 0x00000007ff057e24 */ /* 0x000fe4000f8e00ff */
[----:B------:R-:W-:Y:S02]  /*152d0*/  IMAD.U32 R6, RZ, RZ, UR8 ;  /* 0x00000008ff067e24 */ /* 0x000fe4000f8e00ff */
[----:B------:R-:W-:-:S02]  /*152e0*/  IMAD.U32 R7, RZ, RZ, UR9 ;  /* 0x00000009ff077e24 */ /* 0x000fc4000f8e00ff */
[----:B------:R-:W-:Y:S02]  /*152f0*/  IMAD.U32 R10, RZ, RZ, UR4 ;  /* 0x00000004ff0a7e24 */ /* 0x000fe4000f8e00ff */
[----:B------:R-:W-:Y:S02]  /*15300*/  IMAD.U32 R11, RZ, RZ, UR5 ;  /* 0x00000005ff0b7e24 */ /* 0x000fe4000f8e00ff */
[----:B------:R-:W-:Y:S02]  /*15310*/  IMAD.MOV.U32 R8, RZ, RZ, 0x70 ;  /* 0x00000070ff087424 */ /* 0x000fe400078e00ff */
[----:B------:R-:W-:Y:S02]  /*15320*/  IMAD.MOV.U32 R12, RZ, RZ, 0x1 ;  /* 0x00000001ff0c7424 */ /* 0x000fe400078e00ff */
[----:B0-----:R-:W-:-:S07]  /*15330*/  IMAD.MOV.U32 R13, RZ, RZ, RZ ;  /* 0x000000ffff0d7224 */ /* 0x001fce00078e00ff */
[----:B------:R-:W-:-:S07]  /*15340*/  LEPC R20, `(.L_x_1465) ;  /* 0x000000001014794e */ /* 0x000fce0000000000 */
[----:B-1----:R-:W-:Y:S05]  /*15350*/  CALL.ABS.NOINC R2 ;  /* 0x0000000002007343 */ /* 0x002fea0003c00000 */
.L_x_1465:
[----:B------:R0:W1:Y:S01]  /*15360*/  LDC.64 R2, c[0x4][R17] ;  /* 0x0100000011027b82 */ /* 0x0000620000000a00 */
[----:B------:R-:W-:Y:S01]  /*15370*/  ULDC.64 UR6, c[0x4][0x80] ;  /* 0x0100200000067ab9 */ /* 0x000fe20000000a00 */
[----:B------:R-:W-:Y:S01]  /*15380*/  ULDC.64 UR8, c[0x4][0x88] ;  /* 0x0100220000087ab9 */ /* 0x000fe20000000a00 */
[----:B------:R-:W-:Y:S01]  /*15390*/  ULDC.64 UR4, c[0x4][0x18] ;  /* 0x0100060000047ab9 */ /* 0x000fe20000000a00 */
        /* <DEDUP_REMOVED lines=11> */
.L_x_1464:
[----:B------:R-:W-:Y:S05]  /*15450*/  BSYNC B6 ;  /* 0x0000000000067941 */ /* 0x000fea0003800000 */
.L_x_1463:
[----:B------:R-:W-:Y:S01]  /*15460*/  ULDC.64 UR4, c[0x0][0x9f8] ;  /* 0x00027e0000047ab9 */ /* 0x000fe20000000a00 */
[----:B------:R-:W-:Y:S01]  /*15470*/  IMAD.MOV.U32 R32, RZ, RZ, R19 ;  /* 0x000000ffff207224 */ /* 0x000fe200078e0013 */
[----:B------:R-:W-:Y:S01]  /*15480*/  ISETP.NE.U32.AND P0, PT, RZ, UR4, PT ;  /* 0x00000004ff007c0c */ /* 0x000fe2000bf05070 */
[----:B------:R-:W0:Y:S01]  /*15490*/  S2R R20, SR_TID.X ;  /* 0x0000000000147919 */ /* 0x000e220000002100 */
[----:B------:R-:W1:Y:S01]  /*154a0*/  LDC R6, c[0x0][0x430] ;  /* 0x00010c00ff067b82 */ /* 0x000e620000000800 */
[----:B------:R-:W2:Y:S01]  /*154b0*/  S2R R17, SR_TID.X ;  /* 0x0000000000117919 */ /* 0x000ea20000002100 */
[----:B------:R-:W-:Y:S01]  /*154c0*/  ISETP.NE.AND.EX P0, PT, RZ, UR5, PT, P0 ;  /* 0x00000005ff007c0c */ /* 0x000fe2000bf05300 */
[----:B------:R-:W-:Y:S01]  /*154d0*/  VIADD R26, R24, 0xffffffff ;  /* 0xffffffff181a7836 */ /* 0x000fe20000000000 */
[----:B------:R-:W-:Y:S01]  /*154e0*/  LOP3.LUT R23, R23, 0xfffffff7, RZ, 0xc0, !PT ;  /* 0xfffffff717177812 */ /* 0x000fe200078ec0ff */
[----:B------:R-:W-:-:S10]  /*154f0*/  ULDC UR4, c[0x0][0x2f4] ;  /* 0x0000bd0000047ab9 */ /* 0x000fd40000000800 */
[----:B------:R-:W3:Y:S02]  /*15500*/  @P0 LDC.64 R2, c[0x0][0x9f8] ;  /* 0x00027e00ff020b82 */ /* 0x000ee40000000a00 */
[----:B---3--:R-:W-:-:S05]  /*15510*/  @P0 IMAD.WIDE R2, R19, 0x4, R2 ;  /* 0x0000000413020825 */ /* 0x008fca00078e0202 */
[----:B------:R3:W4:Y:S01]  /*15520*/  @P0 LDG.E R32, desc[UR36][R2.64] ;  /* 0x0000002402200981 */ /* 0x000722000c1e1900 */
[----:B-1----:R-:W-:Y:S01]  /*15530*/  ISETP.NE.AND P1, PT, R6, 0x1, PT ;  /* 0x000000010600780c */ /* 0x002fe20003f25270 */
[----:B0-----:R-:W-:Y:S01]  /*15540*/  IMAD.SHL.U32 R20, R20, 0x10, RZ ;  /* 0x0000001014147824 */ /* 0x001fe200078e00ff */
[----:B--2---:R-:W-:Y:S01]  /*15550*/  LOP3.LUT R17, R17, 0x7f, RZ, 0xc0, !PT ;  /* 0x0000007f11117812 */ /* 0x004fe200078ec0ff */
[----:B------:R-:W-:-:S03]  /*15560*/  IMAD.SHL.U32 R8, R26, 0x80, RZ ;  /* 0x000000801a087824 */ /* 0x000fc600078e00ff */
[----:B------:R-:W-:Y:S02]  /*15570*/  SHF.R.U32.HI R17, RZ, 0x3, R17 ;  /* 0x00000003ff117819 */ /* 0x000fe40000011611 */
[----:B------:R-:W-:-:S04]  /*15580*/  LOP3.LUT R20, R20, 0x70, RZ, 0xc0, !PT ;  /* 0x0000007014147812 */ /* 0x000fc800078ec0ff */
[----:B------:R-:W-:Y:S01]  /*15590*/  LOP3.LUT R5, R8, R17, R20, 0xfe, !PT ;  /* 0x0000001108057212 */ /* 0x000fe200078efe14 */
[----:B------:R-:W0:Y:S01]  /*155a0*/  @P1 LDC R4, c[0x0][0x434] ;  /* 0x00010d00ff041b82 */ /* 0x000e220000000800 */
[----:B------:R-:W-:Y:S02]  /*155b0*/  @P1 LOP3.LUT R23, R23, 0x8, RZ, 0xfc, !PT ;  /* 0x0000000817171812 */ /* 0x000fe400078efcff */
[C---:B------:R-:W-:Y:S01]  /*155c0*/  ISETP.GE.AND P0, PT, R5.reuse, R34, PT ;  /* 0x000000220500720c */ /* 0x040fe20003f06270 */
[----:B------:R-:W-:-:S04]  /*155d0*/  IMAD.IADD R5, R5, 0x1, R36 ;  /* 0x0000000105057824 */ /* 0x000fc800078e0224 */
[----:B------:R-:W1:Y:S08]  /*155e0*/  @P1 LDC R0, c[0x0][0x438] ;  /* 0x00010e00ff001b82 */ /* 0x000e700000000800 */
[----:B---3--:R-:W2:Y:S01]  /*155f0*/  @!P0 LDC.64 R2, c[0x0][0x428] ;  /* 0x00010a00ff028b82 */ /* 0x008ea20000000a00 */
[----:B0-----:R-:W-:-:S04]  /*15600*/  @P1 IMAD.HI.U32 R7, R5, R4, RZ ;  /* 0x0000000405071227 */ /* 0x001fc800078e00ff */
[----:B------:R-:W-:Y:S01]  /*15610*/  IMAD.MOV.U32 R4, RZ, RZ, R5 ;  /* 0x000000ffff047224 */ /* 0x000fe200078e0005 */
[----:B-1----:R-:W-:-:S05]  /*15620*/  @P1 SHF.R.U32.HI R4, RZ, R0, R7 ;  /* 0x00000000ff041219 */ /* 0x002fca0000011607 */
[----:B------:R-:W-:-:S04]  /*15630*/  IMAD.MOV R0, RZ, RZ, -R4 ;  /* 0x000000ffff007224 */ /* 0x000fc800078e0a04 */
[----:B------:R-:W-:Y:S01]  /*15640*/  IMAD R0, R6, R0, R5 ;  /* 0x0000000006007224 */ /* 0x000fe200078e0205 */
[----:B------:R-:W-:Y:S02]  /*15650*/  @!P0 SHF.R.S32.HI R5, RZ, 0x1f, R4 ;  /* 0x0000001fff058819 */ /* 0x000fe40000011404 */
[----:B------:R-:W-:Y:S01]  /*15660*/  LOP3.LUT R23, R23, 0xfffffffb, RZ, 0xc0, !PT ;  /* 0xfffffffb17177812 */ /* 0x000fe200078ec0ff */
[----:B------:R-:W-:Y:S01]  /*15670*/  UMOV UR5, 0xffffffff ;  /* 0xffffffff00057882 */ /* 0x000fe20000000000 */
[----:B----4-:R-:W-:Y:S01]  /*15680*/  SHF.R.S32.HI R37, RZ, 0x1f, R32 ;  /* 0x0000001fff257819 */ /* 0x010fe20000011420 */
[----:B--2---:R-:W-:-:S04]  /*15690*/  @!P0 IMAD.WIDE.U32 R4, R32, R2, R4 ;  /* 0x0000000220048225 */ /* 0x004fc800078e0004 */
[----:B------:R-:W-:-:S04]  /*156a0*/  @!P0 IMAD R6, R37, R2, RZ ;  /* 0x0000000225068224 */ /* 0x000fc800078e02ff */
[----:B------:R-:W-:Y:S02]  /*156b0*/  @!P0 IMAD R6, R32, R3, R6 ;  /* 0x0000000320068224 */ /* 0x000fe400078e0206 */
[----:B------:R-:W0:Y:S02]  /*156c0*/  @!P0 LDC.64 R2, c[0x0][0x418] ;  /* 0x00010600ff028b82 */ /* 0x000e240000000a00 */
[----:B------:R-:W-:Y:S01]  /*156d0*/  @!P0 IMAD.IADD R5, R5, 0x1, R6 ;  /* 0x0000000105058824 */ /* 0x000fe200078e0206 */
[----:B0-----:R-:W-:-:S04]  /*156e0*/  @!P0 LEA R2, P1, R4, R2, 0x2 ;  /* 0x0000000204028211 */ /* 0x001fc800078210ff */
[----:B------:R-:W-:Y:S01]  /*156f0*/  @!P0 LEA.HI.X R3, R4, R3, R5, 0x2, P1 ;  /* 0x0000000304038211 */ /* 0x000fe200008f1405 */
[----:B------:R-:W-:Y:S02]  /*15700*/  IMAD.U32 R5, RZ, RZ, UR38 ;  /* 0x00000026ff057e24 */ /* 0x000fe4000f8e00ff */
[----:B------:R-:W-:-:S03]  /*15710*/  IMAD.MOV.U32 R4, RZ, RZ, RZ ;  /* 0x000000ffff047224 */ /* 0x000fc600078e00ff */
[----:B------:R-:W-:-:S03]  /*15720*/  ISETP.NE.AND P2, PT, R5, 0x3, PT ;  /* 0x000000030500780c */ /* 0x000fc60003f45270 */
[----:B------:R0:W5:Y:S01]  /*15730*/  @!P0 LDG.E R4, desc[UR36][R2.64] ;  /* 0x0000002402048981 */ /* 0x000162000c1e1900 */
[----:B------:R-:W-:-:S09]  /*15740*/  ISETP.GE.AND P0, PT, R30, UR4, PT ;  /* 0x000000041e007c0c */ /* 0x000fd2000bf06270 */
[----:B------:R-:W-:-:S04]  /*15750*/  @P2 LOP3.LUT R23, R23, 0x4, RZ, 0xfc, !PT ;  /* 0x0000000417172812 */ /* 0x000fc800078efcff */
[----:B------:R-:W-:-:S04]  /*15760*/  LOP3.LUT R23, R23, 0xfffffffd, RZ, 0xc0, !PT ;  /* 0xfffffffd17177812 */ /* 0x000fc800078ec0ff */
[----:B------:R-:W-:Y:S02]  /*15770*/  @P0 LOP3.LUT R23, R23, 0x2, RZ, 0xfc, !PT ;  /* 0x0000000217170812 */ /* 0x000fe400078efcff */
[----:B------:R-:W-:Y:S02]  /*15780*/  ISETP.GE.AND P0, PT, R29, UR4, PT ;  /* 0x000000041d007c0c */ /* 0x000fe4000bf06270 */
[----:B------:R-:W-:-:S11]  /*15790*/  LOP3.LUT R23, R23, 0xfffffffe, RZ, 0xc0, !PT ;  /* 0xfffffffe17177812 */ /* 0x000fd600078ec0ff */
[----:B------:R-:W-:Y:S01]  /*157a0*/  @P0 LOP3.LUT R23, R23, 0x1, RZ, 0xfc, !PT ;  /* 0x0000000117170812 */ /* 0x000fe200078efcff */
[----:B0-----:R-:W-:Y:S06]  /*157b0*/  BRA.DIV UR5, `(.L_x_1466) ;  /* 0x0000004605687947 */ /* 0x001fec000b800000 */
.L_x_1534:
[----:B------:R-:W-:Y:S01]  /*157c0*/  LOP3.LUT R24, R18, 0xffff, RZ, 0xc0, !PT ;  /* 0x0000ffff12187812 */ /* 0x000fe200078ec0ff */
[----:B------:R-:W-:Y:S06]  /*157d0*/  @!P2 BRA `(.L_x_1467) ;  /* 0x000000000004a947 */ /* 0x000fec0003800000 */
[----:B------:R-:W-:Y:S01]  /*157e0*/  BPT.TRAP 0x1 ;  /* 0x000000040000795c */ /* 0x000fe20000300000 */
.L_x_1467:
[----:B------:R-:W-:Y:S01]  /*157f0*/  SHF.R.S32.HI R6, RZ, 0x1f, R0 ;  /* 0x0000001fff067819 */ /* 0x000fe20000011400 */
[----:B------:R-:W-:Y:S01]  /*15800*/  ULDC.64 UR4, c[0x0][0x328] ;  /* 0x0000ca0000047ab9 */ /* 0x000fe20000000a00 */
[----:B------:R-:W-:Y:S01]  /*15810*/  ULDC.64 UR6, c[0x0][0x318] ;  /* 0x0000c60000067ab9 */ /* 0x000fe20000000a00 */
[----:B------:R-:W-:Y:S01]  /*15820*/  IMAD.WIDE.U32 R2, R0, UR4, RZ ;  /* 0x0000000400027c25 */ /* 0x000fe2000f8e00ff */
[----:B------:R-:W-:Y:S03]  /*15830*/  BSSY B0, `(.L_x_1468) ;  /* 0x0000013000007945 */ /* 0x000fe60003800000 */
[----:B------:R-:W-:-:S04]  /*15840*/  IMAD R5, R6, UR4, RZ ;  /* 0x0000000406057c24 */ /* 0x000fc8000f8e02ff */
[----:B------:R-:W-:Y:S01]  /*15850*/  IMAD R5, R0, UR5, R5 ;  /* 0x0000000500057c24 */ /* 0x000fe2000f8e0205 */
        /* <DEDUP_REMOVED lines=16> */
.L_x_1535:
[----:B------:R-:W-:Y:S05]  /*15960*/  BSYNC B0 ;  /* 0x0000000000007941 */ /* 0x000fea0003800000 */
.L_x_1468:
        /* <DEDUP_REMOVED lines=10> */
[----:B------:R-:W-:Y:S02]  /*15a10*/  IMAD.IADD R3, R3, 0x1, R6 ;  /* 0x0000000103037824 */ /* 0x000fe400078e0206 */
[C---:B------:R-:W-:Y:S02]  /*15a20*/  IMAD R5, R4.reuse, UR5, R5 ;  /* 0x0000000504057c24 */ /* 0x040fe4000f8e0205 */
[----:B------:R-:W-:Y:S01]  /*15a30*/  IMAD.WIDE.U32 R2, R4, UR4, R2 ;  /* 0x0000000404027c25 */ /* 0x000fe2000f8e0002 */
[----:B------:R-:W-:-:S03]  /*15a40*/  ULDC.64 UR4, c[0x0][0x308] ;  /* 0x0000c20000047ab9 */ /* 0x000fc60000000a00 */
[----:B------:R-:W-:Y:S02]  /*15a50*/  IMAD.IADD R3, R3, 0x1, R5 ;  /* 0x0000000103037824 */ /* 0x000fe400078e0205 */
[----:B------:R-:W-:Y:S02]  /*15a60*/  IMAD R5, R25, 0x4000, R33 ;  /* 0x0000400019057824 */ /* 0x000fe400078e0221 */
[----:B------:R-:W-:Y:S01]  /*15a70*/  IMAD.WIDE.U32 R2, R24, UR4, R2 ;  /* 0x0000000418027c25 */ /* 0x000fe2000f8e0002 */
[----:B------:R-:W-:-:S03]  /*15a80*/  UMOV UR4, 0xffffffff ;  /* 0xffffffff00047882 */ /* 0x000fc60000000000 */
[----:B------:R-:W-:Y:S01]  /*15a90*/  IMAD R0, R24, UR5, R3 ;  /* 0x0000000518007c24 */ /* 0x000fe2000f8e0203 */
[C---:B------:R-:W-:Y:S02]  /*15aa0*/  LEA R4, P0, R2.reuse, UR6, 0x1 ;  /* 0x0000000602047c11 */ /* 0x040fe4000f8008ff */
[----:B-1----:R-:W-:Y:S02]  /*15ab0*/  LOP3.LUT R9, R9, 0x7f, RZ, 0xc0, !PT ;  /* 0x0000007f09097812 */ /* 0x002fe400078ec0ff */
[----:B------:R-:W-:Y:S02]  /*15ac0*/  LEA.HI.X R0, R2, UR7, R0, 0x1, P0 ;  /* 0x0000000702007c11 */ /* 0x000fe400080f0c00 */
[----:B------:R-:W-:-:S04]  /*15ad0*/  SHF.R.U32.HI R9, RZ, 0x3, R9 ;  /* 0x00000003ff097819 */ /* 0x000fc80000011609 */
        /* <DEDUP_REMOVED lines=82> */
.L_x_1553:
        /* <DEDUP_REMOVED lines=11> */
.L_x_1471:
[----:B------:R-:W-:Y:S02]  /*160b0*/  PLOP3.LUT P1, PT, P1, P0, PT, 0xa2, 0x0 ;  /* 0x000000000000781c */ /* 0x000fe40000f21472 */
[----:B------:R-:W-:-:S08]  /*160c0*/  @P0 R2UR P1, UR4, R7 ;  /* 0x00000000070402ca */ /* 0x000fd00000020000 */
[----:B------:R-:W-:-:S05]  /*160d0*/  @P0 PLOP3.LUT P0, PT, P1, PT, PT, 0x80, 0x0 ;  /* 0x000000000000081c */ /* 0x000fca0000f0f070 */
[----:B------:R-:W-:Y:S01]  /*160e0*/  @!P1 SYNCS.ARRIVE.TRANS64.RED.A0T1 RZ, [UR4+0x28830], RZ ;  /* 0x028830ffffff99a7 */ /* 0x000fe20008200404 */
[----:B------:R-:W-:Y:S07]  /*160f0*/  @!P1 ARRIVES.LDGSTSBAR.64.TRANSCNT [UR4+0x28830] ;  /* 0x02883000ff0099b0 */ /* 0x000fee0008000a84 */
[----:B------:R-:W-:Y:S05]  /*16100*/  @P0 BRA.U.ANY `(.L_x_1471) ;  /* 0xfffffffd00e80947 */ /* 0x000fea000393ffff */
[----:B------:R-:W-:Y:S01]  /*16110*/  NOP ;  /* 0x0000000000007918 */ /* 0x000fe20000000000 */
[----:B------:R-:W-:-:S13]  /*16120*/  LOP3.LUT P2, RZ, R23, 0x4, RZ, 0xc0, !PT ;  /* 0x0000000417ff7812 */ /* 0x000fda000784c0ff */
[----:B------:R-:W-:Y:S05]  /*16130*/  @!P2 BRA `(.L_x_1472) ;  /* 0x000000000004a947 */ /* 0x000fea0003800000 */
[----:B------:R-:W-:Y:S01]  /*16140*/  BPT.TRAP 0x1 ;  /* 0x000000040000795c */ /* 0x000fe20000300000 */
.L_x_1472:
[----:B-1----:R1:W5:Y:S01]  /*16150*/  LDL.LU R2, [R1+0x4] ;  /* 0x0000040001027983 */ /* 0x0023620000300800 */
[----:B------:R1:W-:Y:S02]  /*16160*/  SYNCS.ARRIVE.TRANS64.A1T0 RZ, [R7+URZ+0x28830], RZ ;  /* 0x028830ff07ff79a7 */ /* 0x0003e4000810003f */
[----:B------:R-:W-:Y:S05]  /*16170*/  WARPSYNC.ALL ;  /* 0x0000000000007948 */ /* 0x000fea0003800000 */
[----:B------:R-:W-:Y:S01]  /*16180*/  ULDC.64 UR4, c[0x0][0x298] ;  /* 0x0000a60000047ab9 */ /* 0x000fe20000000a00 */
[----:B------:R-:W-:Y:S01]  /*16190*/  BSSY B6, `(.L_x_1473) ;  /* 0x000001c000067945 */ /* 0x000fe20003800000 */
[----:B------:R-:W-:Y:S01]  /*161a0*/  BAR.SYNC.DEFER_BLOCKING 0x8, 0x180 ;  /* 0x0206000000007b1d */ /* 0x000fe20000010000 */
[----:B-----5:R-:W-:Y:S01]  /*161b0*/  SHF.R.S32.HI R0, RZ, 0x1f, R2 ;  /* 0x0000001fff007819 */ /* 0x020fe20000011402 */
[----:B0-----:R-:W-:-:S04]  /*161c0*/  IMAD.WIDE.U32 R4, R2, UR4, RZ ;  /* 0x0000000402047c25 */ /* 0x001fc8000f8e00ff */
[----:B------:R-:W-:Y:S01]  /*161d0*/  IMAD R0, R0, UR4, RZ ;  /* 0x0000000400007c24 */ /* 0x000fe2000f8e02ff */
[----:B------:R0:W-:Y:S03]  /*161e0*/  STL.64 [R1+0x8], R4 ;  /* 0x0000080401007387 */ /* 0x0001e60000100a00 */
[----:B------:R-:W-:Y:S02]  /*161f0*/  IMAD R0, R2, UR5, R0 ;  /* 0x0000000502007c24 */ /* 0x000fe4000f8e0200 */
[----:B------:R-:W-:Y:S02]  /*16200*/  VIADD R2, R22, 0x10400 ;  /* 0x0001040016027836 */ /* 0x000fe40000000000 */
[----:B------:R-:W-:-:S03]  /*16210*/  IMAD.IADD R0, R5, 0x1, R0 ;  /* 0x0000000105007824 */ /* 0x000fc600078e0200 */
[----:B------:R-:W-:Y:S02]  /*16220*/  LOP3.LUT P0, RZ, R2, 0x3ff, RZ, 0xc0, !PT ;  /* 0x000003ff02ff7812 */ /* 0x000fe4000780c0ff */
[----:B------:R0:W-:Y:S11]  /*16230*/  STL [R1+0x4], R0 ;  /* 0x0000040001007387 */ /* 0x0001f60000100800 */
[----:B0-----:R-:W-:Y:S05]  /*16240*/  @!P0 BRA `(.L_x_1474) ;  /* 0x0000000000408947 */ /* 0x001fea0003800000 */
        /* <DEDUP_REMOVED lines=8> */
[----:B-1----:R-:W-:-:S02]  /*162d0*/  IMAD.U32 R7, RZ, RZ, UR7 ;  /* 0x00000007ff077e24 */ /* 0x002fc4000f8e00ff */
[----:B------:R-:W-:Y:S02]  /*162e0*/  IMAD.U32 R10, RZ, RZ, UR8 ;  /* 0x00000008ff0a7e24 */ /* 0x000fe4000f8e00ff */
[----:B------:R-:W-:Y:S02]  /*162f0*/  IMAD.U32 R11, RZ, RZ, UR9 ;  /* 0x00000009ff0b7e24 */ /* 0x000fe4000f8e00ff */
[----:B------:R-:W-:Y:S02]  /*16300*/  IMAD.MOV.U32 R8, RZ, RZ, 0x70 ;  /* 0x00000070ff087424 */ /* 0x000fe400078e00ff */
[----:B------:R-:W-:Y:S02]  /*16310*/  IMAD.MOV.U32 R12, RZ, RZ, 0x1 ;  /* 0x00000001ff0c7424 */ /* 0x000fe400078e00ff */
[----:B------:R-:W-:-:S07]  /*16320*/  IMAD.MOV.U32 R13, RZ, RZ, RZ ;  /* 0x000000ffff0d7224 */ /* 0x000fce00078e00ff */
[----:B------:R-:W-:-:S07]  /*16330*/  LEPC R20, `(.L_x_1474) ;  /* 0x000000001014794e */ /* 0x000fce0000000000 */
[----:B0-----:R-:W-:Y:S05]  /*16340*/  CALL.ABS.NOINC R2 ;  /* 0x0000000002007343 */ /* 0x001fea0003c00000 */
.L_x_1474:
[----:B------:R-:W-:Y:S05]  /*16350*/  BSYNC B6 ;  /* 0x0000000000067941 */ /* 0x000fea0003800000 */
.L_x_1473:
[----:B------:R-:W2:Y:S01]  /*16360*/  LDL.LU R2, [R1+0x4] ;  /* 0x0000040001027983 */ /* 0x000ea20000300800 */
[----:B------:R-:W-:Y:S01]  /*16370*/  LOP3.LUT P6, RZ, R23, 0x20, RZ, 0xc0, !PT ;  /* 0x0000002017ff7812 */ /* 0x000fe200078cc0ff */
[----:B------:R-:W-:Y:S01]  /*16380*/  ULDC.64 UR6, c[0x0][0x2e0] ;  /* 0x0000b80000067ab9 */ /* 0x000fe20000000a00 */
[----:B------:R-:W-:Y:S01]  /*16390*/  SHF.R.S32.HI R0, RZ, 0x1f, R19 ;  /* 0x0000001fff007819 */ /* 0x000fe20000011413 */
[----:B------:R-:W3:Y:S01]  /*163a0*/  LDL.LU.64 R20, [R1+0x8] ;  /* 0x0000080001147983 */ /* 0x000ee20000300a00 */
[----:B------:R-:W-:Y:S02]  /*163b0*/  ULDC.64 UR4, c[0x0][0x2d8] ;  /* 0x0000b60000047ab9 */ /* 0x000fe40000000a00 */
[----:B------:R-:W-:Y:S01]  /*163c0*/  SEL R0, R0, RZ, !P6 ;  /* 0x000000ff00007207 */ /* 0x000fe20007000000 */
[----:B------:R0:W5:Y:S04]  /*163d0*/  LDL R8, [R1] ;  /* 0x0000000001087983 */ /* 0x0001680000100800 */
[----:B------:R-:W-:Y:S01]  /*163e0*/  IMAD R4, R0, UR6, RZ ;  /* 0x0000000600047c24 */ /* 0x000fe2000f8e02ff */
[----:B------:R-:W-:-:S05]  /*163f0*/  SEL R0, R19, RZ, !P6 ;  /* 0x000000ff13007207 */ /* 0x000fca0007000000 */
[----:B------:R-:W-:Y:S02]  /*16400*/  IMAD R4, R0, UR7, R4 ;  /* 0x0000000700047c24 */ /* 0x000fe4000f8e0204 */
[----:B--2---:R-:W-:Y:S01]  /*16410*/  IMAD.MOV.U32 R3, RZ, RZ, R2 ;  /* 0x000000ffff037224 */ /* 0x004fe200078e0002 */
[----:B---3--:R-:W2:Y:S01]  /*16420*/  LDC R21, c[0x0][0x448] ;  /* 0x00011200ff157b82 */ /* 0x008ea20000000800 */
[----:B------:R-:W-:Y:S02]  /*16430*/  IMAD.MOV.U32 R2, RZ, RZ, R20 ;  /* 0x000000ffff027224 */ /* 0x000fe400078e0014 */
[----:B------:R-:W3:Y:S02]  /*16440*/  S2R R20, SR_TID.X ;  /* 0x0000000000147919 */ /* 0x000ee40000002100 */
[----:B------:R-:W-:-:S04]  /*16450*/  IMAD.WIDE.U32 R2, R24, UR4, R2 ;  /* 0x0000000418027c25 */ /* 0x000fc8000f8e0002 */
[----:B------:R-:W-:Y:S01]  /*16460*/  IMAD R3, R24, UR5, R3 ;  /* 0x0000000518037c24 */ /* 0x000fe2000f8e0203 */
[----:B------:R-:W-:Y:S01]  /*16470*/  ULDC.64 UR4, c[0x0][0x2d0] ;  /* 0x0000b40000047ab9 */ /* 0x000fe20000000a00 */
[----:B------:R-:W-:-:S04]  /*16480*/  IMAD.WIDE.U32 R2, R0, UR6, R2 ;  /* 0x0000000600027c25 */ /* 0x000fc8000f8e0002 */
[----:B------:R-:W-:Y:S01]  /*16490*/  IMAD.IADD R3, R3, 0x1, R4 ;  /* 0x0000000103037824 */ /* 0x000fe200078e0204 */
[----:B--2---:R-:W-:Y:S02]  /*164a0*/  ISETP.NE.AND P6, PT, R21, 0x1, PT ;  /* 0x000000011500780c */ /* 0x004fe40003fc5270 */
[----:B------:R-:W2:Y:S01]  /*164b0*/  S2R R21, SR_TID.X ;  /* 0x0000000000157919 */ /* 0x000ea20000002100 */
[----:B---3--:R-:W-:-:S10]  /*164c0*/  LOP3.LUT R20, R20, 0x7f, RZ, 0xc0, !PT ;  /* 0x0000007f14147812 */ /* 0x008fd400078ec0ff */
[----:B------:R-:W3:Y:S01]  /*164d0*/  @P6 LDC R5, c[0x0][0x44c] ;  /* 0x00011300ff056b82 */ /* 0x000ee20000000800 */
[----:B------:R-:W-:-:S07]  /*164e0*/  SHF.R.U32.HI R20, RZ, 0x3, R20 ;  /* 0x00000003ff147819 */ /* 0x000fce0000011614 */
[----:B------:R-:W4:Y:S01]  /*164f0*/  @P6 LDC R0, c[0x0][0x450] ;  /* 0x00011400ff006b82 */ /* 0x000f220000000800 */
[----:B--2---:R-:W-:-:S05]  /*16500*/  IMAD.SHL.U32 R21, R21, 0x10, RZ ;  /* 0x0000001015157824 */ /* 0x004fca00078e00ff */
[----:B------:R-:W-:-:S04]  /*16510*/  LOP3.LUT R21, R21, 0x70, RZ, 0xc0, !PT ;  /* 0x0000007015157812 */ /* 0x000fc800078ec0ff */
[----:B------:R-:W-:-:S05]  /*16520*/  LOP3.LUT R20, R20, R21, RZ, 0xfc, !PT ;  /* 0x0000001514147212 */ /* 0x000fca00078efcff */
[----:B------:R-:W-:-:S04]  /*16530*/  IMAD.IADD R4, R20, 0x1, R27 ;  /* 0x0000000114047824 */ /* 0x000fc800078e021b */
[----:B---3--:R-:W-:-:S04]  /*16540*/  @P6 IMAD.HI.U32 R5, R4, R5, RZ ;  /* 0x0000000504056227 */ /* 0x008fc800078e00ff */
[----:B------:R-:W-:Y:S01]  /*16550*/  IMAD.MOV.U32 R6, RZ, RZ, R4 ;  /* 0x000000ffff067224 */ /* 0x000fe200078e0004 */
[----:B----4-:R-:W-:Y:S02]  /*16560*/  @P6 SHF.R.U32.HI R6, RZ, R0, R5 ;  /* 0x00000000ff066219 */ /* 0x010fe40000011605 */
[----:B------:R-:W2:Y:S03]  /*16570*/  LDC R5, c[0x0][0x448] ;  /* 0x00011200ff057b82 */ /* 0x000ea60000000800 */
[----:B------:R-:W-:Y:S01]  /*16580*/  IMAD.MOV R0, RZ, RZ, -R6 ;  /* 0x000000ffff007224 */ /* 0x000fe200078e0a06 */
[----:B------:R-:W3:Y:S01]  /*16590*/  S2R R20, SR_TID.X ;  /* 0x0000000000147919 */ /* 0x000ee20000002100 */
[----:B------:R-:W-:-:S04]  /*165a0*/  IMAD.WIDE.U32 R2, R6, UR4, R2 ;  /* 0x0000000406027c25 */ /* 0x000fc8000f8e0002 */
[----:B--2---:R-:W-:Y:S01]  /*165b0*/  IMAD R0, R5, R0, R4 ;  /* 0x0000000005007224 */ /* 0x004fe200078e0204 */
[----:B------:R-:W-:-:S05]  /*165c0*/  SHF.R.S32.HI R4, RZ, 0x1f, R6 ;  /* 0x0000001fff047819 */ /* 0x000fca0000011406 */
[----:B-1----:R-:W-:-:S04]  /*165d0*/  IMAD R7, R4, UR4, RZ ;  /* 0x0000000404077c24 */ /* 0x002fc8000f8e02ff */
        /* <DEDUP_REMOVED lines=14> */
[----:B------:R-:W-:Y:S01]  /*166c0*/  UMOV UR4, 0xffffffff ;  /* 0xffffffff00047882 */ /* 0x000fe20000000000 */
[----:B---3--:R-:W-:-:S04]  /*166d0*/  LOP3.LUT R20, R20, 0x7f, RZ, 0xc0, !PT ;  /* 0x0000007f14147812 */ /* 0x008fc800078ec0ff */
[----:B------:R-:W-:Y:S01]  /*166e0*/  SHF.R.U32.HI R9, RZ, 0x3, R20 ;  /* 0x00000003ff097819 */ /* 0x000fe20000011614 */
[----:B0-----:R-:W-:Y:S06]  /*166f0*/  BRA.DIV UR4, `(.L_x_1475) ;  /* 0x0000004204ac7947 */ /* 0x001fec000b800000 */
[----:B------:R-:W0:Y:S01]  /*16700*/  SHFL.IDX PT, R14, R0, RZ, 0x181f ;  /* 0x00181fff000e7589 */ /* 0x000e2200000e0000 */
[----:B------:R-:W-:Y:S02]  /*16710*/  IMAD R31, R31, R5, RZ ;  /* 0x000000051f1f7224 */ /* 0x000fe400078e02ff */
        /* <DEDUP_REMOVED lines=8> */
[----:B-----5:R-:W-:Y:S04]  /*167a0*/  @!P2 LDGSTS.E.BYPASS.LTC128B.128 [R8+0x10400], desc[UR36][R2.64], !P0 ;  /* 0x104000000208afae */ /* 0x020fe8000c101d64 */
[----:B------:R1:W-:Y:S01]  /*167b0*/  @!P2 LDGSTS.E.BYPASS.LTC128B.128 [R8+0x14400], desc[UR36][R2.64+0x80], !P1 ;  /* 0x144000800208afae */ /* 0x0003e2000c901d64 */
[----:B------:R-:W-:Y:S01]  /*167c0*/  ISETP.GE.AND P2, PT, R6, R31, PT ;  /* 0x0000001f0600720c */ /* 0x000fe20003f46270 */
[----:B------:R-:W-:-:S02]  /*167d0*/  VIADD R6, R27, 0x20 ;  /* 0x000000201b067836 */ /* 0x000fc40000000000 */
[----:B-1----:R-:W1:Y:S10]  /*167e0*/  SHFL.IDX PT, R2, R4, 0x1, 0x181f ;  /* 0x00381f0004027f89 */ /* 0x002e7400000e0000 */
[----:B0-----:R-:W-:-:S05]  /*167f0*/  @!P2 LEA R14, P3, R30, R14, 0x1 ;  /* 0x0000000e1e0ea211 */ /* 0x001fca00078608ff */
[----:B-1----:R-:W-:Y:S02]  /*16800*/  @!P2 IMAD.X R5, RZ, RZ, R2, P3 ;  /* 0x000000ffff05a224 */ /* 0x002fe400018e0602 */
[----:B------:R-:W-:Y:S02]  /*16810*/  @!P2 IMAD.MOV.U32 R2, RZ, RZ, R14 ;  /* 0x000000ffff02a224 */ /* 0x000fe400078e000e */
[----:B------:R-:W-:Y:S01]  /*16820*/  @!P2 IMAD.MOV.U32 R3, RZ, RZ, R5 ;  /* 0x000000ffff03a224 */ /* 0x000fe200078e0005 */
[----:B------:R-:W0:Y:S04]  /*16830*/  SHFL.IDX PT, R14, R0, 0x2, 0x181f ;  /* 0x00581f00000e7f89 */ /* 0x000e2800000e0000 */
[----:B------:R-:W-:Y:S04]  /*16840*/  @!P2 LDGSTS.E.BYPASS.LTC128B.128 [R8+0x10c00], desc[UR36][R2.64], !P0 ;  /* 0x10c000000208afae */ /* 0x000fe8000c101d64 */
        /* <DEDUP_REMOVED lines=47> */
[----:B------:R-:W-:Y:S01]  /*16b40*/  @!P2 IMAD.MOV.U32 R3, RZ, RZ, R5 ;  /* 0x000000ffff03a224 */ /* 0x000fe200078e0005 */
[----:B------:R1:W2:Y:S04]  /*16b50*/  SHFL.IDX PT, R14, R0, 0x7, 0x181f ;  /* 0x00f81f00000e7f89 */ /* 0x0002a800000e0000 */
[----:B------:R1:W-:Y:S04]  /*16b60*/  @!P2 LDGSTS.E.BYPASS.LTC128B.128 [R8+0x13400], desc[UR36][R2.64], !P0 ;  /* 0x134000000208afae */ /* 0x0003e8000c101d64 */
[----:B0-----:R1:W-:Y:S02]  /*16b70*/  @!P2 LDGSTS.E.BYPASS.LTC128B.128 [R8+0x17400], desc[UR36][R2.64+0x80], !P1 ;  /* 0x174000800208afae */ /* 0x0013e4000c901d64 */
.L_x_1570:
        /* <DEDUP_REMOVED lines=11> */
.L_x_1477:
[----:B------:R-:W-:Y:S05]  /*16c30*/  BSYNC B0 ;  /* 0x0000000000007941 */ /* 0x000fea0003800000 */
.L_x_1476:
[----:B------:R-:W-:Y:S01]  /*16c40*/  NOP ;  /* 0x0000000000007918 */ /* 0x000fe20000000000 */
[----:B------:R-:W-:-:S13]  /*16c50*/  PLOP3.LUT P0, PT, PT, PT, PT, 0x80, 0x0 ;  /* 0x000000000000781c */ /* 0x000fda0003f0f070 */
.L_x_1478:
        /* <DEDUP_REMOVED lines=21> */
.L_x_1571:
[----:B------:R-:W-:Y:S05]  /*16db0*/  BSYNC B0 ;  /* 0x0000000000007941 */ /* 0x000fea0003800000 */
.L_x_1479:
        /* <DEDUP_REMOVED lines=8> */
.L_x_1495:
[----:B------:R-:W1:Y:S01]  /*16e40*/  LDC R0, c[0x0][0x430] ;  /* 0x00010c00ff007b82 */ /* 0x000e620000000800 */
[----:B------:R-:W3:Y:S01]  /*16e50*/  S2R R4, SR_TID.X ;  /* 0x0000000000047919 */ /* 0x000ee20000002100 */
[----:B------:R-:W-:Y:S05]  /*16e60*/  YIELD ;  /* 0x0000000000007946 */ /* 0x000fea0003800000 */
[----:B------:R-:W-:Y:S01]  /*16e70*/  ULDC.64 UR4, c[0x0][0x428] ;  /* 0x00010a0000047ab9 */ /* 0x000fe20000000a00 */
[----:B------:R-:W-:Y:S01]  /*16e80*/  LOP3.LUT P3, RZ, R23, 0x4, RZ, 0xc0, !PT ;  /* 0x0000000417ff7812 */ /* 0x000fe2000786c0ff */
[----:B------:R-:W-:Y:S01]  /*16e90*/  VIADD R25, R10, 0x1 ;  /* 0x000000010a197836 */ /* 0x000fe20000000000 */
[----:B-1----:R-:W-:-:S02]  /*16ea0*/  ISETP.NE.AND P0, PT, R0, 0x1, PT ;  /* 0x000000010000780c */ /* 0x002fc40003f05270 */
[----:B------:R-:W1:Y:S01]  /*16eb0*/  S2R R0, SR_TID.X ;  /* 0x0000000000007919 */ /* 0x000e620000002100 */
[----:B---3--:R-:W-:-:S10]  /*16ec0*/  IMAD.SHL.U32 R4, R4, 0x10, RZ ;  /* 0x0000001004047824 */ /* 0x008fd400078e00ff */
[----:B0-----:R-:W0:Y:S01]  /*16ed0*/  @P0 LDC R3, c[0x0][0x438] ;  /* 0x00010e00ff030b82 */ /* 0x001e220000000800 */
[----:B------:R-:W-:Y:S02]  /*16ee0*/  LOP3.LUT R4, R4, 0x70, RZ, 0xc0, !PT ;  /* 0x0000007004047812 */ /* 0x000fe400078ec0ff */
[----:B-1----:R-:W-:-:S04]  /*16ef0*/  LOP3.LUT R0, R0, 0x7f, RZ, 0xc0, !PT ;  /* 0x0000007f00007812 */ /* 0x002fc800078ec0ff */
[----:B------:R-:W-:Y:S02]  /*16f00*/  SHF.R.U32.HI R5, RZ, 0x3, R0 ;  /* 0x00000003ff057819 */ /* 0x000fe40000011600 */
[----:B------:R-:W1:Y:S03]  /*16f10*/  @P0 LDC R0, c[0x0][0x434] ;  /* 0x00010d00ff000b82 */ /* 0x000e660000000800 */
[----:B------:R-:W-:Y:S02]  /*16f20*/  IMAD R7, R6, 0x80, R5 ;  /* 0x0000008006077824 */ /* 0x000fe400078e0205 */
[----:B------:R-:W-:-:S03]  /*16f30*/  IMAD R5, R37, UR4, RZ ;  /* 0x0000000425057c24 */ /* 0x000fc6000f8e02ff */
[----:B------:R-:W-:Y:S01]  /*16f40*/  IADD3 R7, R4, R7, R36 ;  /* 0x0000000704077210 */ /* 0x000fe20007ffe024 */
[----:B------:R-:W-:-:S04]  /*16f50*/  IMAD R5, R32, UR5, R5 ;  /* 0x0000000520057c24 */ /* 0x000fc8000f8e0205 */
[----:B------:R-:W-:Y:S02]  /*16f60*/  IMAD.MOV.U32 R8, RZ, RZ, R7 ;  /* 0x000000ffff087224 */ /* 0x000fe400078e0007 */
[----:B-1----:R-:W-:-:S05]  /*16f70*/  @P0 IMAD.HI.U32 R0, R7, R0, RZ ;  /* 0x0000000007000227 */ /* 0x002fca00078e00ff */
[----:B0-----:R-:W-:-:S04]  /*16f80*/  @P0 SHF.R.U32.HI R8, RZ, R3, R0 ;  /* 0x00000003ff080219 */ /* 0x001fc80000011600 */
[--C-:B------:R-:W-:Y:S01]  /*16f90*/  SHF.R.S32.HI R3, RZ, 0x1f, R8.reuse ;  /* 0x0000001fff037819 */ /* 0x100fe20000011408 */
[----:B------:R-:W-:-:S04]  /*16fa0*/  IMAD.MOV.U32 R2, RZ, RZ, R8 ;  /* 0x000000ffff027224 */ /* 0x000fc800078e0008 */
[----:B------:R-:W-:Y:S01]  /*16fb0*/  IMAD.WIDE.U32 R2, R32, UR4, R2 ;  /* 0x0000000420027c25 */ /* 0x000fe2000f8e0002 */
[----:B------:R-:W-:-:S03]  /*16fc0*/  ULDC.64 UR4, c[0x0][0x418] ;  /* 0x0001060000047ab9 */ /* 0x000fc60000000a00 */
[----:B------:R-:W-:Y:S01]  /*16fd0*/  IMAD.IADD R3, R5, 0x1, R3 ;  /* 0x0000000105037824 */ /* 0x000fe200078e0203 */
[----:B------:R-:W-:Y:S01]  /*16fe0*/  LEA R4, P0, R2, UR4, 0x2 ;  /* 0x0000000402047c11 */ /* 0x000fe2000f8010ff */
[----:B------:R-:W-:-:S03]  /*16ff0*/  ULDC UR4, c[0x0][0x430] ;  /* 0x00010c0000047ab9 */ /* 0x000fc60000000800 */
[----:B------:R-:W-:Y:S01]  /*17000*/  LEA.HI.X R5, R2, UR5, R3, 0x2, P0 ;  /* 0x0000000502057c11 */ /* 0x000fe200080f1403 */
[----:B------:R-:W-:Y:S01]  /*17010*/  IMAD.MOV R2, RZ, RZ, -R8 ;  /* 0x000000ffff027224 */ /* 0x000fe200078e0a08 */
[----:B------:R-:W-:-:S03]  /*17020*/  ISETP.NE.AND P0, PT, R25, 0x2, PT ;  /* 0x000000021900780c */ /* 0x000fc60003f05270 */
[----:B------:R0:W3:Y:S01]  /*17030*/  LDG.E R0, desc[UR36][R4.64] ;  /* 0x0000002404007981 */ /* 0x0000e2000c1e1900 */
[----:B------:R-:W-:Y:S01]  /*17040*/  SEL R28, RZ, 0x1, P0 ;  /* 0x00000001ff1c7807 */ /* 0x000fe20000000000 */
[----:B------:R-:W-:Y:S01]  /*17050*/  IMAD.MOV.U32 R26, RZ, RZ, R6 ;  /* 0x000000ffff1a7224 */ /* 0x000fe200078e0006 */
[----:B------:R-:W-:Y:S02]  /*17060*/  SEL R25, R25, RZ, P0 ;  /* 0x000000ff19197207 */ /* 0x000fe40000000000 */
[----:B------:R-:W-:Y:S01]  /*17070*/  LOP3.LUT R28, R20, R28, RZ, 0x3c, !PT ;  /* 0x0000001c141c7212 */ /* 0x000fe200078e3cff */
[----:B0-----:R-:W-:Y:S01]  /*17080*/  IMAD R4, R2, UR4, R7 ;  /* 0x0000000402047c24 */ /* 0x001fe2000f8e0207 */
[----:B---3--:R-:W-:Y:S01]  /*17090*/  SHF.R.S32.HI R27, RZ, 0x1f, R0 ;  /* 0x0000001fff1b7819 */ /* 0x008fe20000011400 */
[----:B------:R-:W-:Y:S06]  /*170a0*/  @!P3 BRA `(.L_x_1483) ;  /* 0x000000000004b947 */ /* 0x000fec0003800000 */
[----:B------:R-:W-:Y:S01]  /*170b0*/  BPT.TRAP 0x1 ;  /* 0x000000040000795c */ /* 0x000fe20000300000 */
.L_x_1483:
[----:B------:R-:W-:Y:S01]  /*170c0*/  IMAD R6, R25, 0x8, R22 ;  /* 0x0000000819067824 */ /* 0x000fe200078e0216 */
[----:B------:R-:W-:Y:S01]  /*170d0*/  SHF.L.U32 R3, R28, 0x1f, RZ ;  /* 0x0000001f1c037819 */ /* 0x000fe200000006ff */
[----:B------:R-:W-:Y:S03]  /*170e0*/  BSSY B1, `(.L_x_1484) ;  /* 0x0000003000017945 */ /* 0x000fe60003800000 */
[----:B------:R-:W0:Y:S02]  /*170f0*/  SYNCS.PHASECHK.TRANS64.TRYWAIT P0, [R6+URZ+0x28840], R3 ;  /* 0x02884003060075a7 */ /* 0x000e24000800017f */
[----:B0-----:R-:W-:Y:S05]  /*17100*/  @!P0 BRA `(.L_x_1485) ;  /* 0x0000004000bc8947 */ /* 0x001fea0003800000 */
.L_x_1572:
[----:B------:R-:W-:Y:S05]  /*17110*/  BSYNC B1 ;  /* 0x0000000000017941 */ /* 0x000fea0003800000 */
.L_x_1484:
[----:B------:R-:W-:Y:S01]  /*17120*/  SHF.R.S32.HI R21, RZ, 0x1f, R4 ;  /* 0x0000001fff157819 */ /* 0x000fe20000011404 */
[----:B------:R-:W-:Y:S01]  /*17130*/  ULDC.64 UR4, c[0x0][0x300] ;  /* 0x0000c00000047ab9 */ /* 0x000fe20000000a00 */
[----:B------:R-:W-:Y:S01]  /*17140*/  ULDC.64 UR6, c[0x0][0x2e8] ;  /* 0x0000ba0000067ab9 */ /* 0x000fe20000000a00 */
[C---:B0-----:R-:W-:Y:S01]  /*17150*/  IMAD.WIDE.U32 R2, R4.reuse, UR4, RZ ;  /* 0x0000000404027c25 */ /* 0x041fe2000f8e00ff */
[C---:B------:R-:W-:Y:S02]  /*17160*/  LOP3.LUT P4, RZ, R23.reuse, 0x2, RZ, 0xc0, !PT ;  /* 0x0000000217ff7812 */ /* 0x040fe4000788c0ff */
[----:B------:R-:W-:Y:S01]  /*17170*/  LOP3.LUT P3, RZ, R23, 0x1, RZ, 0xc0, !PT ;  /* 0x0000000117ff7812 */ /* 0x000fe2000786c0ff */
[----:B------:R-:W-:Y:S02]  /*17180*/  IMAD R5, R21, UR4, RZ ;  /* 0x0000000415057c24 */ /* 0x000fe4000f8e02ff */
[----:B------:R-:W-:Y:S02]  /*17190*/  IMAD R8, R25, 0x4000, R33 ;  /* 0x0000400019087824 */ /* 0x000fe400078e0221 */
        /* <DEDUP_REMOVED lines=61> */
.L_x_1590:
        /* <DEDUP_REMOVED lines=9> */
.L_x_1487:
        /* <DEDUP_REMOVED lines=10> */
.L_x_1488:
[----:B------:R3:W-:Y:S01]  /*176a0*/  SYNCS.ARRIVE.TRANS64.A1T0 RZ, [R6+URZ+0x28830], RZ ;  /* 0x028830ff06ff79a7 */ /* 0x0007e2000810003f */
[----:B------:R-:W-:Y:S05]  /*176b0*/  @!P4 BRA `(.L_x_1489) ;  /* 0x000000000004c947 */ /* 0x000fea0003800000 */
[----:B------:R-:W-:Y:S01]  /*176c0*/  BPT.TRAP 0x1 ;  /* 0x000000040000795c */ /* 0x000fe20000300000 */
.L_x_1489:
[----:B-1----:R-:W-:Y:S01]  /*176d0*/  SHF.L.U32 R2, R20, 0x1f, RZ ;  /* 0x0000001f14027819 */ /* 0x002fe200000006ff */
[----:B---3--:R-:W-:Y:S01]  /*176e0*/  IMAD R6, R10, 0x8, R22 ;  /* 0x000000080a067824 */ /* 0x008fe200078e0216 */
[----:B------:R-:W-:Y:S01]  /*176f0*/  BSSY B1, `(.L_x_1490) ;  /* 0x0000004000017945 */ /* 0x000fe20003800000 */
[----:B------:R-:W-:Y:S02]  /*17700*/  IMAD R8, R31, -0x80, R34 ;  /* 0xffffff801f087824 */ /* 0x000fe400078e0222 */
[----:B------:R-:W1:Y:S02]  /*17710*/  SYNCS.PHASECHK.TRANS64.TRYWAIT P0, [R6+URZ+0x28860], R2 ;  /* 0x02886002060075a7 */ /* 0x000e64000800017f */
[----:B-1----:R-:W-:Y:S05]  /*17720*/  @!P0 BRA `(.L_x_1491) ;  /* 0x0000004400948947 */ /* 0x002fea0003800000 */
.L_x_1591:
[----:B------:R-:W-:Y:S05]  /*17730*/  BSYNC B1 ;  /* 0x0000000000017941 */ /* 0x000fea0003800000 */
.L_x_1490:
[----:B------:R-:W3:Y:S01]  /*17740*/  S2R R3, SR_TID.X ;  /* 0x0000000000037919 */ /* 0x000ee20000002100 */
[----:B------:R-:W-:Y:S01]  /*17750*/  UMOV UR4, 0xffffffff ;  /* 0xffffffff00047882 */ /* 0x000fe20000000000 */
[----:B0-----:R-:W-:Y:S01]  /*17760*/  IMAD R7, R10, 0x4000, R33 ;  /* 0x000040000a077824 */ /* 0x001fe200078e0221 */
[----:B---3--:R-:W-:-:S04]  /*17770*/  LOP3.LUT R3, R3, 0x7f, RZ, 0xc0, !PT ;  /* 0x0000007f03037812 */ /* 0x008fc800078ec0ff */
[----:B------:R-:W-:-:S05]  /*17780*/  SHF.R.U32.HI R3, RZ, 0x3, R3 ;  /* 0x00000003ff037819 */ /* 0x000fca0000011603 */
[----:B------:R-:W-:Y:S01]  /*17790*/  IMAD.IADD R8, R8, 0x1, -R3 ;  /* 0x0000000108087824 */ /* 0x000fe200078e0a03 */
[----:B------:R-:W-:Y:S06]  /*177a0*/  BRA.DIV UR4, `(.L_x_1492) ;  /* 0x0000004604887947 */ /* 0x000fec000b800000 */
[----:B-1----:R-:W0:Y:S01]  /*177b0*/  SHFL.IDX PT, R2, R17, RZ, 0x181f ;  /* 0x00181fff11027589 */ /* 0x002e2200000e0000 */
[----:B------:R-:W-:-:S03]  /*177c0*/  IMAD R7, R7, 0x2, R22 ;  /* 0x0000000207077824 */ /* 0x000fc600078e0216 */
[----:B------:R-:W1:Y:S04]  /*177d0*/  SHFL.IDX PT, R3, R18, RZ, 0x181f ;  /* 0x00181fff12037589 */ /* 0x000e6800000e0000 */
[----:B--2---:R-:W-:Y:S01]  /*177e0*/  SHFL.IDX PT, R14, R17, 0x7, 0x181f ;  /* 0x00f81f00110e7f89 */ /* 0x004fe200000e0000 */
        /* <DEDUP_REMOVED lines=55> */
.L_x_1609:
        /* <DEDUP_REMOVED lines=27> */
.L_x_1493:
        /* <DEDUP_REMOVED lines=10> */
.L_x_1494:
[C---:B------:R-:W-:Y:S01]  /*17db0*/  ISETP.GT.AND P0, PT, R26.reuse, R35, PT ;  /* 0x000000231a00720c */ /* 0x040fe20003f04270 */
[----:B------:R0:W-:Y:S01]  /*17dc0*/  SYNCS.ARRIVE.TRANS64.A1T0 RZ, [R6+URZ+0x28850], RZ ;  /* 0x028850ff06ff79a7 */ /* 0x0001e2000810003f */
[----:B------:R-:W-:Y:S02]  /*17dd0*/  IMAD.MOV.U32 R10, RZ, RZ, R25 ;  /* 0x000000ffff0a7224 */ /* 0x000fe400078e0019 */
[----:B------:R-:W-:Y:S02]  /*17de0*/  IMAD.MOV.U32 R20, RZ, RZ, R28 ;  /* 0x000000ffff147224 */ /* 0x000fe400078e001c */
[----:B------:R-:W-:Y:S02]  /*17df0*/  IMAD.MOV.U32 R31, RZ, RZ, R26 ;  /* 0x000000ffff1f7224 */ /* 0x000fe400078e001a */
[----:B0-----:R-:W-:-:S05]  /*17e00*/  VIADD R6, R26, 0xffffffff ;  /* 0xffffffff1a067836 */ /* 0x001fca0000000000 */
[----:B------:R-:W-:Y:S05]  /*17e10*/  @P0 BRA `(.L_x_1495) ;  /* 0xfffffff000080947 */ /* 0x000fea000383ffff */
.L_x_1482:
[----:B------:R-:W-:Y:S05]  /*17e20*/  BSYNC B0 ;  /* 0x0000000000007941 */ /* 0x000fea0003800000 */
.L_x_1481:
        /* <DEDUP_REMOVED lines=17> */
.L_x_1497:
[----:B------:R-:W-:Y:S05]  /*17f40*/  BSYNC B0 ;  /* 0x0000000000007941 */ /* 0x000fea0003800000 */
.L_x_1496:
[----:B------:R-:W-:-:S13]  /*17f50*/  LOP3.LUT P0, RZ, R23, 0x4, RZ, 0xc0, !PT ;  /* 0x0000000417ff7812 */ /* 0x000fda000780c0ff */
[----:B------:R-:W-:Y:S05]  /*17f60*/  @!P0 BRA `(.L_x_1498) ;  /* 0x0000000000048947 */ /* 0x000fea0003800000 */
[----:B------:R-:W-:Y:S01]  /*17f70*/  BPT.TRAP 0x1 ;  /* 0x000000040000795c */ /* 0x000fe20000300000 */
.L_x_1498:
[----:B------:R-:W-:Y:S01]  /*17f80*/  IMAD R0, R25, 0x8, R22 ;  /* 0x0000000819007824 */ /* 0x000fe200078e0216 */
[----:B0-----:R-:W-:Y:S01]  /*17f90*/  SHF.L.U32 R3, R28, 0x1f, RZ ;  /* 0x0000001f1c037819 */ /* 0x001fe200000006ff */
[----:B------:R-:W-:Y:S01]  /*17fa0*/  BSSY B0, `(.L_x_1499) ;  /* 0x0000004000007945 */ /* 0x000fe20003800000 */
[----:B------:R-:W-:Y:S02]  /*17fb0*/  IMAD R6, R26, -0x80, R34 ;  /* 0xffffff801a067824 */ /* 0x000fe400078e0222 */
[----:B------:R-:W0:Y:S02]  /*17fc0*/  SYNCS.PHASECHK.TRANS64.TRYWAIT P0, [R0+URZ+0x28860], R3 ;  /* 0x02886003000075a7 */ /* 0x000e24000800017f */
[----:B0-----:R-:W-:Y:S05]  /*17fd0*/  @!P0 BRA `(.L_x_1500) ;  /* 0x0000004800048947 */ /* 0x001fea0003800000 */
.L_x_1610:
[----:B------:R-:W-:Y:S05]  /*17fe0*/  BSYNC B0 ;  /* 0x0000000000007941 */ /* 0x000fea0003800000 */
.L_x_1499:
        /* <DEDUP_REMOVED lines=70> */
.L_x_1628:
        /* <DEDUP_REMOVED lines=11> */
.L_x_1502:
        /* <DEDUP_REMOVED lines=10> */
.L_x_1503:
[----:B------:R1:W-:Y:S01]  /*185a0*/  SYNCS.ARRIVE.TRANS64.A1T0 RZ, [R0+URZ+0x28850], RZ ;  /* 0x028850ff00ff79a7 */ /* 0x0003e2000810003f */
[----:B------:R-:W-:-:S05]  /*185b0*/  VIADD R25, R25, 0x1 ;  /* 0x0000000119197836 */ /* 0x000fca0000000000 */
[----:B------:R-:W-:-:S04]  /*185c0*/  ISETP.NE.AND P0, PT, R25, 0x2, PT ;  /* 0x000000021900780c */ /* 0x000fc80003f05270 */
[----:B0-----:R-:W-:Y:S02]  /*185d0*/  SEL R3, RZ, 0x1, P0 ;  /* 0x00000001ff037807 */ /* 0x001fe40000000000 */
[----:B------:R-:W-:Y:S02]  /*185e0*/  SEL R25, R25, RZ, P0 ;  /* 0x000000ff19197207 */ /* 0x000fe40000000000 */
[----:B-1----:R-:W-:-:S07]  /*185f0*/  LOP3.LUT R28, R28, R3, RZ, 0x3c, !PT ;  /* 0x000000031c1c7212 */ /* 0x002fce00078e3cff */
.L_x_1460:
[----:B------:R-:W-:Y:S05]  /*18600*/  BSYNC B7 ;  /* 0x0000000000077941 */ /* 0x000fea0003800000 */
.L_x_1458:
        /* <DEDUP_REMOVED lines=8> */
[----:B------:R0:W1:Y:S01]  /*18690*/  LDS.128 R16, [R22+0x288d0] ;  /* 0x0288d00016107984 */ /* 0x0000620000000c00 */
[----:B------:R-:W-:Y:S06]  /*186a0*/  BAR.ARV 0x4, 0x180 ;  /* 0x0106000000007b1d */ /* 0x000fec0000002000 */
[----:B------:R-:W-:Y:S05]  /*186b0*/  BRA `(.L_x_1505) ;  /* 0x0000000c00d47947 */ /* 0x000fea0003800000 */
.L_x_1504:
        /* <DEDUP_REMOVED lines=10> */
[----:B0-----:R-:W-:-:S06]  /*18760*/  @!P1 IMAD.WIDE R4, R7, 0x4, R4 ;  /* 0x0000000407049825 */ /* 0x001fcc00078e0204 */
[----:B------:R-:W2:Y:S01]  /*18770*/  @!P1 LDG.E R4, desc[UR36][R4.64] ;  /* 0x0000002404049981 */ /* 0x000ea2000c1e1900 */
[----:B-1----:R-:W-:-:S06]  /*18780*/  @!P1 IMAD.WIDE R2, R7, 0x4, R2 ;  /* 0x0000000407029825 */ /* 0x002fcc00078e0202 */
[----:B------:R-:W3:Y:S01]  /*18790*/  @!P1 LDG.E R2, desc[UR36][R2.64] ;  /* 0x0000002402029981 */ /* 0x000ee2000c1e1900 */
[----:B------:R-:W-:Y:S02]  /*187a0*/  IMAD.MOV.U32 R17, RZ, RZ, RZ ;  /* 0x000000ffff117224 */ /* 0x000fe400078e00ff */
[----:B------:R-:W-:Y:S01]  /*187b0*/  IMAD.MOV.U32 R8, RZ, RZ, RZ ;  /* 0x000000ffff087224 */ /* 0x000fe200078e00ff */
[C---:B------:R-:W-:Y:S02]  /*187c0*/  ISETP.GE.U32.AND P2, PT, R10.reuse, 0x2, PT ;  /* 0x000000020a00780c */ /* 0x040fe40003f46070 */
[C---:B------:R-:W-:Y:S02]  /*187d0*/  ISETP.GE.U32.AND P3, PT, R10.reuse, 0x4, PT ;  /* 0x000000040a00780c */ /* 0x040fe40003f66070 */
[C---:B------:R-:W-:Y:S02]  /*187e0*/  ISETP.GE.U32.AND P4, PT, R10.reuse, 0x8, PT ;  /* 0x000000080a00780c */ /* 0x040fe40003f86070 */
[----:B------:R-:W-:Y:S01]  /*187f0*/  ISETP.GE.U32.AND P5, PT, R10, 0x10, PT ;  /* 0x000000100a00780c */ /* 0x000fe20003fa6070 */
[----:B------:R-:W-:Y:S04]  /*18800*/  SHFL.IDX PT, R0, R16, RZ, 0x1f ;  /* 0x00001fff10007589 */ /* 0x000fe800000e0000 */
[----:B------:R-:W-:Y:S01]  /*18810*/  SHFL.IDX PT, R7, R16, 0x1, 0x1f ;  /* 0x00201f0010077f89 */ /* 0x000fe200000e0000 */
[----:B--2---:R-:W-:-:S02]  /*18820*/  @!P1 IMAD.MOV.U32 R17, RZ, RZ, R4 ;  /* 0x000000ffff119224 */ /* 0x004fc400078e0004 */
[----:B---3--:R-:W-:-:S04]  /*18830*/  @!P1 IMAD.MOV.U32 R8, RZ, RZ, R2 ;  /* 0x000000ffff089224 */ /* 0x008fc800078e0002 */
[----:B------:R-:W-:-:S05]  /*18840*/  IMAD R13, R8, R17, RZ ;  /* 0x00000011080d7224 */ /* 0x000fca00078e02ff */
[----:B------:R-:W0:Y:S01]  /*18850*/  SHFL.UP PT, R14, R13, 0x1, RZ ;  /* 0x042000000d0e7989 */ /* 0x000e2200000e00ff */
[----:B------:R-:W-:-:S04]  /*18860*/  ISETP.NE.AND P1, PT, R10, RZ, PT ;  /* 0x000000ff0a00720c */ /* 0x000fc80003f25270 */
        /* <DEDUP_REMOVED lines=14> */
[----:B------:R0:W1:Y:S01]  /*18950*/  SHFL.IDX PT, R14, R2, 0x1f, 0x1f ;  /* 0x03e01f00020e7f89 */ /* 0x00006200000e0000 */
[----:B------:R-:W-:-:S07]  /*18960*/  IMAD.MOV.U32 R6, RZ, RZ, RZ ;  /* 0x000000ffff067224 */ /* 0x000fce00078e00ff */
.L_x_1638:
[----:B------:R-:W-:Y:S02]  /*18970*/  ULDC UR4, c[0x0][0xc38] ;  /* 0x00030e0000047ab9 */ /* 0x000fe40000000800 */
[----:B------:R-:W-:-:S04]  /*18980*/  IMAD.U32 R5, RZ, RZ, UR4 ;  /* 0x00000004ff057e24 */ /* 0x000fc8000f8e00ff */
[----:B-1----:R-:W-:-:S04]  /*18990*/  IMAD R14, R14, R5, RZ ;  /* 0x000000050e0e7224 */ /* 0x002fc800078e02ff */
[----:B------:R-:W-:-:S05]  /*189a0*/  IMAD.IADD R7, R7, 0x1, R14 ;  /* 0x0000000107077824 */ /* 0x000fca00078e020e */
[----:B------:R-:W-:-:S13]  /*189b0*/  ISETP.GT.AND P6, PT, R7, R0, PT ;  /* 0x000000000700720c */ /* 0x000fda0003fc4270 */
[----:B------:R-:W-:Y:S05]  /*189c0*/  @P6 BRA `(.L_x_1507) ;  /* 0x0000000000a46947 */ /* 0x000fea0003800000 */
.L_x_1510:
        /* <DEDUP_REMOVED lines=11> */
[----:B------:R-:W-:Y:S02]  /*18a80*/  IMAD.MOV.U32 R8, RZ, RZ, RZ ;  /* 0x000000ffff087224 */ /* 0x000fe400078e00ff */
[----:B0-----:R-:W-:-:S05]  /*18a90*/  @!P6 IMAD.WIDE R2, R9, 0x4, R2 ;  /* 0x000000040902e825 */ /* 0x001fca00078e0202 */
[----:B------:R1:W2:Y:S02]  /*18aa0*/  @!P6 LDG.E R17, desc[UR36][R2.64] ;  /* 0x000000240211e981 */ /* 0x0002a4000c1e1900 */
[----:B-1----:R-:W-:-:S05]  /*18ab0*/  @!P6 IMAD.WIDE R2, R9, 0x4, R4 ;  /* 0x000000040902e825 */ /* 0x002fca00078e0204 */
        /* <DEDUP_REMOVED lines=20> */
.L_x_1646:
[----:B------:R-:W-:Y:S02]  /*18c00*/  ULDC UR4, c[0x0][0xc38] ;  /* 0x00030e0000047ab9 */ /* 0x000fe40000000800 */
[----:B------:R-:W-:-:S04]  /*18c10*/  IMAD.U32 R5, RZ, RZ, UR4 ;  /* 0x00000004ff057e24 */ /* 0x000fc8000f8e00ff */
[----:B-1----:R-:W-:-:S04]  /*18c20*/  IMAD R14, R14, R5, RZ ;  /* 0x000000050e0e7224 */ /* 0x002fc800078e02ff */
[----:B------:R-:W-:-:S05]  /*18c30*/  IMAD.IADD R7, R14, 0x1, R7 ;  /* 0x000000010e077824 */ /* 0x000fca00078e0207 */
[----:B------:R-:W-:-:S13]  /*18c40*/  ISETP.GT.AND P6, PT, R7, R0, PT ;  /* 0x000000000700720c */ /* 0x000fda0003fc4270 */
[----:B------:R-:W-:Y:S05]  /*18c50*/  @!P6 BRA `(.L_x_1510) ;  /* 0xfffffffc005ce947 */ /* 0x000fea000383ffff */
.L_x_1507:
[----:B------:R-:W-:Y:S01]  /*18c60*/  IMAD.IADD R7, R7, 0x1, -R14 ;  /* 0x0000000107077824 */ /* 0x000fe200078e0a0e */
[----:B------:R-:W-:-:S03]  /*18c70*/  UMOV UR4, 0xffffffff ;  /* 0xffffffff00047882 */ /* 0x000fc60000000000 */
[----:B------:R-:W-:-:S05]  /*18c80*/  IMAD R3, R2, R5, R7 ;  /* 0x0000000502037224 */ /* 0x000fca00078e0207 */
[----:B------:R-:W-:Y:S01]  /*18c90*/  ISETP.GT.AND P6, PT, R3, R0, PT ;  /* 0x000000000300720c */ /* 0x000fe20003fc4270 */
[----:B------:R-:W-:-:S12]  /*18ca0*/  BRA.DIV UR4, `(.L_x_1511) ;  /* 0x0000004e04547947 */ /* 0x000fd8000b800000 */
[----:B------:R-:W-:-:S04]  /*18cb0*/  VOTE.ANY R3, PT, !P6 ;  /* 0x0000000000037806 */ /* 0x000fc800070e0100 */
[----:B------:R-:W1:Y:S02]  /*18cc0*/  POPC R12, R3 ;  /* 0x00000003000c7309 */ /* 0x000e640000000000 */
[----:B-1----:R1:W2:Y:S01]  /*18cd0*/  SHFL.IDX PT, R17, R17, R12, 0x1f ;  /* 0x00001f0c11117589 */ /* 0x0022a200000e0000 */
[----:B------:R-:W-:-:S03]  /*18ce0*/  IMAD.IADD R19, R12, 0x1, R19 ;  /* 0x000000010c137824 */ /* 0x000fc600078e0213 */
[----:B------:R1:W3:Y:S04]  /*18cf0*/  SHFL.IDX PT, R8, R8, R12, 0x1f ;  /* 0x00001f0c08087589 */ /* 0x0002e800000e0000 */
.L_x_1651:
[----:B------:R-:W-:-:S13]  /*18d00*/  ISETP.NE.AND P0, PT, R3, RZ, PT ;  /* 0x000000ff0300720c */ /* 0x000fda0003f05270 */
[----:B------:R-:W-:Y:S05]  /*18d10*/  @!P0 BRA `(.L_x_1512) ;  /* 0x0000000000108947 */ /* 0x000fea0003800000 */
[----:B------:R-:W-:Y:S01]  /*18d20*/  UMOV UR4, 0xffffffff ;  /* 0xffffffff00047882 */ /* 0x000fe20000000000 */
[----:B-1----:R-:W-:Y:S02]  /*18d30*/  VIADD R12, R12, 0xffffffff ;  /* 0xffffffff0c0c7836 */ /* 0x002fe40000000000 */
[----:B------:R-:W-:Y:S05]  /*18d40*/  BRA.DIV UR4, `(.L_x_1513) ;  /* 0x0000004e04887947 */ /* 0x000fea000b800000 */
[----:B------:R4:W1:Y:S02]  /*18d50*/  SHFL.IDX PT, R6, R2, R12, 0x1f ;  /* 0x00001f0c02067589 */ /* 0x00086400000e0000 */
.L_x_1512:
[----:B---3--:R-:W-:Y:S01]  /*18d60*/  ISETP.NE.AND P0, PT, R8, 0x1, PT ;  /* 0x000000010800780c */ /* 0x008fe20003f05270 */
[----:B-1----:R-:W-:-:S04]  /*18d70*/  IMAD R16, R6, R5, R7 ;  /* 0x0000000506107224 */ /* 0x002fc800078e0207 */
[----:B------:R-:W-:-:S08]  /*18d80*/  IMAD.IADD R0, R0, 0x1, -R16 ;  /* 0x0000000100007824 */ /* 0x000fd000078e0a10 */
[----:B------:R-:W-:Y:S05]  /*18d90*/  @!P0 BRA `(.L_x_1514) ;  /* 0x0000000000dc8947 */ /* 0x000fea0003800000 */
[-C--:B--2---:R-:W-:Y:S02]  /*18da0*/  IABS R5, R17.reuse ;  /* 0x0000001100057213 */ /* 0x084fe40000000000 */
[----:B------:R-:W-:Y:S02]  /*18db0*/  IABS R4, R8 ;  /* 0x0000000800047213 */ /* 0x000fe40000000000 */
[----:B------:R-:W1:Y:S08]  /*18dc0*/  I2F.RP R6, R5 ;  /* 0x0000000500067306 */ /* 0x000e700000209400 */
[----:B------:R-:W2:Y:S08]  /*18dd0*/  I2F.RP R7, R4 ;  /* 0x0000000400077306 */ /* 0x000eb00000209400 */
[----:B-1----:R-:W0:Y:S08]  /*18de0*/  MUFU.RCP R6, R6 ;  /* 0x0000000600067308 */ /* 0x002e300000001000 */
[----:B--2---:R-:W-:Y:S01]  /*18df0*/  MUFU.RCP R7, R7 ;  /* 0x0000000700077308 */ /* 0x004fe20000001000 */
[----:B0---4-:R-:W-:Y:S01]  /*18e00*/  VIADD R2, R6, 0xffffffe ;  /* 0x0ffffffe06027836 */ /* 0x011fe20000000000 */
[----:B------:R-:W-:-:S06]  /*18e10*/  IABS R6, R17 ;  /* 0x0000001100067213 */ /* 0x000fcc0000000000 */
[----:B------:R0:W1:Y:S02]  /*18e20*/  F2I.FTZ.U32.TRUNC.NTZ R3, R2 ;  /* 0x0000000200037305 */ /* 0x000064000021f000 */
[----:B0-----:R-:W-:Y:S02]  /*18e30*/  IMAD.MOV.U32 R2, RZ, RZ, RZ ;  /* 0x000000ffff027224 */ /* 0x001fe400078e00ff */
[----:B-1----:R-:W-:-:S04]  /*18e40*/  IMAD.MOV R10, RZ, RZ, -R3 ;  /* 0x000000ffff0a7224 */ /* 0x002fc800078e0a03 */
[----:B------:R-:W-:-:S04]  /*18e50*/  IMAD R9, R10, R5, RZ ;  /* 0x000000050a097224 */ /* 0x000fc800078e02ff */
[----:B------:R-:W-:Y:S01]  /*18e60*/  IMAD.HI.U32 R3, R3, R9, R2 ;  /* 0x0000000903037227 */ /* 0x000fe200078e0002 */
[----:B------:R-:W-:-:S03]  /*18e70*/  IABS R2, R0 ;  /* 0x0000000000027213 */ /* 0x000fc60000000000 */
[----:B------:R-:W-:Y:S02]  /*18e80*/  IMAD.MOV R9, RZ, RZ, -R6 ;  /* 0x000000ffff097224 */ /* 0x000fe400078e0a06 */
[----:B------:R-:W-:-:S04]  /*18e90*/  IMAD.HI.U32 R6, R3, R2, RZ ;  /* 0x0000000203067227 */ /* 0x000fc800078e00ff */
[----:B------:R-:W-:Y:S02]  /*18ea0*/  IMAD R2, R6, R9, R2 ;  /* 0x0000000906027224 */ /* 0x000fe400078e0202 */
[----:B------:R-:W-:-:S03]  /*18eb0*/  VIADD R3, R7, 0xffffffe ;  /* 0x0ffffffe07037836 */ /* 0x000fc60000000000 */
[----:B------:R-:W-:-:S03]  /*18ec0*/  ISETP.GT.U32.AND P1, PT, R5, R2, PT ;  /* 0x000000020500720c */ /* 0x000fc60003f24070 */
[----:B------:R-:W0:Y:S10]  /*18ed0*/  F2I.FTZ.U32.TRUNC.NTZ R3, R3 ;  /* 0x0000000300037305 */ /* 0x000e34000021f000 */
[----:B------:R-:W-:-:S02]  /*18ee0*/  @!P1 IMAD.IADD R2, R2, 0x1, -R5 ;  /* 0x0000000102029824 */ /* 0x000fc400078e0a05 */
[----:B------:R-:W-:Y:S01]  /*18ef0*/  @!P1 VIADD R6, R6, 0x1 ;  /* 0x0000000106069836 */ /* 0x000fe20000000000 */
[----:B------:R-:W-:Y:S02]  /*18f00*/  ISETP.NE.AND P1, PT, R17, RZ, PT ;  /* 0x000000ff1100720c */ /* 0x000fe40003f25270 */
[----:B------:R-:W-:Y:S01]  /*18f10*/  ISETP.GE.U32.AND P0, PT, R2, R5, PT ;  /* 0x000000050200720c */ /* 0x000fe20003f06070 */
[----:B0-----:R-:W-:Y:S02]  /*18f20*/  IMAD.MOV R5, RZ, RZ, -R3 ;  /* 0x000000ffff057224 */ /* 0x001fe400078e0a03 */
[----:B------:R-:W-:Y:S02]  /*18f30*/  IMAD.MOV.U32 R2, RZ, RZ, RZ ;  /* 0x000000ffff027224 */ /* 0x000fe400078e00ff */
[----:B------:R-:W-:-:S04]  /*18f40*/  IMAD R5, R5, R4, RZ ;  /* 0x0000000405057224 */ /* 0x000fc800078e02ff */
[----:B------:R-:W-:Y:S01]  /*18f50*/  IMAD.HI.U32 R5, R3, R5, R2 ;  /* 0x0000000503057227 */ /* 0x000fe200078e0002 */
[----:B------:R-:W-:Y:S02]  /*18f60*/  LOP3.LUT R2, R0, R17, RZ, 0x3c, !PT ;  /* 0x0000001100027212 */ /* 0x000fe400078e3cff */
[----:B------:R-:W-:Y:S01]  /*18f70*/  IABS R3, R8 ;  /* 0x0000000800037213 */ /* 0x000fe20000000000 */
[----:B------:R-:W-:Y:S01]  /*18f80*/  @P0 VIADD R6, R6, 0x1 ;  /* 0x0000000106060836 */ /* 0x000fe20000000000 */
[----:B------:R-:W-:-:S03]  /*18f90*/  ISETP.GE.AND P2, PT, R2, RZ, PT ;  /* 0x000000ff0200720c */ /* 0x000fc60003f46270 */
[----:B------:R-:W-:-:S10]  /*18fa0*/  IMAD.MOV R3, RZ, RZ, -R3 ;  /* 0x000000ffff037224 */ /* 0x000fd400078e0a03 */
[----:B------:R-:W-:Y:S01]  /*18fb0*/  @!P2 IMAD.MOV R6, RZ, RZ, -R6 ;  /* 0x000000ffff06a224 */ /* 0x000fe200078e0a06 */
[----:B------:R-:W-:-:S04]  /*18fc0*/  @!P1 LOP3.LUT R6, RZ, R17, RZ, 0x33, !PT ;  /* 0x00000011ff069212 */ /* 0x000fc800078e33ff */
[----:B------:R-:W-:-:S05]  /*18fd0*/  IABS R2, R6 ;  /* 0x0000000600027213 */ /* 0x000fca0000000000 */
[----:B------:R-:W-:-:S04]  /*18fe0*/  IMAD.HI.U32 R5, R5, R2, RZ ;  /* 0x0000000205057227 */ /* 0x000fc800078e00ff */
[----:B------:R-:W-:Y:S01]  /*18ff0*/  IMAD R3, R5, R3, R2 ;  /* 0x0000000305037224 */ /* 0x000fe200078e0202 */
[----:B------:R-:W-:-:S04]  /*19000*/  LOP3.LUT R2, R6, R8, RZ, 0x3c, !PT ;  /* 0x0000000806027212 */ /* 0x000fc800078e3cff */
[----:B------:R-:W-:Y:S02]  /*19010*/  ISETP.GT.U32.AND P1, PT, R4, R3, PT ;  /* 0x000000030400720c */ /* 0x000fe40003f24070 */
[----:B------:R-:W-:Y:S01]  /*19020*/  ISETP.GE.AND P2, PT, R2, RZ, PT ;  /* 0x000000ff0200720c */ /* 0x000fe20003f46270 */
[----:B------:R-:W-:-:S04]  /*19030*/  IMAD.MOV R2, RZ, RZ, -R6 ;  /* 0x000000ffff027224 */ /* 0x000fc800078e0a06 */
[----:B------:R-:W-:-:S06]  /*19040*/  IMAD R2, R17, R2, R0 ;  /* 0x0000000211027224 */ /* 0x000fcc00078e0200 */
[----:B------:R-:W-:Y:S02]  /*19050*/  @!P1 IMAD.IADD R3, R3, 0x1, -R4 ;  /* 0x0000000103039824 */ /* 0x000fe400078e0a04 */
[----:B------:R-:W-:Y:S01]  /*19060*/  @!P1 VIADD R5, R5, 0x1 ;  /* 0x0000000105059836 */ /* 0x000fe20000000000 */
[----:B------:R-:W-:Y:S02]  /*19070*/  ISETP.NE.AND P1, PT, R8, RZ, PT ;  /* 0x000000ff0800720c */ /* 0x000fe40003f25270 */
[----:B------:R-:W-:-:S13]  /*19080*/  ISETP.GE.U32.AND P0, PT, R3, R4, PT ;  /* 0x000000040300720c */ /* 0x000fda0003f06070 */
[----:B------:R-:W-:-:S04]  /*19090*/  @P0 VIADD R5, R5, 0x1 ;  /* 0x0000000105050836 */ /* 0x000fc80000000000 */
[----:B------:R-:W-:Y:S01]  /*190a0*/  @!P2 IMAD.MOV R5, RZ, RZ, -R5 ;  /* 0x000000ffff05a224 */ /* 0x000fe200078e0a05 */
[----:B------:R-:W-:-:S05]  /*190b0*/  @!P1 LOP3.LUT R5, RZ, R8, RZ, 0x33, !PT ;  /* 0x00000008ff059212 */ /* 0x000fca00078e33ff */
[--C-:B------:R-:W-:Y:S02]  /*190c0*/  IMAD.MOV R3, RZ, RZ, -R5.reuse ;  /* 0x000000ffff037224 */ /* 0x100fe400078e0a05 */
[C---:B------:R-:W-:Y:S02]  /*190d0*/  IMAD R5, R8.reuse, 0x1000000, R5 ;  /* 0x0100000008057824 */ /* 0x040fe400078e0205 */
[----:B------:R-:W-:-:S04]  /*190e0*/  IMAD R8, R8, R3, R6 ;  /* 0x0000000308087224 */ /* 0x000fc800078e0206 */
[----:B------:R-:W-:Y:S01]  /*190f0*/  IMAD R18, R8, 0x10000, R5 ;  /* 0x0001000008127824 */ /* 0x000fe200078e0205 */
[----:B------:R-:W-:Y:S06]  /*19100*/  BRA `(.L_x_1515) ;  /* 0x0000000000f07947 */ /* 0x000fec0003800000 */
.L_x_1514:
[----:B0---4-:R-:W0:Y:S02]  /*19110*/  LDC.64 R2, c[0x0][0xc90] ;  /* 0x00032400ff027b82 */ /* 0x011e240000000a00 */
[----:B0-----:R-:W-:-:S05]  /*19120*/  IMAD.WIDE R2, R19, 0x4, R2 ;  /* 0x0000000413027825 */ /* 0x001fca00078e0202 */
[----:B------:R0:W2:Y:S02]  /*19130*/  LDG.E R6, desc[UR36][R2.64] ;  /* 0x0000002402067981 */ /* 0x0000a4000c1e1900 */
[----:B0-----:R-:W-:Y:S02]  /*19140*/  IMAD.MOV.U32 R2, RZ, RZ, RZ ;  /* 0x000000ffff027224 */ /* 0x001fe400078e00ff */
[----:B--2---:R-:W-:-:S05]  /*19150*/  IMAD R7, R17, R6, RZ ;  /* 0x0000000611077224 */ /* 0x004fca00078e02ff */
[----:B------:R-:W-:-:S04]  /*19160*/  IABS R4, R7 ;  /* 0x0000000700047213 */ /* 0x000fc80000000000 */
[----:B------:R-:W0:Y:S08]  /*19170*/  I2F.RP R8, R4 ;  /* 0x0000000400087306 */ /* 0x000e300000209400 */
        /* <DEDUP_REMOVED lines=26> */
[----:B------:R-:W-:-:S04]  /*19320*/  VIADDMNMX R5, R3, R5, R6, PT ;  /* 0x0000000503057246 */ /* 0x000fc80003800106 */
[----:B------:R-:W-:-:S04]  /*19330*/  IABS R6, R5 ;  /* 0x0000000500067213 */ /* 0x000fc80000000000 */
[----:B------:R-:W0:Y:S08]  /*19340*/  I2F.RP R8, R6 ;  /* 0x0000000600087306 */ /* 0x000e300000209400 */
[----:B0-----:R-:W0:Y:S02]  /*19350*/  MUFU.RCP R8, R8 ;  /* 0x0000000800087308 */ /* 0x001e240000001000 */
[----:B0-----:R-:W-:Y:S01]  /*19360*/  VIADD R3, R8, 0xffffffe ;  /* 0x0ffffffe08037836 */ /* 0x001fe20000000000 */
[----:B------:R-:W-:-:S05]  /*19370*/  IABS R8, R5 ;  /* 0x0000000500087213 */ /* 0x000fca0000000000 */
[----:B------:R-:W0:Y:S02]  /*19380*/  F2I.FTZ.U32.TRUNC.NTZ R3, R3 ;  /* 0x0000000300037305 */ /* 0x000e24000021f000 */
[----:B0-----:R-:W-:-:S04]  /*19390*/  IMAD.MOV R7, RZ, RZ, -R3 ;  /* 0x000000ffff077224 */ /* 0x001fc800078e0a03 */
[----:B------:R-:W-:-:S04]  /*193a0*/  IMAD R7, R7, R6, RZ ;  /* 0x0000000607077224 */ /* 0x000fc800078e02ff */
[----:B------:R-:W-:Y:S01]  /*193b0*/  IMAD.HI.U32 R2, R3, R7, R2 ;  /* 0x0000000703027227 */ /* 0x000fe200078e0002 */
[----:B------:R-:W-:-:S03]  /*193c0*/  IABS R7, R0 ;  /* 0x0000000000077213 */ /* 0x000fc60000000000 */
        /* <DEDUP_REMOVED lines=13> */
[----:B------:R-:W-:Y:S01]  /*194a0*/  @!P1 LOP3.LUT R2, RZ, R5, RZ, 0x33, !PT ;  /* 0x00000005ff029212 */ /* 0x000fe200078e33ff */
[----:B------:R-:W-:-:S04]  /*194b0*/  IMAD.MOV R5, RZ, RZ, -R5 ;  /* 0x000000ffff057224 */ /* 0x000fc800078e0a05 */
[----:B------:R-:W-:-:S07]  /*194c0*/  IMAD R18, R2, R5, R3 ;  /* 0x0000000502127224 */ /* 0x000fce00078e0203 */
.L_x_1515:
[----:B------:R-:W-:-:S05]  /*194d0*/  LOP3.LUT R2, RZ, R2, RZ, 0x33, !PT ;  /* 0x00000002ff027212 */ /* 0x000fca00078e33ff */
[----:B------:R-:W-:Y:S01]  /*194e0*/  IMAD.IADD R17, R17, 0x1, R2 ;  /* 0x0000000111117824 */ /* 0x000fe200078e0202 */
[----:B------:R-:W-:Y:S06]  /*194f0*/  BRA `(.L_x_1516) ;  /* 0x00000000001c7947 */ /* 0x000fec0003800000 */
.L_x_1508:
[----:B------:R-:W-:Y:S01]  /*19500*/  UMOV UR4, URZ ;  /* 0x0000003f00047c82 */ /* 0x000fe20008000000 */
[----:B------:R-:W-:Y:S01]  /*19510*/  UMOV UR5, URZ ;  /* 0x0000003f00057c82 */ /* 0x000fe20008000000 */
[----:B------:R-:W-:Y:S01]  /*19520*/  ULDC UR6, c[0x0][0xc3c] ;  /* 0x00030f0000067ab9 */ /* 0x000fe20000000800 */
[----:B------:R-:W-:Y:S02]  /*19530*/  IMAD.MOV.U32 R16, RZ, RZ, R0 ;  /* 0x000000ffff107224 */ /* 0x000fe400078e0000 */
[----:B------:R-:W-:Y:S02]  /*19540*/  IMAD.U32 R17, RZ, RZ, UR4 ;  /* 0x00000004ff117e24 */ /* 0x000fe4000f8e00ff */
[----:B------:R-:W-:Y:S02]  /*19550*/  IMAD.U32 R18, RZ, RZ, UR5 ;  /* 0x00000005ff127e24 */ /* 0x000fe4000f8e00ff */
[----:B------:R-:W-:-:S07]  /*19560*/  IMAD.U32 R19, RZ, RZ, UR6 ;  /* 0x00000006ff137e24 */ /* 0x000fce000f8e00ff */
.L_x_1516:
        /* <DEDUP_REMOVED lines=10> */
.L_x_1505:
[----:B------:R-:W-:Y:S02]  /*19610*/  ULDC UR4, c[0x0][0xc3c] ;  /* 0x00030f0000047ab9 */ /* 0x000fe40000000800 */
[----:B-1----:R-:W-:-:S13]  /*19620*/  ISETP.GE.AND P0, PT, R19, UR4, PT ;  /* 0x0000000413007c0c */ /* 0x002fda000bf06270 */
[----:B------:R-:W-:Y:S05]  /*19630*/  @!P0 BRA `(.L_x_1517) ;  /* 0xffffffac009c8947 */ /* 0x000fea000383ffff */
[----:B------:R-:W-:Y:S05]  /*19640*/  BSYNC B8 ;  /* 0x0000000000087941 */ /* 0x000fea0003800000 */
.L_x_1444:
[----:B------:R-:W3:Y:S01]  /*19650*/  LDL.LU R0, [R1+0x14] ;  /* 0x0000140001007983 */ /* 0x000ee20000300800 */
[----:B------:R-:W-:Y:S01]  /*19660*/  BSSY B0, `(.L_x_1518) ;  /* 0x000000b000007945 */ /* 0x000fe20003800000 */
[----:B------:R-:W4:Y:S01]  /*19670*/  S2R R5, SR_CgaCtaId ;  /* 0x0000000000057919 */ /* 0x000f220000008800 */
[----:B---3--:R-:W-:-:S05]  /*19680*/  VIADD R0, R0, 0x1 ;  /* 0x0000000100007836 */ /* 0x008fca0000000000 */
[----:B-1----:R-:W-:-:S04]  /*19690*/  LEA.HI R2, R0, R0, RZ, 0x1 ;  /* 0x0000000000027211 */ /* 0x002fc800078f08ff */
[----:B------:R-:W-:Y:S02]  /*196a0*/  LOP3.LUT R3, R2, 0xfffffffe, RZ, 0xc0, !PT ;  /* 0xfffffffe02037812 */ /* 0x000fe400078ec0ff */
[----:B------:R-:W-:-:S03]  /*196b0*/  MOV R2, 0x400 ;  /* 0x0000040000027802 */ /* 0x000fc60000000f00 */
[----:B------:R-:W-:Y:S01]  /*196c0*/  IMAD.IADD R0, R0, 0x1, -R3 ;  /* 0x0000000100007824 */ /* 0x000fe200078e0a03 */
[----:B----4-:R-:W-:-:S04]  /*196d0*/  LEA R4, R5, R2, 0x18 ;  /* 0x0000000205047211 */ /* 0x010fc800078ec0ff */
[----:B------:R-:W-:-:S04]  /*196e0*/  SHF.L.U32 R0, R0, 0x1f, RZ ;  /* 0x0000001f00007819 */ /* 0x000fc800000006ff */
[----:B------:R-:W1:Y:S02]  /*196f0*/  SYNCS.PHASECHK.TRANS64.TRYWAIT P0, [R4+URZ+0x28820], R0 ;  /* 0x02882000040075a7 */ /* 0x000e64000800017f */
[----:B-1----:R-:W-:Y:S05]  /*19700*/  @!P0 BRA `(.L_x_1519) ;  /* 0x0000004400408947 */ /* 0x002fea0003800000 */
.L_x_1654:
[----:B------:R-:W-:Y:S05]  /*19710*/  BSYNC B0 ;  /* 0x0000000000007941 */ /* 0x000fea0003800000 */
.L_x_1518:
[----:B------:R-:W-:-:S03]  /*19720*/  UMOV UR4, 0xffffffff ;  /* 0xffffffff00047882 */ /* 0x000fc60000000000 */
[----:B------:R-:W-:Y:S05]  /*19730*/  BRA.DIV UR4, `(.L_x_1520) ;  /* 0x0000004604487947 */ /* 0x000fea000b800000 */
[----:B-1----:R-:W1:Y:S02]  /*19740*/  S2R R0, SR_TID.X ;  /* 0x0000000000007919 */ /* 0x002e640000002100 */
[----:B-1----:R-:W-:-:S04]  /*19750*/  SHF.R.U32.HI R0, RZ, 0x5, R0 ;  /* 0x00000005ff007819 */ /* 0x002fc80000011600 */
[----:B------:R-:W-:-:S05]  /*19760*/  LOP3.LUT R0, R0, 0x3, RZ, 0xc0, !PT ;  /* 0x0000000300007812 */ /* 0x000fca00078ec0ff */
[----:B------:R1:W3:Y:S02]  /*19770*/  SHFL.IDX PT, R14, R0, RZ, 0x1f ;  /* 0x00001fff000e7589 */ /* 0x0002e400000e0000 */
.L_x_1657:
[----:B---3--:R-:W-:Y:S01]  /*19780*/  ISETP.NE.AND P0, PT, R14, RZ, PT ;  /* 0x000000ff0e00720c */ /* 0x008fe20003f05270 */
[----:B------:R-:W-:-:S12]  /*19790*/  BSSY B0, `(.L_x_1521) ;  /* 0x0000026000007945 */ /* 0x000fd80003800000 */
[----:B------:R-:W-:Y:S05]  /*197a0*/  @P0 BRA `(.L_x_1522) ;  /* 0x0000000000900947 */ /* 0x000fea0003800000 */
[----:B------:R-:W-:-:S03]  /*197b0*/  UMOV UR4, 0xffffffff ;  /* 0xffffffff00047882 */ /* 0x000fc60000000000 */
[----:B------:R-:W-:Y:S05]  /*197c0*/  BRA.DIV UR4, `(.L_x_1523) ;  /* 0x0000004604587947 */ /* 0x000fea000b800000 */
[----:B------:R-:W-:-:S13]  /*197d0*/  ELECT P6, URZ, PT ;  /* 0x00000000003f782f */ /* 0x000fda00038c0000 */
.L_x_1660:
[----:B------:R-:W-:Y:S05]  /*197e0*/  @!P6 BRA `(.L_x_1522) ;  /* 0x000000000080e947 */ /* 0x000fea0003800000 */
[----:B-1----:R-:W3:Y:S02]  /*197f0*/  LDL R0, [R1+0x18] ;  /* 0x0000180001007983 */ /* 0x002ee40000100800 */
[----:B---3--:R-:W-:-:S13]  /*19800*/  R2UR UR4, R0 ;  /* 0x00000000000472ca */ /* 0x008fda00000e0000 */
[----:B------:R-:W-:-:S06]  /*19810*/  ULOP3.LUT UR4, UR4, 0x2, URZ, 0xfc, !UPT ;  /* 0x0000000204047892 */ /* 0x000fcc000f8efc3f */
[----:B------:R-:W-:-:S05]  /*19820*/  IMAD.U32 R0, RZ, RZ, UR4 ;  /* 0x00000004ff007e24 */ /* 0x000fca000f8e00ff */
[----:B------:R-:W-:-:S13]  /*19830*/  ISETP.NE.AND P0, PT, R0, 0x3, PT ;  /* 0x000000030000780c */ /* 0x000fda0003f05270 */
[----:B------:R-:W-:Y:S05]  /*19840*/  @!P0 BRA `(.L_x_1524) ;  /* 0x0000000000048947 */ /* 0x000fea0003800000 */
[----:B------:R-:W-:Y:S01]  /*19850*/  BPT.TRAP 0x1 ;  /* 0x000000040000795c */ /* 0x000fe20000300000 */
.L_x_1524:
[C---:B------:R-:W-:Y:S01]  /*19860*/  IMAD R5, R25.reuse, 0x8, R4 ;  /* 0x0000000819057824 */ /* 0x040fe200078e0204 */
[----:B------:R-:W-:Y:S01]  /*19870*/  SHF.L.U32 R0, R28, 0x1f, RZ ;  /* 0x0000001f1c007819 */ /* 0x000fe200000006ff */
[----:B------:R-:W-:-:S03]  /*19880*/  VIADD R25, R25, 0x1 ;  /* 0x0000000119197836 */ /* 0x000fc60000000000 */
[----:B------:R-:W1:Y:S02]  /*19890*/  SYNCS.PHASECHK.TRANS64.TRYWAIT P1, [R5+URZ+0x28840], R0 ;  /* 0x02884000050075a7 */ /* 0x000e64000802017f */
[----:B------:R-:W-:-:S04]  /*198a0*/  ISETP.NE.AND P2, PT, R25, 0x2, PT ;  /* 0x000000021900780c */ /* 0x000fc80003f45270 */
[----:B------:R-:W-:Y:S01]  /*198b0*/  SEL R3, RZ, 0x1, P2 ;  /* 0x00000001ff037807 */ /* 0x000fe20001000000 */
[----:B-1----:R-:W-:Y:S08]  /*198c0*/  @!P1 BRA `(.L_x_1525) ;  /* 0x0000004400389947 */ /* 0x002ff00003800000 */
.L_x_1661:
[----:B------:R-:W-:Y:S02]  /*198d0*/  SEL R25, R25, RZ, P2 ;  /* 0x000000ff19197207 */ /* 0x000fe40001000000 */
[----:B------:R-:W-:Y:S01]  /*198e0*/  LOP3.LUT R2, R28, R3, RZ, 0x3c, !PT ;  /* 0x000000031c027212 */ /* 0x000fe200078e3cff */
[----:B------:R-:W-:Y:S06]  /*198f0*/  @!P0 BRA `(.L_x_1526) ;  /* 0x0000000000048947 */ /* 0x000fec0003800000 */
[----:B------:R-:W-:Y:S01]  /*19900*/  BPT.TRAP 0x1 ;  /* 0x000000040000795c */ /* 0x000fe20000300000 */
.L_x_1526:
[----:B------:R-:W-:Y:S01]  /*19910*/  IMAD R25, R25, 0x8, R4 ;  /* 0x0000000819197824 */ /* 0x000fe200078e0204 */
[----:B------:R-:W-:-:S04]  /*19920*/  SHF.L.U32 R2, R2, 0x1f, RZ ;  /* 0x0000001f02027819 */ /* 0x000fc800000006ff */
[----:B------:R-:W3:Y:S02]  /*19930*/  SYNCS.PHASECHK.TRANS64.TRYWAIT P1, [R25+URZ+0x28840], R2 ;  /* 0x02884002190075a7 */ /* 0x000ee4000802017f */
[----:B---3--:R-:W-:Y:S05]  /*19940*/  @!P1 BRA `(.L_x_1527) ;  /* 0x00000044002c9947 */ /* 0x008fea0003800000 */
.L_x_1662:
[----:B------:R-:W-:Y:S05]  /*19950*/  @!P0 BRA `(.L_x_1528) ;  /* 0x0000000000048947 */ /* 0x000fea0003800000 */
[----:B------:R-:W-:Y:S01]  /*19960*/  BPT.TRAP 0x1 ;  /* 0x000000040000795c */ /* 0x000fe20000300000 */
.L_x_1528:
[----:B------:R-:W4:Y:S02]  /*19970*/  SYNCS.PHASECHK.TRANS64.TRYWAIT P1, [R5+URZ+0x28860], R0 ;  /* 0x02886000050075a7 */ /* 0x000f24000802017f */
[----:B----4-:R-:W-:Y:S05]  /*19980*/  @!P1 BRA `(.L_x_1529) ;  /* 0x0000004400309947 */ /* 0x010fea0003800000 */
.L_x_1663:
[----:B------:R-:W-:Y:S05]  /*19990*/  @!P0 BRA `(.L_x_1530) ;  /* 0x0000000000048947 */ /* 0x000fea0003800000 */
[----:B------:R-:W-:Y:S01]  /*199a0*/  BPT.TRAP 0x1 ;  /* 0x000000040000795c */ /* 0x000fe20000300000 */
.L_x_1530:
[----:B------:R0:W0:Y:S02]  /*199b0*/  SYNCS.PHASECHK.TRANS64.TRYWAIT P0, [R25+URZ+0x28860], R2 ;  /* 0x02886002190075a7 */ /* 0x000024000800017f */
[----:B0-----:R-:W-:Y:S05]  /*199c0*/  @!P0 NANOSLEEP.SYNCS 0x989680 ;  /* 0x009896800000895d */ /* 0x001fea0003900000 */
[----:B------:R-:W0:Y:S02]  /*199d0*/  @!P0 SYNCS.PHASECHK.TRANS64 P0, [R25+URZ+0x28860], R2 ;  /* 0x02886002190085a7 */ /* 0x000e24000800007f */
[----:B0-----:R-:W-:Y:S05]  /*199e0*/  @!P0 BRA `(.L_x_1530) ;  /* 0xfffffffc00f08947 */ /* 0x001fea000383ffff */
.L_x_1522:
[----:B------:R-:W-:Y:S05]  /*199f0*/  BSYNC B0 ;  /* 0x0000000000007941 */ /* 0x000fea0003800000 */
.L_x_1521:
[----:B------:R-:W-:Y:S05]  /*19a00*/  EXIT ;  /* 0x000000000000794d */ /* 0x000fea0003800000 */
.L_x_1335:
[----:B0-----:R-:W-:-:S04]  /*19a10*/  IMAD.U32 R3, RZ, RZ, UR40 ;  /* 0x00000028ff037e24 */ /* 0x001fc8000f8e00ff */
[----:B------:R0:W1:Y:S03]  /*19a20*/  SYNCS.PHASECHK.TRANS64.TRYWAIT P1, [R3+URZ+0x28800], R0 ;  /* 0x02880000030075a7 */ /* 0x000066000802017f */
[----:B-1----:R-:W-:Y:S05]  /*19a30*/  @!P1 NANOSLEEP.SYNCS 0x989680 ;  /* 0x009896800000995d */ /* 0x002fea0003900000 */
[----:B------:R-:W1:Y:S02]  /*19a40*/  @!P1 SYNCS.PHASECHK.TRANS64 P1, [R3+URZ+0x28800], R0 ;  /* 0x02880000030095a7 */ /* 0x000e64000802007f */
[----:B-1----:R-:W-:Y:S05]  /*19a50*/  @!P1 BRA `(.L_x_1335) ;  /* 0xfffffffc00ec9947 */ /* 0x002fea000383ffff */
[----:B------:R-:W-:Y:S05]  /*19a60*/  BRA `(.L_x_1531) ;  /* 0xfffffe8400a47947 */ /* 0x000fea000383ffff */
.L_x_1339:
[----:B-1----:R1:W2:Y:S02]  /*19a70*/  SYNCS.PHASECHK.TRANS64.TRYWAIT P1, [R89+URZ+0x28830], R0 ;  /* 0x02883000590075a7 */ /* 0x0022a4000802017f */
[----:B--2---:R-:W-:Y:S05]  /*19a80*/  @!P1 NANOSLEEP.SYNCS 0x989680 ;  /* 0x009896800000995d */ /* 0x004fea0003900000 */
[----:B------:R-:W2:Y:S02]  /*19a90*/  @!P1 SYNCS.PHASECHK.TRANS64 P1, [R89+URZ+0x28830], R0 ;  /* 0x02883000590095a7 */ /* 0x000ea4000802007f */
[----:B--2---:R-:W-:Y:S05]  /*19aa0*/  @!P1 BRA `(.L_x_1339) ;  /* 0xfffffffc00f09947 */ /* 0x004fea000383ffff */
[----:B------:R-:W-:Y:S05]  /*19ab0*/  BRA `(.L_x_1338) ;  /* 0xfffffe8400c07947 */ /* 0x000fea000383ffff */
.L_x_1356:
[----:B-1----:R-:W-:-:S04]  /*19ac0*/  IMAD.U32 R7, RZ, RZ, UR6 ;  /* 0x00000006ff077e24 */ /* 0x002fc8000f8e00ff */
[----:B------:R1:W2:Y:S03]  /*19ad0*/  SYNCS.PHASECHK.TRANS64.TRYWAIT P1, [R7+URZ+0x28830], R6 ;  /* 0x02883006070075a7 */ /* 0x0002a6000802017f */
[----:B--2---:R-:W-:Y:S05]  /*19ae0*/  @!P1 NANOSLEEP.SYNCS 0x989680 ;  /* 0x009896800000995d */ /* 0x004fea0003900000 */
[----:B------:R-:W2:Y:S02]  /*19af0*/  @!P1 SYNCS.PHASECHK.TRANS64 P1, [R7+URZ+0x28830], R6 ;  /* 0x02883006070095a7 */ /* 0x000ea4000802007f */
[----:B--2---:R-:W-:Y:S05]  /*19b00*/  @!P1 BRA `(.L_x_1356) ;  /* 0xfffffffc00ec9947 */ /* 0x004fea000383ffff */
[----:B------:R-:W-:Y:S05]  /*19b10*/  BRA `(.L_x_1353) ;  /* 0xfffffec000947947 */ /* 0x000fea000383ffff */
.L_x_1360:
[----:B-1----:R-:W-:-:S04]  /*19b20*/  IMAD.U32 R7, RZ, RZ, UR6 ;  /* 0x00000006ff077e24 */ /* 0x002fc8000f8e00ff */
[----:B------:R1:W2:Y:S03]  /*19b30*/  SYNCS.PHASECHK.TRANS64.TRYWAIT P1, [R7+URZ+0x28850], R6 ;  /* 0x02885006070075a7 */ /* 0x0002a6000802017f */
[----:B--2---:R-:W-:Y:S05]  /*19b40*/  @!P1 NANOSLEEP.SYNCS 0x989680 ;  /* 0x009896800000995d */ /* 0x004fea0003900000 */
[----:B------:R-:W2:Y:S02]  /*19b50*/  @!P1 SYNCS.PHASECHK.TRANS64 P1, [R7+URZ+0x28850], R6 ;  /* 0x02885006070095a7 */ /* 0x000ea4000802007f */
[----:B--2---:R-:W-:Y:S05]  /*19b60*/  @!P1 BRA `(.L_x_1360) ;  /* 0xfffffffc00ec9947 */ /* 0x004fea000383ffff */
[----:B------:R-:W-:Y:S05]  /*19b70*/  BRA `(.L_x_1357) ;  /* 0xfffffec4006c7947 */ /* 0x000fea000383ffff */
.L_x_1379:
[----:B-1----:R-:W-:-:S04]  /*19b80*/  IMAD.U32 R7, RZ, RZ, UR6 ;  /* 0x00000006ff077e24 */ /* 0x002fc8000f8e00ff */
[----:B------:R1:W2:Y:S03]  /*19b90*/  SYNCS.PHASECHK.TRANS64.TRYWAIT P1, [R7+URZ+0x28830], R6 ;  /* 0x02883006070075a7 */ /* 0x0002a6000802017f */
[----:B--2---:R-:W-:Y:S05]  /*19ba0*/  @!P1 NANOSLEEP.SYNCS 0x989680 ;  /* 0x009896800000995d */ /* 0x004fea0003900000 */
[----:B------:R-:W2:Y:S02]  /*19bb0*/  @!P1 SYNCS.PHASECHK.TRANS64 P1, [R7+URZ+0x28830], R6 ;  /* 0x02883006070095a7 */ /* 0x000ea4000802007f */
[----:B--2---:R-:W-:Y:S05]  /*19bc0*/  @!P1 BRA `(.L_x_1379) ;  /* 0xfffffffc00ec9947 */ /* 0x004fea000383ffff */
[----:B------:R-:W-:Y:S05]  /*19bd0*/  BRA `(.L_x_1376) ;  /* 0xfffffefc00707947 */ /* 0x000fea000383ffff */
.L_x_1383:
[----:B-1----:R-:W-:-:S04]  /*19be0*/  IMAD.U32 R7, RZ, RZ, UR6 ;  /* 0x00000006ff077e24 */ /* 0x002fc8000f8e00ff */
[----:B------:R1:W2:Y:S03]  /*19bf0*/  SYNCS.PHASECHK.TRANS64.TRYWAIT P1, [R7+URZ+0x28850], R6 ;  /* 0x02885006070075a7 */ /* 0x0002a6000802017f */
[----:B--2---:R-:W-:Y:S05]  /*19c00*/  @!P1 NANOSLEEP.SYNCS 0x989680 ;  /* 0x009896800000995d */ /* 0x004fea0003900000 */
[----:B------:R-:W2:Y:S02]  /*19c10*/  @!P1 SYNCS.PHASECHK.TRANS64 P1, [R7+URZ+0x28850], R6 ;  /* 0x02885006070095a7 */ /* 0x000ea4000802007f */
[----:B--2---:R-:W-:Y:S05]  /*19c20*/  @!P1 BRA `(.L_x_1383) ;  /* 0xfffffffc00ec9947 */ /* 0x004fea000383ffff */
[----:B------:R-:W-:Y:S05]  /*19c30*/  BRA `(.L_x_1380) ;  /* 0xffffff0000487947 */ /* 0x000fea000383ffff */
.L_x_1391:
[----:B-1----:R-:W-:-:S04]  /*19c40*/  IMAD.U32 R7, RZ, RZ, UR6 ;  /* 0x00000006ff077e24 */ /* 0x002fc8000f8e00ff */
[----:B------:R1:W2:Y:S03]  /*19c50*/  SYNCS.PHASECHK.TRANS64.TRYWAIT P1, [R7+URZ+0x28830], R6 ;  /* 0x02883006070075a7 */ /* 0x0002a6000802017f */
[----:B--2---:R-:W-:Y:S05]  /*19c60*/  @!P1 NANOSLEEP.SYNCS 0x989680 ;  /* 0x009896800000995d */ /* 0x004fea0003900000 */
[----:B------:R-:W2:Y:S02]  /*19c70*/  @!P1 SYNCS.PHASECHK.TRANS64 P1, [R7+URZ+0x28830], R6 ;  /* 0x02883006070095a7 */ /* 0x000ea4000802007f */
[----:B--2---:R-:W-:Y:S05]  /*19c80*/  @!P1 BRA `(.L_x_1391) ;  /* 0xfffffffc00ec9947 */ /* 0x004fea000383ffff */
[----:B------:R-:W-:Y:S05]  /*19c90*/  BRA `(.L_x_1388) ;  /* 0xffffff2400787947 */ /* 0x000fea000383ffff */
.L_x_1395:
[----:B-1----:R-:W-:-:S04]  /*19ca0*/  IMAD.U32 R7, RZ, RZ, UR6 ;  /* 0x00000006ff077e24 */ /* 0x002fc8000f8e00ff */
[----:B------:R1:W2:Y:S03]  /*19cb0*/  SYNCS.PHASECHK.TRANS64.TRYWAIT P1, [R7+URZ+0x28850], R6 ;  /* 0x02885006070075a7 */ /* 0x0002a6000802017f */
[----:B--2---:R-:W-:Y:S05]  /*19cc0*/  @!P1 NANOSLEEP.SYNCS 0x989680 ;  /* 0x009896800000995d */ /* 0x004fea0003900000 */
[----:B------:R-:W2:Y:S02]  /*19cd0*/  @!P1 SYNCS.PHASECHK.TRANS64 P1, [R7+URZ+0x28850], R6 ;  /* 0x02885006070095a7 */ /* 0x000ea4000802007f */
[----:B--2---:R-:W-:Y:S05]  /*19ce0*/  @!P1 BRA `(.L_x_1395) ;  /* 0xfffffffc00ec9947 */ /* 0x004fea000383ffff */
[----:B------:R-:W-:Y:S05]  /*19cf0*/  BRA `(.L_x_1392) ;  /* 0xffffff2800447947 */ /* 0x000fea000383ffff */
.L_x_1410:
[----:B-1----:R-:W-:-:S04]  /*19d00*/  IMAD.U32 R4, RZ, RZ, UR5 ;  /* 0x00000005ff047e24 */ /* 0x002fc8000f8e00ff */
[----:B------:R1:W2:Y:S03]  /*19d10*/  SYNCS.PHASECHK.TRANS64.TRYWAIT P1, [R4+URZ+0x28850], R3 ;  /* 0x02885003040075a7 */ /* 0x0002a6000802017f */
[----:B--2---:R-:W-:Y:S05]  /*19d20*/  @!P1 NANOSLEEP.SYNCS 0x989680 ;  /* 0x009896800000995d */ /* 0x004fea0003900000 */
[----:B------:R-:W2:Y:S02]  /*19d30*/  @!P1 SYNCS.PHASECHK.TRANS64 P1, [R4+URZ+0x28850], R3 ;  /* 0x02885003040095a7 */ /* 0x000ea4000802007f */
[----:B--2---:R-:W-:Y:S05]  /*19d40*/  @!P1 BRA `(.L_x_1410) ;  /* 0xfffffffc00ec9947 */ /* 0x004fea000383ffff */
[----:B------:R-:W-:Y:S05]  /*19d50*/  BRA `(.L_x_1409) ;  /* 0xffffff5c00707947 */ /* 0x000fea000383ffff */
.L_x_1466:
        /* <DEDUP_REMOVED lines=11> */
.L_x_1533:
[----:B------:R-:W-:Y:S05]  /*19e10*/  BSYNC B0 ;  /* 0x0000000000007941 */ /* 0x000fea0003800000 */
.L_x_1532:
[----:B------:R-:W-:Y:S05]  /*19e20*/  BRA `(.L_x_1534) ;  /* 0xffffffb800647947 */ /* 0x000fea000383ffff */
.L_x_1469:
[----:B0-----:R0:W1:Y:S02]  /*19e30*/  SYNCS.PHASECHK.TRANS64.TRYWAIT P0, [R7+URZ+0x28840], R2 ;  /* 0x02884002070075a7 */ /* 0x001064000800017f */
[----:B-1----:R-:W-:Y:S05]  /*19e40*/  @!P0 NANOSLEEP.SYNCS 0x989680 ;  /* 0x009896800000895d */ /* 0x002fea0003900000 */
[----:B------:R-:W1:Y:S02]  /*19e50*/  @!P0 SYNCS.PHASECHK.TRANS64 P0, [R7+URZ+0x28840], R2 ;  /* 0x02884002070085a7 */ /* 0x000e64000800007f */
[----:B-1----:R-:W-:Y:S05]  /*19e60*/  @!P0 BRA `(.L_x_1469) ;  /* 0xfffffffc00f08947 */ /* 0x002fea000383ffff */
[----:B------:R-:W-:Y:S05]  /*19e70*/  BRA `(.L_x_1535) ;  /* 0xffffffb800b87947 */ /* 0x000fea000383ffff */
.L_x_1470:
        /* <DEDUP_REMOVED lines=8> */
.L_x_1537:
[----:B------:R-:W-:Y:S05]  /*19f00*/  BSYNC B0 ;  /* 0x0000000000007941 */ /* 0x000fea0003800000 */
.L_x_1536:
        /* <DEDUP_REMOVED lines=9> */
.L_x_1538:
[----:B------:R-:W-:Y:S02]  /*19fa0*/  IMAD.MOV.U32 R13, RZ, RZ, R0 ;  /* 0x000000ffff0d7224 */ /* 0x000fe400078e0000 */
[----:B------:R-:W-:Y:S02]  /*19fb0*/  IMAD.MOV.U32 R12, RZ, RZ, 0x1 ;  /* 0x00000001ff0c7424 */ /* 0x000fe400078e00ff */
[----:B------:R-:W-:-:S07]  /*19fc0*/  IMAD.MOV.U32 R3, RZ, RZ, R14 ;  /* 0x000000ffff037224 */ /* 0x000fce00078e000e */
[----:B------:R-:W-:Y:S05]  /*19fd0*/  WARPSYNC.COLLECTIVE R15, `(.L_x_1539) ;  /* 0x000000000f087348 */ /* 0x000fea0003c00000 */
[----:B------:R0:W1:Y:S02]  /*19fe0*/  SHFL.IDX P6, R14, R13, R12, R11 ;  /* 0x0000000c0d0e7389 */ /* 0x00006400000c000b */
[----:B01----:R-:W-:Y:S01]  /*19ff0*/  ENDCOLLECTIVE ;  /* 0x000000000000791b */ /* 0x003fe20003800000 */
.L_x_1539:
[----:B------:R-:W-:-:S05]  /*1a000*/  @P0 LEA R3, P1, R30, R3, 0x1 ;  /* 0x000000031e030211 */ /* 0x000fca00078208ff */
[----:B------:R-:W-:Y:S01]  /*1a010*/  @P0 IMAD.X R2, RZ, RZ, R2, P1 ;  /* 0x000000ffff020224 */ /* 0x000fe200008e0602 */
[----:B------:R-:W-:-:S04]  /*1a020*/  ISETP.GE.AND P1, PT, R6, 0x11, PT ;  /* 0x000000110600780c */ /* 0x000fc80003f26270 */
        /* <DEDUP_REMOVED lines=13> */
.L_x_1540:
[----:B------:R-:W-:Y:S02]  /*1a100*/  @P1 IMAD R8, R5, 0x2, R22 ;  /* 0x0000000205081824 */ /* 0x000fe400078e0216 */
[----:B------:R-:W-:Y:S02]  /*1a110*/  IMAD.MOV.U32 R13, RZ, RZ, R0 ;  /* 0x000000ffff0d7224 */ /* 0x000fe400078e0000 */
[----:B------:R-:W-:Y:S02]  /*1a120*/  IMAD.MOV.U32 R12, RZ, RZ, 0x2 ;  /* 0x00000002ff0c7424 */ /* 0x000fe400078e00ff */
[----:B------:R-:W-:-:S07]  /*1a130*/  IMAD.MOV.U32 R3, RZ, RZ, R14 ;  /* 0x000000ffff037224 */ /* 0x000fce00078e000e */
[----:B------:R-:W-:Y:S05]  /*1a140*/  WARPSYNC.COLLECTIVE R15, `(.L_x_1541) ;  /* 0x000000000f087348 */ /* 0x000fea0003c00000 */
[----:B------:R0:W1:Y:S02]  /*1a150*/  SHFL.IDX P6, R14, R13, R12, R11 ;  /* 0x0000000c0d0e7389 */ /* 0x00006400000c000b */
[----:B01----:R-:W-:Y:S01]  /*1a160*/  ENDCOLLECTIVE ;  /* 0x000000000000791b */ /* 0x003fe20003800000 */
.L_x_1541:
        /* <DEDUP_REMOVED lines=16> */
.L_x_1542:
[----:B------:R-:W-:Y:S02]  /*1a270*/  @P1 IMAD R8, R5, 0x2, R22 ;  /* 0x0000000205081824 */ /* 0x000fe400078e0216 */
[----:B------:R-:W-:Y:S02]  /*1a280*/  IMAD.MOV.U32 R13, RZ, RZ, R0 ;  /* 0x000000ffff0d7224 */ /* 0x000fe400078e0000 */
[----:B------:R-:W-:Y:S02]  /*1a290*/  IMAD.MOV.U32 R12, RZ, RZ, 0x3 ;  /* 0x00000003ff0c7424 */ /* 0x000fe400078e00ff */
[----:B------:R-:W-:-:S07]  /*1a2a0*/  IMAD.MOV.U32 R3, RZ, RZ, R14 ;  /* 0x000000ffff037224 */ /* 0x000fce00078e000e */
[----:B------:R-:W-:Y:S05]  /*1a2b0*/  WARPSYNC.COLLECTIVE R15, `(.L_x_1543) ;  /* 0x000000000f087348 */ /* 0x000fea0003c00000 */
[----:B------:R0:W1:Y:S02]  /*1a2c0*/  SHFL.IDX P6, R14, R13, R12, R11 ;  /* 0x0000000c0d0e7389 */ /* 0x00006400000c000b */
[----:B01----:R-:W-:Y:S01]  /*1a2d0*/  ENDCOLLECTIVE ;  /* 0x000000000000791b */ /* 0x003fe20003800000 */
.L_x_1543:
        /* <DEDUP_REMOVED lines=16> */
.L_x_1544:
[----:B------:R-:W-:Y:S02]  /*1a3e0*/  @P1 IMAD R8, R5, 0x2, R22 ;  /* 0x0000000205081824 */ /* 0x000fe400078e0216 */
[----:B------:R-:W-:Y:S02]  /*1a3f0*/  IMAD.MOV.U32 R13, RZ, RZ, R0 ;  /* 0x000000ffff0d7224 */ /* 0x000fe400078e0000 */
[----:B------:R-:W-:Y:S02]  /*1a400*/  IMAD.MOV.U32 R12, RZ, RZ, 0x4 ;  /* 0x00000004ff0c7424 */ /* 0x000fe400078e00ff */
[----:B------:R-:W-:-:S07]  /*1a410*/  IMAD.MOV.U32 R3, RZ, RZ, R14 ;  /* 0x000000ffff037224 */ /* 0x000fce00078e000e */
[----:B------:R-:W-:Y:S05]  /*1a420*/  WARPSYNC.COLLECTIVE R15, `(.L_x_1545) ;  /* 0x000000000f087348 */ /* 0x000fea0003c00000 */
[----:B------:R0:W1:Y:S02]  /*1a430*/  SHFL.IDX P6, R14, R13, R12, R11 ;  /* 0x0000000c0d0e7389 */ /* 0x00006400000c000b */
[----:B01----:R-:W-:Y:S01]  /*1a440*/  ENDCOLLECTIVE ;  /* 0x000000000000791b */ /* 0x003fe20003800000 */
.L_x_1545:
        /* <DEDUP_REMOVED lines=16> */
.L_x_1546:
[----:B------:R-:W-:Y:S02]  /*1a550*/  @P1 IMAD R8, R5, 0x2, R22 ;  /* 0x0000000205081824 */ /* 0x000fe400078e0216 */
[----:B------:R-:W-:Y:S02]  /*1a560*/  IMAD.MOV.U32 R13, RZ, RZ, R0 ;  /* 0x000000ffff0d7224 */ /* 0x000fe400078e0000 */
[----:B------:R-:W-:Y:S02]  /*1a570*/  IMAD.MOV.U32 R12, RZ, RZ, 0x5 ;  /* 0x00000005ff0c7424 */ /* 0x000fe400078e00ff */
[----:B------:R-:W-:-:S07]  /*1a580*/  IMAD.MOV.U32 R3, RZ, RZ, R14 ;  /* 0x000000ffff037224 */ /* 0x000fce00078e000e */
[----:B------:R-:W-:Y:S05]  /*1a590*/  WARPSYNC.COLLECTIVE R15, `(.L_x_1547) ;  /* 0x000000000f087348 */ /* 0x000fea0003c00000 */
[----:B------:R0:W1:Y:S02]  /*1a5a0*/  SHFL.IDX P6, R14, R13, R12, R11 ;  /* 0x0000000c0d0e7389 */ /* 0x00006400000c000b */
[----:B01----:R-:W-:Y:S01]  /*1a5b0*/  ENDCOLLECTIVE ;  /* 0x000000000000791b */ /* 0x003fe20003800000 */
.L_x_1547:
        /* <DEDUP_REMOVED lines=16> */
.L_x_1548:
[----:B------:R-:W-:Y:S02]  /*1a6c0*/  @P1 IMAD R8, R5, 0x2, R22 ;  /* 0x0000000205081824 */ /* 0x000fe400078e0216 */
[----:B------:R-:W-:Y:S02]  /*1a6d0*/  IMAD.MOV.U32 R13, RZ, RZ, R0 ;  /* 0x000000ffff0d7224 */ /* 0x000fe400078e0000 */
[----:B------:R-:W-:Y:S02]  /*1a6e0*/  IMAD.MOV.U32 R12, RZ, RZ, 0x6 ;  /* 0x00000006ff0c7424 */ /* 0x000fe400078e00ff */
[----:B------:R-:W-:-:S07]  /*1a6f0*/  IMAD.MOV.U32 R3, RZ, RZ, R14 ;  /* 0x000000ffff037224 */ /* 0x000fce00078e000e */
[----:B------:R-:W-:Y:S05]  /*1a700*/  WARPSYNC.COLLECTIVE R15, `(.L_x_1549) ;  /* 0x000000000f087348 */ /* 0x000fea0003c00000 */
[----:B------:R0:W1:Y:S02]  /*1a710*/  SHFL.IDX P6, R14, R13, R12, R11 ;  /* 0x0000000c0d0e7389 */ /* 0x00006400000c000b */
[----:B01----:R-:W-:Y:S01]  /*1a720*/  ENDCOLLECTIVE ;  /* 0x000000000000791b */ /* 0x003fe20003800000 */
.L_x_1549:
        /* <DEDUP_REMOVED lines=16> */
.L_x_1550:
[----:B------:R-:W-:Y:S02]  /*1a830*/  @P1 IMAD R8, R5, 0x2, R22 ;  /* 0x0000000205081824 */ /* 0x000fe400078e0216 */
[----:B------:R-:W-:Y:S02]  /*1a840*/  IMAD.MOV.U32 R13, RZ, RZ, R0 ;  /* 0x000000ffff0d7224 */ /* 0x000fe400078e0000 */
[----:B------:R-:W-:Y:S02]  /*1a850*/  IMAD.MOV.U32 R12, RZ, RZ, 0x7 ;  /* 0x00000007ff0c7424 */ /* 0x000fe400078e00ff */
[----:B------:R-:W-:-:S07]  /*1a860*/  IMAD.MOV.U32 R3, RZ, RZ, R14 ;  /* 0x000000ffff037224 */ /* 0x000fce00078e000e */
[----:B------:R-:W-:Y:S05]  /*1a870*/  WARPSYNC.COLLECTIVE R15, `(.L_x_1551) ;  /* 0x000000000f087348 */ /* 0x000fea0003c00000 */
[----:B------:R0:W1:Y:S02]  /*1a880*/  SHFL.IDX P6, R14, R13, R12, R11 ;  /* 0x0000000c0d0e7389 */ /* 0x00006400000c000b */
[----:B01----:R-:W-:Y:S01]  /*1a890*/  ENDCOLLECTIVE ;  /* 0x000000000000791b */ /* 0x003fe20003800000 */
.L_x_1551:
        /* <DEDUP_REMOVED lines=10> */
.L_x_1552:
[----:B------:R-:W-:Y:S01]  /*1a940*/  @!PT LDS RZ, [RZ] ;  /* 0x00000000fffff984 */ /* 0x000fe20000000800 */
[----:B------:R-:W-:Y:S01]  /*1a950*/  @!PT LDS RZ, [RZ] ;  /* 0x00000000fffff984 */ /* 0x000fe20000000800 */
[----:B------:R-:W-:Y:S01]  /*1a960*/  @!PT LDS RZ, [RZ] ;  /* 0x00000000fffff984 */ /* 0x000fe20000000800 */
[----:B------:R-:W-:Y:S04]  /*1a970*/  @P1 LDGSTS.E.BYPASS.LTC128B.128 [R8+0x1b400], desc[UR36][R2.64], !P3 ;  /* 0x1b40000002081fae */ /* 0x000fe8000d901d64 */
[----:B------:R0:W-:Y:S02]  /*1a980*/  @P1 LDGSTS.E.BYPASS.LTC128B.128 [R8+0x1f400], desc[UR36][R2.64+0x80], !P2 ;  /* 0x1f40008002081fae */ /* 0x0001e4000d101d64 */
[----:B0-----:R-:W-:Y:S01]  /*1a990*/  IMAD.MOV.U32 R2, RZ, RZ, R14 ;  /* 0x000000ffff027224 */ /* 0x001fe200078e000e */
[----:B------:R-:W-:Y:S06]  /*1a9a0*/  BRA `(.L_x_1553) ;  /* 0xffffffb400947947 */ /* 0x000fec000383ffff */
.L_x_1475:
[----:B------:R-:W-:Y:S02]  /*1a9b0*/  IMAD.MOV.U32 R13, RZ, RZ, R4 ;  /* 0x000000ffff0d7224 */ /* 0x000fe400078e0004 */
[----:B------:R-:W-:Y:S02]  /*1a9c0*/  IMAD.MOV.U32 R12, RZ, RZ, RZ ;  /* 0x000000ffff0c7224 */ /* 0x000fe400078e00ff */
[----:B------:R-:W-:Y:S02]  /*1a9d0*/  IMAD.MOV.U32 R11, RZ, RZ, 0x181f ;  /* 0x0000181fff0b7424 */ /* 0x000fe400078e00ff */
[----:B------:R-:W-:Y:S02]  /*1a9e0*/  IMAD.MOV.U32 R15, RZ, RZ, -0x1 ;  /* 0xffffffffff0f7424 */ /* 0x000fe400078e00ff */
[----:B------:R-:W-:Y:S02]  /*1a9f0*/  IMAD R31, R31, R5, RZ ;  /* 0x000000051f1f7224 */ /* 0x000fe400078e02ff */
[----:B------:R-:W-:-:S07]  /*1aa00*/  IMAD.IADD R27, R9, 0x1, R27 ;  /* 0x00000001091b7824 */ /* 0x000fce00078e021b */
[----:B-----5:R-:W-:Y:S05]  /*1aa10*/  WARPSYNC.COLLECTIVE R15, `(.L_x_1554) ;  /* 0x000000000f087348 */ /* 0x020fea0003c00000 */
[----:B------:R0:W1:Y:S02]  /*1aa20*/  SHFL.IDX P6, R14, R13, R12, R11 ;  /* 0x0000000c0d0e7389 */ /* 0x00006400000c000b */
[----:B01---5:R-:W-:Y:S01]  /*1aa30*/  ENDCOLLECTIVE ;  /* 0x000000000000791b */ /* 0x023fe20003800000 */
.L_x_1554:
[C---:B------:R-:W-:Y:S01]  /*1aa40*/  VIADD R6, R27.reuse, 0x10 ;  /* 0x000000101b067836 */ /* 0x040fe20000000000 */
[----:B------:R-:W-:Y:S01]  /*1aa50*/  ISETP.GE.AND P2, PT, R27, R31, PT ;  /* 0x0000001f1b00720c */ /* 0x000fe20003f46270 */
[----:B------:R-:W-:Y:S02]  /*1aa60*/  IMAD.MOV.U32 R13, RZ, RZ, R0 ;  /* 0x000000ffff0d7224 */ /* 0x000fe400078e0000 */
[----:B------:R-:W-:-:S10]  /*1aa70*/  IMAD.MOV.U32 R2, RZ, RZ, R14 ;  /* 0x000000ffff027224 */ /* 0x000fd400078e000e */
[----:B------:R-:W-:Y:S05]  /*1aa80*/  WARPSYNC.COLLECTIVE R15, `(.L_x_1555) ;  /* 0x000000000f087348 */ /* 0x000fea0003c00000 */
[----:B------:R0:W1:Y:S02]  /*1aa90*/  SHFL.IDX P6, R14, R13, R12, R11 ;  /* 0x0000000c0d0e7389 */ /* 0x00006400000c000b */
[----:B01----:R-:W-:Y:S01]  /*1aaa0*/  ENDCOLLECTIVE ;  /* 0x000000000000791b */ /* 0x003fe20003800000 */
.L_x_1555:
        /* <DEDUP_REMOVED lines=8> */
.L_x_1556:
[----:B------:R-:W-:Y:S01]  /*1ab30*/  @!PT LDS RZ, [RZ] ;  /* 0x00000000fffff984 */ /* 0x000fe20000000800 */
[----:B------:R-:W-:Y:S01]  /*1ab40*/  @!PT LDS RZ, [RZ] ;  /* 0x00000000fffff984 */ /* 0x000fe20000000800 */
[----:B------:R-:W-:Y:S01]  /*1ab50*/  @!PT LDS RZ, [RZ] ;  /* 0x00000000fffff984 */ /* 0x000fe20000000800 */
[----:B------:R-:W-:Y:S04]  /*1ab60*/  @!P2 LDGSTS.E.BYPASS.LTC128B.128 [R8+0x10400], desc[UR36][R2.64], !P0 ;  /* 0x104000000208afae */ /* 0x000fe8000c101d64 */
[----:B------:R0:W-:Y:S01]  /*1ab70*/  @!P2 LDGSTS.E.BYPASS.LTC128B.128 [R8+0x14400], desc[UR36][R2.64+0x80], !P1 ;  /* 0x144000800208afae */ /* 0x0001e2000c901d64 */
[----:B------:R-:W-:Y:S01]  /*1ab80*/  ISETP.GE.AND P2, PT, R6, R31, PT ;  /* 0x0000001f0600720c */ /* 0x000fe20003f46270 */
[----:B------:R-:W-:Y:S02]  /*1ab90*/  VIADD R6, R27, 0x20 ;  /* 0x000000201b067836 */ /* 0x000fe40000000000 */
[----:B------:R-:W-:Y:S02]  /*1aba0*/  IMAD.MOV.U32 R13, RZ, RZ, R0 ;  /* 0x000000ffff0d7224 */ /* 0x000fe400078e0000 */
[----:B0-----:R-:W-:-:S08]  /*1abb0*/  IMAD.MOV.U32 R2, RZ, RZ, R14 ;  /* 0x000000ffff027224 */ /* 0x001fd000078e000e */
[----:B------:R-:W-:Y:S05]  /*1abc0*/  WARPSYNC.COLLECTIVE R15, `(.L_x_1557) ;  /* 0x000000000f087348 */ /* 0x000fea0003c00000 */
[----:B------:R0:W1:Y:S02]  /*1abd0*/  SHFL.IDX P6, R14, R13, R12, R11 ;  /* 0x0000000c0d0e7389 */ /* 0x00006400000c000b */
[----:B01----:R-:W-:Y:S01]  /*1abe0*/  ENDCOLLECTIVE ;  /* 0x000000000000791b */ /* 0x003fe20003800000 */
.L_x_1557:
        /* <DEDUP_REMOVED lines=8> */
.L_x_1558:
[----:B------:R-:W-:-:S05]  /*1ac70*/  @!P2 IMAD.MOV.U32 R3, RZ, RZ, R5 ;  /* 0x000000ffff03a224 */ /* 0x000fca00078e0005 */
        /* <DEDUP_REMOVED lines=12> */
.L_x_1559:
        /* <DEDUP_REMOVED lines=8> */
.L_x_1560:
        /* <DEDUP_REMOVED lines=13> */
.L_x_1561:
        /* <DEDUP_REMOVED lines=8> */
.L_x_1562:
        /* <DEDUP_REMOVED lines=13> */
.L_x_1563:
        /* <DEDUP_REMOVED lines=8> */
.L_x_1564:
        /* <DEDUP_REMOVED lines=13> */
.L_x_1565:
        /* <DEDUP_REMOVED lines=8> */
.L_x_1566:
[----:B------:R-:W-:-:S05]  /*1b1b0*/  @!P2 IMAD.MOV.U32 R3, RZ, RZ, R5 ;  /* 0x000000ffff03a224 */ /* 0x000fca00078e0005 */
        /* <DEDUP_REMOVED lines=11> */
.L_x_1567:
        /* <DEDUP_REMOVED lines=8> */
.L_x_1568:
        /* <DEDUP_REMOVED lines=11> */
.L_x_1569:
[----:B------:R-:W-:Y:S05]  /*1b3a0*/  BRA `(.L_x_1570) ;  /* 0xffffffb400f47947 */ /* 0x000fea000383ffff */
.L_x_1480:
[----:B0-----:R0:W1:Y:S02]  /*1b3b0*/  SYNCS.PHASECHK.TRANS64.TRYWAIT P1, [R22+URZ+0x28820], R3 ;  /* 0x02882003160075a7 */ /* 0x001064000802017f */
[----:B-1----:R-:W-:Y:S05]  /*1b3c0*/  @!P1 NANOSLEEP.SYNCS 0x989680 ;  /* 0x009896800000995d */ /* 0x002fea0003900000 */
[----:B------:R-:W1:Y:S02]  /*1b3d0*/  @!P1 SYNCS.PHASECHK.TRANS64 P1, [R22+URZ+0x28820], R3 ;  /* 0x02882003160095a7 */ /* 0x000e64000802007f */
[----:B-1----:R-:W-:Y:S05]  /*1b3e0*/  @!P1 BRA `(.L_x_1480) ;  /* 0xfffffffc00f09947 */ /* 0x002fea000383ffff */
[----:B------:R-:W-:Y:S05]  /*1b3f0*/  BRA `(.L_x_1571) ;  /* 0xffffffb8006c7947 */ /* 0x000fea000383ffff */
.L_x_1485:
[----:B0-----:R0:W1:Y:S02]  /*1b400*/  SYNCS.PHASECHK.TRANS64.TRYWAIT P0, [R6+URZ+0x28840], R3 ;  /* 0x02884003060075a7 */ /* 0x001064000800017f */
[----:B-1----:R-:W-:Y:S05]  /*1b410*/  @!P0 NANOSLEEP.SYNCS 0x989680 ;  /* 0x009896800000895d */ /* 0x002fea0003900000 */
[----:B------:R-:W1:Y:S02]  /*1b420*/  @!P0 SYNCS.PHASECHK.TRANS64 P0, [R6+URZ+0x28840], R3 ;  /* 0x02884003060085a7 */ /* 0x000e64000800007f */
[----:B-1----:R-:W-:Y:S05]  /*1b430*/  @!P0 BRA `(.L_x_1485) ;  /* 0xfffffffc00f08947 */ /* 0x002fea000383ffff */
[----:B------:R-:W-:Y:S05]  /*1b440*/  BRA `(.L_x_1572) ;  /* 0xffffffbc00307947 */ /* 0x000fea000383ffff */
.L_x_1486:
[----:B------:R-:W-:Y:S01]  /*1b450*/  BSSY B1, `(.L_x_1573) ;  /* 0x0000008000017945 */ /* 0x000fe20003800000 */
[----:B------:R-:W-:Y:S02]  /*1b460*/  IMAD.MOV.U32 R13, RZ, RZ, R9 ;  /* 0x000000ffff0d7224 */ /* 0x000fe400078e0009 */
[----:B------:R-:W-:Y:S02]  /*1b470*/  IMAD.MOV.U32 R12, RZ, RZ, RZ ;  /* 0x000000ffff0c7224 */ /* 0x000fe400078e00ff */
[----:B------:R-:W-:Y:S02]  /*1b480*/  IMAD.MOV.U32 R11, RZ, RZ, 0x181f ;  /* 0x0000181fff0b7424 */ /* 0x000fe400078e00ff */
[----:B------:R-:W-:-:S07]  /*1b490*/  IMAD.MOV.U32 R15, RZ, RZ, -0x1 ;  /* 0xffffffffff0f7424 */ /* 0x000fce00078e00ff */
[----:B--2---:R-:W-:Y:S05]  /*1b4a0*/  WARPSYNC.COLLECTIVE R15, `(.L_x_1574) ;  /* 0x000000000f087348 */ /* 0x004fea0003c00000 */
[----:B--2---:R0:W1:Y:S02]  /*1b4b0*/  SHFL.IDX P6, R14, R13, R12, R11 ;  /* 0x0000000c0d0e7389 */ /* 0x00406400000c000b */
[----:B01----:R-:W-:Y:S01]  /*1b4c0*/  ENDCOLLECTIVE ;  /* 0x000000000000791b */ /* 0x003fe20003800000 */
.L_x_1574:
[----:B------:R-:W-:Y:S05]  /*1b4d0*/  BSYNC B1 ;  /* 0x0000000000017941 */ /* 0x000fea0003800000 */
.L_x_1573:
        /* <DEDUP_REMOVED lines=9> */
.L_x_1575:
[----:B------:R-:W-:Y:S02]  /*1b570*/  IMAD R8, R8, 0x2, R22 ;  /* 0x0000000208087824 */ /* 0x000fe400078e0216 */
[----:B------:R-:W-:Y:S02]  /*1b580*/  IMAD.MOV.U32 R13, RZ, RZ, R9 ;  /* 0x000000ffff0d7224 */ /* 0x000fe400078e0009 */
[----:B------:R-:W-:Y:S02]  /*1b590*/  IMAD.MOV.U32 R12, RZ, RZ, 0x1 ;  /* 0x00000001ff0c7424 */ /* 0x000fe400078e00ff */
[----:B------:R-:W-:-:S07]  /*1b5a0*/  IMAD.MOV.U32 R2, RZ, RZ, R14 ;  /* 0x000000ffff027224 */ /* 0x000fce00078e000e */
[----:B------:R-:W-:Y:S05]  /*1b5b0*/  WARPSYNC.COLLECTIVE R15, `(.L_x_1576) ;  /* 0x000000000f087348 */ /* 0x000fea0003c00000 */
[----:B------:R0:W1:Y:S02]  /*1b5c0*/  SHFL.IDX P6, R14, R13, R12, R11 ;  /* 0x0000000c0d0e7389 */ /* 0x00006400000c000b */
[----:B01----:R-:W-:Y:S01]  /*1b5d0*/  ENDCOLLECTIVE ;  /* 0x000000000000791b */ /* 0x003fe20003800000 */
.L_x_1576:
        /* <DEDUP_REMOVED lines=12> */
.L_x_1577:
[----:B------:R-:W-:Y:S02]  /*1b6a0*/  IMAD.MOV.U32 R13, RZ, RZ, R9 ;  /* 0x000000ffff0d7224 */ /* 0x000fe400078e0009 */
[----:B------:R-:W-:Y:S02]  /*1b6b0*/  IMAD.MOV.U32 R12, RZ, RZ, 0x2 ;  /* 0x00000002ff0c7424 */ /* 0x000fe400078e00ff */
[----:B------:R-:W-:-:S07]  /*1b6c0*/  IMAD.MOV.U32 R2, RZ, RZ, R14 ;  /* 0x000000ffff027224 */ /* 0x000fce00078e000e */
[----:B------:R-:W-:Y:S05]  /*1b6d0*/  WARPSYNC.COLLECTIVE R15, `(.L_x_1578) ;  /* 0x000000000f087348 */ /* 0x000fea0003c00000 */
[----:B------:R0:W1:Y:S02]  /*1b6e0*/  SHFL.IDX P6, R14, R13, R12, R11 ;  /* 0x0000000c0d0e7389 */ /* 0x00006400000c000b */
[----:B01----:R-:W-:Y:S01]  /*1b6f0*/  ENDCOLLECTIVE ;  /* 0x000000000000791b */ /* 0x003fe20003800000 */
.L_x_1578:
        /* <DEDUP_REMOVED lines=12> */
.L_x_1579:
[----:B------:R-:W-:Y:S02]  /*1b7c0*/  IMAD.MOV.U32 R13, RZ, RZ, R9 ;  /* 0x000000ffff0d7224 */ /* 0x000fe400078e0009 */
[----:B------:R-:W-:Y:S02]  /*1b7d0*/  IMAD.MOV.U32 R12, RZ, RZ, 0x3 ;  /* 0x00000003ff0c7424 */ /* 0x000fe400078e00ff */
[----:B------:R-:W-:-:S07]  /*1b7e0*/  IMAD.MOV.U32 R2, RZ, RZ, R14 ;  /* 0x000000ffff027224 */ /* 0x000fce00078e000e */
[----:B------:R-:W-:Y:S05]  /*1b7f0*/  WARPSYNC.COLLECTIVE R15, `(.L_x_1580) ;  /* 0x000000000f087348 */ /* 0x000fea0003c00000 */
[----:B------:R0:W1:Y:S02]  /*1b800*/  SHFL.IDX P6, R14, R13, R12, R11 ;  /* 0x0000000c0d0e7389 */ /* 0x00006400000c000b */
[----:B01----:R-:W-:Y:S01]  /*1b810*/  ENDCOLLECTIVE ;  /* 0x000000000000791b */ /* 0x003fe20003800000 */
.L_x_1580:
        /* <DEDUP_REMOVED lines=12> */
.L_x_1581:
[----:B------:R-:W-:Y:S02]  /*1b8e0*/  IMAD.MOV.U32 R13, RZ, RZ, R9 ;  /* 0x000000ffff0d7224 */ /* 0x000fe400078e0009 */
[----:B------:R-:W-:Y:S02]  /*1b8f0*/  IMAD.MOV.U32 R12, RZ, RZ, 0x4 ;  /* 0x00000004ff0c7424 */ /* 0x000fe400078e00ff */
[----:B------:R-:W-:-:S07]  /*1b900*/  IMAD.MOV.U32 R2, RZ, RZ, R14 ;  /* 0x000000ffff027224 */ /* 0x000fce00078e000e */
[----:B------:R-:W-:Y:S05]  /*1b910*/  WARPSYNC.COLLECTIVE R15, `(.L_x_1582) ;  /* 0x000000000f087348 */ /* 0x000fea0003c00000 */
[----:B------:R0:W1:Y:S02]  /*1b920*/  SHFL.IDX P6, R14, R13, R12, R11 ;  /* 0x0000000c0d0e7389 */ /* 0x00006400000c000b */
[----:B01----:R-:W-:Y:S01]  /*1b930*/  ENDCOLLECTIVE ;  /* 0x000000000000791b */ /* 0x003fe20003800000 */
.L_x_1582:
        /* <DEDUP_REMOVED lines=12> */
.L_x_1583:
[----:B------:R-:W-:Y:S02]  /*1ba00*/  IMAD.MOV.U32 R13, RZ, RZ, R9 ;  /* 0x000000ffff0d7224 */ /* 0x000fe400078e0009 */
[----:B------:R-:W-:Y:S02]  /*1ba10*/  IMAD.MOV.U32 R12, RZ, RZ, 0x5 ;  /* 0x00000005ff0c7424 */ /* 0x000fe400078e00ff */
[----:B------:R-:W-:-:S07]  /*1ba20*/  IMAD.MOV.U32 R2, RZ, RZ, R14 ;  /* 0x000000ffff027224 */ /* 0x000fce00078e000e */
[----:B------:R-:W-:Y:S05]  /*1ba30*/  WARPSYNC.COLLECTIVE R15, `(.L_x_1584) ;  /* 0x000000000f087348 */ /* 0x000fea0003c00000 */
[----:B------:R0:W1:Y:S02]  /*1ba40*/  SHFL.IDX P6, R14, R13, R12, R11 ;  /* 0x0000000c0d0e7389 */ /* 0x00006400000c000b */
[----:B01----:R-:W-:Y:S01]  /*1ba50*/  ENDCOLLECTIVE ;  /* 0x000000000000791b */ /* 0x003fe20003800000 */
.L_x_1584:
        /* <DEDUP_REMOVED lines=12> */
.L_x_1585:
[----:B------:R-:W-:Y:S02]  /*1bb20*/  IMAD.MOV.U32 R13, RZ, RZ, R9 ;  /* 0x000000ffff0d7224 */ /* 0x000fe400078e0009 */
[----:B------:R-:W-:Y:S02]  /*1bb30*/  IMAD.MOV.U32 R12, RZ, RZ, 0x6 ;  /* 0x00000006ff0c7424 */ /* 0x000fe400078e00ff */
[----:B------:R-:W-:-:S07]  /*1bb40*/  IMAD.MOV.U32 R2, RZ, RZ, R14 ;  /* 0x000000ffff027224 */ /* 0x000fce00078e000e */
[----:B------:R-:W-:Y:S05]  /*1bb50*/  WARPSYNC.COLLECTIVE R15, `(.L_x_1586) ;  /* 0x000000000f087348 */ /* 0x000fea0003c00000 */
[----:B------:R0:W1:Y:S02]  /*1bb60*/  SHFL.IDX P6, R14, R13, R12, R11 ;  /* 0x0000000c0d0e7389 */ /* 0x00006400000c000b */
[----:B01----:R-:W-:Y:S01]  /*1bb70*/  ENDCOLLECTIVE ;  /* 0x000000000000791b */ /* 0x003fe20003800000 */
.L_x_1586:
        /* <DEDUP_REMOVED lines=12> */
.L_x_1587:
[----:B------:R-:W-:Y:S02]  /*1bc40*/  IMAD.MOV.U32 R13, RZ, RZ, R9 ;  /* 0x000000ffff0d7224 */ /* 0x000fe400078e0009 */
[----:B------:R-:W-:Y:S02]  /*1bc50*/  IMAD.MOV.U32 R12, RZ, RZ, 0x7 ;  /* 0x00000007ff0c7424 */ /* 0x000fe400078e00ff */
[----:B------:R-:W-:-:S07]  /*1bc60*/  IMAD.MOV.U32 R2, RZ, RZ, R14 ;  /* 0x000000ffff027224 */ /* 0x000fce00078e000e */
[----:B------:R-:W-:Y:S05]  /*1bc70*/  WARPSYNC.COLLECTIVE R15, `(.L_x_1588) ;  /* 0x000000000f087348 */ /* 0x000fea0003c00000 */
[----:B------:R0:W1:Y:S02]  /*1bc80*/  SHFL.IDX P6, R14, R13, R12, R11 ;  /* 0x0000000c0d0e7389 */ /* 0x00006400000c000b */
[----:B01----:R-:W-:Y:S01]  /*1bc90*/  ENDCOLLECTIVE ;  /* 0x000000000000791b */ /* 0x003fe20003800000 */
.L_x_1588:
        /* <DEDUP_REMOVED lines=12> */
.L_x_1589:
[----:B------:R-:W-:Y:S01]  /*1bd60*/  IMAD.MOV.U32 R2, RZ, RZ, R14 ;  /* 0x000000ffff027224 */ /* 0x000fe200078e000e */
[----:B------:R-:W-:Y:S06]  /*1bd70*/  BRA `(.L_x_1590) ;  /* 0xffffffb400fc7947 */ /* 0x000fec000383ffff */
.L_x_1491:
[----:B-1----:R1:W3:Y:S02]  /*1bd80*/  SYNCS.PHASECHK.TRANS64.TRYWAIT P0, [R6+URZ+0x28860], R2 ;  /* 0x02886002060075a7 */ /* 0x0022e4000800017f */
[----:B---3--:R-:W-:Y:S05]  /*1bd90*/  @!P0 NANOSLEEP.SYNCS 0x989680 ;  /* 0x009896800000895d */ /* 0x008fea0003900000 */
[----:B------:R-:W3:Y:S02]  /*1bda0*/  @!P0 SYNCS.PHASECHK.TRANS64 P0, [R6+URZ+0x28860], R2 ;  /* 0x02886002060085a7 */ /* 0x000ee4000800007f */
[----:B---3--:R-:W-:Y:S05]  /*1bdb0*/  @!P0 BRA `(.L_x_1491) ;  /* 0xfffffffc00f08947 */ /* 0x008fea000383ffff */
[----:B------:R-:W-:Y:S05]  /*1bdc0*/  BRA `(.L_x_1591) ;  /* 0xffffffb800587947 */ /* 0x000fea000383ffff */
.L_x_1492:
        /* <DEDUP_REMOVED lines=8> */
.L_x_1593:
[----:B------:R-:W-:Y:S05]  /*1be50*/  BSYNC B1 ;  /* 0x0000000000017941 */ /* 0x000fea0003800000 */
.L_x_1592:
        /* <DEDUP_REMOVED lines=9> */
.L_x_1594:
[----:B------:R-:W-:Y:S02]  /*1bef0*/  IMAD.MOV.U32 R13, RZ, RZ, R18 ;  /* 0x000000ffff0d7224 */ /* 0x000fe400078e0012 */
[----:B------:R-:W-:Y:S02]  /*1bf00*/  IMAD.MOV.U32 R12, RZ, RZ, 0x1 ;  /* 0x00000001ff0c7424 */ /* 0x000fe400078e00ff */
[----:B------:R-:W-:-:S07]  /*1bf10*/  IMAD.MOV.U32 R2, RZ, RZ, R14 ;  /* 0x000000ffff027224 */ /* 0x000fce00078e000e */
[----:B------:R-:W-:Y:S05]  /*1bf20*/  WARPSYNC.COLLECTIVE R15, `(.L_x_1595) ;  /* 0x000000000f087348 */ /* 0x000fea0003c00000 */
[----:B------:R0:W1:Y:S02]  /*1bf30*/  SHFL.IDX P6, R14, R13, R12, R11 ;  /* 0x0000000c0d0e7389 */ /* 0x00006400000c000b */
[----:B01----:R-:W-:Y:S01]  /*1bf40*/  ENDCOLLECTIVE ;  /* 0x000000000000791b */ /* 0x003fe20003800000 */
.L_x_1595:
        /* <DEDUP_REMOVED lines=14> */
.L_x_1596:
[----:B------:R-:W-:Y:S02]  /*1c030*/  IMAD.MOV.U32 R13, RZ, RZ, R18 ;  /* 0x000000ffff0d7224 */ /* 0x000fe400078e0012 */
[----:B------:R-:W-:Y:S02]  /*1c040*/  IMAD.MOV.U32 R12, RZ, RZ, 0x2 ;  /* 0x00000002ff0c7424 */ /* 0x000fe400078e00ff */
[----:B------:R-:W-:-:S07]  /*1c050*/  IMAD.MOV.U32 R2, RZ, RZ, R14 ;  /* 0x000000ffff027224 */ /* 0x000fce00078e000e */
[----:B------:R-:W-:Y:S05]  /*1c060*/  WARPSYNC.COLLECTIVE R15, `(.L_x_1597) ;  /* 0x000000000f087348 */ /* 0x000fea0003c00000 */
[----:B------:R0:W1:Y:S02]  /*1c070*/  SHFL.IDX P6, R14, R13, R12, R11 ;  /* 0x0000000c0d0e7389 */ /* 0x00006400000c000b */
[----:B01----:R-:W-:Y:S01]  /*1c080*/  ENDCOLLECTIVE ;  /* 0x000000000000791b */ /* 0x003fe20003800000 */
.L_x_1597:
        /* <DEDUP_REMOVED lines=14> */
.L_x_1598:
[----:B------:R-:W-:Y:S02]  /*1c170*/  IMAD.MOV.U32 R13, RZ, RZ, R18 ;  /* 0x000000ffff0d7224 */ /* 0x000fe400078e0012 */
[----:B------:R-:W-:Y:S02]  /*1c180*/  IMAD.MOV.U32 R12, RZ, RZ, 0x3 ;  /* 0x00000003ff0c7424 */ /* 0x000fe400078e00ff */
[----:B------:R-:W-:-:S07]  /*1c190*/  IMAD.MOV.U32 R2, RZ, RZ, R14 ;  /* 0x000000ffff027224 */ /* 0x000fce00078e000e */
[----:B------:R-:W-:Y:S05]  /*1c1a0*/  WARPSYNC.COLLECTIVE R15, `(.L_x_1599) ;  /* 0x000000000f087348 */ /* 0x000fea0003c00000 */
[----:B------:R0:W1:Y:S02]  /*1c1b0*/  SHFL.IDX P6, R14, R13, R12, R11 ;  /* 0x0000000c0d0e7389 */ /* 0x00006400000c000b */
[----:B01----:R-:W-:Y:S01]  /*1c1c0*/  ENDCOLLECTIVE ;  /* 0x000000000000791b */ /* 0x003fe20003800000 */
.L_x_1599:
        /* <DEDUP_REMOVED lines=14> */
.L_x_1600:
[----:B------:R-:W-:Y:S02]  /*1c2b0*/  IMAD.MOV.U32 R13, RZ, RZ, R18 ;  /* 0x000000ffff0d7224 */ /* 0x000fe400078e0012 */
[----:B------:R-:W-:Y:S02]  /*1c2c0*/  IMAD.MOV.U32 R12, RZ, RZ, 0x4 ;  /* 0x00000004ff0c7424 */ /* 0x000fe400078e00ff */
[----:B------:R-:W-:-:S07]  /*1c2d0*/  IMAD.MOV.U32 R2, RZ, RZ, R14 ;  /* 0x000000ffff027224 */ /* 0x000fce00078e000e */
[----:B------:R-:W-:Y:S05]  /*1c2e0*/  WARPSYNC.COLLECTIVE R15, `(.L_x_1601) ;  /* 0x000000000f087348 */ /* 0x000fea0003c00000 */
[----:B------:R0:W1:Y:S02]  /*1c2f0*/  SHFL.IDX P6, R14, R13, R12, R11 ;  /* 0x0000000c0d0e7389 */ /* 0x00006400000c000b */
[----:B01----:R-:W-:Y:S01]  /*1c300*/  ENDCOLLECTIVE ;  /* 0x000000000000791b */ /* 0x003fe20003800000 */
.L_x_1601:
        /* <DEDUP_REMOVED lines=14> */
.L_x_1602:
[----:B------:R-:W-:Y:S02]  /*1c3f0*/  IMAD.MOV.U32 R13, RZ, RZ, R18 ;  /* 0x000000ffff0d7224 */ /* 0x000fe400078e0012 */
[----:B------:R-:W-:Y:S02]  /*1c400*/  IMAD.MOV.U32 R12, RZ, RZ, 0x5 ;  /* 0x00000005ff0c7424 */ /* 0x000fe400078e00ff */
[----:B------:R-:W-:-:S07]  /*1c410*/  IMAD.MOV.U32 R2, RZ, RZ, R14 ;  /* 0x000000ffff027224 */ /* 0x000fce00078e000e */
[----:B------:R-:W-:Y:S05]  /*1c420*/  WARPSYNC.COLLECTIVE R15, `(.L_x_1603) ;  /* 0x000000000f087348 */ /* 0x000fea0003c00000 */
[----:B------:R0:W1:Y:S02]  /*1c430*/  SHFL.IDX P6, R14, R13, R12, R11 ;  /* 0x0000000c0d0e7389 */ /* 0x00006400000c000b */
[----:B01----:R-:W-:Y:S01]  /*1c440*/  ENDCOLLECTIVE ;  /* 0x000000000000791b */ /* 0x003fe20003800000 */
.L_x_1603:
        /* <DEDUP_REMOVED lines=14> */
.L_x_1604:
[----:B------:R-:W-:Y:S02]  /*1c530*/  IMAD.MOV.U32 R13, RZ, RZ, R18 ;  /* 0x000000ffff0d7224 */ /* 0x000fe400078e0012 */
[----:B------:R-:W-:Y:S02]  /*1c540*/  IMAD.MOV.U32 R12, RZ, RZ, 0x6 ;  /* 0x00000006ff0c7424 */ /* 0x000fe400078e00ff */
[----:B------:R-:W-:-:S07]  /*1c550*/  IMAD.MOV.U32 R2, RZ, RZ, R14 ;  /* 0x000000ffff027224 */ /* 0x000fce00078e000e */
[----:B------:R-:W-:Y:S05]  /*1c560*/  WARPSYNC.COLLECTIVE R15, `(.L_x_1605) ;  /* 0x000000000f087348 */ /* 0x000fea0003c00000 */
[----:B------:R0:W1:Y:S02]  /*1c570*/  SHFL.IDX P6, R14, R13, R12, R11 ;  /* 0x0000000c0d0e7389 */ /* 0x00006400000c000b */
[----:B01----:R-:W-:Y:S01]  /*1c580*/  ENDCOLLECTIVE ;  /* 0x000000000000791b */ /* 0x003fe20003800000 */
.L_x_1605:
        /* <DEDUP_REMOVED lines=14> */
.L_x_1606:
[----:B------:R-:W-:Y:S02]  /*1c670*/  IMAD.MOV.U32 R13, RZ, RZ, R18 ;  /* 0x000000ffff0d7224 */ /* 0x000fe400078e0012 */
[----:B------:R-:W-:Y:S02]  /*1c680*/  IMAD.MOV.U32 R12, RZ, RZ, 0x7 ;  /* 0x00000007ff0c7424 */ /* 0x000fe400078e00ff */
[----:B------:R-:W-:-:S07]  /*1c690*/  IMAD.MOV.U32 R2, RZ, RZ, R14 ;  /* 0x000000ffff027224 */ /* 0x000fce00078e000e */
[----:B------:R-:W-:Y:S05]  /*1c6a0*/  WARPSYNC.COLLECTIVE R15, `(.L_x_1607) ;  /* 0x000000000f087348 */ /* 0x000fea0003c00000 */
[----:B------:R0:W1:Y:S02]  /*1c6b0*/  SHFL.IDX P6, R14, R13, R12, R11 ;  /* 0x0000000c0d0e7389 */ /* 0x00006400000c000b */
[----:B01----:R-:W-:Y:S01]  /*1c6c0*/  ENDCOLLECTIVE ;  /* 0x000000000000791b */ /* 0x003fe20003800000 */
.L_x_1607:
        /* <DEDUP_REMOVED lines=13> */
.L_x_1608:
[----:B------:R-:W-:Y:S01]  /*1c7a0*/  @!PT LDS RZ, [RZ] ;  /* 0x00000000fffff984 */ /* 0x000fe20000000800 */
[----:B------:R-:W-:Y:S01]  /*1c7b0*/  @!PT LDS RZ, [RZ] ;  /* 0x00000000fffff984 */ /* 0x000fe20000000800 */
[----:B------:R-:W-:Y:S01]  /*1c7c0*/  @!PT LDS RZ, [RZ] ;  /* 0x00000000fffff984 */ /* 0x000fe20000000800 */
[----:B------:R0:W-:Y:S01]  /*1c7d0*/  LDGSTS.E.BYPASS.LTC128B.128 [R7+0x7400], desc[UR36][R2.64+0x80], !P0 ;  /* 0x0740008002077fae */ /* 0x0001e2000c101d64 */
[----:B------:R-:W-:Y:S05]  /*1c7e0*/  BRA `(.L_x_1609) ;  /* 0xffffffb000dc7947 */ /* 0x000fea000383ffff */
.L_x_1500:
[----:B0-----:R0:W1:Y:S02]  /*1c7f0*/  SYNCS.PHASECHK.TRANS64.TRYWAIT P0, [R0+URZ+0x28860], R3 ;  /* 0x02886003000075a7 */ /* 0x001064000800017f */
[----:B-1----:R-:W-:Y:S05]  /*1c800*/  @!P0 NANOSLEEP.SYNCS 0x989680 ;  /* 0x009896800000895d */ /* 0x002fea0003900000 */
[----:B------:R-:W1:Y:S02]  /*1c810*/  @!P0 SYNCS.PHASECHK.TRANS64 P0, [R0+URZ+0x28860], R3 ;  /* 0x02886003000085a7 */ /* 0x000e64000800007f */
[----:B-1----:R-:W-:Y:S05]  /*1c820*/  @!P0 BRA `(.L_x_1500) ;  /* 0xfffffffc00f08947 */ /* 0x002fea000383ffff */
[----:B------:R-:W-:Y:S05]  /*1c830*/  BRA `(.L_x_1610) ;  /* 0xffffffb400e87947 */ /* 0x000fea000383ffff */
.L_x_1501:
[----:B------:R-:W-:Y:S01]  /*1c840*/  BSSY B0, `(.L_x_1611) ;  /* 0x0000008000007945 */ /* 0x000fe20003800000 */
[----:B------:R-:W-:Y:S02]  /*1c850*/  IMAD.MOV.U32 R13, RZ, RZ, R18 ;  /* 0x000000ffff0d7224 */ /* 0x000fe400078e0012 */
[----:B------:R-:W-:Y:S02]  /*1c860*/  IMAD.MOV.U32 R12, RZ, RZ, RZ ;  /* 0x000000ffff0c7224 */ /* 0x000fe400078e00ff */
[----:B------:R-:W-:Y:S02]  /*1c870*/  IMAD.MOV.U32 R11, RZ, RZ, 0x181f ;  /* 0x0000181fff0b7424 */ /* 0x000fe400078e00ff */
[----:B------:R-:W-:-:S07]  /*1c880*/  IMAD.MOV.U32 R15, RZ, RZ, -0x1 ;  /* 0xffffffffff0f7424 */ /* 0x000fce00078e00ff */
[----:B0-2---:R-:W-:Y:S05]  /*1c890*/  WARPSYNC.COLLECTIVE R15, `(.L_x_1612) ;  /* 0x000000000f087348 */ /* 0x005fea0003c00000 */
[----:B--2---:R1:W2:Y:S02]  /*1c8a0*/  SHFL.IDX P6, R14, R13, R12, R11 ;  /* 0x0000000c0d0e7389 */ /* 0x0042a400000c000b */
[----:B012---:R-:W-:Y:S01]  /*1c8b0*/  ENDCOLLECTIVE ;  /* 0x000000000000791b */ /* 0x007fe20003800000 */
.L_x_1612:
[----:B------:R-:W-:Y:S05]  /*1c8c0*/  BSYNC B0 ;  /* 0x0000000000007941 */ /* 0x000fea0003800000 */
.L_x_1611:
        /* <DEDUP_REMOVED lines=9> */
.L_x_1613:
        /* <DEDUP_REMOVED lines=12> */
.L_x_1614:
        /* <DEDUP_REMOVED lines=13> */
.L_x_1615:
[----:B------:R-:W-:Y:S02]  /*1caf0*/  IMAD.MOV.U32 R13, RZ, RZ, R18 ;  /* 0x000000ffff0d7224 */ /* 0x000fe400078e0012 */
[----:B------:R-:W-:Y:S02]  /*1cb00*/  IMAD.MOV.U32 R12, RZ, RZ, 0x2 ;  /* 0x00000002ff0c7424 */ /* 0x000fe400078e00ff */
[----:B------:R-:W-:-:S07]  /*1cb10*/  IMAD.MOV.U32 R10, RZ, RZ, R14 ;  /* 0x000000ffff0a7224 */ /* 0x000fce00078e000e */
[----:B------:R-:W-:Y:S05]  /*1cb20*/  WARPSYNC.COLLECTIVE R15, `(.L_x_1616) ;  /* 0x000000000f087348 */ /* 0x000fea0003c00000 */
[----:B------:R0:W1:Y:S02]  /*1cb30*/  SHFL.IDX P6, R14, R13, R12, R11 ;  /* 0x0000000c0d0e7389 */ /* 0x00006400000c000b */
[----:B01----:R-:W-:Y:S01]  /*1cb40*/  ENDCOLLECTIVE ;  /* 0x000000000000791b */ /* 0x003fe20003800000 */
.L_x_1616:
        /* <DEDUP_REMOVED lines=14> */
.L_x_1617:
[----:B------:R-:W-:Y:S02]  /*1cc30*/  IMAD.MOV.U32 R13, RZ, RZ, R18 ;  /* 0x000000ffff0d7224 */ /* 0x000fe400078e0012 */
[----:B------:R-:W-:Y:S01]  /*1cc40*/  IMAD.MOV.U32 R12, RZ, RZ, 0x3 ;  /* 0x00000003ff0c7424 */ /* 0x000fe200078e00ff */
[----:B------:R-:W-:-:S13]  /*1cc50*/  IADD3 R2, P2, R14, R5, RZ ;  /* 0x000000050e027210 */ /* 0x000fda0007f5e0ff */
[----:B------:R-:W-:Y:S05]  /*1cc60*/  WARPSYNC.COLLECTIVE R15, `(.L_x_1618) ;  /* 0x000000000f087348 */ /* 0x000fea0003c00000 */
[----:B------:R0:W1:Y:S02]  /*1cc70*/  SHFL.IDX P6, R14, R13, R12, R11 ;  /* 0x0000000c0d0e7389 */ /* 0x00006400000c000b */
[----:B01----:R-:W-:Y:S01]  /*1cc80*/  ENDCOLLECTIVE ;  /* 0x000000000000791b */ /* 0x003fe20003800000 */
.L_x_1618:
        /* <DEDUP_REMOVED lines=13> */
.L_x_1619:
[----:B------:R-:W-:Y:S02]  /*1cd60*/  IMAD.MOV.U32 R13, RZ, RZ, R18 ;  /* 0x000000ffff0d7224 */ /* 0x000fe400078e0012 */
[----:B------:R-:W-:Y:S01]  /*1cd70*/  IMAD.MOV.U32 R12, RZ, RZ, 0x4 ;  /* 0x00000004ff0c7424 */ /* 0x000fe200078e00ff */
[----:B------:R-:W-:-:S13]  /*1cd80*/  IADD3 R2, P2, R14, R5, RZ ;  /* 0x000000050e027210 */ /* 0x000fda0007f5e0ff */
[----:B------:R-:W-:Y:S05]  /*1cd90*/  WARPSYNC.COLLECTIVE R15, `(.L_x_1620) ;  /* 0x000000000f087348 */ /* 0x000fea0003c00000 */
[----:B------:R0:W1:Y:S02]  /*1cda0*/  SHFL.IDX P6, R14, R13, R12, R11 ;  /* 0x0000000c0d0e7389 */ /* 0x00006400000c000b */
[----:B01----:R-:W-:Y:S01]  /*1cdb0*/  ENDCOLLECTIVE ;  /* 0x000000000000791b */ /* 0x003fe20003800000 */
.L_x_1620:
        /* <DEDUP_REMOVED lines=13> */
.L_x_1621:
[----:B------:R-:W-:Y:S02]  /*1ce90*/  IMAD.MOV.U32 R13, RZ, RZ, R18 ;  /* 0x000000ffff0d7224 */ /* 0x000fe400078e0012 */
[----:B------:R-:W-:Y:S02]  /*1cea0*/  IMAD.MOV.U32 R12, RZ, RZ, 0x5 ;  /* 0x00000005ff0c7424 */ /* 0x000fe400078e00ff */
[----:B------:R-:W-:-:S07]  /*1ceb0*/  IMAD.MOV.U32 R10, RZ, RZ, R14 ;  /* 0x000000ffff0a7224 */ /* 0x000fce00078e000e */
[----:B------:R-:W-:Y:S05]  /*1cec0*/  WARPSYNC.COLLECTIVE R15, `(.L_x_1622) ;  /* 0x000000000f087348 */ /* 0x000fea0003c00000 */
[----:B------:R0:W1:Y:S02]  /*1ced0*/  SHFL.IDX P6, R14, R13, R12, R11 ;  /* 0x0000000c0d0e7389 */ /* 0x00006400000c000b */
[----:B01----:R-:W-:Y:S01]  /*1cee0*/  ENDCOLLECTIVE ;  /* 0x000000000000791b */ /* 0x003fe20003800000 */
.L_x_1622:
        /* <DEDUP_REMOVED lines=14> */
.L_x_1623:
[----:B------:R-:W-:Y:S02]  /*1cfd0*/  IMAD.MOV.U32 R13, RZ, RZ, R18 ;  /* 0x000000ffff0d7224 */ /* 0x000fe400078e0012 */
[----:B------:R-:W-:Y:S01]  /*1cfe0*/  IMAD.MOV.U32 R12, RZ, RZ, 0x6 ;  /* 0x00000006ff0c7424 */ /* 0x000fe200078e00ff */
[----:B------:R-:W-:-:S13]  /*1cff0*/  IADD3 R2, P2, R14, R5, RZ ;  /* 0x000000050e027210 */ /* 0x000fda0007f5e0ff */
[----:B------:R-:W-:Y:S05]  /*1d000*/  WARPSYNC.COLLECTIVE R15, `(.L_x_1624) ;  /* 0x000000000f087348 */ /* 0x000fea0003c00000 */
[----:B------:R0:W1:Y:S02]  /*1d010*/  SHFL.IDX P6, R14, R13, R12, R11 ;  /* 0x0000000c0d0e7389 */ /* 0x00006400000c000b */
[----:B01----:R-:W-:Y:S01]  /*1d020*/  ENDCOLLECTIVE ;  /* 0x000000000000791b */ /* 0x003fe20003800000 */
.L_x_1624:
        /* <DEDUP_REMOVED lines=13> */
.L_x_1625:
[----:B------:R-:W-:Y:S02]  /*1d100*/  IMAD.MOV.U32 R13, RZ, RZ, R18 ;  /* 0x000000ffff0d7224 */ /* 0x000fe400078e0012 */
[----:B------:R-:W-:Y:S02]  /*1d110*/  IMAD.MOV.U32 R12, RZ, RZ, 0x7 ;  /* 0x00000007ff0c7424 */ /* 0x000fe400078e00ff */
[----:B------:R-:W-:-:S07]  /*1d120*/  IMAD.MOV.U32 R10, RZ, RZ, R14 ;  /* 0x000000ffff0a7224 */ /* 0x000fce00078e000e */
[----:B------:R-:W-:Y:S05]  /*1d130*/  WARPSYNC.COLLECTIVE R15, `(.L_x_1626) ;  /* 0x000000000f087348 */ /* 0x000fea0003c00000 */
[----:B------:R0:W1:Y:S02]  /*1d140*/  SHFL.IDX P6, R14, R13, R12, R11 ;  /* 0x0000000c0d0e7389 */ /* 0x00006400000c000b */
[----:B01----:R-:W-:Y:S01]  /*1d150*/  ENDCOLLECTIVE ;  /* 0x000000000000791b */ /* 0x003fe20003800000 */
.L_x_1626:
        /* <DEDUP_REMOVED lines=12> */
.L_x_1627:
[----:B------:R-:W-:Y:S05]  /*1d220*/  BRA `(.L_x_1628) ;  /* 0xffffffb000887947 */ /* 0x000fea000383ffff */
.L_x_1506:
        /* <DEDUP_REMOVED lines=8> */
.L_x_1630:
[----:B------:R-:W-:Y:S05]  /*1d2b0*/  BSYNC B0 ;  /* 0x0000000000007941 */ /* 0x000fea0003800000 */
.L_x_1629:
[----:B------:R-:W-:Y:S02]  /*1d2c0*/  IMAD.MOV.U32 R13, RZ, RZ, R16 ;  /* 0x000000ffff0d7224 */ /* 0x000fe400078e0010 */
[----:B------:R-:W-:Y:S02]  /*1d2d0*/  IMAD.MOV.U32 R12, RZ, RZ, 0x1 ;  /* 0x00000001ff0c7424 */ /* 0x000fe400078e00ff */
[----:B------:R-:W-:Y:S02]  /*1d2e0*/  IMAD.MOV.U32 R11, RZ, RZ, 0x1f ;  /* 0x0000001fff0b7424 */ /* 0x000fe400078e00ff */
[----:B------:R-:W-:Y:S02]  /*1d2f0*/  IMAD.MOV.U32 R15, RZ, RZ, -0x1 ;  /* 0xffffffffff0f7424 */ /* 0x000fe400078e00ff */
[----:B------:R-:W-:Y:S02]  /*1d300*/  IMAD.IADD R9, R19, 0x1, R10 ;  /* 0x0000000113097824 */ /* 0x000fe400078e020a */
[----:B------:R-:W-:-:S07]  /*1d310*/  IMAD.MOV.U32 R0, RZ, RZ, R14 ;  /* 0x000000ffff007224 */ /* 0x000fce00078e000e */
[----:B------:R-:W-:Y:S05]  /*1d320*/  WARPSYNC.COLLECTIVE R15, `(.L_x_1631) ;  /* 0x000000000f087348 */ /* 0x000fea0003c00000 */
[----:B------:R0:W1:Y:S02]  /*1d330*/  SHFL.IDX P6, R14, R13, R12, R11 ;  /* 0x0000000c0d0e7389 */ /* 0x00006400000c000b */
[----:B01----:R-:W-:Y:S01]  /*1d340*/  ENDCOLLECTIVE ;  /* 0x000000000000791b */ /* 0x003fe20003800000 */
.L_x_1631:
[----:B------:R-:W-:Y:S02]  /*1d350*/  ULDC UR4, c[0x0][0xc3c] ;  /* 0x00030f0000047ab9 */ /* 0x000fe40000000800 */
[----:B------:R-:W-:-:S13]  /*1d360*/  ISETP.GE.OR P1, PT, R9, UR4, !P0 ;  /* 0x0000000409007c0c */ /* 0x000fda000c726670 */
[----:B------:R-:W0:Y:S08]  /*1d370*/  @!P1 LDC.64 R4, c[0x0][0xc80] ;  /* 0x00032000ff049b82 */ /* 0x000e300000000a00 */
[----:B------:R-:W1:Y:S01]  /*1d380*/  @!P1 LDC.64 R2, c[0x0][0xc78] ;  /* 0x00031e00ff029b82 */ /* 0x000e620000000a00 */
[----:B------:R-:W-:Y:S02]  /*1d390*/  IMAD.MOV.U32 R17, RZ, RZ, RZ ;  /* 0x000000ffff117224 */ /* 0x000fe400078e00ff */
[----:B------:R-:W-:-:S02]  /*1d3a0*/  IMAD.MOV.U32 R8, RZ, RZ, RZ ;  /* 0x000000ffff087224 */ /* 0x000fc400078e00ff */
[----:B------:R-:W-:Y:S02]  /*1d3b0*/  IMAD.MOV.U32 R11, RZ, RZ, RZ ;  /* 0x000000ffff0b7224 */ /* 0x000fe400078e00ff */
[----:B------:R-:W-:Y:S02]  /*1d3c0*/  IMAD.MOV.U32 R7, RZ, RZ, R14 ;  /* 0x000000ffff077224 */ /* 0x000fe400078e000e */
[----:B0-----:R-:W-:-:S06]  /*1d3d0*/  @!P1 IMAD.WIDE R4, R9, 0x4, R4 ;  /* 0x0000000409049825 */ /* 0x001fcc00078e0204 */
[----:B------:R-:W2:Y:S01]  /*1d3e0*/  @!P1 LDG.E R4, desc[UR36][R4.64] ;  /* 0x0000002404049981 */ /* 0x000ea2000c1e1900 */
[----:B-1----:R-:W-:-:S06]  /*1d3f0*/  @!P1 IMAD.WIDE R2, R9, 0x4, R2 ;  /* 0x0000000409029825 */ /* 0x002fcc00078e0202 */
[----:B------:R-:W3:Y:S01]  /*1d400*/  @!P1 LDG.E R2, desc[UR36][R2.64] ;  /* 0x0000002402029981 */ /* 0x000ee2000c1e1900 */
[C---:B------:R-:W-:Y:S02]  /*1d410*/  ISETP.GE.U32.AND P2, PT, R10.reuse, 0x2, PT ;  /* 0x000000020a00780c */ /* 0x040fe40003f46070 */
[C---:B------:R-:W-:Y:S02]  /*1d420*/  ISETP.GE.U32.AND P3, PT, R10.reuse, 0x4, PT ;  /* 0x000000040a00780c */ /* 0x040fe40003f66070 */
[C---:B------:R-:W-:Y:S02]  /*1d430*/  ISETP.GE.U32.AND P4, PT, R10.reuse, 0x8, PT ;  /* 0x000000080a00780c */ /* 0x040fe40003f86070 */
[C---:B------:R-:W-:Y:S01]  /*1d440*/  ISETP.GE.U32.AND P5, PT, R10.reuse, 0x10, PT ;  /* 0x000000100a00780c */ /* 0x040fe20003fa6070 */
[----:B--2---:R-:W-:Y:S02]  /*1d450*/  @!P1 IMAD.MOV.U32 R17, RZ, RZ, R4 ;  /* 0x000000ffff119224 */ /* 0x004fe400078e0004 */
[----:B---3--:R-:W-:Y:S01]  /*1d460*/  @!P1 IMAD.MOV.U32 R8, RZ, RZ, R2 ;  /* 0x000000ffff089224 */ /* 0x008fe200078e0002 */
[----:B------:R-:W-:-:S03]  /*1d470*/  ISETP.NE.AND P1, PT, R10, RZ, PT ;  /* 0x000000ff0a00720c */ /* 0x000fc60003f25270 */
[----:B------:R-:W-:-:S10]  /*1d480*/  IMAD R13, R8, R17, RZ ;  /* 0x00000011080d7224 */ /* 0x000fd400078e02ff */
[----:B------:R-:W-:Y:S05]  /*1d490*/  WARPSYNC.COLLECTIVE R15, `(.L_x_1632) ;  /* 0x000000000f087348 */ /* 0x000fea0003c00000 */
[----:B------:R0:W1:Y:S02]  /*1d4a0*/  SHFL.UP P6, R14, R13, R12, R11 ;  /* 0x0400000c0d0e7389 */ /* 0x00006400000c000b */
[----:B01----:R-:W-:Y:S01]  /*1d4b0*/  ENDCOLLECTIVE ;  /* 0x000000000000791b */ /* 0x003fe20003800000 */
.L_x_1632:
[----:B------:R-:W-:Y:S01]  /*1d4c0*/  IMAD.MOV.U32 R12, RZ, RZ, 0x2 ;  /* 0x00000002ff0c7424 */ /* 0x000fe200078e00ff */
[----:B------:R-:W-:-:S05]  /*1d4d0*/  SEL R6, R14, RZ, P1 ;  /* 0x000000ff0e067207 */ /* 0x000fca0000800000 */
[----:B------:R-:W-:-:S04]  /*1d4e0*/  IMAD.IADD R6, R13, 0x1, R6 ;  /* 0x000000010d067824 */ /* 0x000fc800078e0206 */
[----:B------:R-:W-:-:S07]  /*1d4f0*/  IMAD.MOV.U32 R13, RZ, RZ, R6 ;  /* 0x000000ffff0d7224 */ /* 0x000fce00078e0006 */
[----:B------:R-:W-:Y:S05]  /*1d500*/  WARPSYNC.COLLECTIVE R15, `(.L_x_1633) ;  /* 0x000000000f087348 */ /* 0x000fea0003c00000 */
[----:B------:R0:W1:Y:S02]  /*1d510*/  SHFL.UP P6, R14, R13, R12, R11 ;  /* 0x0400000c0d0e7389 */ /* 0x00006400000c000b */
[----:B01----:R-:W-:Y:S01]  /*1d520*/  ENDCOLLECTIVE ;  /* 0x000000000000791b */ /* 0x003fe20003800000 */
.L_x_1633:
[----:B------:R-:W-:Y:S01]  /*1d530*/  IMAD.MOV.U32 R12, RZ, RZ, 0x4 ;  /* 0x00000004ff0c7424 */ /* 0x000fe200078e00ff */
[----:B------:R-:W-:-:S05]  /*1d540*/  SEL R3, R14, RZ, P2 ;  /* 0x000000ff0e037207 */ /* 0x000fca0001000000 */
[----:B------:R-:W-:Y:S02]  /*1d550*/  IMAD.IADD R2, R6, 0x1, R3 ;  /* 0x0000000106027824 */ /* 0x000fe400078e0203 */
[----:B------:R-:W-:Y:S02]  /*1d560*/  IMAD.MOV.U32 R6, RZ, RZ, RZ ;  /* 0x000000ffff067224 */ /* 0x000fe400078e00ff */
[----:B------:R-:W-:-:S07]  /*1d570*/  IMAD.MOV.U32 R13, RZ, RZ, R2 ;  /* 0x000000ffff0d7224 */ /* 0x000fce00078e0002 */
[----:B------:R-:W-:Y:S05]  /*1d580*/  WARPSYNC.COLLECTIVE R15, `(.L_x_1634) ;  /* 0x000000000f087348 */ /* 0x000fea0003c00000 */
[----:B------:R0:W1:Y:S02]  /*1d590*/  SHFL.UP P6, R14, R13, R12, R11 ;  /* 0x0400000c0d0e7389 */ /* 0x00006400000c000b */
[----:B01----:R-:W-:Y:S01]  /*1d5a0*/  ENDCOLLECTIVE ;  /* 0x000000000000791b */ /* 0x003fe20003800000 */
.L_x_1634:
[----:B------:R-:W-:Y:S01]  /*1d5b0*/  IMAD.MOV.U32 R12, RZ, RZ, 0x8 ;  /* 0x00000008ff0c7424 */ /* 0x000fe200078e00ff */
[----:B------:R-:W-:-:S05]  /*1d5c0*/  SEL R3, R14, RZ, P3 ;  /* 0x000000ff0e037207 */ /* 0x000fca0001800000 */
[----:B------:R-:W-:-:S04]  /*1d5d0*/  IMAD.IADD R3, R2, 0x1, R3 ;  /* 0x0000000102037824 */ /* 0x000fc800078e0203 */
[----:B------:R-:W-:-:S07]  /*1d5e0*/  IMAD.MOV.U32 R13, RZ, RZ, R3 ;  /* 0x000000ffff0d7224 */ /* 0x000fce00078e0003 */
[----:B------:R-:W-:Y:S05]  /*1d5f0*/  WARPSYNC.COLLECTIVE R15, `(.L_x_1635) ;  /* 0x000000000f087348 */ /* 0x000fea0003c00000 */
[----:B------:R0:W1:Y:S02]  /*1d600*/  SHFL.UP P6, R14, R13, R12, R11 ;  /* 0x0400000c0d0e7389 */ /* 0x00006400000c000b */
[----:B01----:R-:W-:Y:S01]  /*1d610*/  ENDCOLLECTIVE ;  /* 0x000000000000791b */ /* 0x003fe20003800000 */
.L_x_1635:
[----:B------:R-:W-:Y:S01]  /*1d620*/  IMAD.MOV.U32 R12, RZ, RZ, 0x10 ;  /* 0x00000010ff0c7424 */ /* 0x000fe200078e00ff */
[----:B------:R-:W-:-:S05]  /*1d630*/  SEL R4, R14, RZ, P4 ;  /* 0x000000ff0e047207 */ /* 0x000fca0002000000 */
[----:B------:R-:W-:-:S04]  /*1d640*/  IMAD.IADD R4, R3, 0x1, R4 ;  /* 0x0000000103047824 */ /* 0x000fc800078e0204 */
[----:B------:R-:W-:-:S07]  /*1d650*/  IMAD.MOV.U32 R13, RZ, RZ, R4 ;  /* 0x000000ffff0d7224 */ /* 0x000fce00078e0004 */
[----:B------:R-:W-:Y:S05]  /*1d660*/  WARPSYNC.COLLECTIVE R15, `(.L_x_1636) ;  /* 0x000000000f087348 */ /* 0x000fea0003c00000 */
[----:B------:R0:W1:Y:S02]  /*1d670*/  SHFL.UP P6, R14, R13, R12, R11 ;  /* 0x0400000c0d0e7389 */ /* 0x00006400000c000b */
[----:B01----:R-:W-:Y:S01]  /*1d680*/  ENDCOLLECTIVE ;  /* 0x000000000000791b */ /* 0x003fe20003800000 */
.L_x_1636:
        /* <DEDUP_REMOVED lines=8> */
.L_x_1637:
[----:B------:R-:W-:Y:S05]  /*1d710*/  BRA `(.L_x_1638) ;  /* 0xffffffb000947947 */ /* 0x000fea000383ffff */
.L_x_1509:
[----:B------:R-:W-:Y:S01]  /*1d720*/  BSSY B0, `(.L_x_1639) ;  /* 0x0000007000007945 */ /* 0x000fe20003800000 */
[----:B------:R-:W-:Y:S02]  /*1d730*/  IMAD.MOV.U32 R12, RZ, RZ, 0x1 ;  /* 0x00000001ff0c7424 */ /* 0x000fe400078e00ff */
[----:B------:R-:W-:Y:S02]  /*1d740*/  IMAD.MOV.U32 R11, RZ, RZ, RZ ;  /* 0x000000ffff0b7224 */ /* 0x000fe400078e00ff */
[----:B------:R-:W-:-:S07]  /*1d750*/  IMAD.MOV.U32 R15, RZ, RZ, -0x1 ;  /* 0xffffffffff0f7424 */ /* 0x000fce00078e00ff */
[----:B------:R-:W-:Y:S05]  /*1d760*/  WARPSYNC.COLLECTIVE R15, `(.L_x_1640) ;  /* 0x000000000f087348 */ /* 0x000fea0003c00000 */
[----:B------:R0:W1:Y:S02]  /*1d770*/  SHFL.UP P6, R14, R13, R12, R11 ;  /* 0x0400000c0d0e7389 */ /* 0x00006400000c000b */
[----:B01----:R-:W-:Y:S01]  /*1d780*/  ENDCOLLECTIVE ;  /* 0x000000000000791b */ /* 0x003fe20003800000 */
.L_x_1640:
[----:B------:R-:W-:Y:S05]  /*1d790*/  BSYNC B0 ;  /* 0x0000000000007941 */ /* 0x000fea0003800000 */
.L_x_1639:
        /* <DEDUP_REMOVED lines=8> */
.L_x_1641:
[----:B------:R-:W-:Y:S01]  /*1d820*/  IMAD.MOV.U32 R12, RZ, RZ, 0x4 ;  /* 0x00000004ff0c7424 */ /* 0x000fe200078e00ff */
[----:B------:R-:W-:-:S05]  /*1d830*/  SEL R2, R14, RZ, P2 ;  /* 0x000000ff0e027207 */ /* 0x000fca0001000000 */
[----:B------:R-:W-:-:S04]  /*1d840*/  IMAD.IADD R2, R13, 0x1, R2 ;  /* 0x000000010d027824 */ /* 0x000fc800078e0202 */
[----:B------:R-:W-:-:S07]  /*1d850*/  IMAD.MOV.U32 R13, RZ, RZ, R2 ;  /* 0x000000ffff0d7224 */ /* 0x000fce00078e0002 */
[----:B------:R-:W-:Y:S05]  /*1d860*/  WARPSYNC.COLLECTIVE R15, `(.L_x_1642) ;  /* 0x000000000f087348 */ /* 0x000fea0003c00000 */
[----:B------:R0:W1:Y:S02]  /*1d870*/  SHFL.UP P6, R14, R13, R12, R11 ;  /* 0x0400000c0d0e7389 */ /* 0x00006400000c000b */
[----:B01----:R-:W-:Y:S01]  /*1d880*/  ENDCOLLECTIVE ;  /* 0x000000000000791b */ /* 0x003fe20003800000 */
.L_x_1642:
[----:B------:R-:W-:Y:S01]  /*1d890*/  IMAD.MOV.U32 R12, RZ, RZ, 0x8 ;  /* 0x00000008ff0c7424 */ /* 0x000fe200078e00ff */
[----:B------:R-:W-:-:S05]  /*1d8a0*/  SEL R3, R14, RZ, P3 ;  /* 0x000000ff0e037207 */ /* 0x000fca0001800000 */
[----:B------:R-:W-:-:S04]  /*1d8b0*/  IMAD.IADD R3, R2, 0x1, R3 ;  /* 0x0000000102037824 */ /* 0x000fc800078e0203 */
[----:B------:R-:W-:-:S07]  /*1d8c0*/  IMAD.MOV.U32 R13, RZ, RZ, R3 ;  /* 0x000000ffff0d7224 */ /* 0x000fce00078e0003 */
[----:B------:R-:W-:Y:S05]  /*1d8d0*/  WARPSYNC.COLLECTIVE R15, `(.L_x_1643) ;  /* 0x000000000f087348 */ /* 0x000fea0003c00000 */
[----:B------:R0:W1:Y:S02]  /*1d8e0*/  SHFL.UP P6, R14, R13, R12, R11 ;  /* 0x0400000c0d0e7389 */ /* 0x00006400000c000b */
[----:B01----:R-:W-:Y:S01]  /*1d8f0*/  ENDCOLLECTIVE ;  /* 0x000000000000791b */ /* 0x003fe20003800000 */
.L_x_1643:
[----:B------:R-:W-:Y:S01]  /*1d900*/  IMAD.MOV.U32 R12, RZ, RZ, 0x10 ;  /* 0x00000010ff0c7424 */ /* 0x000fe200078e00ff */
[----:B------:R-:W-:-:S05]  /*1d910*/  SEL R4, R14, RZ, P4 ;  /* 0x000000ff0e047207 */ /* 0x000fca0002000000 */
[----:B------:R-:W-:-:S04]  /*1d920*/  IMAD.IADD R4, R3, 0x1, R4 ;  /* 0x0000000103047824 */ /* 0x000fc800078e0204 */
[----:B------:R-:W-:-:S07]  /*1d930*/  IMAD.MOV.U32 R13, RZ, RZ, R4 ;  /* 0x000000ffff0d7224 */ /* 0x000fce00078e0004 */
[----:B------:R-:W-:Y:S05]  /*1d940*/  WARPSYNC.COLLECTIVE R15, `(.L_x_1644) ;  /* 0x000000000f087348 */ /* 0x000fea0003c00000 */
[----:B------:R0:W1:Y:S02]  /*1d950*/  SHFL.UP P6, R14, R13, R12, R11 ;  /* 0x0400000c0d0e7389 */ /* 0x00006400000c000b */
[----:B01----:R-:W-:Y:S01]  /*1d960*/  ENDCOLLECTIVE ;  /* 0x000000000000791b */ /* 0x003fe20003800000 */
.L_x_1644:
        /* <DEDUP_REMOVED lines=8> */
.L_x_1645:
[----:B------:R-:W-:Y:S05]  /*1d9f0*/  BRA `(.L_x_1646) ;  /* 0xffffffb000807947 */ /* 0x000fea000383ffff */
.L_x_1511:
[----:B------:R-:W-:Y:S01]  /*1da00*/  BSSY B0, `(.L_x_1647) ;  /* 0x0000006000007945 */ /* 0x000fe20003800000 */
[----:B------:R-:W-:Y:S01]  /*1da10*/  PLOP3.LUT P6, PT, P6, PT, PT, 0x8, 0x0 ;  /* 0x000000000000781c */ /* 0x000fe200037ce170 */
[----:B------:R-:W-:-:S12]  /*1da20*/  IMAD.MOV.U32 R15, RZ, RZ, -0x1 ;  /* 0xffffffffff0f7424 */ /* 0x000fd800078e00ff */
[----:B0-----:R-:W-:Y:S05]  /*1da30*/  WARPSYNC.COLLECTIVE R15, `(.L_x_1648) ;  /* 0x000000000f087348 */ /* 0x001fea0003c00000 */
[----:B------:R-:W-:Y:S01]  /*1da40*/  VOTE.ANY R14, PT, P6 ;  /* 0x00000000000e7806 */ /* 0x000fe200030e0100 */
[----:B0-----:R-:W-:Y:S06]  /*1da50*/  ENDCOLLECTIVE ;  /* 0x000000000000791b */ /* 0x001fec0003800000 */
.L_x_1648:
[----:B------:R-:W-:Y:S05]  /*1da60*/  BSYNC B0 ;  /* 0x0000000000007941 */ /* 0x000fea0003800000 */
.L_x_1647:
[----:B------:R-:W-:Y:S02]  /*1da70*/  IMAD.MOV.U32 R3, RZ, RZ, R14 ;  /* 0x000000ffff037224 */ /* 0x000fe400078e000e */
[----:B------:R-:W-:Y:S02]  /*1da80*/  IMAD.MOV.U32 R13, RZ, RZ, R17 ;  /* 0x000000ffff0d7224 */ /* 0x000fe400078e0011 */
[----:B------:R0:W1:Y:S01]  /*1da90*/  POPC R12, R3 ;  /* 0x00000003000c7309 */ /* 0x0000620000000000 */
[----:B------:R-:W-:Y:S02]  /*1daa0*/  IMAD.MOV.U32 R11, RZ, RZ, 0x1f ;  /* 0x0000001fff0b7424 */ /* 0x000fe400078e00ff */
[----:B------:R-:W-:-:S07]  /*1dab0*/  IMAD.MOV.U32 R15, RZ, RZ, -0x1 ;  /* 0xffffffffff0f7424 */ /* 0x000fce00078e00ff */
[----:B01----:R-:W-:Y:S05]  /*1dac0*/  WARPSYNC.COLLECTIVE R15, `(.L_x_1649) ;  /* 0x000000000f087348 */ /* 0x003fea0003c00000 */
[----:B-1----:R1:W2:Y:S02]  /*1dad0*/  SHFL.IDX P6, R14, R13, R12, R11 ;  /* 0x0000000c0d0e7389 */ /* 0x0022a400000c000b */
[----:B012---:R-:W-:Y:S01]  /*1dae0*/  ENDCOLLECTIVE ;  /* 0x000000000000791b */ /* 0x007fe20003800000 */
.L_x_1649:
[----:B------:R-:W-:Y:S02]  /*1daf0*/  IMAD.IADD R19, R12, 0x1, R19 ;  /* 0x000000010c137824 */ /* 0x000fe400078e0213 */
[----:B------:R-:W-:Y:S02]  /*1db00*/  IMAD.MOV.U32 R13, RZ, RZ, R8 ;  /* 0x000000ffff0d7224 */ /* 0x000fe400078e0008 */
[----:B------:R-:W-:-:S07]  /*1db10*/  IMAD.MOV.U32 R17, RZ, RZ, R14 ;  /* 0x000000ffff117224 */ /* 0x000fce00078e000e */
[----:B------:R-:W-:Y:S05]  /*1db20*/  WARPSYNC.COLLECTIVE R15, `(.L_x_1650) ;  /* 0x000000000f087348 */ /* 0x000fea0003c00000 */
[----:B------:R0:W1:Y:S02]  /*1db30*/  SHFL.IDX P6, R14, R13, R12, R11 ;  /* 0x0000000c0d0e7389 */ /* 0x00006400000c000b */
[----:B01----:R-:W-:Y:S01]  /*1db40*/  ENDCOLLECTIVE ;  /* 0x000000000000791b */ /* 0x003fe20003800000 */
.L_x_1650:
[----:B------:R-:W-:Y:S01]  /*1db50*/  IMAD.MOV.U32 R8, RZ, RZ, R14 ;  /* 0x000000ffff087224 */ /* 0x000fe200078e000e */
[----:B------:R-:W-:Y:S06]  /*1db60*/  BRA `(.L_x_1651) ;  /* 0xffffffb000647947 */ /* 0x000fec000383ffff */
.L_x_1513:
[----:B------:R-:W-:Y:S01]  /*1db70*/  BSSY B0, `(.L_x_1652) ;  /* 0x0000007000007945 */ /* 0x000fe20003800000 */
[----:B------:R-:W-:Y:S02]  /*1db80*/  IMAD.MOV.U32 R13, RZ, RZ, R2 ;  /* 0x000000ffff0d7224 */ /* 0x000fe400078e0002 */
[----:B------:R-:W-:Y:S02]  /*1db90*/  IMAD.MOV.U32 R11, RZ, RZ, 0x1f ;  /* 0x0000001fff0b7424 */ /* 0x000fe400078e00ff */
[----:B------:R-:W-:-:S07]  /*1dba0*/  IMAD.MOV.U32 R15, RZ, RZ, -0x1 ;  /* 0xffffffffff0f7424 */ /* 0x000fce00078e00ff */
[----:B0-23--:R-:W-:Y:S05]  /*1dbb0*/  WARPSYNC.COLLECTIVE R15, `(.L_x_1653) ;  /* 0x000000000f087348 */ /* 0x00dfea0003c00000 */
[----:B------:R1:W4:Y:S02]  /*1dbc0*/  SHFL.IDX P6, R14, R13, R12, R11 ;  /* 0x0000000c0d0e7389 */ /* 0x00032400000c000b */
[----:B01234-:R-:W-:Y:S01]  /*1dbd0*/  ENDCOLLECTIVE ;  /* 0x000000000000791b */ /* 0x01ffe20003800000 */
.L_x_1653:
[----:B------:R-:W-:Y:S05]  /*1dbe0*/  BSYNC B0 ;  /* 0x0000000000007941 */ /* 0x000fea0003800000 */
.L_x_1652:
[----:B------:R-:W-:Y:S01]  /*1dbf0*/  IMAD.MOV.U32 R6, RZ, RZ, R14 ;  /* 0x000000ffff067224 */ /* 0x000fe200078e000e */
[----:B------:R-:W-:Y:S06]  /*1dc00*/  BRA `(.L_x_1512) ;  /* 0xffffffb000547947 */ /* 0x000fec000383ffff */
.L_x_1519:
[----:B-1----:R1:W3:Y:S02]  /*1dc10*/  SYNCS.PHASECHK.TRANS64.TRYWAIT P0, [R4+URZ+0x28820], R0 ;  /* 0x02882000040075a7 */ /* 0x0022e4000800017f */
[----:B---3--:R-:W-:Y:S05]  /*1dc20*/  @!P0 NANOSLEEP.SYNCS 0x989680 ;  /* 0x009896800000895d */ /* 0x008fea0003900000 */
[----:B------:R-:W3:Y:S02]  /*1dc30*/  @!P0 SYNCS.PHASECHK.TRANS64 P0, [R4+URZ+0x28820], R0 ;  /* 0x02882000040085a7 */ /* 0x000ee4000800007f */
[----:B---3--:R-:W-:Y:S05]  /*1dc40*/  @!P0 BRA `(.L_x_1519) ;  /* 0xfffffffc00f08947 */ /* 0x008fea000383ffff */
[----:B------:R-:W-:Y:S05]  /*1dc50*/  BRA `(.L_x_1654) ;  /* 0xffffffb800ac7947 */ /* 0x000fea000383ffff */
.L_x_1520:
[----:B------:R-:W3:Y:S01]  /*1dc60*/  S2R R2, SR_TID.X ;  /* 0x0000000000027919 */ /* 0x000ee20000002100 */
[----:B------:R-:W-:Y:S01]  /*1dc70*/  BSSY B0, `(.L_x_1655) ;  /* 0x000000a000007945 */ /* 0x000fe20003800000 */
[----:B------:R-:W-:Y:S02]  /*1dc80*/  IMAD.MOV.U32 R12, RZ, RZ, RZ ;  /* 0x000000ffff0c7224 */ /* 0x000fe400078e00ff */
[----:B------:R-:W-:Y:S02]  /*1dc90*/  IMAD.MOV.U32 R11, RZ, RZ, 0x1f ;  /* 0x0000001fff0b7424 */ /* 0x000fe400078e00ff */
[----:B------:R-:W-:Y:S01]  /*1dca0*/  IMAD.MOV.U32 R15, RZ, RZ, -0x1 ;  /* 0xffffffffff0f7424 */ /* 0x000fe200078e00ff */
[----:B---3--:R-:W-:-:S04]  /*1dcb0*/  SHF.R.U32.HI R2, RZ, 0x5, R2 ;  /* 0x00000005ff027819 */ /* 0x008fc80000011602 */
[----:B------:R-:W-:-:S05]  /*1dcc0*/  LOP3.LUT R2, R2, 0x3, RZ, 0xc0, !PT ;  /* 0x0000000302027812 */ /* 0x000fca00078ec0ff */
[----:B------:R-:W-:-:S07]  /*1dcd0*/  IMAD.MOV.U32 R13, RZ, RZ, R2 ;  /* 0x000000ffff0d7224 */ /* 0x000fce00078e0002 */
[----:B012---:R-:W-:Y:S05]  /*1dce0*/  WARPSYNC.COLLECTIVE R15, `(.L_x_1656) ;  /* 0x000000000f087348 */ /* 0x007fea0003c00000 */
[----:B------:R3:W4:Y:S02]  /*1dcf0*/  SHFL.IDX P6, R14, R13, R12, R11 ;  /* 0x0000000c0d0e7389 */ /* 0x00072400000c000b */
[----:B01234-:R-:W-:Y:S01]  /*1dd00*/  ENDCOLLECTIVE ;  /* 0x000000000000791b */ /* 0x01ffe20003800000 */
.L_x_1656:
[----:B------:R-:W-:Y:S05]  /*1dd10*/  BSYNC B0 ;  /* 0x0000000000007941 */ /* 0x000fea0003800000 */
.L_x_1655:
[----:B------:R-:W-:Y:S05]  /*1dd20*/  BRA `(.L_x_1657) ;  /* 0xffffffb800947947 */ /* 0x000fea000383ffff */
.L_x_1523:
[----:B------:R-:W-:Y:S01]  /*1dd30*/  BSSY B1, `(.L_x_1658) ;  /* 0x0000006000017945 */ /* 0x000fe20003800000 */
[----:B------:R-:W-:-:S07]  /*1dd40*/  IMAD.MOV.U32 R15, RZ, RZ, -0x1 ;  /* 0xffffffffff0f7424 */ /* 0x000fce00078e00ff */
[----:B012---:R-:W-:Y:S05]  /*1dd50*/  WARPSYNC.COLLECTIVE R15, `(.L_x_1659) ;  /* 0x000000000f0c7348 */ /* 0x007fea0003c00000 */
[----:B------:R-:W-:Y:S02]  /*1dd60*/  ELECT P6, UR62, PT ;  /* 0x00000000003e782f */ /* 0x000fe400038c0000 */
[----:B------:R-:W-:Y:S01]  /*1dd70*/  MOV R14, UR62 ;  /* 0x0000003e000e7c02 */ /* 0x000fe20008000f00 */
[----:B012---:R-:W-:Y:S10]  /*1dd80*/  ENDCOLLECTIVE ;  /* 0x000000000000791b */ /* 0x007ff40003800000 */
.L_x_1659:
[----:B------:R-:W-:Y:S05]  /*1dd90*/  BSYNC B1 ;  /* 0x0000000000017941 */ /* 0x000fea0003800000 */
.L_x_1658:
[----:B------:R-:W-:Y:S05]  /*1dda0*/  BRA `(.L_x_1660) ;  /* 0xffffffb8008c7947 */ /* 0x000fea000383ffff */
.L_x_1525:
[----:B-1----:R1:W3:Y:S02]  /*1ddb0*/  SYNCS.PHASECHK.TRANS64.TRYWAIT P1, [R5+URZ+0x28840], R0 ;  /* 0x02884000050075a7 */ /* 0x0022e4000802017f */
[----:B---3--:R-:W-:Y:S05]  /*1ddc0*/  @!P1 NANOSLEEP.SYNCS 0x989680 ;  /* 0x009896800000995d */ /* 0x008fea0003900000 */
[----:B------:R-:W3:Y:S02]  /*1ddd0*/  @!P1 SYNCS.PHASECHK.TRANS64 P1, [R5+URZ+0x28840], R0 ;  /* 0x02884000050095a7 */ /* 0x000ee4000802007f */
[----:B---3--:R-:W-:Y:S05]  /*1dde0*/  @!P1 BRA `(.L_x_1525) ;  /* 0xfffffffc00f09947 */ /* 0x008fea000383ffff */
[----:B------:R-:W-:Y:S05]  /*1ddf0*/  BRA `(.L_x_1661) ;  /* 0xffffffb800b47947 */ /* 0x000fea000383ffff */
.L_x_1527:
[----:B---3--:R3:W4:Y:S02]  /*1de00*/  SYNCS.PHASECHK.TRANS64.TRYWAIT P1, [R25+URZ+0x28840], R2 ;  /* 0x02884002190075a7 */ /* 0x008724000802017f */
[----:B----4-:R-:W-:Y:S05]  /*1de10*/  @!P1 NANOSLEEP.SYNCS 0x989680 ;  /* 0x009896800000995d */ /* 0x010fea0003900000 */
[----:B------:R-:W4:Y:S02]  /*1de20*/  @!P1 SYNCS.PHASECHK.TRANS64 P1, [R25+URZ+0x28840], R2 ;  /* 0x02884002190095a7 */ /* 0x000f24000802007f */
[----:B----4-:R-:W-:Y:S05]  /*1de30*/  @!P1 BRA `(.L_x_1527) ;  /* 0xfffffffc00f09947 */ /* 0x010fea000383ffff */
[----:B------:R-:W-:Y:S05]  /*1de40*/  BRA `(.L_x_1662) ;  /* 0xffffffb800c07947 */ /* 0x000fea000383ffff */
.L_x_1529:
[----:B----4-:R4:W0:Y:S02]  /*1de50*/  SYNCS.PHASECHK.TRANS64.TRYWAIT P1, [R5+URZ+0x28860], R0 ;  /* 0x02886000050075a7 */ /* 0x010824000802017f */
[----:B0-----:R-:W-:Y:S05]  /*1de60*/  @!P1 NANOSLEEP.SYNCS 0x989680 ;  /* 0x009896800000995d */ /* 0x001fea0003900000 */
[----:B------:R-:W0:Y:S02]  /*1de70*/  @!P1 SYNCS.PHASECHK.TRANS64 P1, [R5+URZ+0x28860], R0 ;  /* 0x02886000050095a7 */ /* 0x000e24000802007f */
[----:B0-----:R-:W-:Y:S05]  /*1de80*/  @!P1 BRA `(.L_x_1529) ;  /* 0xfffffffc00f09947 */ /* 0x001fea000383ffff */
[----:B------:R-:W-:Y:S05]  /*1de90*/  BRA `(.L_x_1663) ;  /* 0xffffffb800bc7947 */ /* 0x000fea000383ffff */
.L_x_1664:
        /* <DEDUP_REMOVED lines=14> */
.L_x_3546:


//--------------------- .text._ZN7cutlass13device_kernelIN5flash11enable_sm90INS1_16FlashAttnFwdSm90INS1_25CollectiveMainloopFwdSm90ILi2EN4cute5tupleIJNS5_1CILi1EEES8_S8_EEENS6_IJNS7_ILi128EEESA_SA_EEELi128ENS_10bfloat16_tEfNS_4arch4Sm90ELb0ELb1ELb1ELb1ELb1ELb1ELb0ELb1ELb1ELb1ELb1ELb0EEENS1_21CollectiveEpilogueFwdISB_S9_SC_SE_Li256ELb1ELb1ELb1ELb0EEENS1_36VarlenDynamicPersistentTileSchedulerILi128ELi128ELi256ELi128ELb1ELb1ELb1ELb1ELb0ELb1EEEEEEEEEvNT_6ParamsE --------------------------
	.section	.text._ZN7cutlass13device_kernelIN5flash11enable_sm90INS1_16FlashAttnFwdSm90INS1_25CollectiveMainloopFwdSm90ILi2EN4cute5tupleIJNS5_1CILi1EEES8_S8_EEENS6_IJNS7_ILi128EEESA_SA_EEELi128ENS_10bfloat16_tEfNS_4arch4Sm90ELb0ELb1ELb1ELb1ELb1ELb1ELb0ELb1ELb1ELb1ELb1ELb0EEENS1_21CollectiveEpilogueFwdISB_S9_SC_SE_Li256ELb1ELb1ELb1ELb0EEENS1_36VarlenDynamicPersistentTileSchedulerILi128ELi128ELi256ELi128ELb1ELb1ELb1ELb1ELb0ELb1EEEEEEEEEvNT_6ParamsE,"ax",@progbits
	.align	128
.text._ZN7cutlass13device_kernelIN5flash11enable_sm90INS1_16FlashAttnFwdSm90INS1_25CollectiveMainloopFwdSm90ILi2EN4cute5tupleIJNS5_1CILi1EEES8_S8_EEENS6_IJNS7_ILi128EEESA_SA_EEELi128ENS_10bfloat16_tEfNS_4arch4Sm90ELb0ELb1ELb1ELb1ELb1ELb1ELb0ELb1ELb1ELb1ELb1ELb0EEENS1_21CollectiveEpilogueFwdISB_S9_SC_SE_Li256ELb1ELb1ELb1ELb0EEENS1_36VarlenDynamicPersistentTileSchedulerILi128ELi128ELi256ELi128ELb1ELb1ELb1ELb1ELb0ELb1EEEEEEEEEvNT_6ParamsE:
        .type           _ZN7cutlass13device_kernelIN5flash11enable_sm90INS1_16FlashAttnFwdSm90INS1_25CollectiveMainloopFwdSm90ILi2EN4cute5tupleIJNS5_1CILi1EEES8_S8_EEENS6_IJNS7_ILi128EEESA_SA_EEELi128ENS_10bfloat16_tEfNS_4arch4Sm90ELb0ELb1ELb1ELb1ELb1ELb1ELb0ELb1ELb1ELb1ELb1ELb0EEENS1_21CollectiveEpilogueFwdISB_S9_SC_SE_Li256ELb1ELb1ELb1ELb0EEENS1_36VarlenDynamicPersistentTileSchedulerILi128ELi128ELi256ELi128ELb1ELb1ELb1ELb1ELb0ELb1EEEEEEEEEvNT_6ParamsE,@function
        .size           _ZN7cutlass13device_kernelIN5flash11enable_sm90INS1_16FlashAttnFwdSm90INS1_25CollectiveMainloopFwdSm90ILi2EN4cute5tupleIJNS5_1CILi1EEES8_S8_EEENS6_IJNS7_ILi128EEESA_SA_EEELi128ENS_10bfloat16_tEfNS_4arch4Sm90ELb0ELb1ELb1ELb1ELb1ELb1ELb0ELb1ELb1ELb1ELb1ELb0EEENS1_21CollectiveEpilogueFwdISB_S9_SC_SE_Li256ELb1ELb1ELb1ELb0EEENS1_36VarlenDynamicPersistentTileSchedulerILi128ELi128ELi256ELi128ELb1ELb1ELb1ELb1ELb0ELb1EEEEEEEEEvNT_6ParamsE,(.L_x_3547 - _ZN7cutlass13device_kernelIN5flash11enable_sm90INS1_16FlashAttnFwdSm90INS1_25CollectiveMainloopFwdSm90ILi2EN4cute5tupleIJNS5_1CILi1EEES8_S8_EEENS6_IJNS7_ILi128EEESA_SA_EEELi128ENS_10bfloat16_tEfNS_4arch4Sm90ELb0ELb1ELb1ELb1ELb1ELb1ELb0ELb1ELb1ELb1ELb1ELb0EEENS1_21CollectiveEpilogueFwdISB_S9_SC_SE_Li256ELb1ELb1ELb1ELb0EEENS1_36VarlenDynamicPersistentTileSchedulerILi128ELi128ELi256ELi128ELb1ELb1ELb1ELb1ELb0ELb1EEEEEEEEEvNT_6ParamsE)
        .other          _ZN7cutlass13device_kernelIN5flash11enable_sm90INS1_16FlashAttnFwdSm90INS1_25CollectiveMainloopFwdSm90ILi2EN4cute5tupleIJNS5_1CILi1EEES8_S8_EEENS6_IJNS7_ILi128EEESA_SA_EEELi128ENS_10bfloat16_tEfNS_4arch4Sm90ELb0ELb1ELb1ELb1ELb1ELb1ELb0ELb1ELb1ELb1ELb1ELb0EEENS1_21CollectiveEpilogueFwdISB_S9_SC_SE_Li256ELb1ELb1ELb1ELb0EEENS1_36VarlenDynamicPersistentTileSchedulerILi128ELi128ELi256ELi128ELb1ELb1ELb1ELb1ELb0ELb1EEEEEEEEEvNT_6ParamsE,@"STO_CUDA_ENTRY STV_DEFAULT"
_ZN7cutlass13device_kernelIN5flash11enable_sm90INS1_16FlashAttnFwdSm90INS1_25CollectiveMainloopFwdSm90ILi2EN4cute5tupleIJNS5_1CILi1EEES8_S8_EEENS6_IJNS7_ILi128EEESA_SA_EEELi128ENS_10bfloat16_tEfNS_4arch4Sm90ELb0ELb1ELb1ELb1ELb1ELb1ELb0ELb1ELb1ELb1ELb1ELb0EEENS1_21CollectiveEpilogueFwdISB_S9_SC_SE_Li256ELb1ELb1ELb1ELb0EEENS1_36VarlenDynamicPersistentTileSchedulerILi128ELi128ELi256ELi128ELb1ELb1ELb1ELb1ELb0ELb1EEEEEEEEEvNT_6ParamsE:
        /* <DEDUP_REMOVED lines=18> */
.L_x_1666:
[----:B------:R-:W-:Y:S05]  /*0120*/  BSYNC B0 ;  /* 0x0000000000007941 */ /* 0x000fea0003800000 */
.L_x_1665:
        /* <DEDUP_REMOVED lines=41> */
.L_x_1667:
        /* <DEDUP_REMOVED lines=22> */
.L_x_1668:
        /* <DEDUP_REMOVED lines=18> */
.L_x_1669:
        /* <DEDUP_REMOVED lines=22> */
.L_x_1670:
        /* <DEDUP_REMOVED lines=22> */
.L_x_1671:
        /* <DEDUP_REMOVED lines=8> */
.L_x_1674:
[----:B------:R-:W-:-:S08]  /*0980*/  NOP ;  /* 0x0000000000007918 */ /* 0x000fd00000000000 */
[----:B------:R-:W0:Y:S02]  /*0990*/  USETMAXREG.TRY_ALLOC.CTAPOOL UP0, 0xe8 ;  /* 0x000000e8000079c8 */ /* 0x000e240008000600 */
[----:B0-----:R-:W-:-:S13]  /*09a0*/  PLOP3.LUT P0, PT, PT, PT, UP0, 0x80, 0x0 ;  /* 0x000000000000781c */ /* 0x001fda0003f0f008 */
[----:B------:R-:W-:Y:S05]  /*09b0*/  @!P0 BRA `(.L_x_1674) ;  /* 0xfffffffc00f08947 */ /* 0x000fea000383ffff */
[----:B------:R-:W-:Y:S01]  /*09c0*/  SHF.R.U32.HI R2, RZ, 0x7, R0 ;  /* 0x00000007ff027819 */ /* 0x000fe20000011600 */
[----:B------:R-:W0:Y:S08]  /*09d0*/  S2UR UR38, SR_CgaCtaId ;  /* 0x00000000002679c3 */ /* 0x000e300000008800 */
[----:B------:R-:W-:Y:S06]  /*09e0*/  BAR.ARV 0x8, 0x180 ;  /* 0x0206000000007b1d */ /* 0x000fec0000002000 */
[----:B------:R-:W-:Y:S01]  /*09f0*/  ISETP.NE.AND P0, PT, R2, 0x1, PT ;  /* 0x000000010200780c */ /* 0x000fe20003f05270 */
[----:B------:R-:W-:-:S12]  /*0a00*/  UMOV UR4, 0x400 ;  /* 0x0000040000047882 */ /* 0x000fd80000000000 */
[----:B------:R-:W-:Y:S06]  /*0a10*/  @!P0 BAR.ARV 0x9, 0x100 ;  /* 0x0244000000008b1d */ /* 0x000fec0000002000 */
[----:B0-----:R-:W-:Y:S02]  /*0a20*/  ULEA UR4, UR38, UR4, 0x18 ;  /* 0x0000000426047291 */ /* 0x001fe4000f8ec03f */
[----:B------:R-:W-:Y:S04]  /*0a30*/  BAR.SYNC.DEFER_BLOCKING 0x5, 0x180 ;  /* 0x0146000000007b1d */ /* 0x000fe80000010000 */
[----:B------:R-:W-:-:S02]  /*0a40*/  IMAD.U32 R18, RZ, RZ, UR4 ;  /* 0x00000004ff127e24 */ /* 0x000fc4000f8e00ff */
[----:B------:R-:W-:-:S03]  /*0a50*/  ULDC UR4, c[0x0][0xc3c] ;  /* 0x00030f0000047ab9 */ /* 0x000fc60000000800 */
[----:B------:R-:W0:Y:S01]  /*0a60*/  LDS.128 R28, [R18+0x288d0] ;  /* 0x0288d000121c7984 */ /* 0x000e220000000c00 */
[----:B------:R-:W-:Y:S06]  /*0a70*/  BAR.ARV 0x4, 0x180 ;  /* 0x0106000000007b1d */ /* 0x000fec0000002000 */
[----:B0-----:R-:W-:-:S13]  /*0a80*/  ISETP.GE.AND P0, PT, R31, UR4, PT ;  /* 0x000000041f007c0c */ /* 0x001fda000bf06270 */
[----:B------:R-:W-:Y:S05]  /*0a90*/  @P0 BRA `(.L_x_1675) ;  /* 0x0000028000740947 */ /* 0x000fea0003800000 */
[----:B------:R-:W-:Y:S01]  /*0aa0*/  VIADD R0, R0, 0xffffff80 ;  /* 0xffffff8000007836 */ /* 0x000fe20000000000 */
[----:B------:R-:W-:Y:S01]  /*0ab0*/  ULOP3.LUT UR39, UR36, 0x1, URZ, 0xfc, !UPT ;  /* 0x0000000124277892 */ /* 0x000fe2000f8efc3f */
[----:B------:R-:W-:Y:S01]  /*0ac0*/  VIADD R212, R18, 0x10400 ;  /* 0x0001040012d47836 */ /* 0x000fe20000000000 */
[----:B------:R-:W-:Y:S01]  /*0ad0*/  UMOV UR37, URZ ;  /* 0x0000003f00257c82 */ /* 0x000fe20008000000 */
[----:B------:R-:W-:Y:S01]  /*0ae0*/  IMAD.MOV.U32 R19, RZ, RZ, RZ ;  /* 0x000000ffff137224 */ /* 0x000fe200078e00ff */
[----:B------:R-:W-:Y:S01]  /*0af0*/  SHF.R.S32.HI R3, RZ, 0x1f, R0 ;  /* 0x0000001fff037819 */ /* 0x000fe20000011400 */
[----:B------:R-:W-:Y:S02]  /*0b00*/  IMAD.MOV.U32 R197, RZ, RZ, RZ ;  /* 0x000000ffffc57224 */ /* 0x000fe400078e00ff */
[----:B------:R-:W-:Y:S01]  /*0b10*/  IMAD.MOV.U32 R187, RZ, RZ, RZ ;  /* 0x000000ffffbb7224 */ /* 0x000fe200078e00ff */
[CC--:B------:R-:W-:Y:S01]  /*0b20*/  LEA.HI R2, R3.reuse, R0.reuse, RZ, 0x7 ;  /* 0x0000000003027211 */ /* 0x0c0fe200078f38ff */
[----:B------:R-:W-:Y:S01]  /*0b30*/  IMAD.MOV.U32 R184, RZ, RZ, RZ ;  /* 0x000000ffffb87224 */ /* 0x000fe200078e00ff */
[----:B------:R-:W-:-:S02]  /*0b40*/  LEA.HI R4, R3, R0, RZ, 0x4 ;  /* 0x0000000003047211 */ /* 0x000fc400078f20ff */
[----:B------:R-:W-:Y:S02]  /*0b50*/  LOP3.LUT R5, R2, 0xffffff80, RZ, 0xc0, !PT ;  /* 0xffffff8002057812 */ /* 0x000fe400078ec0ff */
[----:B------:R-:W-:Y:S02]  /*0b60*/  SHF.R.S32.HI R7, RZ, 0x4, R4 ;  /* 0x00000004ff077819 */ /* 0x000fe40000011404 */
[----:B------:R-:W-:Y:S01]  /*0b70*/  SHF.R.S32.HI R13, RZ, 0x7, R2 ;  /* 0x00000007ff0d7819 */ /* 0x000fe20000011402 */
[----:B------:R-:W-:Y:S01]  /*0b80*/  IMAD.IADD R14, R0, 0x1, -R5 ;  /* 0x00000001000e7824 */ /* 0x000fe200078e0a05 */
[CC--:B------:R-:W-:Y:S02]  /*0b90*/  LEA.HI R5, R3.reuse, R0.reuse, RZ, 0x5 ;  /* 0x0000000003057211 */ /* 0x0c0fe400078f28ff */
[----:B------:R-:W-:Y:S02]  /*0ba0*/  LEA.HI R188, R3, R0, RZ, 0x3 ;  /* 0x0000000003bc7211 */ /* 0x000fe400078f18ff */
[----:B------:R-:W-:Y:S01]  /*0bb0*/  SHF.R.S32.HI R8, RZ, 0x1f, R14 ;  /* 0x0000001fff087819 */ /* 0x000fe2000001140e */
[----:B------:R-:W-:Y:S01]  /*0bc0*/  IMAD.SHL.U32 R6, R5, 0x20, RZ ;  /* 0x0000002005067824 */ /* 0x000fe200078e00ff */
[----:B------:R-:W-:Y:S01]  /*0bd0*/  LOP3.LUT R5, R4, 0x3fffff0, RZ, 0xc0, !PT ;  /* 0x03fffff004057812 */ /* 0x000fe200078ec0ff */
[----:B------:R-:W-:Y:S01]  /*0be0*/  STL [R1+0x8], R14 ;  /* 0x0000080e01007387 */ /* 0x000fe20000100800 */
[----:B------:R-:W-:-:S02]  /*0bf0*/  LEA.HI R10, R8, R14, RZ, 0x2 ;  /* 0x0000000e080a7211 */ /* 0x000fc400078f10ff */
[----:B------:R-:W-:Y:S01]  /*0c00*/  LOP3.LUT R6, R6, 0xfffffc00, RZ, 0xc0, !PT ;  /* 0xfffffc0006067812 */ /* 0x000fe200078ec0ff */
[----:B------:R-:W-:Y:S01]  /*0c10*/  IMAD.IADD R5, R0, 0x1, -R5 ;  /* 0x0000000100057824 */ /* 0x000fe200078e0a05 */
[--C-:B------:R-:W-:Y:S01]  /*0c20*/  SHF.R.S32.HI R11, RZ, 0x2, R10.reuse ;  /* 0x00000002ff0b7819 */ /* 0x100fe2000001140a */
[----:B------:R0:W-:Y:S01]  /*0c30*/  STL [R1+0x34], R13 ;  /* 0x0000340d01007387 */ /* 0x0001e20000100800 */
[----:B------:R-:W-:Y:S01]  /*0c40*/  SHF.R.S32.HI R12, RZ, 0x1f, R10 ;  /* 0x0000001fff0c7819 */ /* 0x000fe2000001140a */
[----:B------:R-:W-:Y:S01]  /*0c50*/  IMAD R9, R5, 0x40, R6 ;  /* 0x0000004005097824 */ /* 0x000fe200078e0206 */
[----:B------:R-:W-:Y:S02]  /*0c60*/  LEA.HI R5, R3, R0, RZ, 0x2 ;  /* 0x0000000003057211 */ /* 0x000fe400078f10ff */
[----:B------:R-:W-:Y:S02]  /*0c70*/  LEA.HI R4, R4, R7, RZ, 0x1 ;  /* 0x0000000704047211 */ /* 0x000fe400078f08ff */
[----:B------:R-:W-:-:S02]  /*0c80*/  LOP3.LUT R5, R5, 0xfffffffc, RZ, 0xc0, !PT ;  /* 0xfffffffc05057812 */ /* 0x000fc400078ec0ff */
[----:B------:R-:W-:Y:S02]  /*0c90*/  LEA.HI R12, R12, R11, RZ, 0x3 ;  /* 0x0000000b0c0c7211 */ /* 0x000fe400078f18ff */
[----:B------:R-:W-:Y:S01]  /*0ca0*/  LOP3.LUT R4, R4, 0x1ffffffe, RZ, 0xc0, !PT ;  /* 0x1ffffffe04047812 */ /* 0x000fe200078ec0ff */
[----:B------:R-:W-:Y:S01]  /*0cb0*/  IMAD.IADD R6, R0, 0x1, -R5 ;  /* 0x0000000100067824 */ /* 0x000fe200078e0a05 */
[----:B------:R-:W-:Y:S02]  /*0cc0*/  LEA.HI R2, R2, R13, RZ, 0x1 ;  /* 0x0000000d02027211 */ /* 0x000fe400078f08ff */
[----:B------:R-:W-:Y:S01]  /*0cd0*/  LOP3.LUT R12, R12, 0xfffffff8, RZ, 0xc0, !PT ;  /* 0xfffffff80c0c7812 */ /* 0x000fe200078ec0ff */
[----:B------:R-:W-:Y:S01]  /*0ce0*/  IMAD.IADD R4, R7, 0x1, -R4 ;  /* 0x0000000107047824 */ /* 0x000fe200078e0a04 */
[----:B------:R-:W-:Y:S02]  /*0cf0*/  LEA.HI R8, R8, R14, RZ, 0x5 ;  /* 0x0000000e08087211 */ /* 0x000fe400078f28ff */
[----:B------:R-:W-:Y:S01]  /*0d00*/  LOP3.LUT R5, R188, 0xfffffff8, RZ, 0xc0, !PT ;  /* 0xfffffff8bc057812 */ /* 0x000fe200078ec0ff */
[----:B------:R-:W-:Y:S01]  /*0d10*/  IMAD.IADD R11, R11, 0x1, -R12 ;  /* 0x000000010b0b7824 */ /* 0x000fe200078e0a0c */
[----:B------:R-:W-:-:S02]  /*0d20*/  LOP3.LUT R2, R2, 0x3fffffe, RZ, 0xc0, !PT ;  /* 0x03fffffe02027812 */ /* 0x000fc400078ec0ff */
[----:B------:R-:W-:Y:S01]  /*0d30*/  SHF.R.S32.HI R188, RZ, 0x3, R188 ;  /* 0x00000003ffbc7819 */ /* 0x000fe200000114bc */
[----:B------:R-:W-:Y:S01]  /*0d40*/  IMAD.IADD R220, R0, 0x1, -R5 ;  /* 0x0000000100dc7824 */ /* 0x000fe200078e0a05 */
[----:B------:R-:W-:Y:S01]  /*0d50*/  SHF.R.S32.HI R8, RZ, 0x5, R8 ;  /* 0x00000005ff087819 */ /* 0x000fe20000011408 */
[----:B------:R-:W-:Y:S01]  /*0d60*/  IMAD.IADD R2, R13, 0x1, -R2 ;  /* 0x000000010d027824 */ /* 0x000fe200078e0a02 */
[----:B------:R-:W-:Y:S01]  /*0d70*/  LEA.HI R3, R3, R0, RZ, 0x6 ;  /* 0x0000000003037211 */ /* 0x000fe200078f30ff */
[----:B------:R-:W-:Y:S01]  /*0d80*/  IMAD R0, R4, 0x8, R9 ;  /* 0x0000000804007824 */ /* 0x000fe200078e0209 */
[----:B------:R-:W-:Y:S01]  /*0d90*/  LEA.HI R7, R6, R6, RZ, 0x1 ;  /* 0x0000000606077211 */ /* 0x000fe200078f08ff */
[----:B------:R-:W-:Y:S01]  /*0da0*/  VIADD R15, R188, 0x20 ;  /* 0x00000020bc0f7836 */ /* 0x000fe20000000000 */
[----:B------:R-:W-:Y:S01]  /*0db0*/  LOP3.LUT R10, R10, 0x7ffffffc, RZ, 0xc0, !PT ;  /* 0x7ffffffc0a0a7812 */ /* 0x000fe200078ec0ff */
[----:B------:R-:W-:Y:S01]  /*0dc0*/  IMAD R11, R8, 0x10, R11 ;  /* 0x00000010080b7824 */ /* 0x000fe200078e020b */
[----:B------:R1:W-:Y:S01]  /*0dd0*/  STL [R1+0x3c], R0 ;  /* 0x00003c0001007387 */ /* 0x0003e20000100800 */
[----:B0-----:R-:W-:Y:S01]  /*0de0*/  VIADD R13, R188, 0x40 ;  /* 0x00000040bc0d7836 */ /* 0x001fe20000000000 */
[----:B------:R-:W-:Y:S01]  /*0df0*/  LOP3.LUT R7, R7, 0x1ffffffe, RZ, 0xc0, !PT ;  /* 0x1ffffffe07077812 */ /* 0x000fe200078ec0ff */
[----:B------:R-:W-:-:S02]  /*0e00*/  IMAD.SHL.U32 R3, R3, 0x8, RZ ;  /* 0x0000000803037824 */ /* 0x000fc400078e00ff */
[----:B------:R-:W-:Y:S01]  /*0e10*/  IMAD R8, R2, 0x40, R11 ;  /* 0x0000004002087824 */ /* 0x000fe200078e020b */
[----:B------:R-:W-:Y:S01]  /*0e20*/  SHF.R.S32.HI R2, RZ, 0x1f, R13 ;  /* 0x0000001fff027819 */ /* 0x000fe2000001140d */
[C---:B------:R-:W-:Y:S01]  /*0e30*/  IMAD.SHL.U32 R207, R188.reuse, 0x40, RZ ;  /* 0x00000040bccf7824 */ /* 0x040fe200078e00ff */
[----:B------:R-:W-:Y:S01]  /*0e40*/  LOP3.LUT R211, R3, 0xfffffe00, RZ, 0xc0, !PT ;  /* 0xfffffe0003d37812 */ /* 0x000fe200078ec0ff */
[----:B------:R-:W-:Y:S01]  /*0e50*/  VIADD R12, R188, 0x60 ;  /* 0x00000060bc0c7836 */ /* 0x000fe20000000000 */
[----:B-1----:R-:W-:Y:S01]  /*0e60*/  SHF.R.S32.HI R0, RZ, 0x1f, R15 ;  /* 0x0000001fff007819 */ /* 0x002fe2000001140f */
[----:B------:R-:W-:Y:S01]  /*0e70*/  IMAD.SHL.U32 R203, R15, 0x40, RZ ;  /* 0x000000400fcb7824 */ /* 0x000fe200078e00ff */
[----:B------:R-:W-:Y:S01]  /*0e80*/  LEA.HI R4, R2, R13, RZ, 0x3 ;  /* 0x0000000d02047211 */ /* 0x000fe200078f18ff */
[----:B------:R-:W-:Y:S01]  /*0e90*/  IMAD.SHL.U32 R16, R220, 0x8, RZ ;  /* 0x00000008dc107824 */ /* 0x000fe200078e00ff */
[----:B------:R-:W-:Y:S01]  /*0ea0*/  LEA.HI R3, R0, R15, RZ, 0x3 ;  /* 0x0000000f00037211 */ /* 0x000fe200078f18ff */
[----:B------:R-:W-:Y:S01]  /*0eb0*/  IMAD.SHL.U32 R202, R13, 0x40, RZ ;  /* 0x000000400dca7824 */ /* 0x000fe200078e00ff */
[----:B------:R-:W-:Y:S01]  /*0ec0*/  LOP3.LUT R207, R207, 0x1c0, RZ, 0xc0, !PT ;  /* 0x000001c0cfcf7812 */ /* 0x000fe200078ec0ff */
[----:B------:R-:W-:Y:S01]  /*0ed0*/  IMAD.IADD R7, R6, 0x1, -R7 ;  /* 0x0000000106077824 */ /* 0x000fe200078e0a07 */
[----:B------:R-:W-:Y:S01]  /*0ee0*/  SHF.R.S32.HI R5, RZ, 0x1f, R12 ;  /* 0x0000001fff057819 */ /* 0x000fe2000001140c */
[----:B------:R-:W-:Y:S01]  /*0ef0*/  IMAD.SHL.U32 R3, R3, 0x40, RZ ;  /* 0x0000004003037824 */ /* 0x000fe200078e00ff */
[----:B------:R-:W-:Y:S01]  /*0f00*/  LOP3.LUT R203, R203, 0x1c0, RZ, 0xc0, !PT ;  /* 0x000001c0cbcb7812 */ /* 0x000fe200078ec0ff */
[----:B------:R-:W-:Y:S01]  /*0f10*/  IMAD.SHL.U32 R4, R4, 0x40, RZ ;  /* 0x0000004004047824 */ /* 0x000fe200078e00ff */
[----:B------:R-:W-:Y:S01]  /*0f20*/  LOP3.LUT R0, R207, 0x38, R16, 0xf8, !PT ;  /* 0x00000038cf007812 */ /* 0x000fe200078ef810 */
[----:B------:R-:W-:Y:S01]  /*0f30*/  IMAD.SHL.U32 R201, R12, 0x40, RZ ;  /* 0x000000400cc97824 */ /* 0x000fe200078e00ff */
[----:B------:R-:W-:Y:S01]  /*0f40*/  SHF.R.U32.HI R6, RZ, 0x3, R207 ;  /* 0x00000003ff067819 */ /* 0x000fe200000116cf */
[----:B------:R-:W-:Y:S01]  /*0f50*/  IMAD.IADD R10, R14, 0x1, -R10 ;  /* 0x000000010e0a7824 */ /* 0x000fe200078e0a0a */
[----:B------:R-:W-:Y:S01]  /*0f60*/  LEA.HI R5, R5, R12, RZ, 0x3 ;  /* 0x0000000c05057211 */ /* 0x000fe200078f18ff */
[----:B------:R-:W-:Y:S01]  /*0f70*/  STL [R1+0x38], R8 ;  /* 0x0000380801007387 */ /* 0x000fe20000100800 */
[----:B------:R-:W-:Y:S01]  /*0f80*/  LOP3.LUT R202, R202, 0x1c0, RZ, 0xc0, !PT ;  /* 0x000001c0caca7812 */ /* 0x000fe200078ec0ff */
[----:B------:R-:W-:Y:S01]  /*0f90*/  IMAD.SHL.U32 R189, R10, 0x2, RZ ;  /* 0x000000020abd7824 */ /* 0x000fe200078e00ff */
[----:B------:R-:W-:Y:S01]  /*0fa0*/  LOP3.LUT R219, R211, R0, R6, 0xf6, !PT ;  /* 0x00000000d3db7212 */ /* 0x000fe200078ef606 */
[----:B------:R-:W-:Y:S01]  /*0fb0*/  IMAD.SHL.U32 R5, R5, 0x40, RZ ;  /* 0x0000004005057824 */ /* 0x000fe200078e00ff */
[----:B------:R-:W-:Y:S01]  /*0fc0*/  SHF.R.U32.HI R13, RZ, 0x3, R203 ;  /* 0x00000003ff0d7819 */ /* 0x000fe200000116cb */
[----:B------:R-:W-:Y:S01]  /*0fd0*/  VIADD R229, R189, 0x50 ;  /* 0x00000050bde57836 */ /* 0x000fe20000000000 */
[----:B------:R-:W-:Y:S01]  /*0fe0*/  LOP3.LUT R9, R203, 0x38, R16, 0xf8, !PT ;  /* 0x00000038cb097812 */ /* 0x000fe200078ef810 */
[----:B------:R-:W-:Y:S01]  /*0ff0*/  VIADD R228, R189, 0x58 ;  /* 0x00000058bde47836 */ /* 0x000fe20000000000 */
[----:B------:R-:W-:Y:S01]  /*1000*/  LOP3.LUT R210, R3, 0xfffffe00, RZ, 0xc0, !PT ;  /* 0xfffffe0003d27812 */ /* 0x000fe200078ec0ff */
[C---:B------:R-:W-:Y:S01]  /*1010*/  VIADD R227, R189.reuse, 0x60 ;  /* 0x00000060bde37836 */ /* 0x040fe20000000000 */
[----:B------:R-:W-:Y:S01]  /*1020*/  SHF.R.U32.HI R12, RZ, 0x3, R202 ;  /* 0x00000003ff0c7819 */ /* 0x000fe200000116ca */
[----:B------:R-:W-:Y:S01]  /*1030*/  IMAD.SHL.U32 R22, R220, 0x4, RZ ;  /* 0x00000004dc167824 */ /* 0x000fe200078e00ff */
[----:B------:R-:W-:Y:S01]  /*1040*/  LOP3.LUT R0, R202, 0x38, R16, 0xf8, !PT ;  /* 0x00000038ca007812 */ /* 0x000fe200078ef810 */
[----:B------:R-:W-:Y:S01]  /*1050*/  VIADD R2, R16, 0x40 ;  /* 0x0000004010027836 */ /* 0x000fe20000000000 */
[----:B------:R-:W-:Y:S01]  /*1060*/  LOP3.LUT R209, R4, 0xfffffe00, RZ, 0xc0, !PT ;  /* 0xfffffe0004d17812 */ /* 0x000fe200078ec0ff */
[----:B------:R-:W-:Y:S01]  /*1070*/  VIADD R226, R189, 0x68 ;  /* 0x00000068bde27836 */ /* 0x000fe20000000000 */
[----:B------:R-:W-:Y:S01]  /*1080*/  LOP3.LUT R201, R201, 0x1c0, RZ, 0xc0, !PT ;  /* 0x000001c0c9c97812 */ /* 0x000fe200078ec0ff */
[C---:B------:R-:W-:Y:S01]  /*1090*/  VIADD R225, R189.reuse, 0x70 ;  /* 0x00000070bde17836 */ /* 0x040fe20000000000 */
[----:B------:R-:W-:Y:S01]  /*10a0*/  LOP3.LUT R9, R210, R9, R13, 0xf6, !PT ;  /* 0x00000009d2097212 */ /* 0x000fe200078ef60d */
[----:B------:R-:W-:Y:S01]  /*10b0*/  VIADD R224, R189, 0x78 ;  /* 0x00000078bde07836 */ /* 0x000fe20000000000 */
[----:B------:R-:W-:Y:S01]  /*10c0*/  LOP3.LUT R3, R209, R0, R12, 0xf6, !PT ;  /* 0x00000000d1037212 */ /* 0x000fe200078ef60c */
[----:B------:R-:W-:Y:S01]  /*10d0*/  VIADD R186, R22, 0x20 ;  /* 0x0000002016ba7836 */ /* 0x000fe20000000000 */
[----:B------:R-:W-:Y:S01]  /*10e0*/  SHF.R.U32.HI R6, RZ, 0x3, R201 ;  /* 0x00000003ff067819 */ /* 0x000fe200000116c9 */
[----:B------:R-:W-:Y:S01]  /*10f0*/  IMAD R4, R9, 0x2, R212 ;  /* 0x0000000209047824 */ /* 0x000fe200078e02d4 */
[----:B------:R-:W-:Y:S01]  /*1100*/  LOP3.LUT R11, R201, 0x38, R16, 0xf8, !PT ;  /* 0x00000038c90b7812 */ /* 0x000fe200078ef810 */
[----:B------:R-:W-:Y:S01]  /*1110*/  IMAD R0, R3, 0x2, R212 ;  /* 0x0000000203007824 */ /* 0x000fe200078e02d4 */
[----:B------:R-:W-:Y:S01]  /*1120*/  LOP3.LUT R208, R5, 0xfffffe00, RZ, 0xc0, !PT ;  /* 0xfffffe0005d07812 */ /* 0x000fe200078ec0ff */
[----:B------:R-:W-:Y:S01]  /*1130*/  IMAD R200, R7, 0x8, R8 ;  /* 0x0000000807c87824 */ /* 0x000fe200078e0208 */
[----:B------:R0:W-:Y:S01]  /*1140*/  STL [R1+0x30], R4 ;  /* 0x0000300401007387 */ /* 0x0001e20000100800 */
[----:B------:R-:W-:-:S02]  /*1150*/  SHF.R.S32.HI R23, RZ, 0x1f, R22 ;  /* 0x0000001fff177819 */ /* 0x000fc40000011416 */
[----:B------:R-:W-:Y:S01]  /*1160*/  LOP3.LUT R11, R208, R11, R6, 0xf6, !PT ;  /* 0x0000000bd00b7212 */ /* 0x000fe200078ef606 */
[----:B------:R1:W-:Y:S01]  /*1170*/  STL [R1+0x2c], R0 ;  /* 0x00002c0001007387 */ /* 0x0003e20000100800 */
[----:B------:R-:W-:Y:S02]  /*1180*/  SHF.R.S32.HI R17, RZ, 0x1f, R16 ;  /* 0x0000001fff117819 */ /* 0x000fe40000011410 */
[----:B------:R-:W-:Y:S01]  /*1190*/  SHF.R.S32.HI R185, RZ, 0x1f, R2 ;  /* 0x0000001fffb97819 */ /* 0x000fe20000011402 */
[--C-:B------:R-:W-:Y:S01]  /*11a0*/  IMAD R3, R11, 0x2, R212.reuse ;  /* 0x000000020b037824 */ /* 0x100fe200078e02d4 */
[----:B0-----:R-:W-:Y:S01]  /*11b0*/  SHF.R.S32.HI R4, RZ, 0x1f, R229 ;  /* 0x0000001fff047819 */ /* 0x001fe200000114e5 */
[----:B------:R-:W-:Y:S01]  /*11c0*/  IMAD R212, R219, 0x2, R212 ;  /* 0x00000002dbd47824 */ /* 0x000fe200078e02d4 */
[----:B------:R-:W-:Y:S02]  /*11d0*/  SHF.R.S32.HI R4, RZ, 0x1f, R226 ;  /* 0x0000001fff047819 */ /* 0x000fe400000114e2 */
[----:B------:R0:W-:Y:S01]  /*11e0*/  STL [R1+0x28], R3 ;  /* 0x0000280301007387 */ /* 0x0001e20000100800 */
[----:B-1----:R-:W-:-:S05]  /*11f0*/  VIADD R0, R189, 0x48 ;  /* 0x00000048bd007836 */ /* 0x002fca0000000000 */
[----:B------:R-:W-:Y:S02]  /*1200*/  SHF.R.S32.HI R0, RZ, 0x1f, R0 ;  /* 0x0000001fff007819 */ /* 0x000fe40000011400 */
[----:B------:R-:W-:Y:S02]  /*1210*/  SHF.R.S32.HI R0, RZ, 0x1f, R227 ;  /* 0x0000001fff007819 */ /* 0x000fe400000114e3 */
[----:B0-----:R-:W-:Y:S02]  /*1220*/  SHF.R.S32.HI R3, RZ, 0x1f, R228 ;  /* 0x0000001fff037819 */ /* 0x001fe400000114e4 */
[----:B------:R-:W-:Y:S02]  /*1230*/  SHF.R.S32.HI R3, RZ, 0x1f, R225 ;  /* 0x0000001fff037819 */ /* 0x000fe400000114e1 */
[----:B------:R-:W-:-:S07]  /*1240*/  SHF.R.S32.HI R0, RZ, 0x1f, R224 ;  /* 0x0000001fff007819 */ /* 0x000fce00000114e0 */
.L_x_1972:
[----:B------:R-:W-:Y:S05]  /*1250*/  YIELD ;  /* 0x0000000000007946 */ /* 0x000fea0003800000 */
[----:B------:R-:W-:Y:S01]  /*1260*/  ULDC.64 UR4, c[0x0][0xa28] ;  /* 0x00028a0000047ab9 */ /* 0x000fe20000000a00 */
[----:B01----:R-:W0:Y:S01]  /*1270*/  LDC.64 R6, c[0x0][0xa08] ;  /* 0x00028200ff067b82 */ /* 0x003e220000000a00 */
[----:B------:R-:W-:Y:S01]  /*1280*/  ISETP.NE.U32.AND P1, PT, RZ, UR4, PT ;  /* 0x00000004ff007c0c */ /* 0x000fe2000bf25070 */
[----:B------:R-:W-:Y:S02]  /*1290*/  IMAD.MOV.U32 R12, RZ, RZ, RZ ;  /* 0x000000ffff0c7224 */ /* 0x000fe400078e00ff */
[----:B------:R-:W-:Y:S01]  /*12a0*/  IMAD.MOV.U32 R32, RZ, RZ, RZ ;  /* 0x000000ffff207224 */ /* 0x000fe200078e00ff */
[----:B------:R-:W-:Y:S01]  /*12b0*/  ISETP.NE.AND.EX P1, PT, RZ, UR5, PT, P1 ;  /* 0x00000005ff007c0c */ /* 0x000fe2000bf25310 */
[----:B------:R-:W-:-:S02]  /*12c0*/  ULDC.64 UR4, c[0x0][0xa18] ;  /* 0x0002860000047ab9 */ /* 0x000fc40000000a00 */
[----:B------:R-:W-:-:S04]  /*12d0*/  ISETP.NE.U32.AND P2, PT, RZ, UR4, PT ;  /* 0x00000004ff007c0c */ /* 0x000fc8000bf45070 */
[----:B------:R-:W-:Y:S01]  /*12e0*/  ISETP.NE.AND.EX P2, PT, RZ, UR5, PT, P2 ;  /* 0x00000005ff007c0c */ /* 0x000fe2000bf45320 */
[----:B------:R-:W-:Y:S02]  /*12f0*/  ULDC.64 UR4, c[0x0][0xa08] ;  /* 0x0002820000047ab9 */ /* 0x000fe40000000a00 */
[----:B------:R-:W-:-:S03]  /*1300*/  ISETP.NE.U32.AND P0, PT, RZ, UR4, PT ;  /* 0x00000004ff007c0c */ /* 0x000fc6000bf05070 */
[----:B------:R-:W1:Y:S01]  /*1310*/  @P1 LDC.64 R4, c[0x0][0xa28] ;  /* 0x00028a00ff041b82 */ /* 0x000e620000000a00 */
[----:B------:R-:W-:Y:S01]  /*1320*/  ISETP.NE.AND.EX P0, PT, RZ, UR5, PT, P0 ;  /* 0x00000005ff007c0c */ /* 0x000fe2000bf05300 */
[----:B0-----:R-:W-:-:S06]  /*1330*/  IMAD.WIDE R10, R31, 0x4, R6 ;  /* 0x000000041f0a7825 */ /* 0x001fcc00078e0206 */
[----:B------:R-:W0:Y:S01]  /*1340*/  @P2 LDC.64 R8, c[0x0][0xa18] ;  /* 0x00028600ff082b82 */ /* 0x000e220000000a00 */
[----:B------:R-:W-:Y:S02]  /*1350*/  ULDC UR4, c[0x0][0x288] ;  /* 0x0000a20000047ab9 */ /* 0x000fe40000000800 */
[----:B------:R-:W-:Y:S01]  /*1360*/  IMAD.U32 R194, RZ, RZ, UR4 ;  /* 0x00000004ffc27e24 */ /* 0x000fe2000f8e00ff */
[----:B------:R-:W-:Y:S02]  /*1370*/  ULDC.64 UR4, c[0x0][0x418] ;  /* 0x0001060000047ab9 */ /* 0x000fe40000000a00 */
[----:B--2---:R2:W5:Y:S01]  /*1380*/  @P0 LDG.E R32, desc[UR54][R10.64] ;  /* 0x000000360a200981 */ /* 0x004562000c1e1900 */
[----:B-1----:R-:W-:-:S05]  /*1390*/  @P1 IMAD.WIDE R4, R31, 0x4, R4 ;  /* 0x000000041f041825 */ /* 0x002fca00078e0204 */
[----:B------:R2:W5:Y:S01]  /*13a0*/  @P1 LDG.E R12, desc[UR54][R4.64] ;  /* 0x00000036040c1981 */ /* 0x000562000c1e1900 */
[----:B0-----:R-:W-:-:S05]  /*13b0*/  @P2 IMAD.WIDE R6, R31, 0x4, R8 ;  /* 0x000000041f062825 */ /* 0x001fca00078e0208 */
        /* <DEDUP_REMOVED lines=10> */
[----:B--2-4-:R-:W-:Y:S06]  /*1460*/  @P2 BRA `(.L_x_1676) ;  /* 0x0000000000242947 */ /* 0x014fec0003800000 */
        /* <DEDUP_REMOVED lines=9> */
.L_x_1676:
        /* <DEDUP_REMOVED lines=10> */
[----:B------:R-:W0:Y:S02]  /*15a0*/  LDC.64 R4, c[0x0][0xa20] ;  /* 0x00028800ff047b82 */ /* 0x000e240000000a00 */
[----:B0-----:R-:W-:-:S05]  /*15b0*/  IMAD.WIDE R4, R31, 0x4, R4 ;  /* 0x000000041f047825 */ /* 0x001fca00078e0204 */
[----:B------:R0:W5:Y:S01]  /*15c0*/  LDG.E R33, desc[UR54][R4.64] ;  /* 0x0000003604217981 */ /* 0x000162000c1e1900 */
[----:B------:R-:W-:Y:S05]  /*15d0*/  BRA `(.L_x_1678) ;  /* 0x0000000000107947 */ /* 0x000fea0003800000 */
.L_x_1677:
[----:B------:R-:W-:Y:S05]  /*15e0*/  @!P0 BRA `(.L_x_1678) ;  /* 0x00000000000c8947 */ /* 0x000fea0003800000 */
[----:B------:R-:W2:Y:S04]  /*15f0*/  LDG.E R0, desc[UR54][R10.64] ;  /* 0x000000360a007981 */ /* 0x000ea8000c1e1900 */
[----:B------:R-:W2:Y:S02]  /*1600*/  LDG.E R33, desc[UR54][R10.64+0x4] ;  /* 0x000004360a217981 */ /* 0x000ea4000c1e1900 */
[----:B--2---:R-:W-:-:S07]  /*1610*/  IMAD.IADD R33, R33, 0x1, -R0 ;  /* 0x0000000121217824 */ /* 0x004fce00078e0a00 */
.L_x_1678:
[----:B------:R-:W-:Y:S01]  /*1620*/  ULDC.64 UR4, c[0x0][0xa10] ;  /* 0x0002840000047ab9 */ /* 0x000fe20000000a00 */
[----:B------:R-:W1:Y:S01]  /*1630*/  LDC R8, c[0x0][0x448] ;  /* 0x00011200ff087b82 */ /* 0x000e620000000800 */
[----:B------:R-:W-:-:S04]  /*1640*/  ISETP.NE.U32.AND P0, PT, RZ, UR4, PT ;  /* 0x00000004ff007c0c */ /* 0x000fc8000bf05070 */
[----:B------:R-:W-:Y:S01]  /*1650*/  ISETP.NE.AND.EX P0, PT, RZ, UR5, PT, P0 ;  /* 0x00000005ff007c0c */ /* 0x000fe2000bf05300 */
[----:B------:R-:W-:Y:S02]  /*1660*/  ULDC.64 UR4, c[0x0][0xa30] ;  /* 0x00028c0000047ab9 */ /* 0x000fe40000000a00 */
[----:B------:R-:W-:Y:S01]  /*1670*/  ISETP.NE.U32.AND P1, PT, RZ, UR4, PT ;  /* 0x00000004ff007c0c */ /* 0x000fe2000bf25070 */
[----:B-----5:R-:W-:Y:S01]  /*1680*/  IMAD.MOV.U32 R24, RZ, RZ, R33 ;  /* 0x000000ffff187224 */ /* 0x020fe200078e0021 */
[----:B------:R-:W2:Y:S02]  /*1690*/  LDC.64 R10, c[0x0][0x9e0] ;  /* 0x00027800ff0a7b82 */ /* 0x000ea40000000a00 */
[----:B------:R-:W-:-:S06]  /*16a0*/  ISETP.NE.AND.EX P1, PT, RZ, UR5, PT, P1 ;  /* 0x00000005ff007c0c */ /* 0x000fcc000bf25310 */
[----:B0-----:R-:W0:Y:S08]  /*16b0*/  @P0 LDC.64 R4, c[0x0][0xa10] ;  /* 0x00028400ff040b82 */ /* 0x001e300000000a00 */
[----:B------:R-:W3:Y:S01]  /*16c0*/  @P1 LDC.64 R6, c[0x0][0xa30] ;  /* 0x00028c00ff061b82 */ /* 0x000ee20000000a00 */
[----:B0-----:R-:W-:-:S05]  /*16d0*/  @P0 IMAD.WIDE R4, R31, 0x4, R4 ;  /* 0x000000041f040825 */ /* 0x001fca00078e0204 */
[----:B------:R-:W4:Y:S04]  /*16e0*/  @P0 LDG.E R0, desc[UR54][R4.64] ;  /* 0x0000003604000981 */ /* 0x000f28000c1e1900 */
[----:B------:R-:W4:Y:S01]  /*16f0*/  @P0 LDG.E R3, desc[UR54][R4.64+0x4] ;  /* 0x0000043604030981 */ /* 0x000f22000c1e1900 */
[----:B---3--:R-:W-:-:S05]  /*1700*/  @P1 IMAD.WIDE R6, R31, 0x4, R6 ;  /* 0x000000041f061825 */ /* 0x008fca00078e0206 */
[----:B------:R0:W5:Y:S01]  /*1710*/  @P1 LDG.E R24, desc[UR54][R6.64] ;  /* 0x0000003606181981 */ /* 0x000162000c1e1900 */
[----:B-1----:R-:W-:Y:S01]  /*1720*/  ISETP.NE.AND P1, PT, R8, 0x1, PT ;  /* 0x000000010800780c */ /* 0x002fe20003f25270 */
[----:B------:R-:W-:Y:S01]  /*1730*/  IMAD.SHL.U32 R198, R29, 0x80, RZ ;  /* 0x000000801dc67824 */ /* 0x000fe200078e00ff */
[----:B--2---:R-:W-:Y:S01]  /*1740*/  ISETP.GE.AND P2, PT, R11, 0x1, PT ;  /* 0x000000010b00780c */ /* 0x004fe20003f46270 */
[----:B------:R-:W-:-:S10]  /*1750*/  IMAD.IADD R12, R33, 0x1, -R12 ;  /* 0x00000001210c7824 */ /* 0x000fd400078e0a0c */
[----:B------:R-:W1:Y:S08]  /*1760*/  @P1 LDC R9, c[0x0][0x44c] ;  /* 0x00011300ff091b82 */ /* 0x000e700000000800 */
[----:B------:R-:W2:Y:S01]  /*1770*/  @P1 LDC R8, c[0x0][0x450] ;  /* 0x00011400ff081b82 */ /* 0x000ea20000000800 */
[----:B----4-:R-:W-:Y:S02]  /*1780*/  @P0 IMAD.IADD R25, R3, 0x1, -R0 ;  /* 0x0000000103190824 */ /* 0x010fe400078e0a00 */
[----:B------:R-:W-:-:S02]  /*1790*/  VIADD R0, R198, 0x7f ;  /* 0x0000007fc6007836 */ /* 0x000fc40000000000 */
[----:B------:R-:W-:Y:S02]  /*17a0*/  IMAD.IADD R196, R12, 0x1, R25 ;  /* 0x000000010cc47824 */ /* 0x000fe400078e0219 */
[----:B-1----:R-:W-:-:S03]  /*17b0*/  @P1 IMAD.HI.U32 R3, R0, R9, RZ ;  /* 0x0000000900031227 */ /* 0x002fc600078e00ff */
[C---:B------:R-:W-:Y:S01]  /*17c0*/  IADD3 R5, R196.reuse, 0x1, -R194 ;  /* 0x00000001c4057810 */ /* 0x040fe20007ffe8c2 */
[----:B------:R-:W-:Y:S01]  /*17d0*/  IMAD.MOV.U32 R4, RZ, RZ, R0 ;  /* 0x000000ffff047224 */ /* 0x000fe200078e0000 */
[----:B--2---:R-:W-:Y:S01]  /*17e0*/  @P1 SHF.R.U32.HI R4, RZ, R8, R3 ;  /* 0x00000008ff041219 */ /* 0x004fe20000011603 */
[----:B------:R-:W-:-:S04]  /*17f0*/  VIADD R0, R196, 0x7f ;  /* 0x0000007fc4007836 */ /* 0x000fc80000000000 */
[----:B0-----:R-:W-:Y:S01]  /*1800*/  IMAD.IADD R7, R5, 0x1, R4 ;  /* 0x0000000105077824 */ /* 0x001fe200078e0204 */
[----:B------:R-:W-:-:S04]  /*1810*/  SHF.R.S32.HI R3, RZ, 0x1f, R0 ;  /* 0x0000001fff037819 */ /* 0x000fc80000011400 */
[----:B------:R-:W-:Y:S01]  /*1820*/  LEA.HI R3, R3, R0, RZ, 0x7 ;  /* 0x0000000003037211 */ /* 0x000fe200078f38ff */
[----:B------:R-:W-:-:S03]  /*1830*/  IMAD.IADD R0, R7, 0x1, R10 ;  /* 0x0000000107007824 */ /* 0x000fc600078e020a */
[----:B------:R-:W-:Y:S01]  /*1840*/  SHF.R.S32.HI R94, RZ, 0x7, R3 ;  /* 0x00000007ff5e7819 */ /* 0x000fe20000011403 */
        /* <DEDUP_REMOVED lines=12> */
.L_x_1681:
[----:B------:R-:W-:-:S13]  /*1910*/  ISETP.NE.AND P0, PT, R11, 0x1, PT ;  /* 0x000000010b00780c */ /* 0x000fda0003f05270 */
[----:B------:R-:W0:Y:S02]  /*1920*/  @P0 LDC.64 R4, c[0x0][0x9e8] ;  /* 0x00027a00ff040b82 */ /* 0x000e240000000a00 */
[----:B0-----:R-:W-:-:S05]  /*1930*/  @P0 IMAD.HI.U32 R4, R3, R4, RZ ;  /* 0x0000000403040227 */ /* 0x001fca00078e00ff */
[----:B------:R-:W-:-:S07]  /*1940*/  @P0 SHF.R.U32.HI R3, RZ, R5, R4 ;  /* 0x00000005ff030219 */ /* 0x000fce0000011604 */
.L_x_1682:
[----:B------:R-:W-:Y:S05]  /*1950*/  BSYNC B0 ;  /* 0x0000000000007941 */ /* 0x000fea0003800000 */
.L_x_1680:
[----:B------:R-:W-:-:S05]  /*1960*/  IMAD R3, R3, R11, R11 ;  /* 0x0000000b03037224 */ /* 0x000fca00078e020b */
[----:B------:R-:W-:-:S07]  /*1970*/  VIMNMX R0, R0, R3, PT ;  /* 0x0000000300007248 */ /* 0x000fce0003fe0100 */
.L_x_1679:
[----:B------:R-:W0:Y:S01]  /*1980*/  @P1 LDC R5, c[0x0][0x44c] ;  /* 0x00011300ff051b82 */ /* 0x000e220000000800 */
[----:B------:R-:W-:Y:S01]  /*1990*/  VIADD R0, R0, 0x7f ;  /* 0x0000007f00007836 */ /* 0x000fe20000000000 */
[----:B------:R-:W-:Y:S01]  /*19a0*/  ULDC UR4, c[0x0][0x9dc] ;  /* 0x0002770000047ab9 */ /* 0x000fe20000000800 */
[----:B------:R-:W-:Y:S02]  /*19b0*/  IMAD.MOV.U32 R4, RZ, RZ, R198 ;  /* 0x000000ffff047224 */ /* 0x000fe400078e00c6 */
[----:B------:R-:W-:Y:S01]  /*19c0*/  IMAD.IADD R93, R196, 0x1, -R194 ;  /* 0x00000001c45d7824 */ /* 0x000fe200078e0ac2 */
[----:B------:R-:W-:Y:S02]  /*19d0*/  SHF.R.S32.HI R3, RZ, 0x1f, R0 ;  /* 0x0000001fff037819 */ /* 0x000fe40000011400 */
[----:B------:R-:W1:Y:S02]  /*19e0*/  @P1 LDC R6, c[0x0][0x450] ;  /* 0x00011400ff061b82 */ /* 0x000e640000000800 */
[----:B------:R-:W-:-:S04]  /*19f0*/  LEA.HI R3, R3, R0, RZ, 0x7 ;  /* 0x0000000003037211 */ /* 0x000fc800078f38ff */
[----:B------:R-:W-:-:S04]  /*1a00*/  SHF.R.S32.HI R3, RZ, 0x7, R3 ;  /* 0x00000007ff037819 */ /* 0x000fc80000011403 */
[----:B------:R-:W-:Y:S01]  /*1a10*/  VIMNMX R8, R94, R3, PT ;  /* 0x000000035e087248 */ /* 0x000fe20003fe0100 */
[----:B0-----:R-:W-:-:S05]  /*1a20*/  @P1 IMAD.HI.U32 R5, R198, R5, RZ ;  /* 0x00000005c6051227 */ /* 0x001fca00078e00ff */
[----:B-1----:R-:W-:-:S05]  /*1a30*/  @P1 SHF.R.U32.HI R4, RZ, R6, R5 ;  /* 0x00000006ff041219 */ /* 0x002fca0000011605 */
[----:B------:R-:W-:-:S04]  /*1a40*/  IMAD.IADD R0, R93, 0x1, R4 ;  /* 0x000000015d007824 */ /* 0x000fc800078e0204 */
[----:B------:R-:W-:Y:S01]  /*1a50*/  VIADD R3, R0, -UR4 ;  /* 0x8000000400037c36 */ /* 0x000fe20008000000 */
[----:B------:R-:W-:Y:S06]  /*1a60*/  @!P2 BRA `(.L_x_1683) ;  /* 0x000000000044a947 */ /* 0x000fec0003800000 */
[----:B------:R-:W-:Y:S01]  /*1a70*/  ISETP.GT.AND P0, PT, R0, -0x1, PT ;  /* 0xffffffff0000780c */ /* 0x000fe20003f04270 */
[----:B------:R-:W-:-:S12]  /*1a80*/  BSSY B0, `(.L_x_1684) ;  /* 0x000000d000007945 */ /* 0x000fd80003800000 */
        /* <DEDUP_REMOVED lines=8> */
.L_x_1685:
[----:B------:R-:W-:-:S13]  /*1b10*/  ISETP.NE.AND P0, PT, R11, 0x1, PT ;  /* 0x000000010b00780c */ /* 0x000fda0003f05270 */
[----:B------:R-:W0:Y:S02]  /*1b20*/  @P0 LDC.64 R4, c[0x0][0x9e8] ;  /* 0x00027a00ff040b82 */ /* 0x000e240000000a00 */
[----:B0-----:R-:W-:-:S05]  /*1b30*/  @P0 IMAD.HI.U32 R4, R0, R4, RZ ;  /* 0x0000000400040227 */ /* 0x001fca00078e00ff */
[----:B------:R-:W-:-:S07]  /*1b40*/  @P0 SHF.R.U32.HI R0, RZ, R5, R4 ;  /* 0x00000005ff000219 */ /* 0x000fce0000011604 */
.L_x_1686:
[----:B------:R-:W-:Y:S05]  /*1b50*/  BSYNC B0 ;  /* 0x0000000000007941 */ /* 0x000fea0003800000 */
.L_x_1684:
[----:B------:R-:W-:-:S05]  /*1b60*/  IMAD R0, R0, R11, RZ ;  /* 0x0000000b00007224 */ /* 0x000fca00078e02ff */
[----:B------:R-:W-:-:S07]  /*1b70*/  VIMNMX R3, R3, R0, !PT ;  /* 0x0000000003037248 */ /* 0x000fce0007fe0100 */
.L_x_1683:
[----:B------:R-:W-:Y:S01]  /*1b80*/  SHF.R.S32.HI R0, RZ, 0x1f, R3 ;  /* 0x0000001fff007819 */ /* 0x000fe20000011403 */
[----:B------:R-:W-:Y:S01]  /*1b90*/  BSSY B0, `(.L_x_1687) ;  /* 0x0000028000007945 */ /* 0x000fe20003800000 */
[----:B------:R-:W-:Y:S02]  /*1ba0*/  LOP3.LUT R223, R221, 0xff, RZ, 0xc0, !PT ;  /* 0x000000ffdddf7812 */ /* 0x000fe400078ec0ff */
[----:B------:R-:W-:Y:S02]  /*1bb0*/  LEA.HI R0, R0, R3, RZ, 0x7 ;  /* 0x0000000300007211 */ /* 0x000fe400078f38ff */
[----:B------:R-:W-:Y:S02]  /*1bc0*/  SHF.R.U32.HI R221, RZ, 0x10, R221 ;  /* 0x00000010ffdd7819 */ /* 0x000fe400000116dd */
[----:B------:R-:W-:-:S04]  /*1bd0*/  SHF.R.S32.HI R0, RZ, 0x7, R0 ;  /* 0x00000007ff007819 */ /* 0x000fc80000011400 */
[----:B------:R-:W-:Y:S01]  /*1be0*/  VIMNMX R9, RZ, R0, !PT ;  /* 0x00000000ff097248 */ /* 0x000fe20007fe0100 */
[----:B------:R-:W-:-:S03]  /*1bf0*/  IMAD.MOV.U32 R0, RZ, RZ, RZ ;  /* 0x000000ffff007224 */ /* 0x000fc600078e00ff */
[----:B------:R-:W-:-:S13]  /*1c00*/  ISETP.GT.AND P0, PT, R8, R9, PT ;  /* 0x000000090800720c */ /* 0x000fda0003f04270 */
[----:B------:R-:W-:Y:S05]  /*1c10*/  @!P0 BRA `(.L_x_1688) ;  /* 0x00000000007c8947 */ /* 0x000fea0003800000 */
[----:B------:R-:W-:Y:S01]  /*1c20*/  ISETP.NE.AND P0, PT, R221, RZ, PT ;  /* 0x000000ffdd00720c */ /* 0x000fe20003f05270 */
[----:B------:R-:W-:-:S03]  /*1c30*/  ULDC UR4, c[0x0][0x9f0] ;  /* 0x00027c0000047ab9 */ /* 0x000fc60000000800 */
[----:B------:R-:W-:-:S04]  /*1c40*/  SEL R11, R221, UR4, P0 ;  /* 0x00000004dd0b7c07 */ /* 0x000fc80008000000 */
[-C--:B------:R-:W-:Y:S02]  /*1c50*/  IABS R6, R11.reuse ;  /* 0x0000000b00067213 */ /* 0x080fe40000000000 */
[----:B------:R-:W-:Y:S02]  /*1c60*/  IADD3 R0, R11, -0x1, R8 ;  /* 0xffffffff0b007810 */ /* 0x000fe40007ffe008 */
[----:B------:R-:W0:Y:S01]  /*1c70*/  I2F.RP R3, R6 ;  /* 0x0000000600037306 */ /* 0x000e220000209400 */
[----:B------:R-:W-:Y:S02]  /*1c80*/  IABS R13, R11 ;  /* 0x0000000b000d7213 */ /* 0x000fe40000000000 */
[----:B------:R-:W-:-:S05]  /*1c90*/  IMAD.IADD R0, R0, 0x1, -R9 ;  /* 0x0000000100007824 */ /* 0x000fca00078e0a09 */
[----:B------:R-:W-:Y:S02]  /*1ca0*/  IABS R10, R0 ;  /* 0x00000000000a7213 */ /* 0x000fe40000000000 */
[----:B------:R-:W-:-:S04]  /*1cb0*/  LOP3.LUT R0, R0, R11, RZ, 0x3c, !PT ;  /* 0x0000000b00007212 */ /* 0x000fc800078e3cff */
[----:B------:R-:W-:Y:S01]  /*1cc0*/  ISETP.GE.AND P2, PT, R0, RZ, PT ;  /* 0x000000ff0000720c */ /* 0x000fe20003f46270 */
[----:B0-----:R-:W0:Y:S02]  /*1cd0*/  MUFU.RCP R3, R3 ;  /* 0x0000000300037308 */ /* 0x001e240000001000 */
[----:B0-----:R-:W-:Y:S02]  /*1ce0*/  VIADD R4, R3, 0xffffffe ;  /* 0x0ffffffe03047836 */ /* 0x001fe40000000000 */
[----:B------:R-:W-:-:S04]  /*1cf0*/  IMAD.MOV R3, RZ, RZ, -R13 ;  /* 0x000000ffff037224 */ /* 0x000fc800078e0a0d */
[----:B------:R0:W1:Y:S02]  /*1d00*/  F2I.FTZ.U32.TRUNC.NTZ R5, R4 ;  /* 0x0000000400057305 */ /* 0x000064000021f000 */
[----:B0-----:R-:W-:Y:S02]  /*1d10*/  IMAD.MOV.U32 R4, RZ, RZ, RZ ;  /* 0x000000ffff047224 */ /* 0x001fe400078e00ff */
[----:B-1----:R-:W-:-:S04]  /*1d20*/  IMAD.MOV R7, RZ, RZ, -R5 ;  /* 0x000000ffff077224 */ /* 0x002fc800078e0a05 */
[----:B------:R-:W-:-:S04]  /*1d30*/  IMAD R7, R7, R6, RZ ;  /* 0x0000000607077224 */ /* 0x000fc800078e02ff */
[----:B------:R-:W-:-:S04]  /*1d40*/  IMAD.HI.U32 R5, R5, R7, R4 ;  /* 0x0000000705057227 */ /* 0x000fc800078e0004 */
[----:B------:R-:W-:-:S04]  /*1d50*/  IMAD.MOV.U32 R4, RZ, RZ, R10 ;  /* 0x000000ffff047224 */ /* 0x000fc800078e000a */
        /* <DEDUP_REMOVED lines=11> */
.L_x_1688:
[----:B------:R-:W-:Y:S05]  /*1e10*/  BSYNC B0 ;  /* 0x0000000000007941 */ /* 0x000fea0003800000 */
.L_x_1687:
[----:B------:R-:W-:-:S05]  /*1e20*/  IMAD R3, R223, R0, R9 ;  /* 0x00000000df037224 */ /* 0x000fca00078e0209 */
[C---:B------:R-:W-:Y:S01]  /*1e30*/  VIADDMNMX R0, R3.reuse, R0, R8, PT ;  /* 0x0000000003007246 */ /* 0x040fe20003800108 */
[----:B------:R-:W-:-:S04]  /*1e40*/  IMAD R3, R3, 0x80, -R12 ;  /* 0x0000008003037824 */ /* 0x000fc800078e0a0c */
[----:B------:R-:W-:Y:S01]  /*1e50*/  IMAD R0, R0, 0x80, -R12 ;  /* 0x0000008000007824 */ /* 0x000fe200078e0a0c */
[----:B------:R-:W-:-:S04]  /*1e60*/  VIMNMX R3, RZ, R3, !PT ;  /* 0x00000003ff037248 */ /* 0x000fc80007fe0100 */
[----:B------:R-:W-:Y:S02]  /*1e70*/  VIMNMX R0, R0, R25, PT ;  /* 0x0000001900007248 */ /* 0x000fe40003fe0100 */
[----:B------:R-:W-:Y:S02]  /*1e80*/  SHF.R.U32.HI R26, RZ, 0x7, R3 ;  /* 0x00000007ff1a7819 */ /* 0x000fe40000011603 */
[----:B------:R-:W-:-:S03]  /*1e90*/  ISETP.GT.AND P0, PT, R0, R3, PT ;  /* 0x000000030000720c */ /* 0x000fc60003f04270 */
[----:B------:R-:W-:-:S10]  /*1ea0*/  IMAD.MOV.U32 R27, RZ, RZ, R26 ;  /* 0x000000ffff1b7224 */ /* 0x000fd400078e001a */
        /* <DEDUP_REMOVED lines=26> */
[----:B-1---5:R-:W-:Y:S05]  /*2050*/  CALL.ABS.NOINC R14 ;  /* 0x000000000e007343 */ /* 0x022fea0003c00000 */
.L_x_1691:
[----:B------:R-:W-:Y:S05]  /*2060*/  BSYNC B6 ;  /* 0x0000000000067941 */ /* 0x000fea0003800000 */
.L_x_1690:
        /* <DEDUP_REMOVED lines=20> */
.L_x_1693:
[----:B------:R-:W-:Y:S05]  /*21b0*/  BSYNC B6 ;  /* 0x0000000000067941 */ /* 0x000fea0003800000 */
.L_x_1692:
[----:B------:R-:W-:Y:S01]  /*21c0*/  ULDC.64 UR4, c[0x0][0x9f8] ;  /* 0x00027e0000047ab9 */ /* 0x000fe20000000a00 */
[----:B------:R-:W-:Y:S01]  /*21d0*/  IMAD.MOV.U32 R0, RZ, RZ, R31 ;  /* 0x000000ffff007224 */ /* 0x000fe200078e001f */
[----:B------:R-:W-:Y:S01]  /*21e0*/  ISETP.NE.U32.AND P0, PT, RZ, UR4, PT ;  /* 0x00000004ff007c0c */ /* 0x000fe2000bf05070 */
[----:B------:R-:W0:Y:S03]  /*21f0*/  LDC R15, c[0x0][0x3f4] ;  /* 0x0000fd00ff0f7b82 */ /* 0x000e260000000800 */
[----:B------:R-:W-:-:S05]  /*2200*/  ISETP.NE.AND.EX P0, PT, RZ, UR5, PT, P0 ;  /* 0x00000005ff007c0c */ /* 0x000fca000bf05300 */
[----:B------:R-:W1:Y:S08]  /*2210*/  LDC.64 R28, c[0x0][0x3f8] ;  /* 0x0000fe00ff1c7b82 */ /* 0x000e700000000a00 */
[----:B------:R-:W2:Y:S08]  /*2220*/  @P0 LDC.64 R4, c[0x0][0x9f8] ;  /* 0x00027e00ff040b82 */ /* 0x000eb00000000a00 */
[----:B------:R-:W3:Y:S01]  /*2230*/  LDC.64 R34, c[0x0][0x408] ;  /* 0x00010200ff227b82 */ /* 0x000ee20000000a00 */
[----:B--2---:R-:W-:-:S05]  /*2240*/  @P0 IMAD.WIDE R4, R31, 0x4, R4 ;  /* 0x000000041f040825 */ /* 0x004fca00078e0204 */
[----:B------:R2:W4:Y:S01]  /*2250*/  @P0 LDG.E R0, desc[UR54][R4.64] ;  /* 0x0000003604000981 */ /* 0x000522000c1e1900 */
[----:B0-----:R-:W-:Y:S01]  /*2260*/  ISETP.GE.AND P0, PT, R16, R15, PT ;  /* 0x0000000f1000720c */ /* 0x001fe20003f06270 */
[----:B-1----:R-:W-:Y:S01]  /*2270*/  IMAD.WIDE.U32 R6, R188, R28, R22 ;  /* 0x0000001cbc067225 */ /* 0x002fe200078e0016 */
[----:B------:R-:W-:Y:S02]  /*2280*/  SHF.R.S32.HI R11, RZ, 0x1f, R188 ;  /* 0x0000001fff0b7819 */ /* 0x000fe400000114bc */
[----:B------:R-:W-:Y:S01]  /*2290*/  SEL R13, R15, RZ, P0 ;  /* 0x000000ff0f0d7207 */ /* 0x000fe20000000000 */
[----:B------:R-:W-:Y:S01]  /*22a0*/  IMAD.MOV.U32 R80, RZ, RZ, R6 ;  /* 0x000000ffff507224 */ /* 0x000fe200078e0006 */
[----:B------:R-:W-:Y:S01]  /*22b0*/  SHF.R.U32.HI R36, RZ, 0x3, R207 ;  /* 0x00000003ff247819 */ /* 0x000fe200000116cf */
[-C--:B---3--:R-:W-:Y:S01]  /*22c0*/  IMAD R10, R11, R34.reuse, RZ ;  /* 0x000000220b0a7224 */ /* 0x088fe200078e02ff */
[----:B------:R-:W-:Y:S01]  /*22d0*/  SHF.R.U32.HI R30, RZ, 0x3, R203 ;  /* 0x00000003ff1e7819 */ /* 0x000fe200000116cb */
[----:B------:R-:W-:Y:S01]  /*22e0*/  IMAD.IADD R13, R16, 0x1, R13 ;  /* 0x00000001100d7824 */ /* 0x000fe200078e020d */
[----:B------:R-:W-:Y:S01]  /*22f0*/  SHF.R.U32.HI R21, RZ, 0x3, R202 ;  /* 0x00000003ff157819 */ /* 0x000fe200000116ca */
[----:B--2---:R-:W-:Y:S01]  /*2300*/  IMAD.WIDE.U32 R4, R188, R34, R22 ;  /* 0x00000022bc047225 */ /* 0x004fe200078e0016 */
[----:B------:R-:W-:-:S02]  /*2310*/  SHF.R.U32.HI R20, RZ, 0x3, R201 ;  /* 0x00000003ff147819 */ /* 0x000fc400000116c9 */
[----:B------:R-:W-:Y:S01]  /*2320*/  SHF.R.S32.HI R6, RZ, 0x1f, R13 ;  /* 0x0000001fff067819 */ /* 0x000fe2000001140d */
[----:B------:R-:W-:Y:S01]  /*2330*/  IMAD.MOV.U32 R84, RZ, RZ, R4 ;  /* 0x000000ffff547224 */ /* 0x000fe200078e0004 */
[----:B------:R-:W-:Y:S01]  /*2340*/  SHF.L.U64.HI R31, R34, 0x7, R35 ;  /* 0x00000007221f7819 */ /* 0x000fe20000010223 */
[----:B------:R-:W-:Y:S01]  /*2350*/  IMAD R87, R188, R35, R10 ;  /* 0x00000023bc577224 */ /* 0x000fe200078e020a */
[CC--:B------:R-:W-:Y:S01]  /*2360*/  LEA.HI R4, R6.reuse, R13.reuse, RZ, 0x6 ;  /* 0x0000000d06047211 */ /* 0x0c0fe200078f30ff */
[----:B------:R-:W-:Y:S01]  /*2370*/  IMAD R8, R11, R28, RZ ;  /* 0x0000001c0b087224 */ /* 0x000fe200078e02ff */
[----:B------:R-:W-:Y:S01]  /*2380*/  LEA.HI R12, R6, R13, RZ, 0x3 ;  /* 0x0000000d060c7211 */ /* 0x000fe200078f18ff */
[----:B------:R-:W-:Y:S02]  /*2390*/  IMAD.IADD R85, R5, 0x1, R87 ;  /* 0x0000000105557824 */ /* 0x000fe400078e0257 */
[----:B------:R-:W-:Y:S01]  /*23a0*/  IMAD.SHL.U32 R5, R4, 0x80, RZ ;  /* 0x0000008004057824 */ /* 0x000fe200078e00ff */
[----:B------:R-:W-:Y:S01]  /*23b0*/  LOP3.LUT R4, R207, 0x38, R12, 0xf8, !PT ;  /* 0x00000038cf047812 */ /* 0x000fe200078ef80c */
[----:B------:R-:W-:Y:S01]  /*23c0*/  IMAD.WIDE.U32 R10, R188, R34, R16 ;  /* 0x00000022bc0a7225 */ /* 0x000fe200078e0010 */
[----:B------:R-:W-:-:S02]  /*23d0*/  LOP3.LUT R6, R203, 0x38, R12, 0xf8, !PT ;  /* 0x00000038cb067812 */ /* 0x000fc400078ef80c */
[----:B------:R-:W-:Y:S01]  /*23e0*/  LOP3.LUT R4, R4, R36, RZ, 0x3c, !PT ;  /* 0x0000002404047212 */ /* 0x000fe200078e3cff */
[C---:B------:R-:W-:Y:S01]  /*23f0*/  IMAD R83, R188.reuse, R29, R8 ;  /* 0x0000001dbc537224 */ /* 0x040fe200078e0208 */
[----:B------:R-:W0:Y:S01]  /*2400*/  S2R R36, SR_TID.X ;  /* 0x0000000000247919 */ /* 0x000e220000002100 */
[----:B------:R-:W-:Y:S01]  /*2410*/  IMAD.WIDE.U32 R8, R188, R28, R16 ;  /* 0x0000001cbc087225 */ /* 0x000fe200078e0010 */
[----:B------:R-:W-:Y:S02]  /*2420*/  LOP3.LUT R76, R12, 0xfffffff8, RZ, 0xc0, !PT ;  /* 0xfffffff80c4c7812 */ /* 0x000fe400078ec0ff */
[----:B------:R-:W-:Y:S01]  /*2430*/  SHF.R.S32.HI R79, RZ, 0x3, R12 ;  /* 0x00000003ff4f7819 */ /* 0x000fe2000001140c */
[----:B------:R-:W-:Y:S01]  /*2440*/  IMAD.IADD R87, R87, 0x1, R11 ;  /* 0x0000000157577824 */ /* 0x000fe200078e020b */
[----:B-----5:R-:W-:Y:S01]  /*2450*/  SHF.R.S32.HI R11, RZ, 0x1f, R24 ;  /* 0x0000001fff0b7819 */ /* 0x020fe20000011418 */
[----:B------:R-:W-:Y:S01]  /*2460*/  IMAD.IADD R81, R7, 0x1, R83 ;  /* 0x0000000107517824 */ /* 0x000fe200078e0253 */
[----:B------:R-:W-:Y:S01]  /*2470*/  LOP3.LUT R7, R5, 0xffffe000, RZ, 0xc0, !PT ;  /* 0xffffe00005077812 */ /* 0x000fe200078ec0ff */
[----:B------:R-:W-:Y:S01]  /*2480*/  IMAD.MOV.U32 R82, RZ, RZ, R8 ;  /* 0x000000ffff527224 */ /* 0x000fe200078e0008 */
[--C-:B------:R-:W-:Y:S01]  /*2490*/  LOP3.LUT R8, R202, 0x38, R12.reuse, 0xf8, !PT ;  /* 0x00000038ca087812 */ /* 0x100fe200078ef80c */
[----:B------:R-:W-:Y:S01]  /*24a0*/  IMAD.IADD R83, R83, 0x1, R9 ;  /* 0x0000000153537824 */ /* 0x000fe200078e0209 */
[----:B------:R-:W-:Y:S01]  /*24b0*/  LOP3.LUT R9, R201, 0x38, R12, 0xf8, !PT ;  /* 0x00000038c9097812 */ /* 0x000fe200078ef80c */
[----:B------:R-:W-:Y:S01]  /*24c0*/  IMAD.MOV.U32 R86, RZ, RZ, R10 ;  /* 0x000000ffff567224 */ /* 0x000fe200078e000a */
[----:B------:R-:W-:Y:S01]  /*24d0*/  LOP3.LUT R5, R6, R30, RZ, 0x3c, !PT ;  /* 0x0000001e06057212 */ /* 0x000fe200078e3cff */
[C---:B------:R-:W-:Y:S01]  /*24e0*/  IMAD R10, R11.reuse, R28, RZ ;  /* 0x0000001c0b0a7224 */ /* 0x040fe200078e02ff */
[----:B------:R-:W-:Y:S01]  /*24f0*/  LOP3.LUT R6, R8, R21, RZ, 0x3c, !PT ;  /* 0x0000001508067212 */ /* 0x000fe200078e3cff */
[----:B------:R-:W-:Y:S01]  /*2500*/  IMAD R11, R11, R34, RZ ;  /* 0x000000220b0b7224 */ /* 0x000fe200078e02ff */
[----:B------:R-:W-:Y:S01]  /*2510*/  LOP3.LUT R9, R9, R20, RZ, 0x3c, !PT ;  /* 0x0000001409097212 */ /* 0x000fe200078e3cff */
[----:B------:R-:W-:Y:S01]  /*2520*/  IMAD R39, R24, R29, R10 ;  /* 0x0000001d18277224 */ /* 0x000fe200078e020a */
[-C--:B------:R-:W-:Y:S01]  /*2530*/  IADD3 R4, R4, R7.reuse, R211 ;  /* 0x0000000704047210 */ /* 0x080fe20007ffe0d3 */
[----:B------:R-:W-:Y:S01]  /*2540*/  IMAD.WIDE.U32 R80, R24, R28, R80 ;  /* 0x0000001c18507225 */ /* 0x000fe200078e0050 */
[----:B------:R-:W-:-:S02]  /*2550*/  IADD3 R5, R5, R7, R210 ;  /* 0x0000000705057210 */ /* 0x000fc40007ffe0d2 */
[-C--:B------:R-:W-:Y:S01]  /*2560*/  IADD3 R6, R6, R7.reuse, R209 ;  /* 0x0000000706067210 */ /* 0x080fe20007ffe0d1 */
[----:B------:R-:W-:Y:S01]  /*2570*/  IMAD.WIDE.U32 R82, R24, R28, R82 ;  /* 0x0000001c18527225 */ /* 0x000fe200078e0052 */
[----:B------:R-:W-:Y:S02]  /*2580*/  IADD3 R7, R9, R7, R208 ;  /* 0x0000000709077210 */ /* 0x000fe40007ffe0d0 */
[----:B------:R-:W-:Y:S01]  /*2590*/  SHF.L.U64.HI R8, R28, 0x5, R29 ;  /* 0x000000051c087819 */ /* 0x000fe2000001021d */
[----:B------:R-:W-:Y:S01]  /*25a0*/  IMAD R11, R24, R35, R11 ;  /* 0x00000023180b7224 */ /* 0x000fe200078e020b */
[----:B------:R-:W-:Y:S01]  /*25b0*/  SHF.L.U64.HI R9, R28, 0x6, R29 ;  /* 0x000000061c097819 */ /* 0x000fe2000001021d */
[-C--:B------:R-:W-:Y:S01]  /*25c0*/  IMAD.WIDE.U32 R84, R24, R34.reuse, R84 ;  /* 0x0000002218547225 */ /* 0x080fe200078e0054 */
[----:B0-----:R-:W-:Y:S02]  /*25d0*/  SHF.R.U32.HI R36, RZ, 0x7, R36 ;  /* 0x00000007ff247819 */ /* 0x001fe40000011624 */
[----:B------:R-:W-:Y:S01]  /*25e0*/  SHF.L.U64.HI R10, R28, 0x7, R29 ;  /* 0x000000071c0a7819 */ /* 0x000fe2000001021d */
[----:B------:R-:W-:Y:S01]  /*25f0*/  IMAD.WIDE.U32 R86, R24, R34, R86 ;  /* 0x0000002218567225 */ /* 0x000fe200078e0056 */
[----:B------:R-:W-:-:S02]  /*2600*/  ISETP.NE.AND P6, PT, R36, 0x1, PT ;  /* 0x000000012400780c */ /* 0x000fc40003fc5270 */
[----:B------:R-:W-:Y:S01]  /*2610*/  SHF.L.U64.HI R29, R34, 0x5, R35 ;  /* 0x00000005221d7819 */ /* 0x000fe20000010223 */
[----:B------:R-:W-:Y:S01]  /*2620*/  IMAD.IADD R3, R32, 0x1, R33 ;  /* 0x0000000120037824 */ /* 0x000fe200078e0221 */
[----:B------:R-:W-:Y:S01]  /*2630*/  SHF.L.U64.HI R30, R34, 0x6, R35 ;  /* 0x00000006221e7819 */ /* 0x000fe20000010223 */
[C---:B------:R-:W-:Y:S01]  /*2640*/  IMAD.SHL.U32 R20, R28.reuse, 0x20, RZ ;  /* 0x000000201c147824 */ /* 0x040fe200078e00ff */
[----:B------:R-:W-:Y:S01]  /*2650*/  SHF.R.S32.HI R88, RZ, 0x1f, R76 ;  /* 0x0000001fff587819 */ /* 0x000fe2000001144c */
[----:B------:R-:W-:Y:S02]  /*2660*/  IMAD.SHL.U32 R21, R28, 0x40, RZ ;  /* 0x000000401c157824 */ /* 0x000fe400078e00ff */
[C---:B------:R-:W-:Y:S02]  /*2670*/  IMAD.SHL.U32 R32, R34.reuse, 0x20, RZ ;  /* 0x0000002022207824 */ /* 0x040fe400078e00ff */
[----:B------:R-:W-:Y:S02]  /*2680*/  IMAD.SHL.U32 R33, R34, 0x40, RZ ;  /* 0x0000004022217824 */ /* 0x000fe400078e00ff */
[----:B------:R-:W-:Y:S05]  /*2690*/  @!P6 WARPSYNC.ALL ;  /* 0x000000000000e948 */ /* 0x000fea0003800000 */
[----:B------:R-:W-:Y:S01]  /*26a0*/  ULDC UR4, c[0x0][0x2f4] ;  /* 0x0000bd0000047ab9 */ /* 0x000fe20000000800 */
[----:B------:R-:W-:Y:S01]  /*26b0*/  VIADD R92, R36, 0x8 ;  /* 0x00000008245c7836 */ /* 0x000fe20000000000 */
[----:B------:R-:W-:Y:S01]  /*26c0*/  ISETP.GE.AND P1, PT, R16, UR4, PT ;  /* 0x0000000410007c0c */ /* 0x000fe2000bf26270 */
[----:B------:R-:W-:Y:S01]  /*26d0*/  IMAD.IADD R38, R81, 0x1, R39 ;  /* 0x0000000151267824 */ /* 0x000fe200078e0227 */
[----:B------:R-:W-:Y:S01]  /*26e0*/  ISETP.GE.AND P2, PT, R2, UR4, PT ;  /* 0x0000000402007c0c */ /* 0x000fe2000bf46270 */
[----:B------:R-:W-:-:S02]  /*26f0*/  IMAD.SHL.U32 R28, R28, 0x80, RZ ;  /* 0x000000801c1c7824 */ /* 0x000fc400078e00ff */
[----:B------:R-:W-:Y:S02]  /*2700*/  IMAD.SHL.U32 R34, R34, 0x80, RZ ;  /* 0x0000008022227824 */ /* 0x000fe400078e00ff */
[----:B------:R-:W-:Y:S02]  /*2710*/  IMAD R35, R220, 0x20, R188 ;  /* 0x00000020dc237824 */ /* 0x000fe400078e02bc */
[----:B------:R-:W-:Y:S02]  /*2720*/  IMAD.SHL.U32 R36, R15, 0x2, RZ ;  /* 0x000000020f247824 */ /* 0x000fe400078e00ff */
[----:B------:R-:W-:Y:S02]  /*2730*/  IMAD.IADD R39, R39, 0x1, R83 ;  /* 0x0000000127277824 */ /* 0x000fe400078e0253 */
[----:B------:R-:W-:Y:S02]  /*2740*/  IMAD.IADD R77, R85, 0x1, R11 ;  /* 0x00000001554d7824 */ /* 0x000fe400078e020b */
[----:B------:R-:W-:Y:S01]  /*2750*/  IMAD.IADD R78, R11, 0x1, R87 ;  /* 0x000000010b4e7824 */ /* 0x000fe200078e0257 */
[----:B----4-:R-:W-:Y:S01]  /*2760*/  SHF.R.S32.HI R37, RZ, 0x1f, R0 ;  /* 0x0000001fff257819 */ /* 0x010fe20000011400 */
[----:B------:R-:W-:Y:S06]  /*2770*/  @!P6 BAR.SYNC.DEFER_BLOCKING 0x9, 0x100 ;  /* 0x024400000000eb1d */ /* 0x000fec0000010000 */
.L_x_1791:
[----:B------:R-:W0:Y:S01]  /*2780*/  LDC R98, c[0x0][0x430] ;  /* 0x00010c00ff627b82 */ /* 0x000e220000000800 */
[----:B------:R-:W-:Y:S02]  /*2790*/  VIADD R27, R27, 0xffffffff ;  /* 0xffffffff1b1b7836 */ /* 0x000fe40000000000 */
[----:B------:R-:W-:Y:S02]  /*27a0*/  IMAD.MOV.U32 R99, RZ, RZ, RZ ;  /* 0x000000ffff637224 */ /* 0x000fe400078e00ff */
[----:B------:R-:W-:-:S03]  /*27b0*/  IMAD R40, R27, 0x80, R35 ;  /* 0x000000801b287824 */ /* 0x000fc600078e0223 */
[----:B-1----:R-:W1:Y:S01]  /*27c0*/  LDC R102, c[0x0][0x3f4] ;  /* 0x0000fd00ff667b82 */ /* 0x002e620000000800 */
[----:B------:R-:W-:Y:S01]  /*27d0*/  IMAD.IADD R41, R3, 0x1, R40 ;  /* 0x0000000103297824 */ /* 0x000fe200078e0228 */
[----:B------:R-:W-:-:S03]  /*27e0*/  ISETP.GE.AND P3, PT, R40, R25, PT ;  /* 0x000000192800720c */ /* 0x000fc60003f66270 */
[----:B---3--:R-:W-:Y:S01]  /*27f0*/  IMAD.MOV.U32 R11, RZ, RZ, R41 ;  /* 0x000000ffff0b7224 */ /* 0x008fe200078e0029 */
[----:B------:R-:W-:Y:S02]  /*2800*/  ISETP.GT.OR P3, PT, R35, 0x7f, P3 ;  /* 0x0000007f2300780c */ /* 0x000fe40001f64670 */
[----:B0-----:R-:W-:-:S11]  /*2810*/  ISETP.NE.AND P4, PT, R98, 0x1, PT ;  /* 0x000000016200780c */ /* 0x001fd60003f85270 */
[----:B------:R-:W0:Y:S08]  /*2820*/  @!P3 LDC.64 R14, c[0x0][0x428] ;  /* 0x00010a00ff0ebb82 */ /* 0x000e300000000a00 */
[----:B--2---:R-:W2:Y:S08]  /*2830*/  @!P3 LDC.64 R42, c[0x0][0x418] ;  /* 0x00010600ff2abb82 */ /* 0x004eb00000000a00 */
[----:B------:R-:W3:Y:S08]  /*2840*/  @P4 LDC R12, c[0x0][0x434] ;  /* 0x00010d00ff0c4b82 */ /* 0x000ef00000000800 */
[----:B----4-:R-:W4:Y:S01]  /*2850*/  @P4 LDC R13, c[0x0][0x438] ;  /* 0x00010e00ff0d4b82 */ /* 0x010f220000000800 */
[----:B---3--:R-:W-:-:S05]  /*2860*/  @P4 IMAD.HI.U32 R12, R41, R12, RZ ;  /* 0x0000000c290c4227 */ /* 0x008fca00078e00ff */
[----:B----4-:R-:W-:Y:S01]  /*2870*/  @P4 SHF.R.U32.HI R11, RZ, R13, R12 ;  /* 0x0000000dff0b4219 */ /* 0x010fe2000001160c */
[----:B0-----:R-:W-:-:S03]  /*2880*/  @!P3 IMAD R12, R37, R14, RZ ;  /* 0x0000000e250cb224 */ /* 0x001fc600078e02ff */
[--C-:B------:R-:W-:Y:S01]  /*2890*/  @!P3 SHF.R.S32.HI R13, RZ, 0x1f, R11.reuse ;  /* 0x0000001fff0db819 */ /* 0x100fe2000001140b */
[----:B------:R-:W-:Y:S02]  /*28a0*/  @!P3 IMAD R15, R0, R15, R12 ;  /* 0x0000000f000fb224 */ /* 0x000fe400078e020c */
[----:B------:R-:W-:-:S04]  /*28b0*/  @!P3 IMAD.MOV.U32 R12, RZ, RZ, R11 ;  /* 0x000000ffff0cb224 */ /* 0x000fc800078e000b */
[----:B------:R-:W-:-:S04]  /*28c0*/  @!P3 IMAD.WIDE.U32 R12, R0, R14, R12 ;  /* 0x0000000e000cb225 */ /* 0x000fc800078e000c */
[----:B------:R-:W-:Y:S01]  /*28d0*/  @!P3 IMAD.IADD R13, R13, 0x1, R15 ;  /* 0x000000010d0db824 */ /* 0x000fe200078e020f */
[----:B--2---:R-:W-:-:S04]  /*28e0*/  @!P3 LEA R14, P4, R12, R42, 0x2 ;  /* 0x0000002a0c0eb211 */ /* 0x004fc800078810ff */
[----:B------:R-:W-:-:S05]  /*28f0*/  @!P3 LEA.HI.X R15, R12, R43, R13, 0x2, P4 ;  /* 0x0000002b0c0fb211 */ /* 0x000fca00020f140d */
[----:B------:R0:W5:Y:S01]  /*2900*/  @!P3 LDG.E R99, desc[UR54][R14.64] ;  /* 0x000000360e63b981 */ /* 0x000162000c1e1900 */
[----:B-1----:R-:W-:Y:S01]  /*2910*/  ISETP.GE.AND P3, PT, R102, 0x1, PT ;  /* 0x000000016600780c */ /* 0x002fe20003f66270 */
[----:B------:R-:W-:Y:S01]  /*2920*/  IMAD.MOV R11, RZ, RZ, -R11 ;  /* 0x000000ffff0b7224 */ /* 0x000fe200078e0a0b */
[----:B------:R-:W-:Y:S01]  /*2930*/  ISETP.GT.AND P4, PT, R27, R26, PT ;  /* 0x0000001a1b00720c */ /* 0x000fe20003f84270 */
[----:B------:R-:W-:Y:S01]  /*2940*/  IMAD R91, R19, 0x4000, R219 ;  /* 0x00004000135b7824 */ /* 0x000fe200078e02db */
[----:B------:R-:W-:Y:S05]  /*2950*/  YIELD ;  /* 0x0000000000007946 */ /* 0x000fea0003800000 */
[----:B------:R-:W-:Y:S01]  /*2960*/  BSSY B0, `(.L_x_1694) ;  /* 0x00005da000007945 */ /* 0x000fe20003800000 */
[----:B------:R-:W-:Y:S01]  /*2970*/  IMAD R98, R98, R11, R41 ;  /* 0x0000000b62627224 */ /* 0x000fe200078e0229 */
[----:B------:R-:W-:Y:S01]  /*2980*/  P2R R90, PR, RZ, 0x10 ;  /* 0x00000010ff5a7803 */ /* 0x000fe20000000000 */
[----:B------:R-:W-:Y:S01]  /*2990*/  IMAD R91, R91, 0x2, R18 ;  /* 0x000000025b5b7824 */ /* 0x000fe200078e0212 */
[----:B0-----:R-:W-:Y:S06]  /*29a0*/  @!P3 BRA `(.L_x_1695) ;  /* 0x0000005400b0b947 */ /* 0x001fec0003800000 */
[----:B------:R-:W-:Y:S01]  /*29b0*/  SHF.R.S32.HI R97, RZ, 0x1f, R98 ;  /* 0x0000001fff617819 */ /* 0x000fe20000011462 */
[----:B------:R-:W-:Y:S01]  /*29c0*/  ULDC.64 UR4, c[0x0][0x300] ;  /* 0x0000c00000047ab9 */ /* 0x000fe20000000a00 */
[----:B-----5:R-:W-:Y:S01]  /*29d0*/  SHF.R.S32.HI R96, RZ, 0x1f, R99 ;  /* 0x0000001fff607819 */ /* 0x020fe20000011463 */
[C---:B------:R-:W-:Y:S01]  /*29e0*/  IMAD.WIDE.U32 R12, R98.reuse, UR4, RZ ;  /* 0x00000004620c7c25 */ /* 0x040fe2000f8e00ff */
[----:B------:R-:W-:Y:S02]  /*29f0*/  ULDC.U8 UR6, c[0x0][0x410] ;  /* 0x0001040000067ab9 */ /* 0x000fe40000000000 */
[----:B------:R-:W-:Y:S01]  /*2a00*/  ISETP.NE.AND P3, PT, RZ, UR6, PT ;  /* 0x00000006ff007c0c */ /* 0x000fe2000bf65270 */
[----:B------:R-:W-:Y:S02]  /*2a10*/  IMAD R11, R97, UR4, RZ ;  /* 0x00000004610b7c24 */ /* 0x000fe4000f8e02ff */
[----:B------:R-:W-:Y:S02]  /*2a20*/  IMAD R15, R31, R27, RZ ;  /* 0x0000001b1f0f7224 */ /* 0x000fe400078e02ff */
[----:B------:R-:W-:Y:S01]  /*2a30*/  IMAD R11, R98, UR5, R11 ;  /* 0x00000005620b7c24 */ /* 0x000fe2000f8e020b */
[----:B------:R-:W-:Y:S01]  /*2a40*/  ULDC.64 UR4, c[0x0][0x310] ;  /* 0x0000c40000047ab9 */ /* 0x000fe20000000a00 */
[----:B------:R-:W-:-:S02]  /*2a50*/  IMAD R95, R27, -0x80, R25 ;  /* 0xffffff801b5f7824 */ /* 0x000fc400078e0219 */
[----:B------:R-:W-:Y:S02]  /*2a60*/  IMAD R14, R96, UR4, RZ ;  /* 0x00000004600e7c24 */ /* 0x000fe4000f8e02ff */
[----:B------:R-:W-:Y:S01]  /*2a70*/  IMAD.IADD R13, R13, 0x1, R11 ;  /* 0x000000010d0d7824 */ /* 0x000fe200078e020b */
[----:B------:R-:W-:Y:S01]  /*2a80*/  VIMNMX R95, R95, 0x80, PT ;  /* 0x000000805f5f7848 */ /* 0x000fe20003fe0100 */
[C---:B------:R-:W-:Y:S02]  /*2a90*/  IMAD R11, R99.reuse, UR5, R14 ;  /* 0x00000005630b7c24 */ /* 0x040fe4000f8e020e */
[----:B------:R-:W-:Y:S01]  /*2aa0*/  IMAD.WIDE.U32 R12, R99, UR4, R12 ;  /* 0x00000004630c7c25 */ /* 0x000fe2000f8e000c */
[----:B------:R-:W-:-:S03]  /*2ab0*/  ULDC.64 UR4, c[0x0][0x308] ;  /* 0x0000c20000047ab9 */ /* 0x000fc60000000a00 */
[----:B------:R-:W-:Y:S01]  /*2ac0*/  IMAD.IADD R13, R13, 0x1, R11 ;  /* 0x000000010d0d7824 */ /* 0x000fe200078e020b */
[----:B------:R-:W-:Y:S01]  /*2ad0*/  SHF.R.S32.HI R11, RZ, 0x1f, R27 ;  /* 0x0000001fff0b7819 */ /* 0x000fe2000001141b */
[----:B------:R-:W-:Y:S02]  /*2ae0*/  IMAD R14, R10, R27, RZ ;  /* 0x0000001b0a0e7224 */ /* 0x000fe400078e02ff */
[----:B------:R-:W-:-:S04]  /*2af0*/  IMAD.WIDE.U32 R40, R195, UR4, R12 ;  /* 0x00000004c3287c25 */ /* 0x000fc8000f8e000c */
[----:B------:R-:W-:Y:S01]  /*2b00*/  IMAD R101, R195, UR5, R41 ;  /* 0x00000005c3657c24 */ /* 0x000fe2000f8e0229 */
[----:B------:R-:W-:Y:S01]  /*2b10*/  ULDC.64 UR4, c[0x0][0x2e8] ;  /* 0x0000ba0000047ab9 */ /* 0x000fe20000000a00 */
[C---:B------:R-:W-:Y:S01]  /*2b20*/  IMAD R89, R11.reuse, R28, R14 ;  /* 0x0000001c0b597224 */ /* 0x040fe200078e020e */
[----:B------:R-:W-:Y:S01]  /*2b30*/  LEA R106, P4, R40, UR4, 0x1 ;  /* 0x00000004286a7c11 */ /* 0x000fe2000f8808ff */
[----:B------:R-:W-:Y:S02]  /*2b40*/  IMAD R11, R11, R34, R15 ;  /* 0x000000220b0b7224 */ /* 0x000fe400078e020f */
[----:B------:R-:W-:Y:S01]  /*2b50*/  IMAD.WIDE.U32 R14, R28, R27, RZ ;  /* 0x0000001b1c0e7225 */ /* 0x000fe200078e00ff */
[----:B------:R-:W-:-:S03]  /*2b60*/  LEA.HI.X R101, R40, UR5, R101, 0x1, P4 ;  /* 0x0000000528657c11 */ /* 0x000fc6000a0f0c65 */
[----:B------:R-:W-:-:S04]  /*2b70*/  IMAD.WIDE.U32 R12, R34, R27, RZ ;  /* 0x0000001b220c7225 */ /* 0x000fc800078e00ff */
[----:B------:R-:W-:Y:S02]  /*2b80*/  IMAD.IADD R89, R15, 0x1, R89 ;  /* 0x000000010f597824 */ /* 0x000fe400078e0259 */
[----:B------:R-:W-:Y:S01]  /*2b90*/  IMAD.IADD R11, R13, 0x1, R11 ;  /* 0x000000010d0b7824 */ /* 0x000fe200078e020b */
[----:B------:R-:W-:Y:S06]  /*2ba0*/  @!P3 BRA `(.L_x_1696) ;  /* 0x000000280090b947 */ /* 0x000fec0003800000 */
        /* <DEDUP_REMOVED lines=14> */
[----:B------:R-:W-:-:S04]  /*2c90*/  LEA R40, P3, R41, UR4, 0x1 ;  /* 0x0000000429287c11 */ /* 0x000fc8000f8608ff */
[----:B------:R-:W-:Y:S01]  /*2ca0*/  LEA.HI.X R41, R41, UR5, R42, 0x1, P3 ;  /* 0x0000000529297c11 */ /* 0x000fe200098f0c2a */
[----:B------:R-:W-:Y:S01]  /*2cb0*/  ULDC.64 UR4, c[0x0][0x400] ;  /* 0x0001000000047ab9 */ /* 0x000fe20000000a00 */
[----:B------:R-:W-:-:S05]  /*2cc0*/  IADD3 R43, P3, R84, R12, RZ ;  /* 0x0000000c542b7210 */ /* 0x000fca0007f7e0ff */
[----:B------:R-:W-:Y:S01]  /*2cd0*/  IMAD.X R44, R11, 0x1, R77, P3 ;  /* 0x000000010b2c7824 */ /* 0x000fe200018e064d */
        /* <DEDUP_REMOVED lines=10> */
.L_x_1698:
[----:B------:R-:W-:Y:S05]  /*2d80*/  BSYNC B1 ;  /* 0x0000000000017941 */ /* 0x000fea0003800000 */
.L_x_1697:
        /* <DEDUP_REMOVED lines=15> */
[----:B------:R-:W-:Y:S01]  /*2e80*/  P2R R131, PR, RZ, 0x8 ;  /* 0x00000008ff837803 */ /* 0x000fe20000000000 */
[----:B------:R-:W-:Y:S01]  /*2e90*/  IMAD.MOV.U32 R43, RZ, RZ, R71 ;  /* 0x000000ffff2b7224 */ /* 0x000fe200078e0047 */
[----:B------:R-:W-:-:S02]  /*2ea0*/  PRMT R122, R40, 0x7610, R122 ;  /* 0x00007610287a7816 */ /* 0x000fc4000000007a */
[----:B------:R-:W-:Y:S02]  /*2eb0*/  CS2R R58, SRZ ;  /* 0x00000000003a7805 */ /* 0x000fe4000001ff00 */
[----:B------:R-:W-:Y:S02]  /*2ec0*/  PRMT R123, R41, 0x7610, R123 ;  /* 0x00007610297b7816 */ /* 0x000fe4000000007b */
[----:B------:R-:W-:Y:S02]  /*2ed0*/  CS2R R62, SRZ ;  /* 0x00000000003e7805 */ /* 0x000fe4000001ff00 */
[----:B------:R-:W-:Y:S02]  /*2ee0*/  PRMT R135, R42, 0x7610, R135 ;  /* 0x000076102a877816 */ /* 0x000fe40000000087 */
[----:B------:R-:W-:Y:S01]  /*2ef0*/  PRMT R136, R43, 0x7610, R136 ;  /* 0x000076102b887816 */ /* 0x000fe20000000088 */
        /* <DEDUP_REMOVED lines=21> */
.L_x_1700:
[----:B------:R-:W-:Y:S05]  /*3050*/  BSYNC B1 ;  /* 0x0000000000017941 */ /* 0x000fea0003800000 */
.L_x_1699:
        /* <DEDUP_REMOVED lines=18> */
[----:B------:R-:W-:Y:S02]  /*3180*/  CS2R R40, SRZ ;  /* 0x0000000000287805 */ /* 0x000fe4000001ff00 */
[----:B------:R-:W-:Y:S02]  /*3190*/  PRMT R118, R42, 0x7610, R118 ;  /* 0x000076102a767816 */ /* 0x000fe40000000076 */
[----:B------:R-:W-:Y:S02]  /*31a0*/  CS2R R52, SRZ ;  /* 0x0000000000347805 */ /* 0x000fe4000001ff00 */
[----:B------:R-:W-:Y:S02]  /*31b0*/  PRMT R119, R43, 0x7610, R119 ;  /* 0x000076102b777816 */ /* 0x000fe40000000077 */
[----:B------:R-:W-:Y:S02]  /*31c0*/  CS2R R50, SRZ ;  /* 0x0000000000327805 */ /* 0x000fe4000001ff00 */
[----:B------:R-:W-:-:S02]  /*31d0*/  CS2R R54, SRZ ;  /* 0x0000000000367805 */ /* 0x000fc4000001ff00 */
        /* <DEDUP_REMOVED lines=24> */
.L_x_1702:
[----:B------:R-:W-:Y:S05]  /*3360*/  BSYNC B1 ;  /* 0x0000000000017941 */ /* 0x000fea0003800000 */
.L_x_1701:
        /* <DEDUP_REMOVED lines=32> */
.L_x_1704:
[----:B------:R-:W-:Y:S05]  /*3570*/  BSYNC B1 ;  /* 0x0000000000017941 */ /* 0x000fea0003800000 */
.L_x_1703:
[----:B-----5:R-:W-:Y:S01]  /*3580*/  IMAD.MOV.U32 R11, RZ, RZ, R48 ;  /* 0x000000ffff0b7224 */ /* 0x020fe200078e0030 */
[----:B------:R-:W-:Y:S01]  /*3590*/  UISETP.NE.AND UP0, UPT, UR39, 0x3, UPT ;  /* 0x000000032700788c */ /* 0x000fe2000bf05270 */
[----:B0-----:R-:W-:Y:S02]  /*35a0*/  IMAD.MOV.U32 R12, RZ, RZ, R49 ;  /* 0x000000ffff0c7224 */ /* 0x001fe400078e0031 */
        /* <DEDUP_REMOVED lines=9> */
[----:B------:R-:W-:Y:S01]  /*3640*/  PLOP3.LUT P5, PT, PT, PT, UP0, 0x80, 0x0 ;  /* 0x000000000000781c */ /* 0x000fe20003faf008 */
        /* <DEDUP_REMOVED lines=23> */
.L_x_1705:
[----:B------:R-:W-:Y:S01]  /*37c0*/  IMAD R89, R19, 0x8, R18 ;  /* 0x0000000813597824 */ /* 0x000fe200078e0212 */
[----:B------:R-:W-:Y:S01]  /*37d0*/  SHF.L.U32 R100, R197, 0x1f, RZ ;  /* 0x0000001fc5647819 */ /* 0x000fe200000006ff */
[----:B------:R-:W-:Y:S03]  /*37e0*/  BSSY B1, `(.L_x_1706) ;  /* 0x0000003000017945 */ /* 0x000fe60003800000 */
[----:B------:R-:W0:Y:S02]  /*37f0*/  SYNCS.PHASECHK.TRANS64.TRYWAIT P6, [R89+URZ+0x28890], R100 ;  /* 0x02889064590075a7 */ /* 0x000e2400080c017f */
[----:B0-----:R-:W-:Y:S05]  /*3800*/  @!P6 BRA `(.L_x_1707) ;  /* 0x000002540020e947 */ /* 0x001fea0003800000 */
.L_x_2113:
[----:B------:R-:W-:Y:S05]  /*3810*/  BSYNC B1 ;  /* 0x0000000000017941 */ /* 0x000fea0003800000 */
.L_x_1706:
[----:B------:R-:W-:-:S03]  /*3820*/  UMOV UR4, 0xffffffff ;  /* 0xffffffff00047882 */ /* 0x000fc60000000000 */
[----:B------:R-:W-:Y:S05]  /*3830*/  BRA.DIV UR4, `(.L_x_1708) ;  /* 0x0000025604287947 */ /* 0x000fea000b800000 */
[----:B------:R1:W2:Y:S04]  /*3840*/  SHFL.IDX PT, R75, R101, RZ, 0x181f ;  /* 0x00181fff654b7589 */ /* 0x0002a800000e0000 */
[----:B------:R1:W3:Y:S02]  /*3850*/  SHFL.IDX PT, R103, R106, RZ, 0x181f ;  /* 0x00181fff6a677589 */ /* 0x0002e400000e0000 */
.L_x_2117:
        /* <DEDUP_REMOVED lines=34> */
[----:B------:R-:W-:Y:S01]  /*3a80*/  IMAD.U32 R137, R137, 0x10000, RZ ;  /* 0x0001000089897824 */ /* 0x000fe200078e00ff */
[----:B------:R-:W-:Y:S01]  /*3a90*/  LOP3.LUT R134, R134, 0xffff0000, RZ, 0xc0, !PT ;  /* 0xffff000086867812 */ /* 0x000fe200078ec0ff */
[----:B------:R-:W-:Y:S01]  /*3aa0*/  FMUL.FTZ R69, R69, R135 ;  /* 0x0000008745457220 */ /* 0x000fe20000410000 */
[----:B------:R-:W-:-:S02]  /*3ab0*/  IMAD.U32 R133, R133, 0x10000, RZ ;  /* 0x0001000085857824 */ /* 0x000fc400078e00ff */
[C---:B------:R-:W-:Y:S01]  /*3ac0*/  FFMA.FTZ R141, R14.reuse, R71, -R141 ;  /* 0x000000470e8d7223 */ /* 0x040fe2000001088d */
[----:B------:R-:W-:Y:S01]  /*3ad0*/  FFMA.FTZ R136, R14, R136, R13 ;  /* 0x000000880e887223 */ /* 0x000fe2000001000d */
[----:B------:R-:W-:Y:S01]  /*3ae0*/  FFMA.FTZ R143, R68, R135, -R143 ;  /* 0x00000087448f7223 */ /* 0x000fe2000001088f */
[----:B------:R-:W-:Y:S01]  /*3af0*/  FMUL.FTZ R14, R12, R137 ;  /* 0x000000890c0e7220 */ /* 0x000fe20000410000 */
[----:B------:R-:W-:Y:S02]  /*3b00*/  IMAD.U32 R15, R15, 0x10000, RZ ;  /* 0x000100000f0f7824 */ /* 0x000fe400078e00ff */
        /* <DEDUP_REMOVED lines=13> */
[----:B------:R-:W-:-:S07]  /*3be0*/  IMAD.MOV.U32 R14, RZ, RZ, R68 ;  /* 0x000000ffff0e7224 */ /* 0x000fce00078e0044 */
.L_x_1714:
[----:B------:R-:W-:Y:S05]  /*3bf0*/  BSYNC B3 ;  /* 0x0000000000037941 */ /* 0x000fea0003800000 */
.L_x_1713:
[----:B0-----:R4:W-:Y:S02]  /*3c00*/  ST.E.128 desc[UR54][R72.64], R12 ;  /* 0x0000000c48007985 */ /* 0x0019e4000c101d36 */
.L_x_1712:
[----:B------:R-:W-:Y:S05]  /*3c10*/  BSYNC B2 ;  /* 0x0000000000027941 */ /* 0x000fea0003800000 */
.L_x_1711:
        /* <DEDUP_REMOVED lines=53> */
.L_x_1716:
[----:B------:R-:W-:Y:S05]  /*3f70*/  BSYNC B2 ;  /* 0x0000000000027941 */ /* 0x000fea0003800000 */
.L_x_1715:
[----:B0-----:R0:W-:Y:S02]  /*3f80*/  ST.E.128 desc[UR54][R68.64], R12 ;  /* 0x0000000c44007985 */ /* 0x0011e4000c101d36 */
.L_x_1710:
[----:B------:R-:W-:Y:S05]  /*3f90*/  BSYNC B1 ;  /* 0x0000000000017941 */ /* 0x000fea0003800000 */
.L_x_1709:
[----:B------:R-:W-:-:S03]  /*3fa0*/  UMOV UR4, 0xffffffff ;  /* 0xffffffff00047882 */ /* 0x000fc60000000000 */
[----:B------:R-:W-:Y:S05]  /*3fb0*/  BRA.DIV UR4, `(.L_x_1717) ;  /* 0x0000024e04947947 */ /* 0x000fea000b800000 */
[----:B------:R1:W1:Y:S04]  /*3fc0*/  SHFL.IDX PT, R67, R101, 0x1, 0x181f ;  /* 0x00381f0065437f89 */ /* 0x00026800000e0000 */
[----:B0-----:R0:W0:Y:S02]  /*3fd0*/  SHFL.IDX PT, R69, R106, 0x1, 0x181f ;  /* 0x00381f006a457f89 */ /* 0x00102400000e0000 */
.L_x_2121:
[----:B------:R-:W-:Y:S01]  /*3fe0*/  ISETP.NE.AND P6, PT, R131, RZ, PT ;  /* 0x000000ff8300720c */ /* 0x000fe20003fc5270 */
[----:B------:R-:W-:-:S12]  /*3ff0*/  BSSY B1, `(.L_x_1718) ;  /* 0x0000072000017945 */ /* 0x000fd80003800000 */
[----:B------:R-:W-:Y:S05]  /*4000*/  @P6 BRA `(.L_x_1719) ;  /* 0x0000000400c06947 */ /* 0x000fea0003800000 */
[----:B------:R-:W-:Y:S04]  /*4010*/  BSSY B2, `(.L_x_1720) ;  /* 0x0000038000027945 */ /* 0x000fe80003800000 */
[----:B------:R-:W-:Y:S05]  /*4020*/  @P1 BRA `(.L_x_1721) ;  /* 0x0000000000d81947 */ /* 0x000fea0003800000 */
[----:B----4-:R4:W2:Y:S01]  /*4030*/  LDS.128 R12, [R91+0x19400] ;  /* 0x019400005b0c7984 */ /* 0x0108a20000000c00 */
[C---:B0-----:R-:W-:Y:S01]  /*4040*/  LEA R64, P6, R16.reuse, R69, 0x1 ;  /* 0x0000004510407211 */ /* 0x041fe200078c08ff */
[----:B------:R-:W-:Y:S03]  /*4050*/  BSSY B3, `(.L_x_1722) ;  /* 0x0000032000037945 */ /* 0x000fe60003800000 */
[----:B-1----:R-:W-:Y:S02]  /*4060*/  LEA.HI.X R65, R16, R67, R17, 0x1, P6 ;  /* 0x0000004310417211 */ /* 0x002fe400030f0c11 */
[----:B------:R-:W-:-:S13]  /*4070*/  ISETP.GE.AND P6, PT, R22, R102, PT ;  /* 0x000000661600720c */ /* 0x000fda0003fc6270 */
[----:B----4-:R-:W-:Y:S05]  /*4080*/  @P6 BRA `(.L_x_1723) ;  /* 0x0000000000b86947 */ /* 0x010fea0003800000 */
[----:B------:R-:W-:Y:S02]  /*4090*/  SHF.R.U64 R11, R62, 0x10, R63 ;  /* 0x000000103e0b7819 */ /* 0x000fe4000000123f */
[----:B------:R-:W-:Y:S01]  /*40a0*/  SHF.R.U64 R71, R60, 0x10, R61 ;  /* 0x000000103c477819 */ /* 0x000fe2000000123d */
[----:B--2---:R-:W-:Y:S01]  /*40b0*/  IMAD.U32 R60, R14, 0x10000, RZ ;  /* 0x000100000e3c7824 */ /* 0x004fe200078e00ff */
[----:B------:R-:W-:Y:S02]  /*40c0*/  SHF.R.U32.HI R66, RZ, 0x10, R63 ;  /* 0x00000010ff427819 */ /* 0x000fe4000001163f */
[----:B------:R-:W-:Y:S02]  /*40d0*/  SHF.R.U32.HI R68, RZ, 0x10, R61 ;  /* 0x00000010ff447819 */ /* 0x000fe4000001163d */
[----:B------:R-:W-:Y:S01]  /*40e0*/  PRMT R118, R118, 0x5410, R11 ;  /* 0x0000541076767816 */ /* 0x000fe2000000000b */
[----:B------:R-:W-:Y:S01]  /*40f0*/  IMAD.U32 R11, R12, 0x10000, RZ ;  /* 0x000100000c0b7824 */ /* 0x000fe200078e00ff */
[----:B------:R-:W-:-:S02]  /*4100*/  PRMT R116, R116, 0x5410, R71 ;  /* 0x0000541074747816 */ /* 0x000fc40000000047 */
[----:B------:R-:W-:Y:S02]  /*4110*/  PRMT R119, R119, 0x5410, R66 ;  /* 0x0000541077777816 */ /* 0x000fe40000000042 */
        /* <DEDUP_REMOVED lines=8> */
[----:B------:R-:W-:Y:S01]  /*41a0*/  FMUL.FTZ R73, R61, R70 ;  /* 0x000000463d497220 */ /* 0x000fe20000410000 */
[----:B------:R-:W-:Y:S01]  /*41b0*/  LOP3.LUT R62, R15, 0xffff0000, RZ, 0xc0, !PT ;  /* 0xffff00000f3e7812 */ /* 0x000fe200078ec0ff */
[C---:B------:R-:W-:Y:S01]  /*41c0*/  FMUL.FTZ R71, R13.reuse, R68 ;  /* 0x000000440d477220 */ /* 0x040fe20000410000 */
[----:B------:R-:W-:Y:S01]  /*41d0*/  LOP3.LUT R12, R12, 0xffff0000, RZ, 0xc0, !PT ;  /* 0xffff00000c0c7812 */ /* 0x000fe200078ec0ff */
[----:B------:R-:W-:Y:S01]  /*41e0*/  FMUL.FTZ R13, R13, R63 ;  /* 0x0000003f0d0d7220 */ /* 0x000fe20000410000 */
[----:B------:R-:W-:Y:S01]  /*41f0*/  LOP3.LUT R119, R119, 0xffff0000, RZ, 0xc0, !PT ;  /* 0xffff000077777812 */ /* 0x000fe200078ec0ff */
[----:B------:R-:W-:Y:S01]  /*4200*/  FMUL.FTZ R61, R61, R66 ;  /* 0x000000423d3d7220 */ /* 0x000fe20000410000 */
[----:B------:R-:W-:Y:S01]  /*4210*/  LOP3.LUT R117, R117, 0xffff0000, RZ, 0xc0, !PT ;  /* 0xffff000075757812 */ /* 0x000fe200078ec0ff */
[----:B------:R-:W-:-:S02]  /*4220*/  IMAD.U32 R118, R118, 0x10000, RZ ;  /* 0x0001000076767824 */ /* 0x000fc400078e00ff */
[----:B------:R-:W-:Y:S01]  /*4230*/  FFMA.FTZ R71, R14, R63, -R71 ;  /* 0x0000003f0e477223 */ /* 0x000fe20000010847 */
[----:B------:R-:W-:Y:S02]  /*4240*/  IMAD.U32 R116, R116, 0x10000, RZ ;  /* 0x0001000074747824 */ /* 0x000fe400078e00ff */
[----:B------:R-:W-:Y:S01]  /*4250*/  FFMA.FTZ R68, R14, R68, R13 ;  /* 0x000000440e447223 */ /* 0x000fe2000001000d */
[C---:B------:R-:W-:Y:S01]  /*4260*/  FFMA.FTZ R73, R60.reuse, R66, -R73 ;  /* 0x000000423c497223 */ /* 0x040fe20000010849 */
[----:B------:R-:W-:Y:S02]  /*4270*/  IMAD.U32 R15, R15, 0x10000, RZ ;  /* 0x000100000f0f7824 */ /* 0x000fe400078e00ff */
[----:B------:R-:W-:Y:S01]  /*4280*/  FFMA.FTZ R60, R60, R70, R61 ;  /* 0x000000463c3c7223 */ /* 0x000fe2000001003d */
        /* <DEDUP_REMOVED lines=14> */
.L_x_1723:
[----:B------:R-:W-:Y:S05]  /*4370*/  BSYNC B3 ;  /* 0x0000000000037941 */ /* 0x000fea0003800000 */
.L_x_1722:
[----:B--2---:R0:W-:Y:S02]  /*4380*/  ST.E.128 desc[UR54][R64.64], R12 ;  /* 0x0000000c40007985 */ /* 0x0041e4000c101d36 */
.L_x_1721:
[----:B------:R-:W-:Y:S05]  /*4390*/  BSYNC B2 ;  /* 0x0000000000027941 */ /* 0x000fea0003800000 */
.L_x_1720:
[----:B------:R-:W-:Y:S05]  /*43a0*/  @P2 BRA `(.L_x_1719) ;  /* 0x0000000000d82947 */ /* 0x000fea0003800000 */
[----:B0---4-:R0:W4:Y:S01]  /*43b0*/  LDS.128 R12, [R91+0x1d400] ;  /* 0x01d400005b0c7984 */ /* 0x0111220000000c00 */
[C---:B------:R-:W-:Y:S01]  /*43c0*/  LEA R60, P6, R2.reuse, R69, 0x1 ;  /* 0x00000045023c7211 */ /* 0x040fe200078c08ff */
[----:B------:R-:W-:Y:S03]  /*43d0*/  BSSY B2, `(.L_x_1724) ;  /* 0x0000032000027945 */ /* 0x000fe60003800000 */
[----:B-1----:R-:W-:Y:S02]  /*43e0*/  LEA.HI.X R61, R2, R67, R185, 0x1, P6 ;  /* 0x00000043023d7211 */ /* 0x002fe400030f0cb9 */
        /* <DEDUP_REMOVED lines=48> */
.L_x_1725:
[----:B------:R-:W-:Y:S05]  /*46f0*/  BSYNC B2 ;  /* 0x0000000000027941 */ /* 0x000fea0003800000 */
.L_x_1724:
[----:B----4-:R0:W-:Y:S02]  /*4700*/  ST.E.128 desc[UR54][R60.64], R12 ;  /* 0x0000000c3c007985 */ /* 0x0101e4000c101d36 */
.L_x_1719:
[----:B------:R-:W-:Y:S05]  /*4710*/  BSYNC B1 ;  /* 0x0000000000017941 */ /* 0x000fea0003800000 */
.L_x_1718:
[----:B------:R-:W-:-:S03]  /*4720*/  UMOV UR4, 0xffffffff ;  /* 0xffffffff00047882 */ /* 0x000fc60000000000 */
[----:B------:R-:W-:Y:S05]  /*4730*/  BRA.DIV UR4, `(.L_x_1726) ;  /* 0x0000024a04007947 */ /* 0x000fea000b800000 */
[----:B------:R1:W1:Y:S04]  /*4740*/  SHFL.IDX PT, R59, R101, 0x2, 0x181f ;  /* 0x00581f00653b7f89 */ /* 0x00026800000e0000 */
[----:B0-----:R0:W0:Y:S02]  /*4750*/  SHFL.IDX PT, R61, R106, 0x2, 0x181f ;  /* 0x00581f006a3d7f89 */ /* 0x00102400000e0000 */
.L_x_2125:
[----:B------:R-:W-:Y:S04]  /*4760*/  BSSY B1, `(.L_x_1727) ;  /* 0x0000072000017945 */ /* 0x000fe80003800000 */
        /* <DEDUP_REMOVED lines=31> */
[----:B------:R-:W-:Y:S01]  /*4960*/  FMUL.FTZ R53, R53, R58 ;  /* 0x0000003a35357220 */ /* 0x000fe20000410000 */
[----:B------:R-:W-:Y:S01]  /*4970*/  LOP3.LUT R132, R132, 0xffff0000, RZ, 0xc0, !PT ;  /* 0xffff000084847812 */ /* 0x000fe200078ec0ff */
[----:B------:R-:W-:Y:S01]  /*4980*/  IMAD.U32 R130, R130, 0x10000, RZ ;  /* 0x0001000082827824 */ /* 0x000fe200078e00ff */
[----:B------:R-:W-:Y:S01]  /*4990*/  LOP3.LUT R129, R129, 0xffff0000, RZ, 0xc0, !PT ;  /* 0xffff000081817812 */ /* 0x000fe200078ec0ff */
[----:B------:R-:W-:-:S02]  /*49a0*/  IMAD.U32 R128, R128, 0x10000, RZ ;  /* 0x0001000080807824 */ /* 0x000fc400078e00ff */
[C---:B------:R-:W-:Y:S01]  /*49b0*/  FFMA.FTZ R63, R14.reuse, R55, -R63 ;  /* 0x000000370e3f7223 */ /* 0x040fe2000001083f */
[----:B------:R-:W-:Y:S01]  /*49c0*/  FFMA.FTZ R60, R14, R60, R13 ;  /* 0x0000003c0e3c7223 */ /* 0x000fe2000001000d */
[C---:B------:R-:W-:Y:S01]  /*49d0*/  FFMA.FTZ R65, R52.reuse, R58, -R65 ;  /* 0x0000003a34417223 */ /* 0x040fe20000010841 */
[----:B------:R-:W-:Y:S01]  /*49e0*/  FFMA.FTZ R52, R52, R62, R53 ;  /* 0x0000003e34347223 */ /* 0x000fe20000010035 */
[C---:B------:R-:W-:Y:S01]  /*49f0*/  FMUL.FTZ R14, R12.reuse, R130 ;  /* 0x000000820c0e7220 */ /* 0x040fe20000410000 */
[----:B------:R-:W-:Y:S01]  /*4a00*/  FMUL.FTZ R13, R12, R128 ;  /* 0x000000800c0d7220 */ /* 0x000fe20000410000 */
[----:B------:R-:W-:Y:S02]  /*4a10*/  IMAD.U32 R15, R15, 0x10000, RZ ;  /* 0x000100000f0f7824 */ /* 0x000fe400078e00ff */
        /* <DEDUP_REMOVED lines=12> */
.L_x_1732:
[----:B------:R-:W-:Y:S05]  /*4ae0*/  BSYNC B3 ;  /* 0x0000000000037941 */ /* 0x000fea0003800000 */
.L_x_1731:
[----:B--2---:R0:W-:Y:S02]  /*4af0*/  ST.E.128 desc[UR54][R56.64], R12 ;  /* 0x0000000c38007985 */ /* 0x0041e4000c101d36 */
.L_x_1730:
[----:B------:R-:W-:Y:S05]  /*4b00*/  BSYNC B2 ;  /* 0x0000000000027941 */ /* 0x000fea0003800000 */
.L_x_1729:
        /* <DEDUP_REMOVED lines=53> */
.L_x_1734:
[----:B------:R-:W-:Y:S05]  /*4e60*/  BSYNC B2 ;  /* 0x0000000000027941 */ /* 0x000fea0003800000 */
.L_x_1733:
[----:B----4-:R0:W-:Y:S02]  /*4e70*/  ST.E.128 desc[UR54][R52.64], R12 ;  /* 0x0000000c34007985 */ /* 0x0101e4000c101d36 */
.L_x_1728:
[----:B------:R-:W-:Y:S05]  /*4e80*/  BSYNC B1 ;  /* 0x0000000000017941 */ /* 0x000fea0003800000 */
.L_x_1727:
[----:B------:R-:W-:-:S03]  /*4e90*/  UMOV UR4, 0xffffffff ;  /* 0xffffffff00047882 */ /* 0x000fc60000000000 */
[----:B------:R-:W-:Y:S05]  /*4ea0*/  BRA.DIV UR4, `(.L_x_1735) ;  /* 0x0000024204707947 */ /* 0x000fea000b800000 */
[----:B-1----:R-:W1:Y:S04]  /*4eb0*/  SHFL.IDX PT, R101, R101, 0x3, 0x181f ;  /* 0x00781f0065657f89 */ /* 0x002e6800000e0000 */
[----:B------:R0:W0:Y:S02]  /*4ec0*/  SHFL.IDX PT, R51, R106, 0x3, 0x181f ;  /* 0x00781f006a337f89 */ /* 0x00002400000e0000 */
.L_x_2129:
[----:B------:R-:W-:Y:S05]  /*4ed0*/  @P4 BRA `(.L_x_1736) ;  /* 0x0000003800084947 */ /* 0x000fea0003800000 */
[----:B------:R-:W-:Y:S04]  /*4ee0*/  BSSY B1, `(.L_x_1737) ;  /* 0x0000038000017945 */ /* 0x000fe80003800000 */
[----:B------:R-:W-:Y:S05]  /*4ef0*/  @P1 BRA `(.L_x_1738) ;  /* 0x0000000000d81947 */ /* 0x000fea0003800000 */
[----:B0---4-:R0:W4:Y:S01]  /*4f00*/  LDS.128 R12, [R91+0x1b400] ;  /* 0x01b400005b0c7984 */ /* 0x0111220000000c00 */
[C---:B------:R-:W-:Y:S01]  /*4f10*/  LEA R48, P3, R16.reuse, R51, 0x1 ;  /* 0x0000003310307211 */ /* 0x040fe200078608ff */
[----:B------:R-:W-:Y:S03]  /*4f20*/  BSSY B2, `(.L_x_1739) ;  /* 0x0000032000027945 */ /* 0x000fe60003800000 */
[----:B-1----:R-:W-:Y:S02]  /*4f30*/  LEA.HI.X R49, R16, R101, R17, 0x1, P3 ;  /* 0x0000006510317211 */ /* 0x002fe400018f0c11 */
[----:B------:R-:W-:-:S13]  /*4f40*/  ISETP.GE.AND P3, PT, R22, R102, PT ;  /* 0x000000661600720c */ /* 0x000fda0003f66270 */
[----:B0-----:R-:W-:Y:S05]  /*4f50*/  @P3 BRA `(.L_x_1740) ;  /* 0x0000000000b83947 */ /* 0x001fea0003800000 */
[----:B------:R-:W-:Y:S02]  /*4f60*/  SHF.R.U64 R11, R46, 0x10, R47 ;  /* 0x000000102e0b7819 */ /* 0x000fe4000000122f */
[----:B------:R-:W-:Y:S01]  /*4f70*/  SHF.R.U64 R53, R44, 0x10, R45 ;  /* 0x000000102c357819 */ /* 0x000fe2000000122d */
[----:B----4-:R-:W-:Y:S01]  /*4f80*/  IMAD.U32 R44, R14, 0x10000, RZ ;  /* 0x000100000e2c7824 */ /* 0x010fe200078e00ff */
        /* <DEDUP_REMOVED lines=43> */
.L_x_1740:
[----:B------:R-:W-:Y:S05]  /*5240*/  BSYNC B2 ;  /* 0x0000000000027941 */ /* 0x000fea0003800000 */
.L_x_1739:
[----:B----4-:R0:W-:Y:S02]  /*5250*/  ST.E.128 desc[UR54][R48.64], R12 ;  /* 0x0000000c30007985 */ /* 0x0101e4000c101d36 */
.L_x_1738:
[----:B------:R-:W-:Y:S05]  /*5260*/  BSYNC B1 ;  /* 0x0000000000017941 */ /* 0x000fea0003800000 */
.L_x_1737:
        /* <DEDUP_REMOVED lines=21> */
[C---:B------:R-:W-:Y:S01]  /*53c0*/  LOP3.LUT R47, R105.reuse, 0xffff0000, RZ, 0xc0, !PT ;  /* 0xffff0000692f7812 */ /* 0x040fe200078ec0ff */
[----:B------:R-:W-:Y:S01]  /*53d0*/  IMAD.U32 R46, R104, 0x10000, RZ ;  /* 0x00010000682e7824 */ /* 0x000fe200078e00ff */
[----:B------:R-:W-:Y:S01]  /*53e0*/  LOP3.LUT R43, R74, 0xffff0000, RZ, 0xc0, !PT ;  /* 0xffff00004a2b7812 */ /* 0x000fe200078ec0ff */
[----:B------:R-:W-:Y:S01]  /*53f0*/  IMAD.U32 R105, R105, 0x10000, RZ ;  /* 0x0001000069697824 */ /* 0x000fe200078e00ff */
[----:B------:R-:W-:Y:S01]  /*5400*/  LOP3.LUT R12, R12, 0xffff0000, RZ, 0xc0, !PT ;  /* 0xffff00000c0c7812 */ /* 0x000fe200078ec0ff */
[----:B------:R-:W-:Y:S01]  /*5410*/  FMUL.FTZ R49, R13, R47 ;  /* 0x0000002f0d317220 */ /* 0x000fe20000410000 */
[----:B------:R-:W-:Y:S01]  /*5420*/  LOP3.LUT R42, R15, 0xffff0000, RZ, 0xc0, !PT ;  /* 0xffff00000f2a7812 */ /* 0x000fe200078ec0ff */
[----:B------:R-:W-:Y:S01]  /*5430*/  FMUL.FTZ R50, R13, R43 ;  /* 0x0000002b0d327220 */ /* 0x000fe20000410000 */
        /* <DEDUP_REMOVED lines=24> */
.L_x_1742:
[----:B------:R-:W-:Y:S05]  /*55c0*/  BSYNC B1 ;  /* 0x0000000000017941 */ /* 0x000fea0003800000 */
.L_x_1741:
[----:B----4-:R0:W-:Y:S01]  /*55d0*/  ST.E.128 desc[UR54][R44.64], R12 ;  /* 0x0000000c2c007985 */ /* 0x0101e2000c101d36 */
[----:B------:R-:W-:Y:S05]  /*55e0*/  BRA `(.L_x_1736) ;  /* 0x0000003000447947 */ /* 0x000fea0003800000 */
.L_x_1696:
[C---:B------:R-:W-:Y:S01]  /*55f0*/  VIADD R40, R188.reuse, 0x20 ;  /* 0x00000020bc287836 */ /* 0x040fe20000000000 */
[----:B------:R-:W-:Y:S01]  /*5600*/  CS2R R46, SRZ ;  /* 0x00000000002e7805 */ /* 0x000fe2000001ff00 */
[----:B------:R-:W-:-:S03]  /*5610*/  VIADD R44, R188, 0x40 ;  /* 0x00000040bc2c7836 */ /* 0x000fc60000000000 */
[----:B------:R-:W-:-:S04]  /*5620*/  ISETP.GE.AND P4, PT, R40, R95, PT ;  /* 0x0000005f2800720c */ /* 0x000fc80003f86270 */
        /* <DEDUP_REMOVED lines=19> */
[----:B------:R-:W-:Y:S02]  /*5760*/  @!P5 IMAD.X R45, R89, 0x1, R39, P6 ;  /* 0x00000001592dd824 */ /* 0x000fe400030e0627 */
[----:B------:R-:W0:Y:S01]  /*5770*/  @!P5 LDC.64 R50, c[0x0][0x400] ;  /* 0x00010000ff32db82 */ /* 0x000e220000000a00 */
[----:B----4-:R-:W-:-:S04]  /*5780*/  @!P5 LEA R48, P6, R44, R48, 0x1 ;  /* 0x000000302c30d211 */ /* 0x010fc800078c08ff */
[----:B------:R-:W-:Y:S02]  /*5790*/  @!P5 LEA.HI.X R49, R44, R49, R45, 0x1, P6 ;  /* 0x000000312c31d211 */ /* 0x000fe400030f0c2d */
[----:B------:R-:W-:-:S05]  /*57a0*/  @!P5 IADD3 R44, P6, R86, R12, RZ ;  /* 0x0000000c562cd210 */ /* 0x000fca0007fde0ff */
[----:B------:R-:W-:Y:S01]  /*57b0*/  @!P5 IMAD.X R45, R11, 0x1, R78, P6 ;  /* 0x000000010b2dd824 */ /* 0x000fe200030e064e */
[----:B0-----:R-:W-:-:S04]  /*57c0*/  @!P5 LEA R50, P6, R44, R50, 0x1 ;  /* 0x000000322c32d211 */ /* 0x001fc800078c08ff */
[----:B------:R-:W-:Y:S02]  /*57d0*/  @!P5 LEA.HI.X R51, R44, R51, R45, 0x1, P6 ;  /* 0x000000332c33d211 */ /* 0x000fe400030f0c2d */
[----:B------:R-:W-:Y:S02]  /*57e0*/  CS2R R44, SRZ ;  /* 0x00000000002c7805 */ /* 0x000fe4000001ff00 */
[----:B------:R-:W-:-:S04]  /*57f0*/  @!P4 LEA R56, P6, R42, R56, 0x1 ;  /* 0x000000382a38c211 */ /* 0x000fc800078c08ff */
[----:B------:R-:W-:Y:S02]  /*5800*/  @!P4 LEA.HI.X R57, R42, R57, R43, 0x1, P6 ;  /* 0x000000392a39c211 */ /* 0x000fe400030f0c2b */
[----:B------:R-:W-:Y:S02]  /*5810*/  CS2R R42, SRZ ;  /* 0x00000000002a7805 */ /* 0x000fe4000001ff00 */
[C---:B-1----:R-:W-:Y:S01]  /*5820*/  @!P4 LEA R58, P6, R40.reuse, R58, 0x1 ;  /* 0x0000003a283ac211 */ /* 0x042fe200078c08ff */
[----:B------:R0:W5:Y:S03]  /*5830*/  @!P5 LDG.E.128 R44, desc[UR54][R50.64] ;  /* 0x00000036322cd981 */ /* 0x000166000c1e1d00 */
[----:B------:R-:W-:Y:S02]  /*5840*/  @!P4 LEA.HI.X R59, R40, R59, R41, 0x1, P6 ;  /* 0x0000003b283bc211 */ /* 0x000fe400030f0c29 */
[----:B------:R-:W-:-:S02]  /*5850*/  CS2R R40, SRZ ;  /* 0x0000000000287805 */ /* 0x000fc4000001ff00 */
[----:B------:R-:W-:Y:S02]  /*5860*/  CS2R R54, SRZ ;  /* 0x0000000000367805 */ /* 0x000fe4000001ff00 */
[----:B------:R-:W-:Y:S02]  /*5870*/  CS2R R52, SRZ ;  /* 0x0000000000347805 */ /* 0x000fe4000001ff00 */
[----:B------:R1:W5:Y:S01]  /*5880*/  @!P5 LDG.E.128 R40, desc[UR54][R48.64] ;  /* 0x000000363028d981 */ /* 0x000362000c1e1d00 */
[----:B0-----:R-:W-:-:S03]  /*5890*/  CS2R R50, SRZ ;  /* 0x0000000000327805 */ /* 0x001fc6000001ff00 */
[----:B------:R0:W5:Y:S01]  /*58a0*/  @!P4 LDG.E.128 R52, desc[UR54][R58.64] ;  /* 0x000000363a34c981 */ /* 0x000162000c1e1d00 */
[----:B-1----:R-:W-:-:S06]  /*58b0*/  CS2R R48, SRZ ;  /* 0x0000000000307805 */ /* 0x002fcc000001ff00 */
[----:B------:R1:W5:Y:S01]  /*58c0*/  @!P4 LDG.E.128 R48, desc[UR54][R56.64] ;  /* 0x000000363830c981 */ /* 0x000362000c1e1d00 */
[----:B--2---:R-:W-:Y:S01]  /*58d0*/  @!P3 LEA R64, P4, R62, R64, 0x1 ;  /* 0x000000403e40b211 */ /* 0x004fe200078808ff */
[----:B------:R-:W-:-:S03]  /*58e0*/  VIADD R68, R188, 0x60 ;  /* 0x00000060bc447836 */ /* 0x000fc60000000000 */
[----:B------:R-:W-:Y:S02]  /*58f0*/  @!P3 LEA.HI.X R65, R62, R65, R63, 0x1, P4 ;  /* 0x000000413e41b211 */ /* 0x000fe400020f0c3f */
[----:B---3--:R-:W-:-:S04]  /*5900*/  @!P3 LEA R66, P4, R60, R66, 0x1 ;  /* 0x000000423c42b211 */ /* 0x008fc800078808ff */
[----:B------:R-:W-:Y:S02]  /*5910*/  @!P3 LEA.HI.X R67, R60, R67, R61, 0x1, P4 ;  /* 0x000000433c43b211 */ /* 0x000fe400020f0c3d */
[----:B------:R-:W-:-:S04]  /*5920*/  ISETP.GE.AND P4, PT, R68, R95, PT ;  /* 0x0000005f4400720c */ /* 0x000fc80003f86270 */
[----:B------:R-:W-:Y:S02]  /*5930*/  ISETP.GE.OR P4, PT, R16, R102, P4 ;  /* 0x000000661000720c */ /* 0x000fe40002786670 */
[----:B0-----:R-:W-:Y:S02]  /*5940*/  CS2R R58, SRZ ;  /* 0x00000000003a7805 */ /* 0x001fe4000001ff00 */
[----:B-1----:R-:W-:Y:S02]  /*5950*/  CS2R R56, SRZ ;  /* 0x0000000000387805 */ /* 0x002fe4000001ff00 */
[----:B------:R-:W-:Y:S02]  /*5960*/  CS2R R62, SRZ ;  /* 0x00000000003e7805 */ /* 0x000fe4000001ff00 */
[----:B------:R-:W-:Y:S01]  /*5970*/  CS2R R60, SRZ ;  /* 0x00000000003c7805 */ /* 0x000fe2000001ff00 */
        /* <DEDUP_REMOVED lines=12> */
[----:B------:R-:W-:Y:S01]  /*5a40*/  IMAD.MOV.U32 R13, RZ, RZ, R11 ;  /* 0x000000ffff0d7224 */ /* 0x000fe200078e000b */
[----:B------:R-:W-:-:S04]  /*5a50*/  ULDC.64 UR6, c[0x0][0x400] ;  /* 0x0001000000067ab9 */ /* 0x000fc80000000a00 */
[----:B------:R-:W1:Y:S01]  /*5a60*/  LDC.64 R66, c[0x0][0x408] ;  /* 0x00010200ff427b82 */ /* 0x000e620000000a00 */
[----:B0-----:R-:W-:-:S04]  /*5a70*/  IMAD.WIDE.U32 R14, R64, 0x60, R14 ;  /* 0x00000060400e7825 */ /* 0x001fc800078e000e */
[----:B------:R-:W-:Y:S01]  /*5a80*/  IMAD R65, R65, 0x60, RZ ;  /* 0x0000006041417824 */ /* 0x000fe200078e02ff */
[----:B------:R-:W-:Y:S01]  /*5a90*/  IADD3 R14, P4, R82, R14, RZ ;  /* 0x0000000e520e7210 */ /* 0x000fe20007f9e0ff */
[----:B-1----:R-:W-:-:S03]  /*5aa0*/  IMAD.WIDE.U32 R12, R66, 0x60, R12 ;  /* 0x00000060420c7825 */ /* 0x002fc600078e000c */
[----:B------:R-:W-:Y:S01]  /*5ab0*/  IADD3.X R15, R39, R15, R65, P4, !PT ;  /* 0x0000000f270f7210 */ /* 0x000fe200027fe441 */
[----:B------:R-:W-:Y:S01]  /*5ac0*/  IMAD R67, R67, 0x60, RZ ;  /* 0x0000006043437824 */ /* 0x000fe200078e02ff */
[----:B------:R-:W-:-:S04]  /*5ad0*/  IADD3 R11, P4, R86, R12, RZ ;  /* 0x0000000c560b7210 */ /* 0x000fc80007f9e0ff */
[----:B------:R-:W-:Y:S02]  /*5ae0*/  IADD3.X R12, R78, R13, R67, P4, !PT ;  /* 0x0000000d4e0c7210 */ /* 0x000fe400027fe443 */
[----:B------:R-:W-:-:S04]  /*5af0*/  LEA R64, P4, R14, UR4, 0x1 ;  /* 0x000000040e407c11 */ /* 0x000fc8000f8808ff */
[----:B------:R-:W-:Y:S02]  /*5b00*/  LEA.HI.X R65, R14, UR5, R15, 0x1, P4 ;  /* 0x000000050e417c11 */ /* 0x000fe4000a0f0c0f */
[----:B------:R-:W-:-:S04]  /*5b10*/  LEA R68, P4, R11, UR6, 0x1 ;  /* 0x000000060b447c11 */ /* 0x000fc8000f8808ff */
[----:B------:R-:W-:Y:S01]  /*5b20*/  LEA.HI.X R69, R11, UR7, R12, 0x1, P4 ;  /* 0x000000070b457c11 */ /* 0x000fe2000a0f0c0c */
[----:B------:R-:W5:Y:S05]  /*5b30*/  LDG.E.128 R64, desc[UR54][R64.64] ;  /* 0x0000003640407981 */ /* 0x000f6a000c1e1d00 */
[----:B------:R-:W5:Y:S03]  /*5b40*/  LDG.E.128 R68, desc[UR54][R68.64] ;  /* 0x0000003644447981 */ /* 0x000f66000c1e1d00 */
.L_x_1744:
[----:B------:R-:W-:Y:S05]  /*5b50*/  BSYNC B1 ;  /* 0x0000000000017941 */ /* 0x000fea0003800000 */
.L_x_1743:
        /* <DEDUP_REMOVED lines=68> */
.L_x_1745:
[----:B------:R-:W-:Y:S01]  /*5fa0*/  IMAD R89, R19, 0x8, R18 ;  /* 0x0000000813597824 */ /* 0x000fe200078e0212 */
[----:B------:R-:W-:Y:S01]  /*5fb0*/  SHF.L.U32 R100, R197, 0x1f, RZ ;  /* 0x0000001fc5647819 */ /* 0x000fe200000006ff */
[----:B------:R-:W0:Y:S01]  /*5fc0*/  LDC R107, c[0x0][0x2f4] ;  /* 0x0000bd00ff6b7b82 */ /* 0x000e220000000800 */
[----:B------:R-:W-:Y:S02]  /*5fd0*/  BSSY B1, `(.L_x_1746) ;  /* 0x0000003000017945 */ /* 0x000fe40003800000 */
[----:B------:R-:W1:Y:S02]  /*5fe0*/  SYNCS.PHASECHK.TRANS64.TRYWAIT P4, [R89+URZ+0x28890], R100 ;  /* 0x02889064590075a7 */ /* 0x000e64000808017f */
[----:B-1----:R-:W-:Y:S05]  /*5ff0*/  @!P4 BRA `(.L_x_1747) ;  /* 0x000002300068c947 */ /* 0x002fea0003800000 */
.L_x_2130:
[----:B------:R-:W-:Y:S05]  /*6000*/  BSYNC B1 ;  /* 0x0000000000017941 */ /* 0x000fea0003800000 */
.L_x_1746:
[----:B------:R-:W-:Y:S01]  /*6010*/  UMOV UR4, 0xffffffff ;  /* 0xffffffff00047882 */ /* 0x000fe20000000000 */
[----:B0-----:R-:W-:Y:S02]  /*6020*/  IMAD.IADD R109, R107, 0x1, -R36 ;  /* 0x000000016b6d7824 */ /* 0x001fe400078e0a24 */
[----:B------:R-:W-:Y:S05]  /*6030*/  BRA.DIV UR4, `(.L_x_1748) ;  /* 0x00000232046c7947 */ /* 0x000fea000b800000 */
[----:B------:R0:W2:Y:S04]  /*6040*/  SHFL.IDX PT, R105, R101, RZ, 0x181f ;  /* 0x00181fff65697589 */ /* 0x0000a800000e0000 */
[----:B------:R0:W3:Y:S02]  /*6050*/  SHFL.IDX PT, R104, R106, RZ, 0x181f ;  /* 0x00181fff6a687589 */ /* 0x0000e400000e0000 */
.L_x_2134:
[----:B------:R-:W-:Y:S01]  /*6060*/  ISETP.GE.OR P4, PT, R188, R95, P1 ;  /* 0x0000005fbc00720c */ /* 0x000fe20000f86670 */
[----:B------:R-:W-:-:S12]  /*6070*/  BSSY B1, `(.L_x_1749) ;  /* 0x000007a000017945 */ /* 0x000fd80003800000 */
[----:B------:R-:W-:Y:S05]  /*6080*/  @P4 BRA `(.L_x_1750) ;  /* 0x0000000400e04947 */ /* 0x000fea0003800000 */
[----:B------:R-:W-:Y:S01]  /*6090*/  SEL R11, R36, R109, !P0 ;  /* 0x0000006d240b7207 */ /* 0x000fe20004000000 */
[----:B------:R-:W-:Y:S01]  /*60a0*/  BSSY B2, `(.L_x_1751) ;  /* 0x0000072000027945 */ /* 0x000fe20003800000 */
[----:B------:R-:W-:Y:S02]  /*60b0*/  SHF.R.U32.HI R13, RZ, 0x3, R207 ;  /* 0x00000003ff0d7819 */ /* 0x000fe400000116cf */
[----:B------:R-:W-:Y:S02]  /*60c0*/  SHF.R.S32.HI R12, RZ, 0x1f, R11 ;  /* 0x0000001fff0c7819 */ /* 0x000fe4000001140b */
[----:B---3--:R-:W-:Y:S02]  /*60d0*/  LEA R102, P4, R76, R104, 0x1 ;  /* 0x000000684c667211 */ /* 0x008fe400078808ff */
[----:B------:R-:W-:Y:S02]  /*60e0*/  LEA.HI R12, R12, R11, RZ, 0x4 ;  /* 0x0000000b0c0c7211 */ /* 0x000fe400078f20ff */
[----:B--2---:R-:W-:-:S02]  /*60f0*/  LEA.HI.X R103, R76, R105, R88, 0x1, P4 ;  /* 0x000000694c677211 */ /* 0x004fc400020f0c58 */
        /* <DEDUP_REMOVED lines=12> */
[----:B------:R-:W-:-:S03]  /*61c0*/  IMAD R72, R13, 0x2, R18 ;  /* 0x000000020d487824 */ /* 0x000fc600078e0212 */
[----:B------:R2:W3:Y:S04]  /*61d0*/  LDS.128 R12, [R11+0x18400] ;  /* 0x018400000b0c7984 */ /* 0x0004e80000000c00 */
[----:B------:R-:W4:Y:S01]  /*61e0*/  LDS.128 R72, [R72+0x18400] ;  /* 0x0184000048487984 */ /* 0x000f220000000c00 */
[----:B------:R-:W-:Y:S05]  /*61f0*/  @P3 BRA `(.L_x_1752) ;  /* 0x0000000400703947 */ /* 0x000fea0003800000 */
[----:B------:R-:W-:Y:S01]  /*6200*/  SHF.R.U64 R40, R40, 0x10, R41 ;  /* 0x0000001028287819 */ /* 0x000fe20000001229 */
[----:B----4-:R-:W-:Y:S01]  /*6210*/  IMAD.U32 R140, R75, 0x10000, RZ ;  /* 0x000100004b8c7824 */ /* 0x010fe200078e00ff */
[--C-:B------:R-:W-:Y:S01]  /*6220*/  SHF.R.U64 R146, R44, 0x10, R45.reuse ;  /* 0x000000102c927819 */ /* 0x100fe2000000122d */
[----:B---3--:R-:W-:Y:S01]  /*6230*/  IMAD.U32 R44, R13, 0x10000, RZ ;  /* 0x000100000d2c7824 */ /* 0x008fe200078e00ff */
[----:B------:R-:W-:Y:S01]  /*6240*/  SHF.R.U32.HI R142, RZ, 0x10, R45 ;  /* 0x00000010ff8e7819 */ /* 0x000fe2000001162d */
[----:B------:R-:W-:Y:S01]  /*6250*/  IMAD.U32 R133, R15, 0x10000, RZ ;  /* 0x000100000f857824 */ /* 0x000fe200078e00ff */
[--C-:B------:R-:W-:Y:S01]  /*6260*/  SHF.R.U64 R141, R42, 0x10, R43.reuse ;  /* 0x000000102a8d7819 */ /* 0x100fe2000000122b */
[----:B--2---:R-:W-:Y:S01]  /*6270*/  IMAD.U32 R11, R14, 0x10000, RZ ;  /* 0x000100000e0b7824 */ /* 0x004fe200078e00ff */
[----:B------:R-:W-:Y:S01]  /*6280*/  SHF.R.U32.HI R143, RZ, 0x10, R43 ;  /* 0x00000010ff8f7819 */ /* 0x000fe2000001162b */
[----:B------:R-:W-:Y:S01]  /*6290*/  IMAD.U32 R43, R73, 0x10000, RZ ;  /* 0x00010000492b7824 */ /* 0x000fe200078e00ff */
[----:B------:R-:W-:-:S02]  /*62a0*/  SHF.R.U64 R45, R46, 0x10, R47 ;  /* 0x000000102e2d7819 */ /* 0x000fc4000000122f */
[----:B------:R-:W-:Y:S02]  /*62b0*/  LOP3.LUT R46, R73, 0xffff0000, RZ, 0xc0, !PT ;  /* 0xffff0000492e7812 */ /* 0x000fe400078ec0ff */
[----:B------:R-:W-:Y:S01]  /*62c0*/  SHF.R.U32.HI R145, RZ, 0x10, R41 ;  /* 0x00000010ff917819 */ /* 0x000fe20000011629 */
[----:B------:R-:W-:Y:S01]  /*62d0*/  IMAD.U32 R41, R72, 0x10000, RZ ;  /* 0x0001000048297824 */ /* 0x000fe200078e00ff */
[----:B------:R-:W-:Y:S02]  /*62e0*/  LOP3.LUT R73, R75, 0xffff0000, RZ, 0xc0, !PT ;  /* 0xffff00004b497812 */ /* 0x000fe400078ec0ff */
[----:B------:R-:W-:Y:S02]  /*62f0*/  PRMT R75, R111, 0x5432, R40 ;  /* 0x000054326f4b7816 */ /* 0x000fe40000000028 */
[----:B------:R-:W-:Y:S02]  /*6300*/  PRMT R40, R110, 0x5432, R141 ;  /* 0x000054326e287816 */ /* 0x000fe4000000008d */
[----:B------:R-:W-:-:S02]  /*6310*/  PRMT R141, R139, 0x5410, R142 ;  /* 0x000054108b8d7816 */ /* 0x000fc4000000008e */
[----:B------:R-:W-:Y:S02]  /*6320*/  PRMT R138, R138, 0x5410, R145 ;  /* 0x000054108a8a7816 */ /* 0x000fe40000000091 */
[----:B------:R-:W-:Y:S01]  /*6330*/  SHF.R.U32.HI R144, RZ, 0x10, R47 ;  /* 0x00000010ff907819 */ /* 0x000fe2000001162f */
[C---:B------:R-:W-:Y:S01]  /*6340*/  IMAD.U32 R142, R141.reuse, 0x10000, RZ ;  /* 0x000100008d8e7824 */ /* 0x040fe200078e00ff */
[----:B------:R-:W-:Y:S01]  /*6350*/  PRMT R139, R136, 0x5410, R143 ;  /* 0x00005410888b7816 */ /* 0x000fe2000000008f */
[C---:B------:R-:W-:Y:S01]  /*6360*/  IMAD.U32 R136, R138.reuse, 0x10000, RZ ;  /* 0x000100008a887824 */ /* 0x040fe200078e00ff */
[----:B------:R-:W-:Y:S01]  /*6370*/  LOP3.LUT R141, R141, 0xffff0000, RZ, 0xc0, !PT ;  /* 0xffff00008d8d7812 */ /* 0x000fe200078ec0ff */
[----:B------:R-:W-:Y:S01]  /*6380*/  FMUL.FTZ R145, R43, R142 ;  /* 0x0000008e2b917220 */ /* 0x000fe20000410000 */
[----:B------:R-:W-:Y:S01]  /*6390*/  PRMT R143, R135, 0x5410, R144 ;  /* 0x00005410878f7816 */ /* 0x000fe20000000090 */
[-C--:B------:R-:W-:Y:S01]  /*63a0*/  FMUL.FTZ R135, R43, R136.reuse ;  /* 0x000000882b877220 */ /* 0x080fe20000410000 */
[----:B------:R-:W-:Y:S01]  /*63b0*/  LOP3.LUT R138, R138, 0xffff0000, RZ, 0xc0, !PT ;  /* 0xffff00008a8a7812 */ /* 0x000fe200078ec0ff */
[----:B------:R-:W-:Y:S01]  /*63c0*/  FFMA.FTZ R43, R44, R136, -R145 ;  /* 0x000000882c2b7223 */ /* 0x000fe20000010891 */
[----:B------:R-:W-:Y:S01]  /*63d0*/  LOP3.LUT R47, R13, 0xffff0000, RZ, 0xc0, !PT ;  /* 0xffff00000d2f7812 */ /* 0x000fe200078ec0ff */
[----:B------:R-:W-:Y:S01]  /*63e0*/  FMUL.FTZ R144, R46, R141 ;  /* 0x0000008d2e907220 */ /* 0x000fe20000410000 */
[----:B------:R-:W-:-:S02]  /*63f0*/  IMAD.U32 R136, R143, 0x10000, RZ ;  /* 0x000100008f887824 */ /* 0x000fc400078e00ff */
[----:B------:R-:W-:Y:S01]  /*6400*/  FFMA.FTZ R44, R44, R142, R135 ;  /* 0x0000008e2c2c7223 */ /* 0x000fe20000010087 */
[----:B------:R-:W-:Y:S02]  /*6410*/  IMAD.U32 R135, R139, 0x10000, RZ ;  /* 0x000100008b877824 */ /* 0x000fe400078e00ff */
[-C--:B------:R-:W-:Y:S01]  /*6420*/  FMUL.FTZ R142, R46, R138.reuse ;  /* 0x0000008a2e8e7220 */ /* 0x080fe20000410000 */
[----:B------:R-:W-:Y:S01]  /*6430*/  FFMA.FTZ R46, R47, R138, -R144 ;  /* 0x0000008a2f2e7223 */ /* 0x000fe20000010890 */
[----:B------:R-:W-:Y:S01]  /*6440*/  PRMT R137, R137, 0x5410, R146 ;  /* 0x0000541089897816 */ /* 0x000fe20000000092 */
[CC--:B------:R-:W-:Y:S01]  /*6450*/  FMUL.FTZ R138, R140.reuse, R136.reuse ;  /* 0x000000888c8a7220 */ /* 0x0c0fe20000410000 */
[-C--:B------:R-:W-:Y:S01]  /*6460*/  FMUL.FTZ R145, R140, R135.reuse ;  /* 0x000000878c917220 */ /* 0x080fe20000410000 */
[----:B------:R-:W-:Y:S01]  /*6470*/  LOP3.LUT R143, R143, 0xffff0000, RZ, 0xc0, !PT ;  /* 0xffff00008f8f7812 */ /* 0x000fe200078ec0ff */
[----:B------:R-:W-:Y:S02]  /*6480*/  IMAD.U32 R13, R12, 0x10000, RZ ;  /* 0x000100000c0d7824 */ /* 0x000fe400078e00ff */
[----:B------:R-:W-:Y:S01]  /*6490*/  FFMA.FTZ R135, R133, R135, -R138 ;  /* 0x0000008785877223 */ /* 0x000fe2000001088a */
[----:B------:R-:W-:Y:S01]  /*64a0*/  LOP3.LUT R139, R139, 0xffff0000, RZ, 0xc0, !PT ;  /* 0xffff00008b8b7812 */ /* 0x000fe200078ec0ff */
[----:B------:R-:W-:Y:S01]  /*64b0*/  FFMA.FTZ R145, R133, R136, R145 ;  /* 0x0000008885917223 */ /* 0x000fe20000010091 */
[----:B------:R-:W-:Y:S01]  /*64c0*/  IMAD.U32 R138, R137, 0x10000, RZ ;  /* 0x00010000898a7824 */ /* 0x000fe200078e00ff */
[----:B------:R-:W-:Y:S01]  /*64d0*/  LOP3.LUT R42, R15, 0xffff0000, RZ, 0xc0, !PT ;  /* 0xffff00000f2a7812 */ /* 0x000fe200078ec0ff */
[----:B------:R-:W-:-:S02]  /*64e0*/  IMAD.U32 R136, R75, 0x10000, RZ ;  /* 0x000100004b887824 */ /* 0x000fc400078e00ff */
[C---:B------:R-:W-:Y:S01]  /*64f0*/  FMUL.FTZ R133, R73.reuse, R143 ;  /* 0x0000008f49857220 */ /* 0x040fe20000410000 */
[----:B------:R-:W-:Y:S01]  /*6500*/  LOP3.LUT R72, R72, 0xffff0000, RZ, 0xc0, !PT ;  /* 0xffff000048487812 */ /* 0x000fe200078ec0ff */
[----:B------:R-:W-:Y:S01]  /*6510*/  FMUL.FTZ R73, R73, R139 ;  /* 0x0000008b49497220 */ /* 0x000fe20000410000 */
[----:B------:R-:W-:Y:S01]  /*6520*/  LOP3.LUT R137, R137, 0xffff0000, RZ, 0xc0, !PT ;  /* 0xffff000089897812 */ /* 0x000fe200078ec0ff */
[----:B------:R-:W-:Y:S01]  /*6530*/  FMUL.FTZ R140, R41, R138 ;  /* 0x0000008a298c7220 */ /* 0x000fe20000410000 */
[----:B------:R-:W-:Y:S01]  /*6540*/  LOP3.LUT R75, R75, 0xffff0000, RZ, 0xc0, !PT ;  /* 0xffff00004b4b7812 */ /* 0x000fe200078ec0ff */
[----:B------:R-:W-:Y:S01]  /*6550*/  FMUL.FTZ R41, R41, R136 ;  /* 0x0000008829297220 */ /* 0x000fe20000410000 */
[----:B------:R-:W-:Y:S01]  /*6560*/  PRMT R45, R108, 0x5432, R45 ;  /* 0x000054326c2d7816 */ /* 0x000fe2000000002d */
[----:B------:R-:W-:Y:S01]  /*6570*/  FFMA.FTZ R47, R47, R141, R142 ;  /* 0x0000008d2f2f7223 */ /* 0x000fe2000001008e */
[----:B------:R-:W-:Y:S01]  /*6580*/  LOP3.LUT R12, R12, 0xffff0000, RZ, 0xc0, !PT ;  /* 0xffff00000c0c7812 */ /* 0x000fe200078ec0ff */
[C---:B------:R-:W-:Y:S01]  /*6590*/  FFMA.FTZ R142, R42.reuse, R139, -R133 ;  /* 0x0000008b2a8e7223 */ /* 0x040fe20000010885 */
[----:B------:R-:W-:Y:S01]  /*65a0*/  FFMA.FTZ R144, R42, R143, R73 ;  /* 0x0000008f2a907223 */ /* 0x000fe20000010049 */
[----:B------:R-:W-:Y:S01]  /*65b0*/  LOP3.LUT R15, R14, 0xffff0000, RZ, 0xc0, !PT ;  /* 0xffff00000e0f7812 */ /* 0x000fe200078ec0ff */
[C---:B------:R-:W-:Y:S01]  /*65c0*/  FMUL.FTZ R73, R72.reuse, R137 ;  /* 0x0000008948497220 */ /* 0x040fe20000410000 */
[----:B------:R-:W-:Y:S01]  /*65d0*/  FFMA.FTZ R138, R13, R138, R41 ;  /* 0x0000008a0d8a7223 */ /* 0x000fe20000010029 */
[----:B------:R-:W-:Y:S01]  /*65e0*/  FMUL.FTZ R133, R72, R75 ;  /* 0x0000004b48857220 */ /* 0x000fe20000410000 */
[----:B------:R-:W-:-:S02]  /*65f0*/  IMAD.U32 R14, R74, 0x10000, RZ ;  /* 0x000100004a0e7824 */ /* 0x000fc400078e00ff */
[----:B------:R-:W-:Y:S01]  /*6600*/  FFMA.FTZ R140, R13, R136, -R140 ;  /* 0x000000880d8c7223 */ /* 0x000fe2000001088c */
[C---:B------:R-:W-:Y:S01]  /*6610*/  IMAD.U32 R41, R45.reuse, 0x10000, RZ ;  /* 0x000100002d297824 */ /* 0x040fe200078e00ff */
[----:B------:R-:W-:Y:S01]  /*6620*/  LOP3.LUT R74, R74, 0xffff0000, RZ, 0xc0, !PT ;  /* 0xffff00004a4a7812 */ /* 0x000fe200078ec0ff */
[----:B------:R-:W-:Y:S01]  /*6630*/  IMAD.U32 R13, R40, 0x10000, RZ ;  /* 0x00010000280d7824 */ /* 0x000fe200078e00ff */
[----:B------:R-:W-:Y:S01]  /*6640*/  LOP3.LUT R45, R45, 0xffff0000, RZ, 0xc0, !PT ;  /* 0xffff00002d2d7812 */ /* 0x000fe200078ec0ff */
[C---:B------:R-:W-:Y:S01]  /*6650*/  FFMA.FTZ R73, R12.reuse, R75, -R73 ;  /* 0x0000004b0c497223 */ /* 0x040fe20000010849 */
[----:B------:R-:W-:Y:S01]  /*6660*/  FFMA.FTZ R133, R12, R137, R133 ;  /* 0x000000890c857223 */ /* 0x000fe20000010085 */
[----:B------:R-:W-:Y:S01]  /*6670*/  FMUL.FTZ R12, R14, R41 ;  /* 0x000000290e0c7220 */ /* 0x000fe20000410000 */
[----:B------:R-:W-:Y:S01]  /*6680*/  LOP3.LUT R40, R40, 0xffff0000, RZ, 0xc0, !PT ;  /* 0xffff000028287812 */ /* 0x000fe200078ec0ff */
[----:B------:R-:W-:Y:S01]  /*6690*/  FMUL.FTZ R14, R14, R13 ;  /* 0x0000000d0e0e7220 */ /* 0x000fe20000410000 */
[----:B------:R-:W-:Y:S01]  /*66a0*/  FMUL.FTZ R42, R74, R45 ;  /* 0x0000002d4a2a7220 */ /* 0x000fe20000410000 */
[C---:B------:R-:W-:Y:S01]  /*66b0*/  FFMA.FTZ R12, R11.reuse, R13, -R12 ;  /* 0x0000000d0b0c7223 */ /* 0x040fe2000001080c */
[----:B------:R-:W-:Y:S01]  /*66c0*/  F2FP.BF16.F32.PACK_AB R135, R142, R135 ;  /* 0x000000878e87723e */ /* 0x000fe200000010ff */
[----:B------:R-:W-:Y:S01]  /*66d0*/  FFMA.FTZ R14, R11, R41, R14 ;  /* 0x000000290b0e7223 */ /* 0x000fe2000001000e */
[-C--:B------:R-:W-:Y:S01]  /*66e0*/  FMUL.FTZ R74, R74, R40.reuse ;  /* 0x000000284a4a7220 */ /* 0x080fe20000410000 */
[----:B------:R-:W-:Y:S01]  /*66f0*/  FFMA.FTZ R11, R15, R40, -R42 ;  /* 0x000000280f0b7223 */ /* 0x000fe2000001082a */
[----:B------:R-:W-:-:S02]  /*6700*/  F2FP.BF16.F32.PACK_AB R44, R47, R44 ;  /* 0x0000002c2f2c723e */ /* 0x000fc400000010ff */
[----:B------:R-:W-:Y:S01]  /*6710*/  FFMA.FTZ R15, R15, R45, R74 ;  /* 0x0000002d0f0f7223 */ /* 0x000fe2000001004a */
[----:B------:R-:W-:Y:S02]  /*6720*/  F2FP.BF16.F32.PACK_AB R140, R73, R140 ;  /* 0x0000008c498c723e */ /* 0x000fe400000010ff */
[----:B------:R-:W-:Y:S01]  /*6730*/  F2FP.BF16.F32.PACK_AB R40, R11, R12 ;  /* 0x0000000c0b28723e */ /* 0x000fe200000010ff */
[----:B------:R-:W-:Y:S01]  /*6740*/  IMAD.MOV.U32 R73, RZ, RZ, R44 ;  /* 0x000000ffff497224 */ /* 0x000fe200078e002c */
[----:B------:R-:W-:Y:S01]  /*6750*/  F2FP.BF16.F32.PACK_AB R74, R15, R14 ;  /* 0x0000000e0f4a723e */ /* 0x000fe200000010ff */
[----:B------:R-:W-:Y:S01]  /*6760*/  IMAD.MOV.U32 R12, RZ, RZ, R140 ;  /* 0x000000ffff0c7224 */ /* 0x000fe200078e008c */
[----:B------:R-:W-:Y:S01]  /*6770*/  F2FP.BF16.F32.PACK_AB R13, R46, R43 ;  /* 0x0000002b2e0d723e */ /* 0x000fe200000010ff */
[----:B------:R-:W-:Y:S01]  /*6780*/  IMAD.MOV.U32 R14, RZ, RZ, R40 ;  /* 0x000000ffff0e7224 */ /* 0x000fe200078e0028 */
[----:B------:R-:W-:Y:S01]  /*6790*/  F2FP.BF16.F32.PACK_AB R75, R144, R145 ;  /* 0x00000091904b723e */ /* 0x000fe200000010ff */
[----:B------:R-:W-:Y:S01]  /*67a0*/  IMAD.MOV.U32 R15, RZ, RZ, R135 ;  /* 0x000000ffff0f7224 */ /* 0x000fe200078e0087 */
[----:B------:R-:W-:-:S07]  /*67b0*/  F2FP.BF16.F32.PACK_AB R72, R133, R138 ;  /* 0x0000008a8548723e */ /* 0x000fce00000010ff */
.L_x_1752:
[----:B------:R-:W-:Y:S05]  /*67c0*/  BSYNC B2 ;  /* 0x0000000000027941 */ /* 0x000fea0003800000 */
.L_x_1751:
[----:B------:R-:W-:Y:S01]  /*67d0*/  ISETP.GE.AND P4, PT, R134, R107, PT ;  /* 0x0000006b8600720c */ /* 0x000fe20003f86270 */
[----:B---3--:R3:W-:-:S12]  /*67e0*/  ST.E.128 desc[UR54][R102.64], R12 ;  /* 0x0000000c66007985 */ /* 0x0087d8000c101d36 */
[----:B------:R-:W-:-:S05]  /*67f0*/  @!P4 IMAD.WIDE R104, R134, 0x2, R104 ;  /* 0x000000028668c825 */ /* 0x000fca00078e0268 */
[----:B----4-:R3:W-:Y:S02]  /*6800*/  @!P4 ST.E.128 desc[UR54][R104.64], R72 ;  /* 0x000000486800c985 */ /* 0x0107e4000c101d36 */
.L_x_1750:
[----:B------:R-:W-:Y:S05]  /*6810*/  BSYNC B1 ;  /* 0x0000000000017941 */ /* 0x000fea0003800000 */
.L_x_1749:
[----:B------:R-:W-:-:S03]  /*6820*/  UMOV UR4, 0xffffffff ;  /* 0xffffffff00047882 */ /* 0x000fc60000000000 */
[----:B------:R-:W-:Y:S05]  /*6830*/  BRA.DIV UR4, `(.L_x_1753) ;  /* 0x0000022a04b87947 */ /* 0x000fea000b800000 */
[----:B------:R4:W0:Y:S04]  /*6840*/  SHFL.IDX PT, R47, R101, 0x1, 0x181f ;  /* 0x00381f00652f7f89 */ /* 0x00082800000e0000 */
[----:B------:R4:W0:Y:S02]  /*6850*/  SHFL.IDX PT, R46, R106, 0x1, 0x181f ;  /* 0x00381f006a2e7f89 */ /* 0x00082400000e0000 */
.L_x_2138:
[----:B--2---:R-:W-:Y:S01]  /*6860*/  VIADD R11, R188, 0x20 ;  /* 0x00000020bc0b7836 */ /* 0x004fe20000000000 */
[----:B------:R-:W-:Y:S04]  /*6870*/  BSSY B1, `(.L_x_1754) ;  /* 0x000007c000017945 */ /* 0x000fe80003800000 */
[----:B------:R-:W-:-:S13]  /*6880*/  ISETP.GE.OR P4, PT, R11, R95, P1 ;  /* 0x0000005f0b00720c */ /* 0x000fda0000f86670 */
[----:B------:R-:W-:Y:S05]  /*6890*/  @P4 BRA `(.L_x_1755) ;  /* 0x0000000400e44947 */ /* 0x000fea0003800000 */
[----:B------:R-:W-:Y:S01]  /*68a0*/  SEL R11, R36, R109, !P0 ;  /* 0x0000006d240b7207 */ /* 0x000fe20004000000 */
[----:B------:R-:W-:Y:S01]  /*68b0*/  BSSY B2, `(.L_x_1756) ;  /* 0x0000073000027945 */ /* 0x000fe20003800000 */
[----:B---3--:R-:W-:Y:S02]  /*68c0*/  SHF.R.U32.HI R13, RZ, 0x3, R203 ;  /* 0x00000003ff0d7819 */ /* 0x008fe400000116cb */
        /* <DEDUP_REMOVED lines=17> */
[----:B------:R0:W2:Y:S04]  /*69e0*/  LDS.128 R12, [R11+0x18400] ;  /* 0x018400000b0c7984 */ /* 0x0000a80000000c00 */
[----:B------:R-:W3:Y:S01]  /*69f0*/  LDS.128 R40, [R40+0x18400] ;  /* 0x0184000028287984 */ /* 0x000ee20000000c00 */
[----:B------:R-:W-:Y:S05]  /*6a00*/  @P3 BRA `(.L_x_1757) ;  /* 0x0000000400743947 */ /* 0x000fea0003800000 */
[----:B------:R-:W-:Y:S01]  /*6a10*/  SHF.R.U32.HI R105, RZ, 0x10, R49 ;  /* 0x00000010ff697819 */ /* 0x000fe20000011631 */
[----:B0-2---:R-:W-:Y:S01]  /*6a20*/  IMAD.U32 R11, R14, 0x10000, RZ ;  /* 0x000100000e0b7824 */ /* 0x005fe200078e00ff */
[----:B------:R-:W-:Y:S02]  /*6a30*/  SHF.R.U32.HI R73, RZ, 0x10, R53 ;  /* 0x00000010ff497819 */ /* 0x000fe40000011635 */
[----:B------:R-:W-:Y:S02]  /*6a40*/  PRMT R128, R128, 0x5410, R105 ;  /* 0x0000541080807816 */ /* 0x000fe40000000069 */
[----:B------:R-:W-:Y:S02]  /*6a50*/  PRMT R132, R132, 0x5410, R73 ;  /* 0x0000541084847816 */ /* 0x000fe40000000049 */
[----:B------:R-:W-:Y:S02]  /*6a60*/  SHF.R.U32.HI R75, RZ, 0x10, R55 ;  /* 0x00000010ff4b7819 */ /* 0x000fe40000011637 */
[----:B------:R-:W-:Y:S01]  /*6a70*/  SHF.R.U64 R102, R52, 0x10, R53 ;  /* 0x0000001034667819 */ /* 0x000fe20000001235 */
[----:B---3--:R-:W-:Y:S01]  /*6a80*/  IMAD.U32 R52, R41, 0x10000, RZ ;  /* 0x0001000029347824 */ /* 0x008fe200078e00ff */
[----:B------:R-:W-:Y:S01]  /*6a90*/  SHF.R.U64 R74, R54, 0x10, R55 ;  /* 0x00000010364a7819 */ /* 0x000fe20000001237 */
[----:B------:R-:W-:Y:S01]  /*6aa0*/  IMAD.U32 R73, R132, 0x10000, RZ ;  /* 0x0001000084497824 */ /* 0x000fe200078e00ff */
[----:B------:R-:W-:Y:S01]  /*6ab0*/  SHF.R.U32.HI R103, RZ, 0x10, R51 ;  /* 0x00000010ff677819 */ /* 0x000fe20000011633 */
[----:B------:R-:W-:Y:S01]  /*6ac0*/  IMAD.U32 R55, R128, 0x10000, RZ ;  /* 0x0001000080377824 */ /* 0x000fe200078e00ff */
[----:B------:R-:W-:Y:S01]  /*6ad0*/  PRMT R130, R130, 0x5410, R75 ;  /* 0x0000541082827816 */ /* 0x000fe2000000004b */
[----:B------:R-:W-:Y:S01]  /*6ae0*/  IMAD.U32 R54, R43, 0x10000, RZ ;  /* 0x000100002b367824 */ /* 0x000fe200078e00ff */
[----:B------:R-:W-:Y:S01]  /*6af0*/  SHF.R.U64 R134, R48, 0x10, R49 ;  /* 0x0000001030867819 */ /* 0x000fe20000001231 */
[----:B------:R-:W-:Y:S01]  /*6b00*/  IMAD.U32 R49, R13, 0x10000, RZ ;  /* 0x000100000d317824 */ /* 0x000fe200078e00ff */
[----:B------:R-:W-:Y:S01]  /*6b10*/  PRMT R131, R131, 0x5410, R102 ;  /* 0x0000541083837816 */ /* 0x000fe20000000066 */
[C---:B------:R-:W-:Y:S01]  /*6b20*/  FMUL.FTZ R102, R52.reuse, R55 ;  /* 0x0000003734667220 */ /* 0x040fe20000410000 */
[----:B------:R-:W-:Y:S01]  /*6b30*/  PRMT R129, R129, 0x5410, R74 ;  /* 0x0000541081817816 */ /* 0x000fe2000000004a */
[----:B------:R-:W-:Y:S01]  /*6b40*/  FMUL.FTZ R74, R52, R73 ;  /* 0x00000049344a7220 */ /* 0x000fe20000410000 */
[----:B------:R-:W-:Y:S01]  /*6b50*/  LOP3.LUT R53, R41, 0xffff0000, RZ, 0xc0, !PT ;  /* 0xffff000029357812 */ /* 0x000fe200078ec0ff */
[----:B------:R-:W-:Y:S01]  /*6b60*/  IMAD.U32 R52, R130, 0x10000, RZ ;  /* 0x0001000082347824 */ /* 0x000fe200078e00ff */
[----:B------:R-:W-:Y:S01]  /*6b70*/  PRMT R126, R126, 0x5410, R103 ;  /* 0x000054107e7e7816 */ /* 0x000fe20000000067 */
[C---:B------:R-:W-:Y:S01]  /*6b80*/  FFMA.FTZ R74, R49.reuse, R55, -R74 ;  /* 0x00000037314a7223 */ /* 0x040fe2000001084a */
[----:B------:R-:W-:Y:S01]  /*6b90*/  LOP3.LUT R132, R132, 0xffff0000, RZ, 0xc0, !PT ;  /* 0xffff000084847812 */ /* 0x000fe200078ec0ff */
[----:B------:R-:W-:Y:S01]  /*6ba0*/  FFMA.FTZ R102, R49, R73, R102 ;  /* 0x0000004931667223 */ /* 0x000fe20000010066 */
[----:B------:R-:W-:Y:S01]  /*6bb0*/  LOP3.LUT R128, R128, 0xffff0000, RZ, 0xc0, !PT ;  /* 0xffff000080807812 */ /* 0x000fe200078ec0ff */
[----:B------:R-:W-:Y:S01]  /*6bc0*/  IMAD.U32 R49, R126, 0x10000, RZ ;  /* 0x000100007e317824 */ /* 0x000fe200078e00ff */
[----:B------:R-:W-:Y:S01]  /*6bd0*/  SHF.R.U64 R104, R50, 0x10, R51 ;  /* 0x0000001032687819 */ /* 0x000fe20000001233 */
[----:B------:R-:W-:Y:S01]  /*6be0*/  FMUL.FTZ R55, R53, R132 ;  /* 0x0000008435377220 */ /* 0x000fe20000410000 */
[----:B------:R-:W-:Y:S01]  /*6bf0*/  LOP3.LUT R50, R13, 0xffff0000, RZ, 0xc0, !PT ;  /* 0xffff00000d327812 */ /* 0x000fe200078ec0ff */
[----:B------:R-:W-:Y:S01]  /*6c00*/  FMUL.FTZ R53, R53, R128 ;  /* 0x0000008035357220 */ /* 0x000fe20000410000 */
[----:B------:R-:W-:Y:S01]  /*6c10*/  PRMT R125, R125, 0x5410, R104 ;  /* 0x000054107d7d7816 */ /* 0x000fe20000000068 */
[----:B------:R-:W-:Y:S01]  /*6c20*/  IMAD.U32 R51, R15, 0x10000, RZ ;  /* 0x000100000f337824 */ /* 0x000fe200078e00ff */
[----:B------:R-:W-:Y:S01]  /*6c30*/  PRMT R127, R127, 0x5410, R134 ;  /* 0x000054107f7f7816 */ /* 0x000fe20000000086 */
[C---:B------:R-:W-:Y:S01]  /*6c40*/  FMUL.FTZ R104, R54.reuse, R52 ;  /* 0x0000003436687220 */ /* 0x040fe20000410000 */
[----:B------:R-:W-:Y:S01]  /*6c50*/  LOP3.LUT R43, R43, 0xffff0000, RZ, 0xc0, !PT ;  /* 0xffff00002b2b7812 */ /* 0x000fe200078ec0ff */
[----:B------:R-:W-:Y:S01]  /*6c60*/  FMUL.FTZ R73, R54, R49 ;  /* 0x0000003136497220 */ /* 0x000fe20000410000 */
[----:B------:R-:W-:Y:S01]  /*6c70*/  LOP3.LUT R130, R130, 0xffff0000, RZ, 0xc0, !PT ;  /* 0xffff000082827812 */ /* 0x000fe200078ec0ff */
[----:B------:R-:W-:Y:S01]  /*6c80*/  FFMA.FTZ R55, R50, R128, -R55 ;  /* 0x0000008032377223 */ /* 0x000fe20000010837 */
[----:B------:R-:W-:Y:S01]  /*6c90*/  LOP3.LUT R126, R126, 0xffff0000, RZ, 0xc0, !PT ;  /* 0xffff00007e7e7812 */ /* 0x000fe200078ec0ff */
[----:B------:R-:W-:Y:S01]  /*6ca0*/  FFMA.FTZ R53, R50, R132, R53 ;  /* 0x0000008432357223 */ /* 0x000fe20000010035 */
[----:B------:R-:W-:-:S02]  /*6cb0*/  IMAD.U32 R41, R40, 0x10000, RZ ;  /* 0x0001000028297824 */ /* 0x000fc400078e00ff */
[----:B------:R-:W-:Y:S01]  /*6cc0*/  FFMA.FTZ R104, R51, R49, -R104 ;  /* 0x0000003133687223 */ /* 0x000fe20000010868 */
[----:B------:R-:W-:Y:S02]  /*6cd0*/  IMAD.U32 R50, R131, 0x10000, RZ ;  /* 0x0001000083327824 */ /* 0x000fe400078e00ff */
[----:B------:R-:W-:Y:S01]  /*6ce0*/  FFMA.FTZ R73, R51, R52, R73 ;  /* 0x0000003433497223 */ /* 0x000fe20000010049 */
[----:B------:R-:W-:Y:S02]  /*6cf0*/  IMAD.U32 R49, R127, 0x10000, RZ ;  /* 0x000100007f317824 */ /* 0x000fe400078e00ff */
[C---:B------:R-:W-:Y:S01]  /*6d00*/  FMUL.FTZ R52, R43.reuse, R130 ;  /* 0x000000822b347220 */ /* 0x040fe20000410000 */
[----:B------:R-:W-:Y:S01]  /*6d10*/  FMUL.FTZ R54, R43, R126 ;  /* 0x0000007e2b367220 */ /* 0x000fe20000410000 */
[----:B------:R-:W-:Y:S01]  /*6d20*/  LOP3.LUT R15, R15, 0xffff0000, RZ, 0xc0, !PT ;  /* 0xffff00000f0f7812 */ /* 0x000fe200078ec0ff */
[C---:B------:R-:W-:Y:S01]  /*6d30*/  FMUL.FTZ R43, R41.reuse, R50 ;  /* 0x00000032292b7220 */ /* 0x040fe20000410000 */
[----:B------:R-:W-:Y:S01]  /*6d40*/  IMAD.U32 R48, R12, 0x10000, RZ ;  /* 0x000100000c307824 */ /* 0x000fe200078e00ff */
[----:B------:R-:W-:Y:S01]  /*6d50*/  LOP3.LUT R40, R40, 0xffff0000, RZ, 0xc0, !PT ;  /* 0xffff000028287812 */ /* 0x000fe200078ec0ff */
[-C--:B------:R-:W-:Y:S01]  /*6d60*/  FMUL.FTZ R41, R41, R49.reuse ;  /* 0x0000003129297220 */ /* 0x080fe20000410000 */
[----:B------:R-:W-:Y:S01]  /*6d70*/  LOP3.LUT R131, R131, 0xffff0000, RZ, 0xc0, !PT ;  /* 0xffff000083837812 */ /* 0x000fe200078ec0ff */
[----:B------:R-:W-:Y:S01]  /*6d80*/  FFMA.FTZ R51, R15, R126, -R52 ;  /* 0x0000007e0f337223 */ /* 0x000fe20000010834 */
[----:B------:R-:W-:Y:S01]  /*6d90*/  LOP3.LUT R127, R127, 0xffff0000, RZ, 0xc0, !PT ;  /* 0xffff00007f7f7812 */ /* 0x000fe200078ec0ff */
[----:B------:R-:W-:Y:S01]  /*6da0*/  FFMA.FTZ R54, R15, R130, R54 ;  /* 0x000000820f367223 */ /* 0x000fe20000010036 */
[C---:B------:R-:W-:Y:S01]  /*6db0*/  FFMA.FTZ R43, R48.reuse, R49, -R43 ;  /* 0x00000031302b7223 */ /* 0x040fe2000001082b */
[----:B------:R-:W-:Y:S01]  /*6dc0*/  FFMA.FTZ R41, R48, R50, R41 ;  /* 0x0000003230297223 */ /* 0x000fe20000010029 */
[----:B------:R-:W-:Y:S01]  /*6dd0*/  LOP3.LUT R12, R12, 0xffff0000, RZ, 0xc0, !PT ;  /* 0xffff00000c0c7812 */ /* 0x000fe200078ec0ff */
[----:B------:R-:W-:-:S02]  /*6de0*/  IMAD.U32 R13, R42, 0x10000, RZ ;  /* 0x000100002a0d7824 */ /* 0x000fc400078e00ff */
[C---:B------:R-:W-:Y:S01]  /*6df0*/  FMUL.FTZ R15, R40.reuse, R131 ;  /* 0x00000083280f7220 */ /* 0x040fe20000410000 */
[-C--:B------:R-:W-:Y:S01]  /*6e00*/  FMUL.FTZ R49, R40, R127.reuse ;  /* 0x0000007f28317220 */ /* 0x080fe20000410000 */
[----:B------:R-:W-:Y:S01]  /*6e10*/  IMAD.U32 R48, R129, 0x10000, RZ ;  /* 0x0001000081307824 */ /* 0x000fe200078e00ff */
[----:B------:R-:W-:Y:S01]  /*6e20*/  LOP3.LUT R42, R42, 0xffff0000, RZ, 0xc0, !PT ;  /* 0xffff00002a2a7812 */ /* 0x000fe200078ec0ff */
[----:B------:R-:W-:Y:S01]  /*6e30*/  IMAD.U32 R40, R125, 0x10000, RZ ;  /* 0x000100007d287824 */ /* 0x000fe200078e00ff */
[----:B------:R-:W-:Y:S01]  /*6e40*/  LOP3.LUT R129, R129, 0xffff0000, RZ, 0xc0, !PT ;  /* 0xffff000081817812 */ /* 0x000fe200078ec0ff */
[----:B------:R-:W-:Y:S01]  /*6e50*/  FFMA.FTZ R50, R12, R127, -R15 ;  /* 0x0000007f0c327223 */ /* 0x000fe2000001080f */
[----:B------:R-:W-:Y:S01]  /*6e60*/  LOP3.LUT R125, R125, 0xffff0000, RZ, 0xc0, !PT ;  /* 0xffff00007d7d7812 */ /* 0x000fe200078ec0ff */
[C---:B------:R-:W-:Y:S01]  /*6e70*/  FMUL.FTZ R52, R13.reuse, R48 ;  /* 0x000000300d347220 */ /* 0x040fe20000410000 */
[----:B------:R-:W-:Y:S01]  /*6e80*/  LOP3.LUT R14, R14, 0xffff0000, RZ, 0xc0, !PT ;  /* 0xffff00000e0e7812 */ /* 0x000fe200078ec0ff */
[C---:B------:R-:W-:Y:S01]  /*6e90*/  FMUL.FTZ R15, R42.reuse, R129 ;  /* 0x000000812a0f7220 */ /* 0x040fe20000410000 */
[-C--:B------:R-:W-:Y:S01]  /*6ea0*/  FMUL.FTZ R13, R13, R40.reuse ;  /* 0x000000280d0d7220 */ /* 0x080fe20000410000 */
        /* <DEDUP_REMOVED lines=17> */
[----:B------:R-:W-:-:S02]  /*6fc0*/  IMAD.MOV.U32 R13, RZ, RZ, R55 ;  /* 0x000000ffff0d7224 */ /* 0x000fc400078e0037 */
[----:B------:R-:W-:-:S07]  /*6fd0*/  IMAD.MOV.U32 R15, RZ, RZ, R51 ;  /* 0x000000ffff0f7224 */ /* 0x000fce00078e0033 */
.L_x_1757:
[----:B------:R-:W-:Y:S05]  /*6fe0*/  BSYNC B2 ;  /* 0x0000000000027941 */ /* 0x000fea0003800000 */
.L_x_1756:
[----:B------:R-:W-:Y:S01]  /*6ff0*/  ISETP.GE.AND P4, PT, R72, R107, PT ;  /* 0x0000006b4800720c */ /* 0x000fe20003f86270 */
[----:B--2---:R2:W-:-:S12]  /*7000*/  ST.E.128 desc[UR54][R44.64], R12 ;  /* 0x0000000c2c007985 */ /* 0x0045d8000c101d36 */
[----:B------:R-:W-:-:S05]  /*7010*/  @!P4 IMAD.WIDE R46, R72, 0x2, R46 ;  /* 0x00000002482ec825 */ /* 0x000fca00078e022e */
[----:B---3--:R2:W-:Y:S02]  /*7020*/  @!P4 ST.E.128 desc[UR54][R46.64], R40 ;  /* 0x000000282e00c985 */ /* 0x0085e4000c101d36 */
.L_x_1755:
[----:B------:R-:W-:Y:S05]  /*7030*/  BSYNC B1 ;  /* 0x0000000000017941 */ /* 0x000fea0003800000 */
.L_x_1754:
[----:B------:R-:W-:-:S03]  /*7040*/  UMOV UR4, 0xffffffff ;  /* 0xffffffff00047882 */ /* 0x000fc60000000000 */
[----:B------:R-:W-:Y:S05]  /*7050*/  BRA.DIV UR4, `(.L_x_1758) ;  /* 0x0000022204fc7947 */ /* 0x000fea000b800000 */
[----:B0-2---:R0:W2:Y:S04]  /*7060*/  SHFL.IDX PT, R47, R101, 0x2, 0x181f ;  /* 0x00581f00652f7f89 */ /* 0x0050a800000e0000 */
[----:B------:R0:W0:Y:S02]  /*7070*/  SHFL.IDX PT, R46, R106, 0x2, 0x181f ;  /* 0x00581f006a2e7f89 */ /* 0x00002400000e0000 */
.L_x_2142:
[----:B------:R-:W-:Y:S01]  /*7080*/  VIADD R11, R188, 0x40 ;  /* 0x00000040bc0b7836 */ /* 0x000fe20000000000 */
        /* <DEDUP_REMOVED lines=24> */
[----:B------:R-:W2:Y:S01]  /*7210*/  LDS.128 R40, [R40+0x18400] ;  /* 0x0184000028287984 */ /* 0x000ea20000000c00 */
[----:B------:R-:W-:Y:S05]  /*7220*/  @P3 BRA `(.L_x_1762) ;  /* 0x0000000400703947 */ /* 0x000fea0003800000 */
[----:B------:R-:W-:Y:S01]  /*7230*/  SHF.R.U64 R72, R58, 0x10, R59 ;  /* 0x000000103a487819 */ /* 0x000fe2000000123b */
[----:B--2---:R-:W-:Y:S01]  /*7240*/  IMAD.U32 R52, R41, 0x10000, RZ ;  /* 0x0001000029347824 */ /* 0x004fe200078e00ff */
[--C-:B------:R-:W-:Y:S01]  /*7250*/  SHF.R.U64 R58, R60, 0x10, R61.reuse ;  /* 0x000000103c3a7819 */ /* 0x100fe2000000123d */
[----:B0-----:R-:W-:Y:S01]  /*7260*/  IMAD.U32 R48, R13, 0x10000, RZ ;  /* 0x000100000d307824 */ /* 0x001fe200078e00ff */
[----:B------:R-:W-:Y:S01]  /*7270*/  SHF.R.U32.HI R61, RZ, 0x10, R61 ;  /* 0x00000010ff3d7819 */ /* 0x000fe2000001163d */
[----:B------:R-:W-:Y:S01]  /*7280*/  IMAD.U32 R54, R43, 0x10000, RZ ;  /* 0x000100002b367824 */ /* 0x000fe200078e00ff */
[----:B------:R-:W-:Y:S01]  /*7290*/  SHF.R.U32.HI R73, RZ, 0x10, R57 ;  /* 0x00000010ff497819 */ /* 0x000fe20000011639 */
[----:B------:R-:W-:Y:S01]  /*72a0*/  IMAD.U32 R50, R40, 0x10000, RZ ;  /* 0x0001000028327824 */ /* 0x000fe200078e00ff */
[----:B------:R-:W-:Y:S02]  /*72b0*/  PRMT R124, R124, 0x5410, R61 ;  /* 0x000054107c7c7816 */ /* 0x000fe4000000003d */
[----:B------:R-:W-:-:S02]  /*72c0*/  SHF.R.U64 R74, R56, 0x10, R57 ;  /* 0x00000010384a7819 */ /* 0x000fc40000001239 */
[----:B------:R-:W-:Y:S01]  /*72d0*/  SHF.R.U32.HI R57, RZ, 0x10, R59 ;  /* 0x00000010ff397819 */ /* 0x000fe2000001163b */
[----:B------:R-:W-:Y:S01]  /*72e0*/  IMAD.U32 R59, R124, 0x10000, RZ ;  /* 0x000100007c3b7824 */ /* 0x000fe200078e00ff */
[----:B------:R-:W-:Y:S02]  /*72f0*/  SHF.R.U64 R56, R62, 0x10, R63 ;  /* 0x000000103e387819 */ /* 0x000fe4000000123f */
[----:B------:R-:W-:Y:S01]  /*7300*/  PRMT R120, R120, 0x5410, R73 ;  /* 0x0000541078787816 */ /* 0x000fe20000000049 */
[----:B------:R-:W-:Y:S01]  /*7310*/  FMUL.FTZ R61, R52, R59 ;  /* 0x0000003b343d7220 */ /* 0x000fe20000410000 */
[----:B------:R-:W-:Y:S02]  /*7320*/  SHF.R.U32.HI R63, RZ, 0x10, R63 ;  /* 0x00000010ff3f7819 */ /* 0x000fe4000001163f */
[----:B------:R-:W-:Y:S01]  /*7330*/  PRMT R118, R118, 0x5410, R57 ;  /* 0x0000541076767816 */ /* 0x000fe20000000039 */
[----:B------:R-:W-:Y:S01]  /*7340*/  IMAD.U32 R57, R120, 0x10000, RZ ;  /* 0x0001000078397824 */ /* 0x000fe200078e00ff */
[----:B------:R-:W-:-:S02]  /*7350*/  PRMT R122, R122, 0x5410, R63 ;  /* 0x000054107a7a7816 */ /* 0x000fc4000000003f */
[----:B------:R-:W-:Y:S01]  /*7360*/  PRMT R121, R121, 0x5410, R56 ;  /* 0x0000541079797816 */ /* 0x000fe20000000038 */
[-C--:B------:R-:W-:Y:S01]  /*7370*/  FMUL.FTZ R63, R52, R57.reuse ;  /* 0x00000039343f7220 */ /* 0x080fe20000410000 */
[----:B------:R-:W-:Y:S01]  /*7380*/  FFMA.FTZ R56, R48, R57, -R61 ;  /* 0x0000003930387223 */ /* 0x000fe2000001083d */
[----:B------:R-:W-:Y:S01]  /*7390*/  LOP3.LUT R53, R41, 0xffff0000, RZ, 0xc0, !PT ;  /* 0xffff000029357812 */ /* 0x000fe200078ec0ff */
        /* <DEDUP_REMOVED lines=8> */
[----:B------:R-:W-:Y:S01]  /*7420*/  IMAD.U32 R40, R15, 0x10000, RZ ;  /* 0x000100000f287824 */ /* 0x000fe200078e00ff */
[----:B------:R-:W-:Y:S01]  /*7430*/  LOP3.LUT R55, R43, 0xffff0000, RZ, 0xc0, !PT ;  /* 0xffff00002b377812 */ /* 0x000fe200078ec0ff */
[----:B------:R-:W-:Y:S01]  /*7440*/  FMUL.FTZ R52, R53, R124 ;  /* 0x0000007c35347220 */ /* 0x000fe20000410000 */
[----:B------:R-:W-:Y:S01]  /*7450*/  PRMT R119, R119, 0x5410, R74 ;  /* 0x0000541077777816 */ /* 0x000fe2000000004a */
[-C--:B------:R-:W-:Y:S01]  /*7460*/  FMUL.FTZ R54, R54, R57.reuse ;  /* 0x0000003936367220 */ /* 0x080fe20000410000 */
[----:B------:R-:W-:Y:S01]  /*7470*/  LOP3.LUT R122, R122, 0xffff0000, RZ, 0xc0, !PT ;  /* 0xffff00007a7a7812 */ /* 0x000fe200078ec0ff */
[-C--:B------:R-:W-:Y:S01]  /*7480*/  FMUL.FTZ R48, R53, R120.reuse ;  /* 0x0000007835307220 */ /* 0x080fe20000410000 */
[----:B------:R-:W-:Y:S01]  /*7490*/  PRMT R123, R123, 0x5410, R58 ;  /* 0x000054107b7b7816 */ /* 0x000fe2000000003a */
[----:B------:R-:W-:Y:S01]  /*74a0*/  FFMA.FTZ R53, R49, R120, -R52 ;  /* 0x0000007831357223 */ /* 0x000fe20000010834 */
[----:B------:R-:W-:Y:S01]  /*74b0*/  LOP3.LUT R118, R118, 0xffff0000, RZ, 0xc0, !PT ;  /* 0xffff000076767812 */ /* 0x000fe200078ec0ff */
[C---:B------:R-:W-:Y:S01]  /*74c0*/  FFMA.FTZ R59, R40.reuse, R57, -R59 ;  /* 0x00000039283b7223 */ /* 0x040fe2000001083b */
[----:B------:R-:W-:Y:S01]  /*74d0*/  LOP3.LUT R41, R15, 0xffff0000, RZ, 0xc0, !PT ;  /* 0xffff00000f297812 */ /* 0x000fe200078ec0ff */
[----:B------:R-:W-:Y:S01]  /*74e0*/  FFMA.FTZ R54, R40, R61, R54 ;  /* 0x0000003d28367223 */ /* 0x000fe20000010036 */
[----:B------:R-:W-:Y:S01]  /*74f0*/  FFMA.FTZ R124, R49, R124, R48 ;  /* 0x0000007c317c7223 */ /* 0x000fe20000010030 */
[----:B------:R-:W-:Y:S01]  /*7500*/  FMUL.FTZ R52, R55, R122 ;  /* 0x0000007a37347220 */ /* 0x000fe20000410000 */
[----:B------:R-:W-:-:S02]  /*7510*/  IMAD.U32 R40, R119, 0x10000, RZ ;  /* 0x0001000077287824 */ /* 0x000fc400078e00ff */
[-C--:B------:R-:W-:Y:S01]  /*7520*/  FMUL.FTZ R58, R55, R118.reuse ;  /* 0x00000076373a7220 */ /* 0x080fe20000410000 */
[----:B------:R-:W-:Y:S02]  /*7530*/  IMAD.U32 R48, R123, 0x10000, RZ ;  /* 0x000100007b307824 */ /* 0x000fe400078e00ff */
[----:B------:R-:W-:Y:S01]  /*7540*/  FFMA.FTZ R118, R41, R118, -R52 ;  /* 0x0000007629767223 */ /* 0x000fe20000010834 */
[----:B------:R-:W-:Y:S02]  /*7550*/  IMAD.U32 R13, R12, 0x10000, RZ ;  /* 0x000100000c0d7824 */ /* 0x000fe400078e00ff */
[C---:B------:R-:W-:Y:S01]  /*7560*/  FMUL.FTZ R49, R50.reuse, R40 ;  /* 0x0000002832317220 */ /* 0x040fe20000410000 */
[----:B------:R-:W-:Y:S01]  /*7570*/  PRMT R117, R117, 0x5410, R72 ;  /* 0x0000541075757816 */ /* 0x000fe20000000048 */
[-C--:B------:R-:W-:Y:S01]  /*7580*/  FMUL.FTZ R52, R50, R48.reuse ;  /* 0x0000003032347220 */ /* 0x080fe20000410000 */
[----:B------:R-:W-:Y:S01]  /*7590*/  LOP3.LUT R123, R123, 0xffff0000, RZ, 0xc0, !PT ;  /* 0xffff00007b7b7812 */ /* 0x000fe200078ec0ff */
[----:B------:R-:W-:Y:S01]  /*75a0*/  FFMA.FTZ R49, R13, R48, R49 ;  /* 0x000000300d317223 */ /* 0x000fe20000010031 */
[----:B------:R-:W-:-:S02]  /*75b0*/  IMAD.U32 R43, R42, 0x10000, RZ ;  /* 0x000100002a2b7824 */ /* 0x000fc400078e00ff */
[----:B------:R-:W-:Y:S01]  /*75c0*/  FFMA.FTZ R52, R13, R40, -R52 ;  /* 0x000000280d347223 */ /* 0x000fe20000010834 */
        /* <DEDUP_REMOVED lines=8> */
[C---:B------:R-:W-:Y:S01]  /*7650*/  IMAD.U32 R15, R14.reuse, 0x10000, RZ ;  /* 0x000100000e0f7824 */ /* 0x040fe200078e00ff */
[----:B------:R-:W-:Y:S01]  /*7660*/  LOP3.LUT R117, R117, 0xffff0000, RZ, 0xc0, !PT ;  /* 0xffff000075757812 */ /* 0x000fe200078ec0ff */
[----:B------:R-:W-:Y:S01]  /*7670*/  FMUL.FTZ R50, R43, R48 ;  /* 0x000000302b327220 */ /* 0x000fe20000410000 */
[----:B------:R-:W-:Y:S01]  /*7680*/  LOP3.LUT R14, R14, 0xffff0000, RZ, 0xc0, !PT ;  /* 0xffff00000e0e7812 */ /* 0x000fe200078ec0ff */
[----:B------:R-:W-:Y:S01]  /*7690*/  FMUL.FTZ R13, R42, R121 ;  /* 0x000000792a0d7220 */ /* 0x000fe20000410000 */
[-C--:B------:R-:W-:Y:S01]  /*76a0*/  FMUL.FTZ R51, R51, R119.reuse ;  /* 0x0000007733337220 */ /* 0x080fe20000410000 */
[----:B------:R-:W-:Y:S01]  /*76b0*/  FFMA.FTZ R41, R12, R119, -R41 ;  /* 0x000000770c297223 */ /* 0x000fe20000010829 */
        /* <DEDUP_REMOVED lines=19> */
.L_x_1762:
[----:B------:R-:W-:Y:S05]  /*77f0*/  BSYNC B2 ;  /* 0x0000000000027941 */ /* 0x000fea0003800000 */
.L_x_1761:
[----:B------:R-:W-:Y:S01]  /*7800*/  ISETP.GE.AND P4, PT, R11, R107, PT ;  /* 0x0000006b0b00720c */ /* 0x000fe20003f86270 */
[----:B0-----:R0:W-:-:S12]  /*7810*/  ST.E.128 desc[UR54][R44.64], R12 ;  /* 0x0000000c2c007985 */ /* 0x0011d8000c101d36 */
[----:B------:R-:W-:-:S05]  /*7820*/  @!P4 IMAD.WIDE R46, R11, 0x2, R46 ;  /* 0x000000020b2ec825 */ /* 0x000fca00078e022e */
[----:B--2---:R0:W-:Y:S02]  /*7830*/  @!P4 ST.E.128 desc[UR54][R46.64], R40 ;  /* 0x000000282e00c985 */ /* 0x0041e4000c101d36 */
.L_x_1760:
[----:B------:R-:W-:Y:S05]  /*7840*/  BSYNC B1 ;  /* 0x0000000000017941 */ /* 0x000fea0003800000 */
.L_x_1759:
[----:B------:R-:W-:-:S03]  /*7850*/  UMOV UR4, 0xffffffff ;  /* 0xffffffff00047882 */ /* 0x000fc60000000000 */
[----:B------:R-:W-:Y:S05]  /*7860*/  BRA.DIV UR4, `(.L_x_1763) ;  /* 0x0000021e04447947 */ /* 0x000fea000b800000 */
[----:B0---4-:R-:W0:Y:S04]  /*7870*/  SHFL.IDX PT, R101, R101, 0x3, 0x181f ;  /* 0x00781f0065657f89 */ /* 0x011e2800000e0000 */
[----:B------:R-:W4:Y:S02]  /*7880*/  SHFL.IDX PT, R106, R106, 0x3, 0x181f ;  /* 0x00781f006a6a7f89 */ /* 0x000f2400000e0000 */
.L_x_2146:
[----:B------:R-:W-:-:S05]  /*7890*/  VIADD R11, R188, 0x60 ;  /* 0x00000060bc0b7836 */ /* 0x000fca0000000000 */
[----:B------:R-:W-:-:S13]  /*78a0*/  ISETP.GE.OR P4, PT, R11, R95, P1 ;  /* 0x0000005f0b00720c */ /* 0x000fda0000f86670 */
[----:B------:R-:W-:Y:S05]  /*78b0*/  @P4 BRA `(.L_x_1736) ;  /* 0x0000000c00904947 */ /* 0x000fea0003800000 */
[----:B------:R-:W-:Y:S01]  /*78c0*/  SEL R109, R36, R109, !P0 ;  /* 0x0000006d246d7207 */ /* 0x000fe20004000000 */
[----:B------:R-:W-:Y:S01]  /*78d0*/  BSSY B1, `(.L_x_1764) ;  /* 0x0000072000017945 */ /* 0x000fe20003800000 */
[----:B---3--:R-:W-:Y:S02]  /*78e0*/  SHF.R.U32.HI R13, RZ, 0x3, R201 ;  /* 0x00000003ff0d7819 */ /* 0x008fe400000116c9 */
[----:B------:R-:W-:Y:S02]  /*78f0*/  SHF.R.S32.HI R12, RZ, 0x1f, R109 ;  /* 0x0000001fff0c7819 */ /* 0x000fe4000001146d */
[----:B----4-:R-:W-:Y:S02]  /*7900*/  LEA R44, P4, R76, R106, 0x1 ;  /* 0x0000006a4c2c7211 */ /* 0x010fe400078808ff */
[----:B------:R-:W-:Y:S02]  /*7910*/  LEA.HI R12, R12, R109, RZ, 0x4 ;  /* 0x0000006d0c0c7211 */ /* 0x000fe400078f20ff */
[----:B0-----:R-:W-:-:S02]  /*7920*/  LEA.HI.X R45, R76, R101, R88, 0x1, P4 ;  /* 0x000000654c2d7211 */ /* 0x001fc400020f0c58 */
        /* <DEDUP_REMOVED lines=18> */
[----:B------:R-:W-:Y:S01]  /*7a50*/  SHF.R.U64 R58, R64, 0x10, R65 ;  /* 0x00000010403a7819 */ /* 0x000fe20000001241 */
[----:B--23--:R-:W-:Y:S01]  /*7a60*/  IMAD.U32 R47, R13, 0x10000, RZ ;  /* 0x000100000d2f7824 */ /* 0x00cfe200078e00ff */
[----:B------:R-:W-:Y:S01]  /*7a70*/  SHF.R.U32.HI R69, RZ, 0x10, R69 ;  /* 0x00000010ff457819 */ /* 0x000fe20000011645 */
[----:B------:R-:W-:Y:S01]  /*7a80*/  IMAD.U32 R52, R43, 0x10000, RZ ;  /* 0x000100002b347824 */ /* 0x000fe200078e00ff */
[----:B------:R-:W-:Y:S01]  /*7a90*/  SHF.R.U32.HI R65, RZ, 0x10, R65 ;  /* 0x00000010ff417819 */ /* 0x000fe20000011641 */
[----:B------:R-:W-:Y:S01]  /*7aa0*/  IMAD.U32 R48, R40, 0x10000, RZ ;  /* 0x0001000028307824 */ /* 0x000fe200078e00ff */
[----:B------:R-:W-:Y:S01]  /*7ab0*/  SHF.R.U64 R55, R66, 0x10, R67 ;  /* 0x0000001042377819 */ /* 0x000fe20000001243 */
[----:B0-----:R-:W-:Y:S01]  /*7ac0*/  IMAD.U32 R11, R12, 0x10000, RZ ;  /* 0x000100000c0b7824 */ /* 0x001fe200078e00ff */
[----:B------:R-:W-:-:S02]  /*7ad0*/  PRMT R116, R116, 0x5410, R69 ;  /* 0x0000541074747816 */ /* 0x000fc40000000045 */
[----:B------:R-:W-:Y:S02]  /*7ae0*/  PRMT R112, R112, 0x5410, R65 ;  /* 0x0000541070707816 */ /* 0x000fe40000000041 */
[----:B------:R-:W-:Y:S02]  /*7af0*/  SHF.R.U64 R56, R70, 0x10, R71 ;  /* 0x0000001046387819 */ /* 0x000fe40000001247 */
[----:B------:R-:W-:Y:S01]  /*7b00*/  PRMT R108, R108, 0x5410, R55 ;  /* 0x000054106c6c7816 */ /* 0x000fe20000000037 */
[----:B------:R-:W-:Y:S01]  /*7b10*/  IMAD.U32 R55, R116, 0x10000, RZ ;  /* 0x0001000074377824 */ /* 0x000fe200078e00ff */
[----:B------:R-:W-:Y:S02]  /*7b20*/  SHF.R.U32.HI R71, RZ, 0x10, R71 ;  /* 0x00000010ff477819 */ /* 0x000fe40000011647 */
[----:B------:R-:W-:Y:S01]  /*7b30*/  PRMT R115, R115, 0x5410, R54 ;  /* 0x0000541073737816 */ /* 0x000fe20000000036 */
[----:B------:R-:W-:Y:S01]  /*7b40*/  IMAD.U32 R54, R112, 0x10000, RZ ;  /* 0x0001000070367824 */ /* 0x000fe200078e00ff */
[----:B------:R-:W-:-:S02]  /*7b50*/  SHF.R.U32.HI R67, RZ, 0x10, R67 ;  /* 0x00000010ff437819 */ /* 0x000fc40000011643 */
[----:B------:R-:W-:Y:S01]  /*7b60*/  PRMT R113, R113, 0x5410, R56 ;  /* 0x0000541071717816 */ /* 0x000fe20000000038 */
[-C--:B------:R-:W-:Y:S01]  /*7b70*/  FMUL.FTZ R56, R50, R55.reuse ;  /* 0x0000003732387220 */ /* 0x080fe20000410000 */
[----:B------:R-:W-:Y:S01]  /*7b80*/  PRMT R114, R114, 0x5410, R71 ;  /* 0x0000541072727816 */ /* 0x000fe20000000047 */
[-C--:B------:R-:W-:Y:S01]  /*7b90*/  FMUL.FTZ R50, R50, R54.reuse ;  /* 0x0000003632327220 */ /* 0x080fe20000410000 */
[----:B------:R-:W-:Y:S01]  /*7ba0*/  PRMT R110, R110, 0x5410, R67 ;  /* 0x000054106e6e7816 */ /* 0x000fe20000000043 */
[----:B------:R-:W-:Y:S01]  /*7bb0*/  FFMA.FTZ R56, R47, R54, -R56 ;  /* 0x000000362f387223 */ /* 0x000fe20000010838 */
[----:B------:R-:W-:Y:S01]  /*7bc0*/  LOP3.LUT R51, R41, 0xffff0000, RZ, 0xc0, !PT ;  /* 0xffff000029337812 */ /* 0x000fe200078ec0ff */
[----:B------:R-:W-:Y:S01]  /*7bd0*/  IMAD.U32 R57, R114, 0x10000, RZ ;  /* 0x0001000072397824 */ /* 0x000fe200078e00ff */
[----:B------:R-:W-:Y:S01]  /*7be0*/  LOP3.LUT R112, R112, 0xffff0000, RZ, 0xc0, !PT ;  /* 0xffff000070707812 */ /* 0x000fe200078ec0ff */
[----:B------:R-:W-:Y:S01]  /*7bf0*/  FFMA.FTZ R55, R47, R55, R50 ;  /* 0x000000372f377223 */ /* 0x000fe20000010032 */
[----:B------:R-:W-:Y:S01]  /*7c00*/  LOP3.LUT R116, R116, 0xffff0000, RZ, 0xc0, !PT ;  /* 0xffff000074747812 */ /* 0x000fe200078ec0ff */
[----:B------:R-:W-:Y:S01]  /*7c10*/  IMAD.U32 R47, R110, 0x10000, RZ ;  /* 0x000100006e2f7824 */ /* 0x000fe200078e00ff */
        /* <DEDUP_REMOVED lines=11> */
[----:B------:R-:W-:Y:S01]  /*7cd0*/  FFMA.FTZ R116, R13, R116, R50 ;  /* 0x000000740d747223 */ /* 0x000fe20000010032 */
[----:B------:R-:W-:Y:S01]  /*7ce0*/  LOP3.LUT R41, R15, 0xffff0000, RZ, 0xc0, !PT ;  /* 0xffff00000f297812 */ /* 0x000fe200078ec0ff */
[----:B------:R-:W-:Y:S01]  /*7cf0*/  FFMA.FTZ R51, R13, R112, -R54 ;  /* 0x000000700d337223 */ /* 0x000fe20000010836 */
[C---:B------:R-:W-:Y:S01]  /*7d00*/  FFMA.FTZ R59, R40.reuse, R47, -R59 ;  /* 0x0000002f283b7223 */ /* 0x040fe2000001083b */
[----:B------:R-:W-:Y:S01]  /*7d10*/  FFMA.FTZ R57, R40, R57, R52 ;  /* 0x0000003928397223 */ /* 0x000fe20000010034 */
[----:B------:R-:W-:Y:S01]  /*7d20*/  FMUL.FTZ R50, R53, R114 ;  /* 0x0000007235327220 */ /* 0x000fe20000410000 */
[----:B------:R-:W-:-:S02]  /*7d30*/  IMAD.U32 R13, R111, 0x10000, RZ ;  /* 0x000100006f0d7824 */ /* 0x000fc400078e00ff */
[-C--:B------:R-:W-:Y:S01]  /*7d40*/  FMUL.FTZ R52, R53, R110.reuse ;  /* 0x0000006e35347220 */ /* 0x080fe20000410000 */
[----:B------:R-:W-:Y:S02]  /*7d50*/  IMAD.U32 R40, R115, 0x10000, RZ ;  /* 0x0001000073287824 */ /* 0x000fe400078e00ff */
[----:B------:R-:W-:Y:S01]  /*7d60*/  FFMA.FTZ R110, R41, R110, -R50 ;  /* 0x0000006e296e7223 */ /* 0x000fe20000010832 */
[CC--:B------:R-:W-:Y:S01]  /*7d70*/  FMUL.FTZ R47, R48.reuse, R13.reuse ;  /* 0x0000000d302f7220 */ /* 0x0c0fe20000410000 */
[----:B------:R-:W-:Y:S01]  /*7d80*/  LOP3.LUT R115, R115, 0xffff0000, RZ, 0xc0, !PT ;  /* 0xffff000073737812 */ /* 0x000fe200078ec0ff */
[-C--:B------:R-:W-:Y:S01]  /*7d90*/  FMUL.FTZ R50, R48, R40.reuse ;  /* 0x0000002830327220 */ /* 0x080fe20000410000 */
[C---:B------:R-:W-:Y:S01]  /*7da0*/  IMAD.U32 R43, R42.reuse, 0x10000, RZ ;  /* 0x000100002a2b7824 */ /* 0x040fe200078e00ff */
[----:B------:R-:W-:Y:S01]  /*7db0*/  LOP3.LUT R42, R42, 0xffff0000, RZ, 0xc0, !PT ;  /* 0xffff00002a2a7812 */ /* 0x000fe200078ec0ff */
[----:B------:R-:W-:Y:S02]  /*7dc0*/  IMAD.U32 R48, R113, 0x10000, RZ ;  /* 0x0001000071307824 */ /* 0x000fe400078e00ff */
[C---:B------:R-:W-:Y:S01]  /*7dd0*/  FFMA.FTZ R50, R11.reuse, R13, -R50 ;  /* 0x0000000d0b327223 */ /* 0x040fe20000010832 */
[----:B------:R-:W-:Y:S01]  /*7de0*/  FFMA.FTZ R47, R11, R40, R47 ;  /* 0x000000280b2f7223 */ /* 0x000fe2000001002f */
[----:B------:R-:W-:Y:S01]  /*7df0*/  LOP3.LUT R113, R113, 0xffff0000, RZ, 0xc0, !PT ;  /* 0xffff000071717812 */ /* 0x000fe200078ec0ff */
[----:B------:R-:W-:Y:S01]  /*7e00*/  FFMA.FTZ R114, R41, R114, R52 ;  /* 0x0000007229727223 */ /* 0x000fe20000010034 */
[----:B------:R-:W-:Y:S01]  /*7e10*/  LOP3.LUT R12, R12, 0xffff0000, RZ, 0xc0, !PT ;  /* 0xffff00000c0c7812 */ /* 0x000fe200078ec0ff */
[----:B------:R-:W-:Y:S01]  /*7e20*/  FMUL.FTZ R41, R49, R115 ;  /* 0x0000007331297220 */ /* 0x000fe20000410000 */
[----:B------:R-:W-:Y:S01]  /*7e30*/  LOP3.LUT R111, R111, 0xffff0000, RZ, 0xc0, !PT ;  /* 0xffff00006f6f7812 */ /* 0x000fe200078ec0ff */
[C---:B------:R-:W-:Y:S01]  /*7e40*/  IMAD.U32 R40, R108.reuse, 0x10000, RZ ;  /* 0x000100006c287824 */ /* 0x040fe200078e00ff */
[----:B------:R-:W-:Y:S01]  /*7e50*/  LOP3.LUT R11, R108, 0xffff0000, RZ, 0xc0, !PT ;  /* 0xffff00006c0b7812 */ /* 0x000fe200078ec0ff */
[C---:B------:R-:W-:Y:S01]  /*7e60*/  IMAD.U32 R15, R14.reuse, 0x10000, RZ ;  /* 0x000100000e0f7824 */ /* 0x040fe200078e00ff */
[----:B------:R-:W-:Y:S01]  /*7e70*/  LOP3.LUT R14, R14, 0xffff0000, RZ, 0xc0, !PT ;  /* 0xffff00000e0e7812 */ /* 0x000fe200078ec0ff */
[----:B------:R-:W-:Y:S01]  /*7e80*/  FMUL.FTZ R52, R43, R48 ;  /* 0x000000302b347220 */ /* 0x000fe20000410000 */
        /* <DEDUP_REMOVED lines=22> */
.L_x_1765:
[----:B------:R-:W-:Y:S05]  /*7ff0*/  BSYNC B1 ;  /* 0x0000000000017941 */ /* 0x000fea0003800000 */
.L_x_1764:
[----:B---3--:R3:W-:Y:S01]  /*8000*/  ST.E.128 desc[UR54][R44.64], R12 ;  /* 0x0000000c2c007985 */ /* 0x0087e2000c101d36 */
[----:B------:R-:W-:Y:S01]  /*8010*/  ISETP.GE.AND P3, PT, R46, R107, PT ;  /* 0x0000006b2e00720c */ /* 0x000fe20003f66270 */
[----:B------:R-:W-:-:S12]  /*8020*/  IMAD.MOV.U32 R107, RZ, RZ, R101 ;  /* 0x000000ffff6b7224 */ /* 0x000fd800078e0065 */
[----:B------:R-:W-:Y:S05]  /*8030*/  @P3 BRA `(.L_x_1736) ;  /* 0x0000000400b03947 */ /* 0x000fea0003800000 */
[----:B--2---:R-:W-:-:S05]  /*8040*/  IMAD.WIDE R46, R46, 0x2, R106 ;  /* 0x000000022e2e7825 */ /* 0x004fca00078e026a */
[----:B----4-:R2:W-:Y:S01]  /*8050*/  ST.E.128 desc[UR54][R46.64], R40 ;  /* 0x000000282e007985 */ /* 0x0105e2000c101d36 */
[----:B------:R-:W-:Y:S05]  /*8060*/  BRA `(.L_x_1736) ;  /* 0x0000000400a47947 */ /* 0x000fea0003800000 */
.L_x_1695:
[----:B------:R-:W-:-:S06]  /*8070*/  UISETP.NE.AND UP0, UPT, UR39, 0x3, UPT ;  /* 0x000000032700788c */ /* 0x000fcc000bf05270 */
[----:B------:R-:W-:-:S13]  /*8080*/  PLOP3.LUT P5, PT, PT, PT, UP0, 0x80, 0x0 ;  /* 0x000000000000781c */ /* 0x000fda0003faf008 */
[----:B------:R-:W-:Y:S05]  /*8090*/  @!P5 BRA `(.L_x_1766) ;  /* 0x000000000004d947 */ /* 0x000fea0003800000 */
[----:B------:R-:W-:Y:S01]  /*80a0*/  BPT.TRAP 0x1 ;  /* 0x000000040000795c */ /* 0x000fe20000300000 */
.L_x_1766:
[----:B------:R-:W-:Y:S01]  /*80b0*/  IMAD R89, R19, 0x8, R18 ;  /* 0x0000000813597824 */ /* 0x000fe200078e0212 */
[----:B------:R-:W-:Y:S01]  /*80c0*/  SHF.L.U32 R100, R197, 0x1f, RZ ;  /* 0x0000001fc5647819 */ /* 0x000fe200000006ff */
[----:B------:R-:W-:Y:S01]  /*80d0*/  BSSY B1, `(.L_x_1767) ;  /* 0x0000004000017945 */ /* 0x000fe20003800000 */
[----:B------:R-:W-:Y:S02]  /*80e0*/  SHF.R.S32.HI R97, RZ, 0x1f, R98 ;  /* 0x0000001fff617819 */ /* 0x000fe40000011462 */
[----:B------:R-:W0:Y:S02]  /*80f0*/  SYNCS.PHASECHK.TRANS64.TRYWAIT P3, [R89+URZ+0x28890], R100 ;  /* 0x02889064590075a7 */ /* 0x000e24000806017f */
[----:B0-----:R-:W-:Y:S05]  /*8100*/  @!P3 BRA `(.L_x_1768) ;  /* 0x000002140068b947 */ /* 0x001fea0003800000 */
.L_x_2147:
[----:B------:R-:W-:Y:S05]  /*8110*/  BSYNC B1 ;  /* 0x0000000000017941 */ /* 0x000fea0003800000 */
.L_x_1767:
[----:B------:R-:W-:Y:S01]  /*8120*/  ULDC.64 UR4, c[0x0][0x300] ;  /* 0x0000c00000047ab9 */ /* 0x000fe20000000a00 */
[----:B-----5:R-:W-:Y:S01]  /*8130*/  SHF.R.S32.HI R96, RZ, 0x1f, R99 ;  /* 0x0000001fff607819 */ /* 0x020fe20000011463 */
[----:B------:R-:W-:Y:S01]  /*8140*/  IMAD R11, R97, UR4, RZ ;  /* 0x00000004610b7c24 */ /* 0x000fe2000f8e02ff */
[----:B------:R-:W-:Y:S01]  /*8150*/  ULDC.64 UR6, c[0x0][0x2e8] ;  /* 0x0000ba0000067ab9 */ /* 0x000fe20000000a00 */
[----:B------:R-:W-:-:S04]  /*8160*/  IMAD.WIDE.U32 R12, R98, UR4, RZ ;  /* 0x00000004620c7c25 */ /* 0x000fc8000f8e00ff */
[----:B------:R-:W-:Y:S01]  /*8170*/  IMAD R11, R98, UR5, R11 ;  /* 0x00000005620b7c24 */ /* 0x000fe2000f8e020b */
[----:B------:R-:W-:Y:S01]  /*8180*/  ULDC.64 UR4, c[0x0][0x310] ;  /* 0x0000c40000047ab9 */ /* 0x000fe20000000a00 */
[----:B------:R-:W-:Y:S02]  /*8190*/  IMAD R95, R27, -0x80, R25 ;  /* 0xffffff801b5f7824 */ /* 0x000fe400078e0219 */
[----:B------:R-:W-:Y:S02]  /*81a0*/  IMAD R14, R96, UR4, RZ ;  /* 0x00000004600e7c24 */ /* 0x000fe4000f8e02ff */
[----:B------:R-:W-:Y:S01]  /*81b0*/  IMAD.IADD R13, R13, 0x1, R11 ;  /* 0x000000010d0d7824 */ /* 0x000fe200078e020b */
        /* <DEDUP_REMOVED lines=15> */
.L_x_2151:
        /* <DEDUP_REMOVED lines=13> */
.L_x_1771:
[----:B------:R-:W-:Y:S05]  /*8380*/  BSYNC B1 ;  /* 0x0000000000017941 */ /* 0x000fea0003800000 */
.L_x_1770:
[----:B------:R-:W-:-:S03]  /*8390*/  UMOV UR4, 0xffffffff ;  /* 0xffffffff00047882 */ /* 0x000fc60000000000 */
[----:B------:R-:W-:Y:S05]  /*83a0*/  BRA.DIV UR4, `(.L_x_1772) ;  /* 0x00000216041c7947 */ /* 0x000fea000b800000 */
[----:B--2-4-:R2:W4:Y:S04]  /*83b0*/  SHFL.IDX PT, R41, R45, 0x1, 0x181f ;  /* 0x00381f002d297f89 */ /* 0x01452800000e0000 */
[----:B---3--:R2:W3:Y:S02]  /*83c0*/  SHFL.IDX PT, R14, R44, 0x1, 0x181f ;  /* 0x00381f002c0e7f89 */ /* 0x0084e400000e0000 */
.L_x_2155:
        /* <DEDUP_REMOVED lines=14> */
.L_x_1774:
[----:B------:R-:W-:Y:S05]  /*84b0*/  BSYNC B1 ;  /* 0x0000000000017941 */ /* 0x000fea0003800000 */
.L_x_1773:
[----:B------:R-:W-:-:S03]  /*84c0*/  UMOV UR4, 0xffffffff ;  /* 0xffffffff00047882 */ /* 0x000fc60000000000 */
[----:B------:R-:W-:Y:S05]  /*84d0*/  BRA.DIV UR4, `(.L_x_1775) ;  /* 0x0000021604187947 */ /* 0x000fea000b800000 */
[----:B---34-:R3:W4:Y:S04]  /*84e0*/  SHFL.IDX PT, R41, R45, 0x2, 0x181f ;  /* 0x00581f002d297f89 */ /* 0x01872800000e0000 */
[----:B------:R3:W0:Y:S02]  /*84f0*/  SHFL.IDX PT, R14, R44, 0x2, 0x181f ;  /* 0x00581f002c0e7f89 */ /* 0x00062400000e0000 */
.L_x_2159:
        /* <DEDUP_REMOVED lines=14> */
.L_x_1777:
[----:B------:R-:W-:Y:S05]  /*85e0*/  BSYNC B1 ;  /* 0x0000000000017941 */ /* 0x000fea0003800000 */
.L_x_1776:
[----:B------:R-:W-:-:S03]  /*85f0*/  UMOV UR4, 0xffffffff ;  /* 0xffffffff00047882 */ /* 0x000fc60000000000 */
[----:B------:R-:W-:Y:S05]  /*8600*/  BRA.DIV UR4, `(.L_x_1778) ;  /* 0x0000021604147947 */ /* 0x000fea000b800000 */
[----:B0---4-:R0:W4:Y:S04]  /*8610*/  SHFL.IDX PT, R41, R45, 0x3, 0x181f ;  /* 0x00781f002d297f89 */ /* 0x01112800000e0000 */
[----:B------:R0:W0:Y:S02]  /*8620*/  SHFL.IDX PT, R14, R44, 0x3, 0x181f ;  /* 0x00781f002c0e7f89 */ /* 0x00002400000e0000 */
.L_x_2163:
        /* <DEDUP_REMOVED lines=13> */
.L_x_1736:
[----:B------:R-:W-:Y:S05]  /*8700*/  BSYNC B0 ;  /* 0x0000000000007941 */ /* 0x000fea0003800000 */
.L_x_1694:
[----:B0-----:R-:W0:Y:S01]  /*8710*/  S2R R11, SR_TID.X ;  /* 0x00000000000b7919 */ /* 0x001e220000002100 */
[----:B------:R-:W-:Y:S01]  /*8720*/  @!PT LDS RZ, [RZ] ;  /* 0x00000000fffff984 */ /* 0x000fe20000000800 */
[----:B------:R-:W-:Y:S01]  /*8730*/  @!PT LDS RZ, [RZ] ;  /* 0x00000000fffff984 */ /* 0x000fe20000000800 */
[----:B------:R-:W-:Y:S01]  /*8740*/  @!PT LDS RZ, [RZ] ;  /* 0x00000000fffff984 */ /* 0x000fe20000000800 */
[----:B------:R-:W-:Y:S01]  /*8750*/  @!PT LDS RZ, [RZ] ;  /* 0x00000000fffff984 */ /* 0x000fe20000000800 */
[----:B------:R5:W-:Y:S06]  /*8760*/  MEMBAR.ALL.CTA ;  /* 0x0000000000007992 */ /* 0x000bec0000008000 */
[----:B-----5:R-:W5:Y:S01]  /*8770*/  FENCE.VIEW.ASYNC.S ;  /* 0x00000000000073c6 */ /* 0x020f620000000000 */
[----:B------:R-:W-:Y:S05]  /*8780*/  WARPSYNC.ALL ;  /* 0x0000000000007948 */ /* 0x000fea0003800000 */
[----:B------:R-:W-:Y:S01]  /*8790*/  BSSY B0, `(.L_x_1779) ;  /* 0x0000009000007945 */ /* 0x000fe20003800000 */
[----:B0-----:R-:W-:Y:S01]  /*87a0*/  LOP3.LUT R11, R11, 0x7f, RZ, 0xc0, !PT ;  /* 0x0000007f0b0b7812 */ /* 0x001fe200078ec0ff */
[----:B-----5:R0:W-:Y:S03]  /*87b0*/  BAR.SYNC.DEFER_BLOCKING R92, 0x80 ;  /* 0x0002005c0000751d */ /* 0x0201e60000010000 */
[----:B------:R-:W-:-:S13]  /*87c0*/  ISETP.NE.AND P3, PT, R11, RZ, PT ;  /* 0x000000ff0b00720c */ /* 0x000fda0003f65270 */
[----:B------:R-:W-:-:S05]  /*87d0*/  @!P3 VIADD R11, R89, 0x288a0 ;  /* 0x000288a0590bb836 */ /* 0x000fca0000000000 */
[----:B------:R-:W-:-:S04]  /*87e0*/  @!P3 PRMT R11, RZ, 0x654, R11 ;  /* 0x00000654ff0bb816 */ /* 0x000fc8000000000b */
[----:B------:R0:W-:Y:S01]  /*87f0*/  @!P3 SYNCS.ARRIVE.TRANS64.RED.A1T0 RZ, [R11+URZ], RZ ;  /* 0x000000ff0bffb9a7 */ /* 0x0001e2000810043f */
[----:B------:R-:W-:Y:S05]  /*8800*/  @!P5 BRA `(.L_x_1780) ;  /* 0x000000000004d947 */ /* 0x000fea0003800000 */
[----:B------:R-:W-:Y:S01]  /*8810*/  BPT.TRAP 0x1 ;  /* 0x000000040000795c */ /* 0x000fe20000300000 */
.L_x_1780:
[----:B------:R-:W-:Y:S05]  /*8820*/  BSYNC B0 ;  /* 0x0000000000007941 */ /* 0x000fea0003800000 */
.L_x_1779:
[----:B------:R-:W5:Y:S01]  /*8830*/  SYNCS.PHASECHK.TRANS64.TRYWAIT P4, [R89+URZ+0x288b0], R100 ;  /* 0x0288b064590075a7 */ /* 0x000f62000808017f */
[----:B------:R-:W-:Y:S01]  /*8840*/  ULDC UR40, c[0x0][0x2f4] ;  /* 0x0000bd0000287ab9 */ /* 0x000fe20000000800 */
[----:B------:R-:W-:Y:S04]  /*8850*/  BSSY B0, `(.L_x_1781) ;  /* 0x0000002000007945 */ /* 0x000fe80003800000 */
[----:B-----5:R-:W-:Y:S05]  /*8860*/  @!P4 BRA `(.L_x_1782) ;  /* 0x0000021000c4c947 */ /* 0x020fea0003800000 */
.L_x_2164:
[----:B------:R-:W-:Y:S05]  /*8870*/  BSYNC B0 ;  /* 0x0000000000007941 */ /* 0x000fea0003800000 */
.L_x_1781:
[----:B------:R-:W-:Y:S01]  /*8880*/  ULDC.64 UR4, c[0x0][0x328] ;  /* 0x0000ca0000047ab9 */ /* 0x000fe20000000a00 */
[----:B------:R-:W-:Y:S01]  /*8890*/  ULDC.64 UR6, c[0x0][0x318] ;  /* 0x0000c60000067ab9 */ /* 0x000fe20000000a00 */
[----:B------:R-:W-:Y:S01]  /*88a0*/  IMAD R97, R97, UR4, RZ ;  /* 0x0000000461617c24 */ /* 0x000fe2000f8e02ff */
[----:B------:R-:W-:Y:S01]  /*88b0*/  BSSY B0, `(.L_x_1783) ;  /* 0x000001d000007945 */ /* 0x000fe20003800000 */
[----:B---34-:R-:W-:-:S04]  /*88c0*/  IMAD.WIDE.U32 R12, R98, UR4, RZ ;  /* 0x00000004620c7c25 */ /* 0x018fc8000f8e00ff */
[----:B------:R-:W-:Y:S01]  /*88d0*/  IMAD R97, R98, UR5, R97 ;  /* 0x0000000562617c24 */ /* 0x000fe2000f8e0261 */
[----:B------:R-:W-:Y:S01]  /*88e0*/  ULDC.64 UR4, c[0x0][0x338] ;  /* 0x0000ce0000047ab9 */ /* 0x000fe20000000a00 */
[----:B------:R-:W-:Y:S02]  /*88f0*/  IMAD.IADD R95, R95, 0x1, -R188 ;  /* 0x000000015f5f7824 */ /* 0x000fe400078e0abc */
[----:B------:R-:W-:Y:S02]  /*8900*/  IMAD R96, R96, UR4, RZ ;  /* 0x0000000460607c24 */ /* 0x000fe4000f8e02ff */
[----:B------:R-:W-:Y:S02]  /*8910*/  IMAD.IADD R13, R13, 0x1, R97 ;  /* 0x000000010d0d7824 */ /* 0x000fe400078e0261 */
[C---:B0-----:R-:W-:Y:S02]  /*8920*/  IMAD R11, R99.reuse, UR5, R96 ;  /* 0x00000005630b7c24 */ /* 0x041fe4000f8e0260 */
[----:B------:R-:W-:Y:S01]  /*8930*/  IMAD.WIDE.U32 R12, R99, UR4, R12 ;  /* 0x00000004630c7c25 */ /* 0x000fe2000f8e000c */
[----:B------:R-:W-:-:S03]  /*8940*/  ULDC.64 UR4, c[0x0][0x330] ;  /* 0x0000cc0000047ab9 */ /* 0x000fc60000000a00 */
[----:B------:R-:W-:Y:S02]  /*8950*/  IMAD.IADD R13, R13, 0x1, R11 ;  /* 0x000000010d0d7824 */ /* 0x000fe400078e020b */
[----:B------:R-:W-:-:S04]  /*8960*/  IMAD.WIDE.U32 R12, R195, UR4, R12 ;  /* 0x00000004c30c7c25 */ /* 0x000fc8000f8e000c */
[----:B------:R-:W-:Y:S01]  /*8970*/  IMAD R11, R195, UR5, R13 ;  /* 0x00000005c30b7c24 */ /* 0x000fe2000f8e020d */
[----:B-12---:R-:W-:-:S04]  /*8980*/  LEA R44, P4, R12, UR6, 0x1 ;  /* 0x000000060c2c7c11 */ /* 0x006fc8000f8808ff */
        /* <DEDUP_REMOVED lines=15> */
.L_x_1784:
[----:B------:R-:W-:Y:S05]  /*8a80*/  BSYNC B0 ;  /* 0x0000000000007941 */ /* 0x000fea0003800000 */
.L_x_1783:
        /* <DEDUP_REMOVED lines=15> */
.L_x_1786:
[----:B------:R-:W-:Y:S05]  /*8b80*/  BSYNC B0 ;  /* 0x0000000000007941 */ /* 0x000fea0003800000 */
.L_x_1785:
        /* <DEDUP_REMOVED lines=15> */
.L_x_1788:
[----:B------:R-:W-:Y:S05]  /*8c80*/  BSYNC B0 ;  /* 0x0000000000007941 */ /* 0x000fea0003800000 */
.L_x_1787:
[----:B------:R-:W-:Y:S01]  /*8c90*/  ISETP.GE.AND P4, PT, R95, 0x61, PT ;  /* 0x000000615f00780c */ /* 0x000fe20003f86270 */
[----:B------:R-:W3:Y:S01]  /*8ca0*/  SHFL.IDX PT, R11, R11, 0x3, 0x181f ;  /* 0x00781f000b0b7f89 */ /* 0x000ee200000e0000 */
[----:B------:R-:W-:Y:S03]  /*8cb0*/  BSSY B0, `(.L_x_1789) ;  /* 0x000000d000007945 */ /* 0x000fe60003800000 */
[----:B01----:R0:W1:Y:S08]  /*8cc0*/  SHFL.IDX PT, R43, R44, 0x3, 0x181f ;  /* 0x00781f002c2b7f89 */ /* 0x00307000000e0000 */
[----:B0-----:R-:W-:Y:S05]  /*8cd0*/  @!P4 BRA `(.L_x_1790) ;  /* 0x000000000028c947 */ /* 0x001fea0003800000 */
[----:B------:R-:W-:-:S13]  /*8ce0*/  ISETP.GE.AND P4, PT, R16, UR40, PT ;  /* 0x0000002810007c0c */ /* 0x000fda000bf86270 */
[----:B--2---:R-:W0:Y:S01]  /*8cf0*/  @!P4 LDS.128 R12, [R91+0x3400] ;  /* 0x003400005b0cc984 */ /* 0x004e220000000c00 */
        /* <DEDUP_REMOVED lines=8> */
.L_x_1790:
[----:B------:R-:W-:Y:S05]  /*8d80*/  BSYNC B0 ;  /* 0x0000000000007941 */ /* 0x000fea0003800000 */
.L_x_1789:
[----:B------:R-:W-:Y:S01]  /*8d90*/  @!PT LDS RZ, [RZ] ;  /* 0x00000000fffff984 */ /* 0x000fe20000000800 */
[----:B------:R-:W-:Y:S01]  /*8da0*/  @!PT LDS RZ, [RZ] ;  /* 0x00000000fffff984 */ /* 0x000fe20000000800 */
[----:B------:R-:W-:Y:S01]  /*8db0*/  @!PT LDS RZ, [RZ] ;  /* 0x00000000fffff984 */ /* 0x000fe20000000800 */
[----:B------:R-:W-:Y:S01]  /*8dc0*/  @!PT LDS RZ, [RZ] ;  /* 0x00000000fffff984 */ /* 0x000fe20000000800 */
[----:B------:R4:W-:Y:S06]  /*8dd0*/  MEMBAR.ALL.CTA ;  /* 0x0000000000007992 */ /* 0x0009ec0000008000 */
[----:B----4-:R-:W4:Y:S01]  /*8de0*/  FENCE.VIEW.ASYNC.S ;  /* 0x00000000000073c6 */ /* 0x010f220000000000 */
[----:B------:R-:W-:Y:S01]  /*8df0*/  @!P3 VIADD R89, R89, 0x288c0 ;  /* 0x000288c05959b836 */ /* 0x000fe20000000000 */
[----:B----4-:R4:W-:Y:S01]  /*8e00*/  BAR.SYNC.DEFER_BLOCKING R92, 0x80 ;  /* 0x0002005c0000751d */ /* 0x0109e20000010000 */
[----:B------:R-:W-:Y:S01]  /*8e10*/  ISETP.NE.AND P4, PT, R90, RZ, PT ;  /* 0x000000ff5a00720c */ /* 0x000fe20003f85270 */
[----:B------:R-:W-:-:S02]  /*8e20*/  VIADD R19, R19, 0x1 ;  /* 0x0000000113137836 */ /* 0x000fc40000000000 */
[----:B------:R-:W-:-:S04]  /*8e30*/  @!P3 PRMT R89, RZ, 0x654, R89 ;  /* 0x00000654ff59b816 */ /* 0x000fc80000000059 */
[----:B------:R4:W-:Y:S01]  /*8e40*/  @!P3 SYNCS.ARRIVE.TRANS64.RED.A1T0 RZ, [R89+URZ], RZ ;  /* 0x000000ff59ffb9a7 */ /* 0x0009e2000810043f */
[----:B------:R-:W-:-:S04]  /*8e50*/  ISETP.NE.AND P3, PT, R19, 0x2, PT ;  /* 0x000000021300780c */ /* 0x000fc80003f65270 */
[----:B0-----:R-:W-:Y:S02]  /*8e60*/  SEL R12, RZ, 0x1, P3 ;  /* 0x00000001ff0c7807 */ /* 0x001fe40001800000 */
[----:B------:R-:W-:Y:S02]  /*8e70*/  SEL R19, R19, RZ, P3 ;  /* 0x000000ff13137207 */ /* 0x000fe40001800000 */
[----:B------:R-:W-:Y:S01]  /*8e80*/  LOP3.LUT R197, R197, R12, RZ, 0x3c, !PT ;  /* 0x0000000cc5c57212 */ /* 0x000fe200078e3cff */
[----:B------:R-:W-:Y:S06]  /*8e90*/  @P4 BRA `(.L_x_1791) ;  /* 0xffffff9800384947 */ /* 0x000fec000383ffff */
[----:B---3--:R-:W0:Y:S01]  /*8ea0*/  S2R R11, SR_TID.X ;  /* 0x00000000000b7919 */ /* 0x008e220000002100 */
[----:B------:R-:W-:Y:S02]  /*8eb0*/  PLOP3.LUT P0, PT, PT, PT, PT, 0x8, 0x0 ;  /* 0x000000000000781c */ /* 0x000fe40003f0e170 */
[----:B0-----:R-:W-:-:S04]  /*8ec0*/  SHF.R.U32.HI R11, RZ, 0x7, R11 ;  /* 0x00000007ff0b7819 */ /* 0x001fc8000001160b */
[----:B------:R-:W-:-:S13]  /*8ed0*/  ISETP.NE.AND P4, PT, R11, 0x1, PT ;  /* 0x000000010b00780c */ /* 0x000fda0003f85270 */
[----:B------:R-:W-:Y:S06]  /*8ee0*/  @!P4 BAR.ARV 0x9, 0x100 ;  /* 0x024400000000cb1d */ /* 0x000fec0000002000 */
.L_x_1689:
[----:B------:R-:W0:Y:S01]  /*8ef0*/  LDC R0, c[0x0][0x448] ;  /* 0x00011200ff007b82 */ /* 0x000e220000000800 */
[----:B------:R-:W-:-:S07]  /*8f00*/  IADD3 R5, R196, 0x1, -R194 ;  /* 0x00000001c4057810 */ /* 0x000fce0007ffe8c2 */
[----:B------:R-:W3:Y:S01]  /*8f10*/  LDC.64 R6, c[0x0][0x9e0] ;  /* 0x00027800ff067b82 */ /* 0x000ee20000000a00 */
[----:B0-----:R-:W-:Y:S01]  /*8f20*/  ISETP.NE.AND P1, PT, R0, 0x1, PT ;  /* 0x000000010000780c */ /* 0x001fe20003f25270 */
[----:B------:R-:W-:Y:S01]  /*8f30*/  VIADD R0, R198, 0x7f ;  /* 0x0000007fc6007836 */ /* 0x000fe20000000000 */
[----:B---3--:R-:W-:-:S11]  /*8f40*/  ISETP.GE.AND P2, PT, R7, 0x1, PT ;  /* 0x000000010700780c */ /* 0x008fd60003f46270 */
[----:B------:R-:W0:Y:S08]  /*8f50*/  @P1 LDC R3, c[0x0][0x44c] ;  /* 0x00011300ff031b82 */ /* 0x000e300000000800 */
[----:B------:R-:W3:Y:S01]  /*8f60*/  @P1 LDC R4, c[0x0][0x450] ;  /* 0x00011400ff041b82 */ /* 0x000ee20000000800 */
[----:B0-----:R-:W-:-:S05]  /*8f70*/  @P1 IMAD.HI.U32 R3, R0, R3, RZ ;  /* 0x0000000300031227 */ /* 0x001fca00078e00ff */
[----:B---3--:R-:W-:-:S05]  /*8f80*/  @P1 SHF.R.U32.HI R0, RZ, R4, R3 ;  /* 0x00000004ff001219 */ /* 0x008fca0000011603 */
[----:B------:R-:W-:Y:S01]  /*8f90*/  IMAD.IADD R5, R5, 0x1, R0 ;  /* 0x0000000105057824 */ /* 0x000fe200078e0200 */
[----:B------:R-:W-:Y:S06]  /*8fa0*/  @P0 BRA `(.L_x_1792) ;  /* 0x00000000000c0947 */ /* 0x000fec0003800000 */
[----:B------:R-:W0:Y:S01]  /*8fb0*/  FENCE.VIEW.ASYNC.G ;  /* 0x00000000000073c6 */ /* 0x000e220000000100 */
[----:B------:R-:W-:Y:S05]  /*8fc0*/  WARPSYNC.ALL ;  /* 0x0000000000007948 */ /* 0x000fea0003800000 */
[----:B0-----:R-:W-:Y:S06]  /*8fd0*/  BAR.ARV 0xc, 0x180 ;  /* 0x0306000000007b1d */ /* 0x001fec0000002000 */
.L_x_1792:
        /* <DEDUP_REMOVED lines=13> */
.L_x_1795:
[----:B------:R-:W-:-:S13]  /*90b0*/  ISETP.NE.AND P0, PT, R7, 0x1, PT ;  /* 0x000000010700780c */ /* 0x000fda0003f05270 */
[----:B------:R-:W0:Y:S02]  /*90c0*/  @P0 LDC.64 R4, c[0x0][0x9e8] ;  /* 0x00027a00ff040b82 */ /* 0x000e240000000a00 */
[----:B0-----:R-:W-:-:S05]  /*90d0*/  @P0 IMAD.HI.U32 R4, R3, R4, RZ ;  /* 0x0000000403040227 */ /* 0x001fca00078e00ff */
[----:B------:R-:W-:-:S07]  /*90e0*/  @P0 SHF.R.U32.HI R3, RZ, R5, R4 ;  /* 0x00000005ff030219 */ /* 0x000fce0000011604 */
.L_x_1796:
[----:B------:R-:W-:Y:S05]  /*90f0*/  BSYNC B0 ;  /* 0x0000000000007941 */ /* 0x000fea0003800000 */
.L_x_1794:
[----:B------:R-:W-:-:S05]  /*9100*/  IMAD R3, R3, R7, R7 ;  /* 0x0000000703037224 */ /* 0x000fca00078e0207 */
[----:B------:R-:W-:-:S07]  /*9110*/  VIMNMX R0, R0, R3, PT ;  /* 0x0000000300007248 */ /* 0x000fce0003fe0100 */
.L_x_1793:
[----:B------:R-:W0:Y:S01]  /*9120*/  @P1 LDC R5, c[0x0][0x44c] ;  /* 0x00011300ff051b82 */ /* 0x000e220000000800 */
[----:B------:R-:W-:Y:S01]  /*9130*/  VIADD R0, R0, 0x7f ;  /* 0x0000007f00007836 */ /* 0x000fe20000000000 */
[----:B------:R-:W-:Y:S01]  /*9140*/  ULDC UR4, c[0x0][0x9dc] ;  /* 0x0002770000047ab9 */ /* 0x000fe20000000800 */
[----:B------:R-:W-:-:S03]  /*9150*/  IMAD.MOV.U32 R4, RZ, RZ, R198 ;  /* 0x000000ffff047224 */ /* 0x000fc600078e00c6 */
[----:B------:R-:W-:Y:S02]  /*9160*/  SHF.R.S32.HI R3, RZ, 0x1f, R0 ;  /* 0x0000001fff037819 */ /* 0x000fe40000011400 */
[----:B------:R-:W3:Y:S02]  /*9170*/  @P1 LDC R6, c[0x0][0x450] ;  /* 0x00011400ff061b82 */ /* 0x000ee40000000800 */
[----:B------:R-:W-:-:S04]  /*9180*/  LEA.HI R3, R3, R0, RZ, 0x7 ;  /* 0x0000000003037211 */ /* 0x000fc800078f38ff */
[----:B------:R-:W-:-:S04]  /*9190*/  SHF.R.S32.HI R3, RZ, 0x7, R3 ;  /* 0x00000007ff037819 */ /* 0x000fc80000011403 */
[----:B------:R-:W-:Y:S01]  /*91a0*/  VIMNMX R9, R94, R3, PT ;  /* 0x000000035e097248 */ /* 0x000fe20003fe0100 */
[----:B0-----:R-:W-:-:S05]  /*91b0*/  @P1 IMAD.HI.U32 R5, R198, R5, RZ ;  /* 0x00000005c6051227 */ /* 0x001fca00078e00ff */
[----:B---3--:R-:W-:-:S05]  /*91c0*/  @P1 SHF.R.U32.HI R4, RZ, R6, R5 ;  /* 0x00000006ff041219 */ /* 0x008fca0000011605 */
        /* <DEDUP_REMOVED lines=13> */
.L_x_1799:
[----:B------:R-:W-:-:S13]  /*92a0*/  ISETP.NE.AND P0, PT, R7, 0x1, PT ;  /* 0x000000010700780c */ /* 0x000fda0003f05270 */
[----:B------:R-:W0:Y:S02]  /*92b0*/  @P0 LDC.64 R4, c[0x0][0x9e8] ;  /* 0x00027a00ff040b82 */ /* 0x000e240000000a00 */
[----:B0-----:R-:W-:-:S05]  /*92c0*/  @P0 IMAD.HI.U32 R4, R0, R4, RZ ;  /* 0x0000000400040227 */ /* 0x001fca00078e00ff */
[----:B------:R-:W-:-:S07]  /*92d0*/  @P0 SHF.R.U32.HI R0, RZ, R5, R4 ;  /* 0x00000005ff000219 */ /* 0x000fce0000011604 */
.L_x_1800:
[----:B------:R-:W-:Y:S05]  /*92e0*/  BSYNC B0 ;  /* 0x0000000000007941 */ /* 0x000fea0003800000 */
.L_x_1798:
[----:B------:R-:W-:-:S05]  /*92f0*/  IMAD R0, R0, R7, RZ ;  /* 0x0000000700007224 */ /* 0x000fca00078e02ff */
[----:B------:R-:W-:-:S07]  /*9300*/  VIMNMX R3, R3, R0, !PT ;  /* 0x0000000003037248 */ /* 0x000fce0007fe0100 */
.L_x_1797:
[----:B------:R-:W-:Y:S01]  /*9310*/  SHF.R.S32.HI R0, RZ, 0x1f, R3 ;  /* 0x0000001fff007819 */ /* 0x000fe20000011403 */
[----:B------:R-:W-:Y:S01]  /*9320*/  BSSY B0, `(.L_x_1801) ;  /* 0x0000026000007945 */ /* 0x000fe20003800000 */
[----:B------:R-:W-:Y:S02]  /*9330*/  IMAD.MOV.U32 R88, RZ, RZ, RZ ;  /* 0x000000ffff587224 */ /* 0x000fe400078e00ff */
[----:B------:R-:W-:-:S04]  /*9340*/  LEA.HI R0, R0, R3, RZ, 0x7 ;  /* 0x0000000300007211 */ /* 0x000fc800078f38ff */
[----:B------:R-:W-:-:S04]  /*9350*/  SHF.R.S32.HI R0, RZ, 0x7, R0 ;  /* 0x00000007ff007819 */ /* 0x000fc80000011400 */
[----:B------:R-:W-:-:S04]  /*9360*/  VIMNMX R206, RZ, R0, !PT ;  /* 0x00000000ffce7248 */ /* 0x000fc80007fe0100 */
        /* <DEDUP_REMOVED lines=33> */
.L_x_1802:
[----:B------:R-:W-:Y:S05]  /*9580*/  BSYNC B0 ;  /* 0x0000000000007941 */ /* 0x000fea0003800000 */
.L_x_1801:
[-C--:B------:R-:W-:Y:S01]  /*9590*/  IMAD R206, R223, R88.reuse, R206 ;  /* 0x00000058dfce7224 */ /* 0x080fe200078e02ce */
[----:B------:R-:W-:Y:S01]  /*95a0*/  PLOP3.LUT P0, PT, PT, PT, PT, 0x80, 0x0 ;  /* 0x000000000000781c */ /* 0x000fe20003f0f070 */
[----:B------:R-:W-:Y:S01]  /*95b0*/  IMAD.MOV.U32 R0, RZ, RZ, RZ ;  /* 0x000000ffff007224 */ /* 0x000fe200078e00ff */
[----:B------:R-:W-:Y:S01]  /*95c0*/  CS2R R150, SRZ ;  /* 0x0000000000967805 */ /* 0x000fe2000001ff00 */
[----:B------:R-:W-:Y:S01]  /*95d0*/  IMAD.MOV.U32 R3, RZ, RZ, RZ ;  /* 0x000000ffff037224 */ /* 0x000fe200078e00ff */
[----:B------:R-:W-:Y:S02]  /*95e0*/  VIADDMNMX R88, R206, R88, R9, PT ;  /* 0x00000058ce587246 */ /* 0x000fe40003800109 */
[----:B------:R-:W-:Y:S02]  /*95f0*/  CS2R R148, SRZ ;  /* 0x0000000000947805 */ /* 0x000fe4000001ff00 */
        /* <DEDUP_REMOVED lines=30> */
[----:B------:R-:W-:Y:S01]  /*97e0*/  CS2R R20, SRZ ;  /* 0x0000000000147805 */ /* 0x000fe2000001ff00 */
[----:B------:R-:W-:Y:S06]  /*97f0*/  @!P1 BRA `(.L_x_1803) ;  /* 0x0000014400189947 */ /* 0x000fec0003800000 */
[----:B------:R-:W-:Y:S01]  /*9800*/  UMOV UR4, 0xffffffff ;  /* 0xffffffff00047882 */ /* 0x000fe20000000000 */
[----:B------:R-:W-:Y:S02]  /*9810*/  VIADD R3, R18, 0x10400 ;  /* 0x0001040012037836 */ /* 0x000fe40000000000 */
[----:B------:R-:W-:Y:S05]  /*9820*/  BRA.DIV UR4, `(.L_x_1804) ;  /* 0x0000020204e87947 */ /* 0x000fea000b800000 */
[----:B------:R-:W3:Y:S04]  /*9830*/  LDL R0, [R1+0x34] ;  /* 0x0000340001007983 */ /* 0x000ee80000100800 */
[----:B---3--:R0:W3:Y:S02]  /*9840*/  SHFL.IDX PT, R199, R0, RZ, 0x1f ;  /* 0x00001fff00c77589 */ /* 0x0080e400000e0000 */
.L_x_2167:
[----:B0--3--:R-:W-:Y:S01]  /*9850*/  LEA.HI R0, R199, R199, RZ, 0x1 ;  /* 0x000000c7c7007211 */ /* 0x009fe200078f08ff */
[----:B------:R-:W-:Y:S01]  /*9860*/  BSSY B6, `(.L_x_1805) ;  /* 0x0000019000067945 */ /* 0x000fe20003800000 */
[----:B------:R-:W-:Y:S02]  /*9870*/  LOP3.LUT P0, RZ, R3, 0x3ff, RZ, 0xc0, !PT ;  /* 0x000003ff03ff7812 */ /* 0x000fe4000780c0ff */
[----:B------:R-:W-:Y:S02]  /*9880*/  LOP3.LUT R0, R0, 0x1e, RZ, 0xc0, !PT ;  /* 0x0000001e00007812 */ /* 0x000fe400078ec0ff */
[----:B------:R-:W-:-:S03]  /*9890*/  P2R R25, PR, RZ, 0x1 ;  /* 0x00000001ff197803 */ /* 0x000fc60000000000 */
[----:B------:R-:W-:-:S04]  /*98a0*/  IMAD.IADD R0, R199, 0x1, -R0 ;  /* 0x00000001c7007824 */ /* 0x000fc800078e0a00 */
[----:B------:R-:W-:-:S05]  /*98b0*/  IMAD R0, R0, 0x2000, R3 ;  /* 0x0000200000007824 */ /* 0x000fca00078e0203 */
        /* <DEDUP_REMOVED lines=18> */
[----:B-1-345:R-:W-:Y:S05]  /*99e0*/  CALL.ABS.NOINC R14 ;  /* 0x000000000e007343 */ /* 0x03afea0003c00000 */
.L_x_1806:
[----:B------:R-:W-:Y:S05]  /*99f0*/  BSYNC B6 ;  /* 0x0000000000067941 */ /* 0x000fea0003800000 */
.L_x_1805:
        /* <DEDUP_REMOVED lines=13> */
.L_x_1810:
[----:B---3--:R3:W0:Y:S02]  /*9ad0*/  SYNCS.PHASECHK.TRANS64.TRYWAIT P0, [R18+URZ+0x28800], R3 ;  /* 0x02880003120075a7 */ /* 0x008624000800017f */
[----:B0-----:R-:W-:Y:S05]  /*9ae0*/  @!P0 NANOSLEEP.SYNCS 0x989680 ;  /* 0x009896800000895d */ /* 0x001fea0003900000 */
[----:B------:R-:W0:Y:S02]  /*9af0*/  @!P0 SYNCS.PHASECHK.TRANS64 P0, [R18+URZ+0x28800], R3 ;  /* 0x02880003120085a7 */ /* 0x000e24000800007f */
[----:B0-----:R-:W-:Y:S05]  /*9b00*/  @!P0 BRA `(.L_x_1810) ;  /* 0xfffffffc00f08947 */ /* 0x001fea000383ffff */
.L_x_1809:
[----:B------:R-:W-:Y:S05]  /*9b10*/  BSYNC B0 ;  /* 0x0000000000007941 */ /* 0x000fea0003800000 */
.L_x_1808:
[----:B------:R-:W-:Y:S05]  /*9b20*/  BRA `(.L_x_1811) ;  /* 0x00000054002c7947 */ /* 0x000fea0003800000 */
.L_x_1807:
[----:B------:R-:W-:Y:S01]  /*9b30*/  ISETP.NE.AND P0, PT, R25, RZ, PT ;  /* 0x000000ff1900720c */ /* 0x000fe20003f05270 */
[----:B------:R-:W-:Y:S01]  /*9b40*/  ULDC.64 UR4, c[0x0][0x3f8] ;  /* 0x0000fe0000047ab9 */ /* 0x000fe20000000a00 */
[----:B-----5:R-:W-:Y:S01]  /*9b50*/  SHF.R.S32.HI R0, RZ, 0x1f, R24 ;  /* 0x0000001fff007819 */ /* 0x020fe20000011418 */
[----:B------:R-:W-:Y:S01]  /*9b60*/  ULDC.64 UR6, c[0x0][0x408] ;  /* 0x0001020000067ab9 */ /* 0x000fe20000000a00 */
[----:B------:R-:W-:Y:S01]  /*9b70*/  IMAD.WIDE.U32 R26, R24, UR4, RZ ;  /* 0x00000004181a7c25 */ /* 0x000fe2000f8e00ff */
[----:B------:R-:W-:Y:S03]  /*9b80*/  BSSY B6, `(.L_x_1812) ;  /* 0x0000019000067945 */ /* 0x000fe60003800000 */
[C---:B------:R-:W-:Y:S02]  /*9b90*/  IMAD R3, R0.reuse, UR4, RZ ;  /* 0x0000000400037c24 */ /* 0x040fe4000f8e02ff */
[----:B------:R-:W-:-:S02]  /*9ba0*/  IMAD R5, R0, UR6, RZ ;  /* 0x0000000600057c24 */ /* 0x000fc4000f8e02ff */
[C---:B------:R-:W-:Y:S02]  /*9bb0*/  IMAD R3, R24.reuse, UR5, R3 ;  /* 0x0000000518037c24 */ /* 0x040fe4000f8e0203 */
[C---:B------:R-:W-:Y:S02]  /*9bc0*/  IMAD R5, R24.reuse, UR7, R5 ;  /* 0x0000000718057c24 */ /* 0x040fe4000f8e0205 */
[----:B------:R-:W-:-:S04]  /*9bd0*/  IMAD.WIDE.U32 R24, R24, UR6, RZ ;  /* 0x0000000618187c25 */ /* 0x000fc8000f8e00ff */
[----:B------:R-:W-:Y:S02]  /*9be0*/  IMAD.IADD R29, R3, 0x1, R27 ;  /* 0x00000001031d7824 */ /* 0x000fe400078e021b */
[----:B------:R-:W-:Y:S01]  /*9bf0*/  IMAD.IADD R31, R5, 0x1, R25 ;  /* 0x00000001051f7824 */ /* 0x000fe200078e0219 */
        /* <DEDUP_REMOVED lines=16> */
[----:B-1-34-:R-:W-:Y:S05]  /*9d00*/  CALL.ABS.NOINC R14 ;  /* 0x000000000e007343 */ /* 0x01afea0003c00000 */
.L_x_1813:
[----:B------:R-:W-:Y:S05]  /*9d10*/  BSYNC B6 ;  /* 0x0000000000067941 */ /* 0x000fea0003800000 */
.L_x_1812:
[----:B------:R-:W-:Y:S01]  /*9d20*/  ULDC.U8 UR4, c[0x0][0x410] ;  /* 0x0001040000047ab9 */ /* 0x000fe20000000000 */
[----:B------:R-:W-:Y:S01]  /*9d30*/  IMAD.IADD R56, R188, 0x1, R198 ;  /* 0x00000001bc387824 */ /* 0x000fe200078e02c6 */
[----:B------:R-:W-:Y:S01]  /*9d40*/  ISETP.NE.AND P0, PT, RZ, UR4, PT ;  /* 0x00000004ff007c0c */ /* 0x000fe2000bf05270 */
[----:B------:R-:W-:Y:S02]  /*9d50*/  BSSY B0, `(.L_x_1814) ;  /* 0x0000520000007945 */ /* 0x000fe40003800000 */
[----:B------:R-:W-:-:S10]  /*9d60*/  IMAD R3, R220, 0x20, R56 ;  /* 0x00000020dc037824 */ /* 0x000fd400078e0238 */
[----:B------:R-:W-:Y:S05]  /*9d70*/  @!P0 BRA `(.L_x_1815) ;  /* 0x00000028006c8947 */ /* 0x000fea0003800000 */
[----:B------:R-:W0:Y:S01]  /*9d80*/  LDC R75, c[0x0][0x448] ;  /* 0x00011200ff4b7b82 */ /* 0x000e220000000800 */
[----:B------:R-:W-:Y:S01]  /*9d90*/  ULDC.64 UR4, c[0x0][0x3f8] ;  /* 0x0000fe0000047ab9 */ /* 0x000fe20000000a00 */
[----:B------:R-:W-:Y:S01]  /*9da0*/  ULDC.64 UR6, c[0x0][0x408] ;  /* 0x0001020000067ab9 */ /* 0x000fe20000000a00 */
[----:B------:R-:W-:Y:S01]  /*9db0*/  IMAD.MOV.U32 R8, RZ, RZ, R26 ;  /* 0x000000ffff087224 */ /* 0x000fe200078e001a */
[----:B------:R-:W-:Y:S01]  /*9dc0*/  SHF.R.S32.HI R67, RZ, 0x1f, R186 ;  /* 0x0000001fff437819 */ /* 0x000fe200000114ba */
[----:B------:R-:W-:Y:S02]  /*9dd0*/  IMAD.MOV.U32 R9, RZ, RZ, R29 ;  /* 0x000000ffff097224 */ /* 0x000fe400078e001d */
[----:B------:R-:W-:Y:S02]  /*9de0*/  IMAD.MOV.U32 R10, RZ, RZ, R24 ;  /* 0x000000ffff0a7224 */ /* 0x000fe400078e0018 */
[----:B------:R-:W-:Y:S01]  /*9df0*/  IMAD.MOV.U32 R11, RZ, RZ, R31 ;  /* 0x000000ffff0b7224 */ /* 0x000fe200078e001f */
[----:B0-----:R-:W-:-:S13]  /*9e00*/  ISETP.NE.AND P0, PT, R75, 0x1, PT ;  /* 0x000000014b00780c */ /* 0x001fda0003f05270 */
[----:B------:R-:W0:Y:S08]  /*9e10*/  @P0 LDC R0, c[0x0][0x44c] ;  /* 0x00011300ff000b82 */ /* 0x000e300000000800 */
[----:B------:R-:W3:Y:S01]  /*9e20*/  @P0 LDC R5, c[0x0][0x450] ;  /* 0x00011400ff050b82 */ /* 0x000ee20000000800 */
[----:B0-----:R-:W-:-:S05]  /*9e30*/  @P0 IMAD.HI.U32 R0, R3, R0, RZ ;  /* 0x0000000003000227 */ /* 0x001fca00078e00ff */
[----:B---3--:R-:W-:-:S04]  /*9e40*/  @P0 SHF.R.U32.HI R3, RZ, R5, R0 ;  /* 0x00000005ff030219 */ /* 0x008fc80000011600 */
[----:B------:R-:W-:Y:S01]  /*9e50*/  SHF.R.S32.HI R0, RZ, 0x1f, R3 ;  /* 0x0000001fff007819 */ /* 0x000fe20000011403 */
[----:B------:R-:W-:-:S04]  /*9e60*/  IMAD.WIDE.U32 R8, R3, UR4, R8 ;  /* 0x0000000403087c25 */ /* 0x000fc8000f8e0008 */
[C---:B------:R-:W-:Y:S02]  /*9e70*/  IMAD R4, R0.reuse, UR4, RZ ;  /* 0x0000000400047c24 */ /* 0x040fe4000f8e02ff */
[----:B------:R-:W-:Y:S02]  /*9e80*/  IMAD R0, R0, UR6, RZ ;  /* 0x0000000600007c24 */ /* 0x000fe4000f8e02ff */
[C---:B--2---:R-:W-:Y:S01]  /*9e90*/  IMAD R13, R3.reuse, UR5, R4 ;  /* 0x00000005030d7c24 */ /* 0x044fe2000f8e0204 */
[----:B------:R-:W-:Y:S01]  /*9ea0*/  ULDC.64 UR4, c[0x0][0x3e8] ;  /* 0x0000fa0000047ab9 */ /* 0x000fe20000000a00 */
[C---:B------:R-:W-:Y:S01]  /*9eb0*/  IMAD.WIDE.U32 R10, R3.reuse, UR6, R10 ;  /* 0x00000006030a7c25 */ /* 0x040fe2000f8e000a */
[----:B------:R-:W-:Y:S01]  /*9ec0*/  LEA R5, P0, R8, UR4, 0x1 ;  /* 0x0000000408057c11 */ /* 0x000fe2000f8008ff */
[----:B------:R-:W-:Y:S02]  /*9ed0*/  UMOV UR4, 0xffffffff ;  /* 0xffffffff00047882 */ /* 0x000fe40000000000 */
[----:B------:R-:W-:Y:S01]  /*9ee0*/  IMAD R3, R3, UR7, R0 ;  /* 0x0000000703037c24 */ /* 0x000fe2000f8e0200 */
[----:B------:R-:W-:Y:S01]  /*9ef0*/  ULDC.64 UR6, c[0x0][0x400] ;  /* 0x0001000000067ab9 */ /* 0x000fe20000000a00 */
[----:B------:R-:W-:Y:S01]  /*9f00*/  IMAD.IADD R9, R9, 0x1, R13 ;  /* 0x0000000109097824 */ /* 0x000fe200078e020d */
[----:B------:R-:W-:Y:S01]  /*9f10*/  LEA R7, P1, R10, UR6, 0x1 ;  /* 0x000000060a077c11 */ /* 0x000fe2000f8208ff */
[----:B------:R-:W-:-:S03]  /*9f20*/  IMAD.IADD R3, R11, 0x1, R3 ;  /* 0x000000010b037824 */ /* 0x000fc600078e0203 */
[----:B------:R-:W-:Y:S02]  /*9f30*/  LEA.HI.X R6, R8, UR5, R9, 0x1, P0 ;  /* 0x0000000508067c11 */ /* 0x000fe400080f0c09 */
[----:B------:R-:W-:Y:S01]  /*9f40*/  LEA.HI.X R8, R10, UR7, R3, 0x1, P1 ;  /* 0x000000070a087c11 */ /* 0x000fe200088f0c03 */
[----:B------:R-:W-:Y:S06]  /*9f50*/  BRA.DIV UR4, `(.L_x_1816) ;  /* 0x000001fe04487947 */ /* 0x000fec000b800000 */
[----:B------:R0:W2:Y:S04]  /*9f60*/  SHFL.IDX PT, R0, R6, RZ, 0x181f ;  /* 0x00181fff06007589 */ /* 0x0000a800000e0000 */
[----:B------:R0:W3:Y:S04]  /*9f70*/  SHFL.IDX PT, R3, R5, RZ, 0x181f ;  /* 0x00181fff05037589 */ /* 0x0000e800000e0000 */
[----:B------:R0:W0:Y:S04]  /*9f80*/  SHFL.IDX PT, R4, R8, RZ, 0x181f ;  /* 0x00181fff08047589 */ /* 0x00002800000e0000 */
[----:B------:R0:W0:Y:S02]  /*9f90*/  SHFL.IDX PT, R14, R7, RZ, 0x181f ;  /* 0x00181fff070e7589 */ /* 0x00002400000e0000 */
.L_x_2173:
[----:B------:R-:W-:Y:S01]  /*9fa0*/  IMAD R75, R194, R75, RZ ;  /* 0x0000004bc24b7224 */ /* 0x000fe200078e02ff */
[----:B------:R-:W-:Y:S01]  /*9fb0*/  BSSY B1, `(.L_x_1817) ;  /* 0x000001e000017945 */ /* 0x000fe20003800000 */
[----:B------:R-:W-:Y:S02]  /*9fc0*/  CS2R R48, SRZ ;  /* 0x0000000000307805 */ /* 0x000fe4000001ff00 */
[----:B------:R-:W-:Y:S02]  /*9fd0*/  CS2R R44, SRZ ;  /* 0x00000000002c7805 */ /* 0x000fe4000001ff00 */
[----:B------:R-:W-:Y:S02]  /*9fe0*/  CS2R R46, SRZ ;  /* 0x00000000002e7805 */ /* 0x000fe4000001ff00 */
[----:B------:R-:W-:Y:S02]  /*9ff0*/  ISETP.GE.AND P0, PT, R56, R75, PT ;  /* 0x0000004b3800720c */ /* 0x000fe40003f06270 */
[----:B-1----:R-:W-:-:S11]  /*a000*/  CS2R R42, SRZ ;  /* 0x00000000002a7805 */ /* 0x002fd6000001ff00 */
        /* <DEDUP_REMOVED lines=8> */
[C---:B------:R-:W-:Y:S01]  /*a090*/  @!P5 IMAD.SHL.U32 R15, R186.reuse, 0x2, RZ ;  /* 0x00000002ba0fd824 */ /* 0x040fe200078e00ff */
[----:B------:R-:W-:Y:S02]  /*a0a0*/  @!P5 SHF.L.U64.HI R9, R186, 0x1, R67 ;  /* 0x00000001ba09d819 */ /* 0x000fe40000010243 */
[CC--:B---3--:R-:W-:Y:S02]  /*a0b0*/  @!P4 IADD3 R10, P0, R3.reuse, R12.reuse, RZ ;  /* 0x0000000c030ac210 */ /* 0x0c8fe40007f1e0ff */
[----:B0-----:R-:W-:Y:S02]  /*a0c0*/  @!P4 IADD3 R12, P1, R14, R12, RZ ;  /* 0x0000000c0e0cc210 */ /* 0x001fe40007f3e0ff */
[-C--:B------:R-:W-:Y:S01]  /*a0d0*/  @!P5 IADD3 R20, P2, R3, R15.reuse, RZ ;  /* 0x0000000f0314d210 */ /* 0x080fe20007f5e0ff */
[----:B--2---:R-:W-:Y:S01]  /*a0e0*/  @!P4 IMAD.X R11, R0, 0x1, R13, P0 ;  /* 0x00000001000bc824 */ /* 0x004fe200000e060d */
[----:B------:R-:W-:Y:S02]  /*a0f0*/  @!P5 IADD3 R14, P3, R14, R15, RZ ;  /* 0x0000000f0e0ed210 */ /* 0x000fe40007f7e0ff */
[----:B------:R-:W-:-:S02]  /*a100*/  CS2R R46, SRZ ;  /* 0x00000000002e7805 */ /* 0x000fc4000001ff00 */
[----:B------:R-:W-:Y:S01]  /*a110*/  CS2R R48, SRZ ;  /* 0x0000000000307805 */ /* 0x000fe2000001ff00 */
[----:B------:R-:W-:Y:S02]  /*a120*/  @!P5 IMAD.X R21, R0, 0x1, R9, P2 ;  /* 0x000000010015d824 */ /* 0x000fe400010e0609 */
[C---:B------:R-:W-:Y:S02]  /*a130*/  @!P4 IMAD.X R13, R4.reuse, 0x1, R13, P1 ;  /* 0x00000001040dc824 */ /* 0x040fe400008e060d */
[----:B------:R-:W-:Y:S01]  /*a140*/  @!P5 IMAD.X R15, R4, 0x1, R9, P3 ;  /* 0x00000001040fd824 */ /* 0x000fe200018e0609 */
[----:B------:R1:W5:Y:S04]  /*a150*/  @!P5 LD.E.64 R42, desc[UR54][R20.64] ;  /* 0x00000036142ad980 */ /* 0x000368000c101b00 */
[----:B------:R1:W5:Y:S04]  /*a160*/  @!P5 LD.E.64 R44, desc[UR54][R14.64] ;  /* 0x000000360e2cd980 */ /* 0x000368000c101b00 */
[----:B------:R1:W5:Y:S04]  /*a170*/  @!P4 LD.E.64 R46, desc[UR54][R10.64] ;  /* 0x000000360a2ec980 */ /* 0x000368000c101b00 */
[----:B------:R1:W5:Y:S02]  /*a180*/  @!P4 LD.E.64 R48, desc[UR54][R12.64] ;  /* 0x000000360c30c980 */ /* 0x000364000c101b00 */
.L_x_1818:
[----:B------:R-:W-:Y:S05]  /*a190*/  BSYNC B1 ;  /* 0x0000000000017941 */ /* 0x000fea0003800000 */
.L_x_1817:
[----:B--2--5:R-:W-:Y:S01]  /*a1a0*/  IMAD.MOV.U32 R0, RZ, RZ, R48 ;  /* 0x000000ffff007224 */ /* 0x024fe200078e0030 */
[----:B------:R-:W-:Y:S01]  /*a1b0*/  UMOV UR4, 0xffffffff ;  /* 0xffffffff00047882 */ /* 0x000fe20000000000 */
[----:B---3--:R-:W-:Y:S01]  /*a1c0*/  IMAD.MOV.U32 R3, RZ, RZ, R49 ;  /* 0x000000ffff037224 */ /* 0x008fe200078e0031 */
[----:B------:R-:W-:Y:S01]  /*a1d0*/  CS2R R40, SRZ ;  /* 0x0000000000287805 */ /* 0x000fe2000001ff00 */
[----:B0-----:R-:W-:Y:S01]  /*a1e0*/  IMAD.MOV.U32 R4, RZ, RZ, R44 ;  /* 0x000000ffff047224 */ /* 0x001fe200078e002c */
        /* <DEDUP_REMOVED lines=12> */
[----:B------:R-:W-:Y:S01]  /*a2b0*/  PRMT R72, R9, 0x7610, R72 ;  /* 0x0000761009487816 */ /* 0x000fe20000000048 */
[----:B------:R-:W-:Y:S06]  /*a2c0*/  BRA.DIV UR4, `(.L_x_1819) ;  /* 0x000001fa04dc7947 */ /* 0x000fec000b800000 */
[----:B------:R0:W2:Y:S04]  /*a2d0*/  SHFL.IDX PT, R0, R6, 0x1, 0x181f ;  /* 0x00381f0006007f89 */ /* 0x0000a800000e0000 */
[----:B------:R0:W3:Y:S04]  /*a2e0*/  SHFL.IDX PT, R3, R5, 0x1, 0x181f ;  /* 0x00381f0005037f89 */ /* 0x0000e800000e0000 */
[----:B------:R0:W0:Y:S04]  /*a2f0*/  SHFL.IDX PT, R4, R8, 0x1, 0x181f ;  /* 0x00381f0008047f89 */ /* 0x00002800000e0000 */
[----:B-1----:R1:W0:Y:S02]  /*a300*/  SHFL.IDX PT, R14, R7, 0x1, 0x181f ;  /* 0x00381f00070e7f89 */ /* 0x00222400000e0000 */
.L_x_2179:
[----:B------:R-:W-:Y:S01]  /*a310*/  VIADD R10, R56, 0x20 ;  /* 0x00000020380a7836 */ /* 0x000fe20000000000 */
[----:B------:R-:W-:Y:S01]  /*a320*/  BSSY B1, `(.L_x_1820) ;  /* 0x000001d000017945 */ /* 0x000fe20003800000 */
[----:B------:R-:W-:Y:S02]  /*a330*/  CS2R R34, SRZ ;  /* 0x0000000000227805 */ /* 0x000fe4000001ff00 */
[----:B------:R-:W-:Y:S02]  /*a340*/  CS2R R38, SRZ ;  /* 0x0000000000267805 */ /* 0x000fe4000001ff00 */
[----:B------:R-:W-:Y:S02]  /*a350*/  CS2R R32, SRZ ;  /* 0x0000000000207805 */ /* 0x000fe4000001ff00 */
        /* <DEDUP_REMOVED lines=12> */
[-C--:B------:R-:W-:Y:S02]  /*a420*/  @!P5 IADD3 R20, P2, R3, R11.reuse, RZ ;  /* 0x0000000b0314d210 */ /* 0x080fe40007f5e0ff */
[C---:B0-----:R-:W-:Y:S02]  /*a430*/  @!P4 IADD3 R12, P1, R14.reuse, R12, RZ ;  /* 0x0000000c0e0cc210 */ /* 0x041fe40007f3e0ff */
[----:B------:R-:W-:Y:S01]  /*a440*/  @!P5 IADD3 R14, P3, R14, R11, RZ ;  /* 0x0000000b0e0ed210 */ /* 0x000fe20007f7e0ff */
[----:B--2---:R-:W-:Y:S01]  /*a450*/  @!P5 IMAD.X R21, R0, 0x1, R15, P2 ;  /* 0x000000010015d824 */ /* 0x004fe200010e060f */
[----:B------:R-:W-:-:S02]  /*a460*/  CS2R R38, SRZ ;  /* 0x0000000000267805 */ /* 0x000fc4000001ff00 */
[----:B------:R-:W-:Y:S01]  /*a470*/  CS2R R40, SRZ ;  /* 0x0000000000287805 */ /* 0x000fe2000001ff00 */
[--C-:B------:R-:W-:Y:S02]  /*a480*/  @!P4 IMAD.X R11, R0, 0x1, R9.reuse, P0 ;  /* 0x00000001000bc824 */ /* 0x100fe400000e0609 */
[C---:B------:R-:W-:Y:S01]  /*a490*/  @!P4 IMAD.X R13, R4.reuse, 0x1, R9, P1 ;  /* 0x00000001040dc824 */ /* 0x040fe200008e0609 */
[----:B------:R0:W5:Y:S01]  /*a4a0*/  @!P5 LD.E.64 R32, desc[UR54][R20.64] ;  /* 0x000000361420d980 */ /* 0x000162000c101b00 */
[----:B------:R-:W-:-:S03]  /*a4b0*/  @!P5 IMAD.X R15, R4, 0x1, R15, P3 ;  /* 0x00000001040fd824 */ /* 0x000fc600018e060f */
[----:B------:R0:W5:Y:S04]  /*a4c0*/  @!P4 LD.E.64 R38, desc[UR54][R10.64] ;  /* 0x000000360a26c980 */ /* 0x000168000c101b00 */
[----:B------:R0:W5:Y:S04]  /*a4d0*/  @!P5 LD.E.64 R34, desc[UR54][R14.64] ;  /* 0x000000360e22d980 */ /* 0x000168000c101b00 */
[----:B------:R0:W5:Y:S02]  /*a4e0*/  @!P4 LD.E.64 R40, desc[UR54][R12.64] ;  /* 0x000000360c28c980 */ /* 0x000164000c101b00 */
.L_x_1821:
[----:B------:R-:W-:Y:S05]  /*a4f0*/  BSYNC B1 ;  /* 0x0000000000017941 */ /* 0x000fea0003800000 */
.L_x_1820:
[----:B--2--5:R-:W-:Y:S01]  /*a500*/  IMAD.MOV.U32 R0, RZ, RZ, R40 ;  /* 0x000000ffff007224 */ /* 0x024fe200078e0028 */
[----:B------:R-:W-:Y:S01]  /*a510*/  UMOV UR4, 0xffffffff ;  /* 0xffffffff00047882 */ /* 0x000fe20000000000 */
[----:B---3--:R-:W-:Y:S02]  /*a520*/  IMAD.MOV.U32 R3, RZ, RZ, R41 ;  /* 0x000000ffff037224 */ /* 0x008fe400078e0029 */
        /* <DEDUP_REMOVED lines=18> */
[----:B------:R0:W0:Y:S02]  /*a650*/  SHFL.IDX PT, R14, R7, 0x2, 0x181f ;  /* 0x00581f00070e7f89 */ /* 0x00002400000e0000 */
.L_x_2185:
[----:B------:R-:W-:Y:S01]  /*a660*/  VIADD R10, R56, 0x40 ;  /* 0x00000040380a7836 */ /* 0x000fe20000000000 */
[----:B------:R-:W-:Y:S01]  /*a670*/  BSSY B1, `(.L_x_1823) ;  /* 0x000001e000017945 */ /* 0x000fe20003800000 */
[----:B------:R-:W-:Y:S02]  /*a680*/  CS2R R30, SRZ ;  /* 0x00000000001e7805 */ /* 0x000fe4000001ff00 */
[----:B------:R-:W-:Y:S02]  /*a690*/  CS2R R20, SRZ ;  /* 0x0000000000147805 */ /* 0x000fe4000001ff00 */
[----:B------:R-:W-:Y:S02]  /*a6a0*/  CS2R R28, SRZ ;  /* 0x00000000001c7805 */ /* 0x000fe4000001ff00 */
[----:B------:R-:W-:Y:S02]  /*a6b0*/  ISETP.GE.AND P0, PT, R10, R75, PT ;  /* 0x0000004b0a00720c */ /* 0x000fe40003f06270 */
[----:B------:R-:W-:-:S11]  /*a6c0*/  CS2R R24, SRZ ;  /* 0x0000000000187805 */ /* 0x000fd6000001ff00 */
        /* <DEDUP_REMOVED lines=24> */
.L_x_1824:
[----:B------:R-:W-:Y:S05]  /*a850*/  BSYNC B1 ;  /* 0x0000000000017941 */ /* 0x000fea0003800000 */
.L_x_1823:
[----:B--2--5:R-:W-:Y:S01]  /*a860*/  IMAD.MOV.U32 R0, RZ, RZ, R30 ;  /* 0x000000ffff007224 */ /* 0x024fe200078e001e */
[----:B------:R-:W-:Y:S01]  /*a870*/  UMOV UR4, 0xffffffff ;  /* 0xffffffff00047882 */ /* 0x000fe20000000000 */
[----:B---3--:R-:W-:Y:S01]  /*a880*/  IMAD.MOV.U32 R3, RZ, RZ, R31 ;  /* 0x000000ffff037224 */ /* 0x008fe200078e001f */
[----:B0-----:R-:W-:Y:S01]  /*a890*/  CS2R R26, SRZ ;  /* 0x00000000001a7805 */ /* 0x001fe2000001ff00 */
        /* <DEDUP_REMOVED lines=19> */
.L_x_2191:
[----:B------:R-:W-:Y:S01]  /*a9d0*/  VIADD R56, R56, 0x60 ;  /* 0x0000006038387836 */ /* 0x000fe20000000000 */
[----:B------:R-:W-:Y:S01]  /*a9e0*/  BSSY B1, `(.L_x_1826) ;  /* 0x000001d000017945 */ /* 0x000fe20003800000 */
[----:B0-----:R-:W-:Y:S02]  /*a9f0*/  CS2R R8, SRZ ;  /* 0x0000000000087805 */ /* 0x001fe4000001ff00 */
[----:B------:R-:W-:Y:S02]  /*aa00*/  CS2R R12, SRZ ;  /* 0x00000000000c7805 */ /* 0x000fe4000001ff00 */
[----:B------:R-:W-:Y:S02]  /*aa10*/  CS2R R10, SRZ ;  /* 0x00000000000a7805 */ /* 0x000fe4000001ff00 */
[----:B------:R-:W-:-:S13]  /*aa20*/  ISETP.GE.AND P0, PT, R56, R75, PT ;  /* 0x0000004b3800720c */ /* 0x000fda0003f06270 */
[----:B------:R-:W-:Y:S05]  /*aa30*/  @P0 BRA `(.L_x_1827) ;  /* 0x00000000005c0947 */ /* 0x000fea0003800000 */
[----:B------:R-:W-:Y:S01]  /*aa40*/  ULDC UR4, c[0x0][0x3f4] ;  /* 0x0000fd0000047ab9 */ /* 0x000fe20000000800 */
[----:B------:R-:W-:Y:S02]  /*aa50*/  CS2R R10, SRZ ;  /* 0x00000000000a7805 */ /* 0x000fe4000001ff00 */
[----:B------:R-:W-:Y:S02]  /*aa60*/  ISETP.GE.AND P4, PT, R22, UR4, PT ;  /* 0x0000000416007c0c */ /* 0x000fe4000bf86270 */
[----:B------:R-:W-:-:S11]  /*aa70*/  ISETP.GE.AND P5, PT, R186, UR4, PT ;  /* 0x00000004ba007c0c */ /* 0x000fd6000bfa6270 */
[C---:B------:R-:W-:Y:S01]  /*aa80*/  @!P4 IMAD.SHL.U32 R66, R22.reuse, 0x2, RZ ;  /* 0x000000021642c824 */ /* 0x040fe200078e00ff */
[----:B------:R-:W-:Y:S01]  /*aa90*/  @!P4 SHF.L.U64.HI R5, R22, 0x1, R23 ;  /* 0x000000011605c819 */ /* 0x000fe20000010217 */
[C---:B------:R-:W-:Y:S01]  /*aaa0*/  @!P5 IMAD.SHL.U32 R15, R186.reuse, 0x2, RZ ;  /* 0x00000002ba0fd824 */ /* 0x040fe200078e00ff */
[----:B------:R-:W-:Y:S02]  /*aab0*/  @!P5 SHF.L.U64.HI R9, R186, 0x1, R67 ;  /* 0x00000001ba09d819 */ /* 0x000fe40000010243 */
[CC--:B---3--:R-:W-:Y:S02]  /*aac0*/  @!P4 IADD3 R6, P0, R3.reuse, R66.reuse, RZ ;  /* 0x000000420306c210 */ /* 0x0c8fe40007f1e0ff */
[----:B------:R-:W-:Y:S02]  /*aad0*/  @!P4 IADD3 R66, P1, R14, R66, RZ ;  /* 0x000000420e42c210 */ /* 0x000fe40007f3e0ff */
[----:B------:R-:W-:Y:S02]  /*aae0*/  @!P5 IADD3 R68, P2, R3, R15, RZ ;  /* 0x0000000f0344d210 */ /* 0x000fe40007f5e0ff */
[----:B------:R-:W-:-:S02]  /*aaf0*/  CS2R R12, SRZ ;  /* 0x00000000000c7805 */ /* 0x000fc4000001ff00 */
[----:B------:R-:W-:Y:S02]  /*ab00*/  @!P5 IADD3 R14, P3, R14, R15, RZ ;  /* 0x0000000f0e0ed210 */ /* 0x000fe40007f7e0ff */
[----:B------:R-:W-:Y:S01]  /*ab10*/  CS2R R26, SRZ ;  /* 0x00000000001a7805 */ /* 0x000fe2000001ff00 */
[C---:B-12---:R-:W-:Y:S02]  /*ab20*/  @!P4 IMAD.X R7, R0.reuse, 0x1, R5, P0 ;  /* 0x000000010007c824 */ /* 0x046fe400000e0605 */
[--C-:B------:R-:W-:Y:S02]  /*ab30*/  @!P5 IMAD.X R69, R0, 0x1, R9.reuse, P2 ;  /* 0x000000010045d824 */ /* 0x100fe400010e0609 */
[C---:B------:R-:W-:Y:S01]  /*ab40*/  @!P5 IMAD.X R15, R4.reuse, 0x1, R9, P3 ;  /* 0x00000001040fd824 */ /* 0x040fe200018e0609 */
[----:B------:R-:W-:Y:S01]  /*ab50*/  CS2R R8, SRZ ;  /* 0x0000000000087805 */ /* 0x000fe2000001ff00 */
[----:B------:R-:W-:Y:S01]  /*ab60*/  @!P4 IMAD.X R67, R4, 0x1, R5, P1 ;  /* 0x000000010443c824 */ /* 0x000fe200008e0605 */
[----:B------:R0:W5:Y:S04]  /*ab70*/  @!P5 LD.E.64 R10, desc[UR54][R68.64] ;  /* 0x00000036440ad980 */ /* 0x000168000c101b00 */
[----:B------:R0:W5:Y:S04]  /*ab80*/  @!P5 LD.E.64 R8, desc[UR54][R14.64] ;  /* 0x000000360e08d980 */ /* 0x000168000c101b00 */
[----:B------:R0:W5:Y:S04]  /*ab90*/  @!P4 LD.E.64 R12, desc[UR54][R6.64] ;  /* 0x00000036060cc980 */ /* 0x000168000c101b00 */
[----:B------:R0:W5:Y:S02]  /*aba0*/  @!P4 LD.E.64 R26, desc[UR54][R66.64] ;  /* 0x00000036421ac980 */ /* 0x000164000c101b00 */
.L_x_1827:
[----:B------:R-:W-:Y:S05]  /*abb0*/  BSYNC B1 ;  /* 0x0000000000017941 */ /* 0x000fea0003800000 */
.L_x_1826:
[----:B------:R-:W-:Y:S01]  /*abc0*/  ULEA.HI UR4, UR37, UR37, URZ, 0x1 ;  /* 0x0000002525047291 */ /* 0x000fe2000f8f083f */
[----:B-----5:R-:W-:Y:S01]  /*abd0*/  IMAD.MOV.U32 R4, RZ, RZ, R27 ;  /* 0x000000ffff047224 */ /* 0x020fe200078e001b */
[----:B---3--:R-:W-:Y:S01]  /*abe0*/  VIADDMNMX R3, R75, -R198, 0x80, PT ;  /* 0x000000804b037446 */ /* 0x008fe200038009c6 */
[----:B--2---:R-:W-:Y:S01]  /*abf0*/  IMAD.MOV.U32 R0, RZ, RZ, R26 ;  /* 0x000000ffff007224 */ /* 0x004fe200078e001a */
[----:B------:R-:W-:Y:S01]  /*ac00*/  ULOP3.LUT UR4, UR4, 0xfffffffe, URZ, 0xc0, !UPT ;  /* 0xfffffffe04047892 */ /* 0x000fe2000f8ec03f */
[----:B0-----:R-:W-:Y:S01]  /*ac10*/  IMAD.MOV.U32 R6, RZ, RZ, R12 ;  /* 0x000000ffff067224 */ /* 0x001fe200078e000c */
[----:B------:R-:W-:Y:S01]  /*ac20*/  PRMT R67, R4, 0x7610, R67 ;  /* 0x0000761004437816 */ /* 0x000fe20000000043 */
[----:B------:R-:W-:Y:S01]  /*ac30*/  IMAD.MOV.U32 R4, RZ, RZ, R9 ;  /* 0x000000ffff047224 */ /* 0x000fe200078e0009 */
[----:B------:R-:W-:Y:S01]  /*ac40*/  UIADD3 UR4, UR37, -UR4, URZ ;  /* 0x8000000425047290 */ /* 0x000fe2000fffe03f */
[----:B-1----:R-:W-:Y:S01]  /*ac50*/  IMAD.MOV.U32 R7, RZ, RZ, R13 ;  /* 0x000000ffff077224 */ /* 0x002fe200078e000d */
[----:B------:R-:W-:Y:S01]  /*ac60*/  BSSY B1, `(.L_x_1828) ;  /* 0x000000d000017945 */ /* 0x000fe20003800000 */
[----:B------:R-:W-:Y:S01]  /*ac70*/  PRMT R66, R0, 0x7610, R66 ;  /* 0x0000761000427816 */ /* 0x000fe20000000042 */
[----:B------:R-:W-:Y:S01]  /*ac80*/  IMAD.MOV.U32 R0, RZ, RZ, R8 ;  /* 0x000000ffff007224 */ /* 0x000fe200078e0008 */
[----:B------:R-:W-:Y:S01]  /*ac90*/  PRMT R14, R4, 0x7610, R14 ;  /* 0x00007610040e7816 */ /* 0x000fe2000000000e */
[----:B------:R-:W-:Y:S01]  /*aca0*/  IMAD.U32 R5, RZ, RZ, UR4 ;  /* 0x00000004ff057e24 */ /* 0x000fe2000f8e00ff */
[----:B------:R-:W-:Y:S01]  /*acb0*/  PRMT R68, R6, 0x7610, R68 ;  /* 0x0000761006447816 */ /* 0x000fe20000000044 */
[----:B------:R-:W-:Y:S01]  /*acc0*/  IMAD.MOV.U32 R4, RZ, RZ, R10 ;  /* 0x000000ffff047224 */ /* 0x000fe200078e000a */
[----:B------:R-:W-:Y:S01]  /*acd0*/  ISETP.GE.AND P1, PT, R188, R3, PT ;  /* 0x00000003bc00720c */ /* 0x000fe20003f26270 */
[----:B------:R-:W-:Y:S01]  /*ace0*/  IMAD.MOV.U32 R6, RZ, RZ, R11 ;  /* 0x000000ffff067224 */ /* 0x000fe200078e000b */
[----:B------:R-:W-:-:S02]  /*acf0*/  SHF.L.U32 R5, R5, 0x1f, RZ ;  /* 0x0000001f05057819 */ /* 0x000fc400000006ff */
[----:B------:R-:W-:Y:S02]  /*ad00*/  PRMT R69, R7, 0x7610, R69 ;  /* 0x0000761007457816 */ /* 0x000fe40000000045 */
[----:B------:R-:W0:Y:S02]  /*ad10*/  SYNCS.PHASECHK.TRANS64.TRYWAIT P0, [R18+URZ+0x28800], R5 ;  /* 0x02880005120075a7 */ /* 0x000e24000800017f */
[----:B0-----:R-:W-:Y:S05]  /*ad20*/  @!P0 BRA `(.L_x_1829) ;  /* 0x000001f400948947 */ /* 0x001fea0003800000 */
.L_x_2192:
[----:B------:R-:W-:Y:S05]  /*ad30*/  BSYNC B1 ;  /* 0x0000000000017941 */ /* 0x000fea0003800000 */
.L_x_1828:
[----:B------:R-:W-:Y:S01]  /*ad40*/  BSSY B1, `(.L_x_1830) ;  /* 0x0000067000017945 */ /* 0x000fe20003800000 */
        /* <DEDUP_REMOVED lines=9> */
[----:B------:R-:W-:Y:S02]  /*ade0*/  SHF.R.U32.HI R78, RZ, 0x10, R49 ;  /* 0x00000010ff4e7819 */ /* 0x000fe40000011631 */
[----:B------:R-:W-:Y:S02]  /*adf0*/  SHF.R.U32.HI R75, RZ, 0x10, R47 ;  /* 0x00000010ff4b7819 */ /* 0x000fe4000001162f */
[----:B------:R-:W-:Y:S02]  /*ae00*/  PRMT R78, R37, 0x5432, R78 ;  /* 0x00005432254e7816 */ /* 0x000fe4000000004e */
[----:B------:R-:W-:Y:S02]  /*ae10*/  SHF.R.U64 R77, R48, 0x10, R49 ;  /* 0x00000010304d7819 */ /* 0x000fe40000001231 */
[----:B------:R-:W-:Y:S01]  /*ae20*/  PRMT R75, R79, 0x5410, R75 ;  /* 0x000054104f4b7816 */ /* 0x000fe2000000004b */
[----:B------:R-:W-:Y:S01]  /*ae30*/  IMAD.U32 R79, R78, 0x10000, RZ ;  /* 0x000100004e4f7824 */ /* 0x000fe200078e00ff */
[----:B------:R-:W-:-:S02]  /*ae40*/  SHF.R.U64 R74, R46, 0x10, R47 ;  /* 0x000000102e4a7819 */ /* 0x000fc4000000122f */
[----:B------:R-:W-:Y:S01]  /*ae50*/  PRMT R77, R76, 0x5410, R77 ;  /* 0x000054104c4d7816 */ /* 0x000fe2000000004d */
[C---:B------:R-:W-:Y:S01]  /*ae60*/  IMAD.U32 R76, R75.reuse, 0x10000, RZ ;  /* 0x000100004b4c7824 */ /* 0x040fe200078e00ff */
[----:B------:R-:W-:Y:S02]  /*ae70*/  LOP3.LUT R78, R78, 0xffff0000, RZ, 0xc0, !PT ;  /* 0xffff00004e4e7812 */ /* 0x000fe400078ec0ff */
[----:B------:R-:W-:Y:S02]  /*ae80*/  LOP3.LUT R75, R75, 0xffff0000, RZ, 0xc0, !PT ;  /* 0xffff00004b4b7812 */ /* 0x000fe400078ec0ff */
[----:B------:R-:W-:Y:S02]  /*ae90*/  PRMT R74, R50, 0x5432, R74 ;  /* 0x00005432324a7816 */ /* 0x000fe4000000004a */
[C---:B0-----:R-:W-:Y:S01]  /*aea0*/  LOP3.LUT R47, R6.reuse, 0xffff0000, RZ, 0xc0, !PT ;  /* 0xffff0000062f7812 */ /* 0x041fe200078ec0ff */
[----:B------:R-:W-:Y:S01]  /*aeb0*/  IMAD.U32 R46, R6, 0x10000, RZ ;  /* 0x00010000062e7824 */ /* 0x000fe200078e00ff */
[C---:B------:R-:W-:Y:S01]  /*aec0*/  LOP3.LUT R49, R7.reuse, 0xffff0000, RZ, 0xc0, !PT ;  /* 0xffff000007317812 */ /* 0x040fe200078ec0ff */
[----:B------:R-:W-:-:S02]  /*aed0*/  IMAD.U32 R48, R7, 0x10000, RZ ;  /* 0x0001000007307824 */ /* 0x000fc400078e00ff */
[CC--:B------:R-:W-:Y:S01]  /*aee0*/  FMUL.FTZ R81, R47.reuse, R79.reuse ;  /* 0x0000004f2f517220 */ /* 0x0c0fe20000410000 */
[----:B------:R-:W-:Y:S01]  /*aef0*/  FMUL.FTZ R80, R47, R76 ;  /* 0x0000004c2f507220 */ /* 0x000fe20000410000 */
[----:B------:R-:W-:Y:S01]  /*af00*/  FMUL.FTZ R47, R49, R78 ;  /* 0x0000004e312f7220 */ /* 0x000fe20000410000 */
[----:B------:R-:W-:Y:S02]  /*af10*/  IMAD.U32 R6, R4, 0x10000, RZ ;  /* 0x0001000004067824 */ /* 0x000fe400078e00ff */
[C---:B------:R-:W-:Y:S01]  /*af20*/  FFMA.FTZ R81, R46.reuse, R76, -R81 ;  /* 0x0000004c2e517223 */ /* 0x040fe20000010851 */
[----:B------:R-:W-:Y:S01]  /*af30*/  FFMA.FTZ R80, R46, R79, R80 ;  /* 0x0000004f2e507223 */ /* 0x000fe20000010050 */
[-C--:B------:R-:W-:Y:S01]  /*af40*/  FFMA.FTZ R79, R48, R75.reuse, -R47 ;  /* 0x0000004b304f7223 */ /* 0x080fe2000001082f */
[C---:B------:R-:W-:Y:S01]  /*af50*/  IMAD.U32 R7, R5.reuse, 0x10000, RZ ;  /* 0x0001000005077824 */ /* 0x040fe200078e00ff */
[----:B------:R-:W-:Y:S01]  /*af60*/  LOP3.LUT R4, R4, 0xffff0000, RZ, 0xc0, !PT ;  /* 0xffff000004047812 */ /* 0x000fe200078ec0ff */
[C---:B------:R-:W-:Y:S01]  /*af70*/  IMAD.U32 R47, R74.reuse, 0x10000, RZ ;  /* 0x000100004a2f7824 */ /* 0x040fe200078e00ff */
[----:B------:R-:W-:Y:S01]  /*af80*/  LOP3.LUT R5, R5, 0xffff0000, RZ, 0xc0, !PT ;  /* 0xffff000005057812 */ /* 0x000fe200078ec0ff */
[----:B------:R-:W-:Y:S01]  /*af90*/  FMUL.FTZ R83, R49, R75 ;  /* 0x0000004b31537220 */ /* 0x000fe20000410000 */
[C---:B------:R-:W-:Y:S01]  /*afa0*/  LOP3.LUT R46, R77.reuse, 0xffff0000, RZ, 0xc0, !PT ;  /* 0xffff00004d2e7812 */ /* 0x040fe200078ec0ff */
[----:B------:R-:W-:Y:S01]  /*afb0*/  IMAD.U32 R49, R77, 0x10000, RZ ;  /* 0x000100004d317824 */ /* 0x000fe200078e00ff */
[----:B------:R-:W-:Y:S01]  /*afc0*/  LOP3.LUT R74, R74, 0xffff0000, RZ, 0xc0, !PT ;  /* 0xffff00004a4a7812 */ /* 0x000fe200078ec0ff */
[----:B------:R-:W-:Y:S01]  /*afd0*/  FFMA.FTZ R78, R48, R78, R83 ;  /* 0x0000004e304e7223 */ /* 0x000fe20000010053 */
[C---:B------:R-:W-:Y:S01]  /*afe0*/  FMUL.FTZ R48, R4.reuse, R47 ;  /* 0x0000002f04307220 */ /* 0x040fe20000410000 */
[-C--:B------:R-:W-:Y:S01]  /*aff0*/  FMUL.FTZ R75, R4, R49.reuse ;  /* 0x00000031044b7220 */ /* 0x080fe20000410000 */
[C---:B------:R-:W-:Y:S01]  /*b000*/  FMUL.FTZ R76, R5.reuse, R46 ;  /* 0x0000002e054c7220 */ /* 0x040fe20000410000 */
[-C--:B------:R-:W-:Y:S01]  /*b010*/  FMUL.FTZ R77, R5, R74.reuse ;  /* 0x0000004a054d7220 */ /* 0x080fe20000410000 */
[C---:B------:R-:W-:Y:S01]  /*b020*/  FFMA.FTZ R49, R6.reuse, R49, R48 ;  /* 0x0000003106317223 */ /* 0x040fe20000010030 */
[----:B------:R-:W-:Y:S01]  /*b030*/  FFMA.FTZ R4, R6, R47, -R75 ;  /* 0x0000002f06047223 */ /* 0x000fe2000001084b */
[C---:B------:R-:W-:Y:S01]  /*b040*/  FFMA.FTZ R5, R7.reuse, R74, -R76 ;  /* 0x0000004a07057223 */ /* 0x040fe2000001084c */
[----:B------:R-:W-:Y:S01]  /*b050*/  FFMA.FTZ R46, R7, R46, R77 ;  /* 0x0000002e072e7223 */ /* 0x000fe2000001004d */
[----:B------:R-:W-:-:S02]  /*b060*/  F2FP.BF16.F32.PACK_AB R6, R80, R81 ;  /* 0x000000515006723e */ /* 0x000fc400000010ff */
[----:B------:R-:W-:Y:S02]  /*b070*/  F2FP.BF16.F32.PACK_AB R7, R78, R79 ;  /* 0x0000004f4e07723e */ /* 0x000fe400000010ff */
[----:B------:R-:W-:Y:S02]  /*b080*/  F2FP.BF16.F32.PACK_AB R4, R49, R4 ;  /* 0x000000043104723e */ /* 0x000fe400000010ff */
[----:B------:R-:W-:-:S05]  /*b090*/  F2FP.BF16.F32.PACK_AB R5, R46, R5 ;  /* 0x000000052e05723e */ /* 0x000fca00000010ff */
[----:B------:R0:W-:Y:S02]  /*b0a0*/  STS.128 [R212], R4 ;  /* 0x00000004d4007388 */ /* 0x0001e40000000c00 */
.L_x_1833:
[----:B------:R-:W-:Y:S05]  /*b0b0*/  BSYNC B2 ;  /* 0x0000000000027941 */ /* 0x000fea0003800000 */
.L_x_1832:
[----:B------:R-:W-:Y:S05]  /*b0c0*/  @P1 BRA `(.L_x_1831) ;  /* 0x0000000000b81947 */ /* 0x000fea0003800000 */
[----:B0-----:R-:W0:Y:S01]  /*b0d0*/  LDS.128 R4, [R212+0x4000] ;  /* 0x00400000d4047984 */ /* 0x001e220000000c00 */
[----:B------:R-:W-:Y:S02]  /*b0e0*/  SHF.R.U64 R46, R42, 0x10, R43 ;  /* 0x000000102a2e7819 */ /* 0x000fe4000000122b */
[----:B------:R-:W-:Y:S02]  /*b0f0*/  SHF.R.U64 R42, R44, 0x10, R45 ;  /* 0x000000102c2a7819 */ /* 0x000fe4000000122d */
[----:B------:R-:W-:Y:S02]  /*b100*/  SHF.R.U32.HI R43, RZ, 0x10, R43 ;  /* 0x00000010ff2b7819 */ /* 0x000fe4000001162b */
[----:B------:R-:W-:Y:S02]  /*b110*/  SHF.R.U32.HI R45, RZ, 0x10, R45 ;  /* 0x00000010ff2d7819 */ /* 0x000fe4000001162d */
[----:B------:R-:W-:Y:S02]  /*b120*/  PRMT R72, R72, 0x5410, R43 ;  /* 0x0000541048487816 */ /* 0x000fe4000000002b */
[----:B------:R-:W-:-:S02]  /*b130*/  PRMT R70, R70, 0x5410, R45 ;  /* 0x0000541046467816 */ /* 0x000fc4000000002d */
[----:B------:R-:W-:Y:S01]  /*b140*/  PRMT R73, R73, 0x5410, R46 ;  /* 0x0000541049497816 */ /* 0x000fe2000000002e */
[----:B------:R-:W-:Y:S01]  /*b150*/  IMAD.U32 R46, R72, 0x10000, RZ ;  /* 0x00010000482e7824 */ /* 0x000fe200078e00ff */
[----:B------:R-:W-:Y:S01]  /*b160*/  PRMT R71, R71, 0x5410, R42 ;  /* 0x0000541047477816 */ /* 0x000fe2000000002a */
[C---:B------:R-:W-:Y:S01]  /*b170*/  IMAD.U32 R47, R70.reuse, 0x10000, RZ ;  /* 0x00010000462f7824 */ /* 0x040fe200078e00ff */
[----:B------:R-:W-:Y:S02]  /*b180*/  LOP3.LUT R70, R70, 0xffff0000, RZ, 0xc0, !PT ;  /* 0xffff000046467812 */ /* 0x000fe400078ec0ff */
[----:B------:R-:W-:Y:S02]  /*b190*/  LOP3.LUT R72, R72, 0xffff0000, RZ, 0xc0, !PT ;  /* 0xffff000048487812 */ /* 0x000fe400078ec0ff */
[C---:B0-----:R-:W-:Y:S01]  /*b1a0*/  LOP3.LUT R43, R6.reuse, 0xffff0000, RZ, 0xc0, !PT ;  /* 0xffff0000062b7812 */ /* 0x041fe200078ec0ff */
[----:B------:R-:W-:Y:S01]  /*b1b0*/  IMAD.U32 R42, R6, 0x10000, RZ ;  /* 0x00010000062a7824 */ /* 0x000fe200078e00ff */
[C---:B------:R-:W-:Y:S01]  /*b1c0*/  LOP3.LUT R45, R7.reuse, 0xffff0000, RZ, 0xc0, !PT ;  /* 0xffff0000072d7812 */ /* 0x040fe200078ec0ff */
[----:B------:R-:W-:-:S02]  /*b1d0*/  IMAD.U32 R44, R7, 0x10000, RZ ;  /* 0x00010000072c7824 */ /* 0x000fc400078e00ff */
[C---:B------:R-:W-:Y:S01]  /*b1e0*/  FMUL.FTZ R48, R43.reuse, R46 ;  /* 0x0000002e2b307220 */ /* 0x040fe20000410000 */
[-C--:B------:R-:W-:Y:S01]  /*b1f0*/  FMUL.FTZ R49, R43, R47.reuse ;  /* 0x0000002f2b317220 */ /* 0x080fe20000410000 */
[----:B------:R-:W-:Y:S01]  /*b200*/  FMUL.FTZ R43, R45, R70 ;  /* 0x000000462d2b7220 */ /* 0x000fe20000410000 */
[----:B------:R-:W-:Y:S02]  /*b210*/  IMAD.U32 R6, R4, 0x10000, RZ ;  /* 0x0001000004067824 */ /* 0x000fe400078e00ff */
[C---:B------:R-:W-:Y:S01]  /*b220*/  FFMA.FTZ R75, R42.reuse, R47, R48 ;  /* 0x0000002f2a4b7223 */ /* 0x040fe20000010030 */
[----:B------:R-:W-:Y:S02]  /*b230*/  IMAD.U32 R7, R5, 0x10000, RZ ;  /* 0x0001000005077824 */ /* 0x000fe400078e00ff */
[----:B------:R-:W-:Y:S01]  /*b240*/  FFMA.FTZ R74, R42, R46, -R49 ;  /* 0x0000002e2a4a7223 */ /* 0x000fe20000010831 */
[-C--:B------:R-:W-:Y:S01]  /*b250*/  FMUL.FTZ R47, R45, R72.reuse ;  /* 0x000000482d2f7220 */ /* 0x080fe20000410000 */
[----:B------:R-:W-:Y:S01]  /*b260*/  LOP3.LUT R4, R4, 0xffff0000, RZ, 0xc0, !PT ;  /* 0xffff000004047812 */ /* 0x000fe200078ec0ff */
[C---:B------:R-:W-:Y:S01]  /*b270*/  FFMA.FTZ R72, R44.reuse, R72, -R43 ;  /* 0x000000482c487223 */ /* 0x040fe2000001082b */
[----:B------:R-:W-:Y:S01]  /*b280*/  LOP3.LUT R5, R5, 0xffff0000, RZ, 0xc0, !PT ;  /* 0xffff000005057812 */ /* 0x000fe200078ec0ff */
[C---:B------:R-:W-:Y:S01]  /*b290*/  IMAD.U32 R45, R71.reuse, 0x10000, RZ ;  /* 0x00010000472d7824 */ /* 0x040fe200078e00ff */
[----:B------:R-:W-:Y:S01]  /*b2a0*/  LOP3.LUT R46, R71, 0xffff0000, RZ, 0xc0, !PT ;  /* 0xffff0000472e7812 */ /* 0x000fe200078ec0ff */
[C---:B------:R-:W-:Y:S01]  /*b2b0*/  IMAD.U32 R43, R73.reuse, 0x10000, RZ ;  /* 0x00010000492b7824 */ /* 0x040fe200078e00ff */
[----:B------:R-:W-:Y:S01]  /*b2c0*/  LOP3.LUT R42, R73, 0xffff0000, RZ, 0xc0, !PT ;  /* 0xffff0000492a7812 */ /* 0x000fe200078ec0ff */
[----:B------:R-:W-:Y:S01]  /*b2d0*/  FFMA.FTZ R71, R44, R70, R47 ;  /* 0x000000462c477223 */ /* 0x000fe2000001002f */
[C---:B------:R-:W-:Y:S01]  /*b2e0*/  FMUL.FTZ R47, R4.reuse, R45 ;  /* 0x0000002d042f7220 */ /* 0x040fe20000410000 */
        /* <DEDUP_REMOVED lines=12> */
.L_x_1831:
[----:B------:R-:W-:Y:S05]  /*b3b0*/  BSYNC B1 ;  /* 0x0000000000017941 */ /* 0x000fea0003800000 */
.L_x_1830:
        /* <DEDUP_REMOVED lines=10> */
[--C-:B------:R-:W-:Y:S02]  /*b460*/  SHF.R.U64 R43, R38, 0x10, R39.reuse ;  /* 0x00000010262b7819 */ /* 0x100fe40000001227 */
[----:B------:R-:W-:Y:S02]  /*b470*/  SHF.R.U32.HI R38, RZ, 0x10, R39 ;  /* 0x00000010ff267819 */ /* 0x000fe40000011627 */
[--C-:B------:R-:W-:Y:S02]  /*b480*/  SHF.R.U64 R39, R40, 0x10, R41.reuse ;  /* 0x0000001028277819 */ /* 0x100fe40000001229 */
        /* <DEDUP_REMOVED lines=13> */
[CC--:B------:R-:W-:Y:S01]  /*b560*/  FMUL.FTZ R44, R39.reuse, R42.reuse ;  /* 0x0000002a272c7220 */ /* 0x0c0fe20000410000 */
[----:B------:R-:W-:Y:S01]  /*b570*/  FMUL.FTZ R45, R39, R43 ;  /* 0x0000002b272d7220 */ /* 0x000fe20000410000 */
[C---:B------:R-:W-:Y:S01]  /*b580*/  FMUL.FTZ R39, R41.reuse, R63 ;  /* 0x0000003f29277220 */ /* 0x040fe20000410000 */
[----:B------:R-:W-:Y:S02]  /*b590*/  IMAD.U32 R6, R4, 0x10000, RZ ;  /* 0x0001000004067824 */ /* 0x000fe400078e00ff */
[----:B------:R-:W-:Y:S01]  /*b5a0*/  FFMA.FTZ R47, R38, R43, R44 ;  /* 0x0000002b262f7223 */ /* 0x000fe2000001002c */
[-C--:B------:R-:W-:Y:S01]  /*b5b0*/  FMUL.FTZ R43, R41, R65.reuse ;  /* 0x00000041292b7220 */ /* 0x080fe20000410000 */
[----:B------:R-:W-:Y:S01]  /*b5c0*/  FFMA.FTZ R65, R40, R65, -R39 ;  /* 0x0000004128417223 */ /* 0x000fe20000010827 */
[C---:B------:R-:W-:Y:S01]  /*b5d0*/  IMAD.U32 R7, R5.reuse, 0x10000, RZ ;  /* 0x0001000005077824 */ /* 0x040fe200078e00ff */
[----:B------:R-:W-:Y:S01]  /*b5e0*/  LOP3.LUT R4, R4, 0xffff0000, RZ, 0xc0, !PT ;  /* 0xffff000004047812 */ /* 0x000fe200078ec0ff */
[----:B------:R-:W-:Y:S01]  /*b5f0*/  IMAD.U32 R41, R62, 0x10000, RZ ;  /* 0x000100003e297824 */ /* 0x000fe200078e00ff */
[----:B------:R-:W-:Y:S01]  /*b600*/  LOP3.LUT R5, R5, 0xffff0000, RZ, 0xc0, !PT ;  /* 0xffff000005057812 */ /* 0x000fe200078ec0ff */
[----:B------:R-:W-:Y:S01]  /*b610*/  IMAD.U32 R39, R64, 0x10000, RZ ;  /* 0x0001000040277824 */ /* 0x000fe200078e00ff */
[----:B------:R-:W-:Y:S01]  /*b620*/  LOP3.LUT R62, R62, 0xffff0000, RZ, 0xc0, !PT ;  /* 0xffff00003e3e7812 */ /* 0x000fe200078ec0ff */
[----:B------:R-:W-:Y:S01]  /*b630*/  FFMA.FTZ R42, R38, R42, -R45 ;  /* 0x0000002a262a7223 */ /* 0x000fe2000001082d */
        /* <DEDUP_REMOVED lines=15> */
.L_x_1837:
[----:B------:R-:W-:Y:S05]  /*b730*/  BSYNC B2 ;  /* 0x0000000000027941 */ /* 0x000fea0003800000 */
.L_x_1836:
        /* <DEDUP_REMOVED lines=47> */
.L_x_1835:
[----:B------:R-:W-:Y:S05]  /*ba30*/  BSYNC B1 ;  /* 0x0000000000017941 */ /* 0x000fea0003800000 */
.L_x_1834:
        /* <DEDUP_REMOVED lines=55> */
.L_x_1841:
[----:B------:R-:W-:Y:S05]  /*bdb0*/  BSYNC B2 ;  /* 0x0000000000027941 */ /* 0x000fea0003800000 */
.L_x_1840:
        /* <DEDUP_REMOVED lines=9> */
[C---:B------:R-:W-:Y:S01]  /*be50*/  IMAD.U32 R28, R52.reuse, 0x10000, RZ ;  /* 0x00010000341c7824 */ /* 0x040fe200078e00ff */
[----:B------:R-:W-:Y:S01]  /*be60*/  LOP3.LUT R52, R52, 0xffff0000, RZ, 0xc0, !PT ;  /* 0xffff000034347812 */ /* 0x000fe200078ec0ff */
[C---:B------:R-:W-:Y:S01]  /*be70*/  IMAD.U32 R29, R50.reuse, 0x10000, RZ ;  /* 0x00010000321d7824 */ /* 0x040fe200078e00ff */
[----:B------:R-:W-:Y:S02]  /*be80*/  LOP3.LUT R50, R50, 0xffff0000, RZ, 0xc0, !PT ;  /* 0xffff000032327812 */ /* 0x000fe400078ec0ff */
[----:B------:R-:W-:Y:S02]  /*be90*/  PRMT R51, R51, 0x5410, R24 ;  /* 0x0000541033337816 */ /* 0x000fe40000000018 */
        /* <DEDUP_REMOVED lines=33> */
.L_x_1839:
[----:B------:R-:W-:Y:S05]  /*c0b0*/  BSYNC B1 ;  /* 0x0000000000017941 */ /* 0x000fea0003800000 */
.L_x_1838:
        /* <DEDUP_REMOVED lines=22> */
[C---:B------:R-:W-:Y:S01]  /*c220*/  IMAD.U32 R20, R7.reuse, 0x10000, RZ ;  /* 0x0001000007147824 */ /* 0x040fe200078e00ff */
[----:B------:R-:W-:Y:S01]  /*c230*/  LOP3.LUT R7, R7, 0xffff0000, RZ, 0xc0, !PT ;  /* 0xffff000007077812 */ /* 0x000fe200078ec0ff */
[----:B------:R-:W-:-:S02]  /*c240*/  IMAD.U32 R12, R6, 0x10000, RZ ;  /* 0x00010000060c7824 */ /* 0x000fc400078e00ff */
[CC--:B------:R-:W-:Y:S01]  /*c250*/  FMUL.FTZ R25, R13.reuse, R24.reuse ;  /* 0x000000180d197220 */ /* 0x0c0fe20000410000 */
[----:B------:R-:W-:Y:S01]  /*c260*/  FMUL.FTZ R13, R13, R21 ;  /* 0x000000150d0d7220 */ /* 0x000fe20000410000 */
[C---:B------:R-:W-:Y:S01]  /*c270*/  FMUL.FTZ R29, R7.reuse, R67 ;  /* 0x00000043071d7220 */ /* 0x040fe20000410000 */
[----:B------:R-:W-:Y:S02]  /*c280*/  IMAD.U32 R3, R4, 0x10000, RZ ;  /* 0x0001000004037824 */ /* 0x000fe400078e00ff */
[C---:B------:R-:W-:Y:S01]  /*c290*/  FFMA.FTZ R26, R12.reuse, R21, -R25 ;  /* 0x000000150c1a7223 */ /* 0x040fe20000010819 */
[----:B------:R-:W-:Y:S01]  /*c2a0*/  FFMA.FTZ R27, R12, R24, R13 ;  /* 0x000000180c1b7223 */ /* 0x000fe2000001000d */
[-C--:B------:R-:W-:Y:S01]  /*c2b0*/  FMUL.FTZ R13, R7, R69.reuse ;  /* 0x00000045070d7220 */ /* 0x080fe20000410000 */
        /* <DEDUP_REMOVED lines=12> */
[----:B------:R-:W-:Y:S01]  /*c380*/  FMUL.FTZ R25, R5, R68 ;  /* 0x0000004405197220 */ /* 0x000fe20000410000 */
        /* <DEDUP_REMOVED lines=9> */
.L_x_1844:
[----:B------:R-:W-:Y:S05]  /*c420*/  BSYNC B1 ;  /* 0x0000000000017941 */ /* 0x000fea0003800000 */
.L_x_1843:
        /* <DEDUP_REMOVED lines=13> */
[----:B------:R-:W-:Y:S01]  /*c500*/  PRMT R10, R0, 0x5410, R3 ;  /* 0x00005410000a7816 */ /* 0x000fe20000000003 */
        /* <DEDUP_REMOVED lines=11> */
[----:B------:R-:W-:Y:S01]  /*c5c0*/  FFMA.FTZ R12, R8, R13, R6 ;  /* 0x0000000d080c7223 */ /* 0x000fe20000010006 */
[-C--:B------:R-:W-:Y:S01]  /*c5d0*/  FMUL.FTZ R8, R7, R56.reuse ;  /* 0x0000003807087220 */ /* 0x080fe20000410000 */
[C---:B------:R-:W-:Y:S01]  /*c5e0*/  IMAD.U32 R7, R10.reuse, 0x10000, RZ ;  /* 0x000100000a077824 */ /* 0x040fe200078e00ff */
[----:B------:R-:W-:Y:S01]  /*c5f0*/  LOP3.LUT R5, R5, 0xffff0000, RZ, 0xc0, !PT ;  /* 0xffff000005057812 */ /* 0x000fe200078ec0ff */
[----:B------:R-:W-:Y:S01]  /*c600*/  IMAD.U32 R6, R15, 0x10000, RZ ;  /* 0x000100000f067824 */ /* 0x000fe200078e00ff */
[----:B------:R-:W-:Y:S01]  /*c610*/  LOP3.LUT R10, R10, 0xffff0000, RZ, 0xc0, !PT ;  /* 0xffff00000a0a7812 */ /* 0x000fe200078ec0ff */
[----:B------:R-:W-:Y:S01]  /*c620*/  FFMA.FTZ R20, R9, R56, -R20 ;  /* 0x0000003809147223 */ /* 0x000fe20000010814 */
[----:B------:R-:W-:Y:S01]  /*c630*/  LOP3.LUT R15, R15, 0xffff0000, RZ, 0xc0, !PT ;  /* 0xffff00000f0f7812 */ /* 0x000fe200078ec0ff */
[----:B------:R-:W-:Y:S01]  /*c640*/  FFMA.FTZ R11, R9, R14, R8 ;  /* 0x0000000e090b7223 */ /* 0x000fe20000010008 */
[C---:B------:R-:W-:Y:S01]  /*c650*/  FMUL.FTZ R9, R3.reuse, R7 ;  /* 0x0000000703097220 */ /* 0x040fe20000410000 */
[----:B------:R-:W-:Y:S01]  /*c660*/  FMUL.FTZ R8, R3, R6 ;  /* 0x0000000603087220 */ /* 0x000fe20000410000 */
        /* <DEDUP_REMOVED lines=10> */
[----:B------:R0:W-:Y:S01]  /*c710*/  STS.128 [R212+0x7000], R4 ;  /* 0x00700004d4007388 */ /* 0x0001e20000000c00 */
[----:B------:R-:W-:Y:S05]  /*c720*/  BRA `(.L_x_1842) ;  /* 0x0000002800087947 */ /* 0x000fea0003800000 */
.L_x_1815:
[----:B------:R-:W0:Y:S01]  /*c730*/  LDC R5, c[0x0][0x448] ;  /* 0x00011200ff057b82 */ /* 0x000e220000000800 */
[----:B------:R-:W-:Y:S01]  /*c740*/  ULDC.64 UR4, c[0x0][0x3f8] ;  /* 0x0000fe0000047ab9 */ /* 0x000fe20000000a00 */
[----:B------:R-:W-:Y:S01]  /*c750*/  ULDC.64 UR6, c[0x0][0x408] ;  /* 0x0001020000067ab9 */ /* 0x000fe20000000a00 */
        /* <DEDUP_REMOVED lines=11> */
[C---:B------:R-:W-:Y:S01]  /*c810*/  IMAD R7, R3.reuse, UR5, R4 ;  /* 0x0000000503077c24 */ /* 0x040fe2000f8e0204 */
        /* <DEDUP_REMOVED lines=12> */
[----:B------:R-:W0:Y:S01]  /*c8e0*/  LDC R55, c[0x0][0x3f4] ;  /* 0x0000fd00ff377b82 */ /* 0x000e220000000800 */
[----:B------:R-:W3:Y:S01]  /*c8f0*/  SHFL.IDX PT, R4, R32, RZ, 0x181f ;  /* 0x00181fff20047589 */ /* 0x000ee200000e0000 */
[----:B------:R-:W-:-:S03]  /*c900*/  IMAD R3, R194, R5, RZ ;  /* 0x00000005c2037224 */ /* 0x000fc600078e02ff */
[----:B------:R-:W5:Y:S04]  /*c910*/  SHFL.IDX PT, R0, R35, RZ, 0x181f ;  /* 0x00181fff23007589 */ /* 0x000f6800000e0000 */
[----:B------:R-:W1:Y:S04]  /*c920*/  SHFL.IDX PT, R14, R34, RZ, 0x181f ;  /* 0x00181fff220e7589 */ /* 0x000e6800000e0000 */
[----:B------:R-:W2:Y:S01]  /*c930*/  SHFL.IDX PT, R5, R33, RZ, 0x181f ;  /* 0x00181fff21057589 */ /* 0x000ea200000e0000 */
[----:B0-----:R-:W-:-:S04]  /*c940*/  ISETP.GE.AND P0, PT, R16, R55, PT ;  /* 0x000000371000720c */ /* 0x001fc80003f06270 */
[----:B------:R-:W-:-:S13]  /*c950*/  ISETP.GE.OR P1, PT, R56, R3, P0 ;  /* 0x000000033800720c */ /* 0x000fda0000726670 */
[C---:B------:R-:W-:Y:S01]  /*c960*/  @!P1 IMAD.SHL.U32 R21, R16.reuse, 0x2, RZ ;  /* 0x0000000210159824 */ /* 0x040fe200078e00ff */
[----:B------:R-:W-:-:S04]  /*c970*/  @!P1 SHF.L.U64.HI R6, R16, 0x1, R17 ;  /* 0x0000000110069819 */ /* 0x000fc80000010211 */
[----:B---3--:R-:W-:-:S05]  /*c980*/  @!P1 IADD3 R4, P2, R4, R21, RZ ;  /* 0x0000001504049210 */ /* 0x008fca0007f5e0ff */
[----:B-----5:R-:W-:Y:S02]  /*c990*/  @!P1 IMAD.X R7, R0, 0x1, R6, P2 ;  /* 0x0000000100079824 */ /* 0x020fe400010e0606 */
[----:B------:R-:W-:Y:S02]  /*c9a0*/  @!P1 IMAD.MOV.U32 R8, RZ, RZ, R4 ;  /* 0x000000ffff089224 */ /* 0x000fe400078e0004 */
[----:B------:R-:W-:-:S06]  /*c9b0*/  @!P1 IMAD.MOV.U32 R9, RZ, RZ, R7 ;  /* 0x000000ffff099224 */ /* 0x000fcc00078e0007 */
[----:B------:R-:W3:Y:S01]  /*c9c0*/  @!P1 LD.E.128 R8, desc[UR54][R8.64] ;  /* 0x0000003608089980 */ /* 0x000ee2000c101d00 */
[----:B-1----:R-:W-:-:S05]  /*c9d0*/  @!P1 IADD3 R14, P2, R14, R21, RZ ;  /* 0x000000150e0e9210 */ /* 0x002fca0007f5e0ff */
[----:B--2---:R-:W-:Y:S02]  /*c9e0*/  @!P1 IMAD.X R5, R5, 0x1, R6, P2 ;  /* 0x0000000105059824 */ /* 0x004fe400010e0606 */
[----:B------:R-:W-:-:S06]  /*c9f0*/  @!P1 IMAD.MOV.U32 R4, RZ, RZ, R14 ;  /* 0x000000ffff049224 */ /* 0x000fcc00078e000e */
[----:B------:R-:W2:Y:S01]  /*ca00*/  @!P1 LD.E.128 R4, desc[UR54][R4.64] ;  /* 0x0000003604049980 */ /* 0x000ea2000c101d00 */
[----:B------:R-:W-:Y:S02]  /*ca10*/  CS2R R46, SRZ ;  /* 0x00000000002e7805 */ /* 0x000fe4000001ff00 */
[----:B------:R-:W-:Y:S02]  /*ca20*/  CS2R R50, SRZ ;  /* 0x0000000000327805 */ /* 0x000fe4000001ff00 */
[----:B------:R-:W-:Y:S01]  /*ca30*/  CS2R R38, SRZ ;  /* 0x0000000000267805 */ /* 0x000fe2000001ff00 */
[----:B------:R0:W1:Y:S01]  /*ca40*/  SHFL.IDX PT, R14, R34, 0x1, 0x181f ;  /* 0x00381f00220e7f89 */ /* 0x00006200000e0000 */
[----:B------:R-:W-:Y:S02]  /*ca50*/  CS2R R20, SRZ ;  /* 0x0000000000147805 */ /* 0x000fe4000001ff00 */
[----:B------:R-:W-:Y:S01]  /*ca60*/  CS2R R24, SRZ ;  /* 0x0000000000187805 */ /* 0x000fe2000001ff00 */
[----:B---3--:R-:W-:-:S02]  /*ca70*/  @!P1 IMAD.MOV.U32 R46, RZ, RZ, R8 ;  /* 0x000000ffff2e9224 */ /* 0x008fc400078e0008 */
[----:B------:R-:W-:Y:S01]  /*ca80*/  @!P1 IMAD.MOV.U32 R47, RZ, RZ, R9 ;  /* 0x000000ffff2f9224 */ /* 0x000fe200078e0009 */
[----:B------:R0:W3:Y:S01]  /*ca90*/  SHFL.IDX PT, R8, R32, 0x1, 0x181f ;  /* 0x00381f0020087f89 */ /* 0x0000e200000e0000 */
[----:B------:R-:W-:Y:S02]  /*caa0*/  IMAD.MOV.U32 R0, RZ, RZ, R46 ;  /* 0x000000ffff007224 */ /* 0x000fe400078e002e */
[----:B------:R-:W-:Y:S01]  /*cab0*/  @!P1 IMAD.MOV.U32 R50, RZ, RZ, R10 ;  /* 0x000000ffff329224 */ /* 0x000fe200078e000a */
[----:B------:R0:W0:Y:S01]  /*cac0*/  SHFL.IDX PT, R9, R33, 0x1, 0x181f ;  /* 0x00381f0021097f89 */ /* 0x00002200000e0000 */
[----:B------:R-:W-:Y:S01]  /*cad0*/  @!P1 IMAD.MOV.U32 R51, RZ, RZ, R11 ;  /* 0x000000ffff339224 */ /* 0x000fe200078e000b */
[----:B------:R-:W-:Y:S01]  /*cae0*/  PRMT R77, R0, 0x7610, R77 ;  /* 0x00007610004d7816 */ /* 0x000fe2000000004d */
[----:B------:R-:W-:Y:S01]  /*caf0*/  IMAD.MOV.U32 R12, RZ, RZ, R47 ;  /* 0x000000ffff0c7224 */ /* 0x000fe200078e002f */
[----:B------:R0:W0:Y:S01]  /*cb00*/  SHFL.IDX PT, R0, R35, 0x1, 0x181f ;  /* 0x00381f0023007f89 */ /* 0x00002200000e0000 */
[----:B------:R-:W-:-:S02]  /*cb10*/  IMAD.MOV.U32 R10, RZ, RZ, R50 ;  /* 0x000000ffff0a7224 */ /* 0x000fc400078e0032 */
[----:B--2---:R-:W-:Y:S01]  /*cb20*/  @!P1 IMAD.MOV.U32 R38, RZ, RZ, R4 ;  /* 0x000000ffff269224 */ /* 0x004fe200078e0004 */
[----:B------:R-:W-:Y:S01]  /*cb30*/  PRMT R78, R12, 0x7610, R78 ;  /* 0x000076100c4e7816 */ /* 0x000fe2000000004e */
[----:B------:R-:W-:Y:S01]  /*cb40*/  @!P1 IMAD.MOV.U32 R39, RZ, RZ, R5 ;  /* 0x000000ffff279224 */ /* 0x000fe200078e0005 */
[----:B------:R-:W-:Y:S01]  /*cb50*/  PRMT R37, R10, 0x7610, R37 ;  /* 0x000076100a257816 */ /* 0x000fe20000000025 */
[----:B------:R-:W-:Y:S02]  /*cb60*/  @!P1 IMAD.MOV.U32 R20, RZ, RZ, R6 ;  /* 0x000000ffff149224 */ /* 0x000fe400078e0006 */
[----:B------:R-:W-:Y:S02]  /*cb70*/  @!P1 IMAD.MOV.U32 R21, RZ, RZ, R7 ;  /* 0x000000ffff159224 */ /* 0x000fe400078e0007 */
[----:B------:R-:W-:Y:S02]  /*cb80*/  IMAD.MOV.U32 R11, RZ, RZ, R51 ;  /* 0x000000ffff0b7224 */ /* 0x000fe400078e0033 */
[----:B------:R-:W-:-:S02]  /*cb90*/  IMAD.MOV.U32 R4, RZ, RZ, R38 ;  /* 0x000000ffff047224 */ /* 0x000fc400078e0026 */
[----:B------:R-:W-:Y:S01]  /*cba0*/  IMAD.MOV.U32 R5, RZ, RZ, R39 ;  /* 0x000000ffff057224 */ /* 0x000fe200078e0027 */
[----:B------:R-:W-:Y:S01]  /*cbb0*/  PRMT R52, R11, 0x7610, R52 ;  /* 0x000076100b347816 */ /* 0x000fe20000000034 */
[----:B------:R-:W-:Y:S01]  /*cbc0*/  IMAD.MOV.U32 R6, RZ, RZ, R20 ;  /* 0x000000ffff067224 */ /* 0x000fe200078e0014 */
[----:B------:R-:W-:Y:S01]  /*cbd0*/  PRMT R79, R4, 0x7610, R79 ;  /* 0x00007610044f7816 */ /* 0x000fe2000000004f */
[----:B------:R-:W-:Y:S01]  /*cbe0*/  IMAD.MOV.U32 R7, RZ, RZ, R21 ;  /* 0x000000ffff077224 */ /* 0x000fe200078e0015 */
[----:B------:R-:W-:Y:S02]  /*cbf0*/  PRMT R80, R5, 0x7610, R80 ;  /* 0x0000761005507816 */ /* 0x000fe40000000050 */
[----:B------:R-:W-:Y:S02]  /*cc00*/  PRMT R81, R6, 0x7610, R81 ;  /* 0x0000761006517816 */ /* 0x000fe40000000051 */
[----:B01-3--:R-:W-:-:S07]  /*cc10*/  PRMT R82, R7, 0x7610, R82 ;  /* 0x0000761007527816 */ /* 0x00bfce0000000052 */
.L_x_2202:
[----:B------:R-:W-:Y:S01]  /*cc20*/  VIADD R4, R56, 0x20 ;  /* 0x0000002038047836 */ /* 0x000fe20000000000 */
[----:B------:R-:W-:Y:S01]  /*cc30*/  BSSY B1, `(.L_x_1846) ;  /* 0x0000012000017945 */ /* 0x000fe20003800000 */
[----:B------:R-:W-:Y:S02]  /*cc40*/  CS2R R26, SRZ ;  /* 0x00000000001a7805 */ /* 0x000fe4000001ff00 */
[----:B------:R-:W-:Y:S02]  /*cc50*/  CS2R R6, SRZ ;  /* 0x0000000000067805 */ /* 0x000fe4000001ff00 */
[----:B------:R-:W-:Y:S02]  /*cc60*/  ISETP.GE.AND P1, PT, R4, R3, PT ;  /* 0x000000030400720c */ /* 0x000fe40003f26270 */
[----:B------:R-:W-:-:S11]  /*cc70*/  CS2R R4, SRZ ;  /* 0x0000000000047805 */ /* 0x000fd6000001ff00 */
[----:B------:R-:W-:Y:S05]  /*cc80*/  @P1 BRA `(.L_x_1847) ;  /* 0x0000000000301947 */ /* 0x000fea0003800000 */
[----:B------:R-:W-:Y:S02]  /*cc90*/  CS2R R26, SRZ ;  /* 0x00000000001a7805 */ /* 0x000fe4000001ff00 */
[----:B------:R-:W-:Y:S02]  /*cca0*/  CS2R R4, SRZ ;  /* 0x0000000000047805 */ /* 0x000fe4000001ff00 */
[----:B------:R-:W-:Y:S01]  /*ccb0*/  CS2R R6, SRZ ;  /* 0x0000000000067805 */ /* 0x000fe2000001ff00 */
[----:B------:R-:W-:Y:S06]  /*ccc0*/  @P0 BRA `(.L_x_1847) ;  /* 0x0000000000200947 */ /* 0x000fec0003800000 */
[C---:B------:R-:W-:Y:S01]  /*ccd0*/  IMAD.SHL.U32 R15, R16.reuse, 0x2, RZ ;  /* 0x00000002100f7824 */ /* 0x040fe200078e00ff */
[----:B------:R-:W-:-:S04]  /*cce0*/  SHF.L.U64.HI R6, R16, 0x1, R17 ;  /* 0x0000000110067819 */ /* 0x000fc80000010211 */
[-C--:B------:R-:W-:Y:S02]  /*ccf0*/  IADD3 R4, P1, R8, R15.reuse, RZ ;  /* 0x0000000f08047210 */ /* 0x080fe40007f3e0ff */
[----:B------:R-:W-:-:S03]  /*cd00*/  IADD3 R14, P2, R14, R15, RZ ;  /* 0x0000000f0e0e7210 */ /* 0x000fc60007f5e0ff */
[--C-:B------:R-:W-:Y:S02]  /*cd10*/  IMAD.X R5, R0, 0x1, R6.reuse, P1 ;  /* 0x0000000100057824 */ /* 0x100fe400008e0606 */
[----:B------:R-:W-:-:S04]  /*cd20*/  IMAD.X R15, R9, 0x1, R6, P2 ;  /* 0x00000001090f7824 */ /* 0x000fc800010e0606 */
[----:B------:R-:W5:Y:S04]  /*cd30*/  LD.E.128 R4, desc[UR54][R4.64] ;  /* 0x0000003604047980 */ /* 0x000f68000c101d00 */
[----:B------:R0:W5:Y:S02]  /*cd40*/  LD.E.128 R24, desc[UR54][R14.64] ;  /* 0x000000360e187980 */ /* 0x000164000c101d00 */
.L_x_1847:
[----:B------:R-:W-:Y:S05]  /*cd50*/  BSYNC B1 ;  /* 0x0000000000017941 */ /* 0x000fea0003800000 */
.L_x_1846:
[----:B-----5:R-:W-:Y:S01]  /*cd60*/  IMAD.MOV.U32 R0, RZ, RZ, R24 ;  /* 0x000000ffff007224 */ /* 0x020fe200078e0018 */
[----:B------:R-:W-:Y:S01]  /*cd70*/  UMOV UR4, 0xffffffff ;  /* 0xffffffff00047882 */ /* 0x000fe20000000000 */
        /* <DEDUP_REMOVED lines=16> */
[----:B------:R-:W1:Y:S01]  /*ce80*/  SHFL.IDX PT, R8, R32, 0x2, 0x181f ;  /* 0x00581f0020087f89 */ /* 0x000e6200000e0000 */
[----:B------:R-:W-:-:S03]  /*ce90*/  VIADD R10, R56, 0x40 ;  /* 0x00000040380a7836 */ /* 0x000fc60000000000 */
[----:B------:R-:W2:Y:S02]  /*cea0*/  SHFL.IDX PT, R0, R35, 0x2, 0x181f ;  /* 0x00581f0023007f89 */ /* 0x000ea400000e0000 */
[----:B------:R-:W-:Y:S02]  /*ceb0*/  ISETP.GE.OR P1, PT, R10, R3, P0 ;  /* 0x000000030a00720c */ /* 0x000fe40000726670 */
[----:B0-----:R-:W0:Y:S04]  /*cec0*/  SHFL.IDX PT, R14, R34, 0x2, 0x181f ;  /* 0x00581f00220e7f89 */ /* 0x001e2800000e0000 */
[----:B------:R-:W3:Y:S07]  /*ced0*/  SHFL.IDX PT, R28, R33, 0x2, 0x181f ;  /* 0x00581f00211c7f89 */ /* 0x000eee00000e0000 */
[C---:B------:R-:W-:Y:S01]  /*cee0*/  @!P1 IMAD.SHL.U32 R31, R16.reuse, 0x2, RZ ;  /* 0x00000002101f9824 */ /* 0x040fe200078e00ff */
[----:B------:R-:W-:-:S04]  /*cef0*/  @!P1 SHF.L.U64.HI R29, R16, 0x1, R17 ;  /* 0x00000001101d9819 */ /* 0x000fc80000010211 */
[----:B-1----:R-:W-:-:S05]  /*cf00*/  @!P1 IADD3 R8, P2, R8, R31, RZ ;  /* 0x0000001f08089210 */ /* 0x002fca0007f5e0ff */
[----:B--2---:R-:W-:-:S06]  /*cf10*/  @!P1 IMAD.X R9, R0, 0x1, R29, P2 ;  /* 0x0000000100099824 */ /* 0x004fcc00010e061d */
[----:B------:R-:W2:Y:S01]  /*cf20*/  @!P1 LD.E.128 R8, desc[UR54][R8.64] ;  /* 0x0000003608089980 */ /* 0x000ea2000c101d00 */
[----:B0-----:R-:W-:-:S05]  /*cf30*/  @!P1 IADD3 R14, P2, R14, R31, RZ ;  /* 0x0000001f0e0e9210 */ /* 0x001fca0007f5e0ff */
[----:B---3--:R-:W-:-:S04]  /*cf40*/  @!P1 IMAD.X R29, R28, 0x1, R29, P2 ;  /* 0x000000011c1d9824 */ /* 0x008fc800010e061d */
[----:B------:R-:W-:-:S05]  /*cf50*/  @!P1 IMAD.MOV.U32 R15, RZ, RZ, R29 ;  /* 0x000000ffff0f9224 */ /* 0x000fca00078e001d */
[----:B------:R-:W3:Y:S01]  /*cf60*/  @!P1 LD.E.128 R28, desc[UR54][R14.64] ;  /* 0x000000360e1c9980 */ /* 0x000ee2000c101d00 */
[----:B------:R-:W-:Y:S02]  /*cf70*/  CS2R R44, SRZ ;  /* 0x00000000002c7805 */ /* 0x000fe4000001ff00 */
[----:B------:R-:W-:Y:S02]  /*cf80*/  CS2R R48, SRZ ;  /* 0x0000000000307805 */ /* 0x000fe4000001ff00 */
[----:B------:R-:W-:Y:S01]  /*cf90*/  CS2R R40, SRZ ;  /* 0x0000000000287805 */ /* 0x000fe2000001ff00 */
[----:B------:R-:W0:Y:S01]  /*cfa0*/  SHFL.IDX PT, R32, R32, 0x3, 0x181f ;  /* 0x00781f0020207f89 */ /* 0x000e2200000e0000 */
[----:B------:R-:W-:-:S03]  /*cfb0*/  CS2R R42, SRZ ;  /* 0x00000000002a7805 */ /* 0x000fc6000001ff00 */
[----:B------:R-:W1:Y:S04]  /*cfc0*/  SHFL.IDX PT, R34, R34, 0x3, 0x181f ;  /* 0x00781f0022227f89 */ /* 0x000e6800000e0000 */
[----:B------:R-:W0:Y:S01]  /*cfd0*/  SHFL.IDX PT, R33, R33, 0x3, 0x181f ;  /* 0x00781f0021217f89 */ /* 0x000e2200000e0000 */
[----:B--2---:R-:W-:Y:S02]  /*cfe0*/  @!P1 IMAD.MOV.U32 R44, RZ, RZ, R8 ;  /* 0x000000ffff2c9224 */ /* 0x004fe400078e0008 */
[----:B------:R-:W-:Y:S02]  /*cff0*/  @!P1 IMAD.MOV.U32 R48, RZ, RZ, R10 ;  /* 0x000000ffff309224 */ /* 0x000fe400078e000a */
[----:B------:R-:W-:Y:S02]  /*d000*/  IMAD.MOV.U32 R0, RZ, RZ, R44 ;  /* 0x000000ffff007224 */ /* 0x000fe400078e002c */
[----:B------:R-:W-:-:S02]  /*d010*/  @!P1 IMAD.MOV.U32 R49, RZ, RZ, R11 ;  /* 0x000000ffff319224 */ /* 0x000fc400078e000b */
[----:B------:R-:W-:Y:S01]  /*d020*/  @!P1 IMAD.MOV.U32 R45, RZ, RZ, R9 ;  /* 0x000000ffff2d9224 */ /* 0x000fe200078e0009 */
[----:B------:R-:W-:Y:S01]  /*d030*/  PRMT R65, R0, 0x7610, R65 ;  /* 0x0000761000417816 */ /* 0x000fe20000000041 */
[----:B------:R-:W-:Y:S01]  /*d040*/  IMAD.MOV.U32 R8, RZ, RZ, R48 ;  /* 0x000000ffff087224 */ /* 0x000fe200078e0030 */
[----:B------:R2:W0:Y:S01]  /*d050*/  SHFL.IDX PT, R0, R35, 0x3, 0x181f ;  /* 0x00781f0023007f89 */ /* 0x00042200000e0000 */
[----:B------:R-:W-:Y:S02]  /*d060*/  IMAD.MOV.U32 R9, RZ, RZ, R49 ;  /* 0x000000ffff097224 */ /* 0x000fe400078e0031 */
[----:B------:R-:W-:Y:S01]  /*d070*/  IMAD.MOV.U32 R12, RZ, RZ, R45 ;  /* 0x000000ffff0c7224 */ /* 0x000fe200078e002d */
[----:B------:R-:W-:Y:S01]  /*d080*/  PRMT R53, R8, 0x7610, R53 ;  /* 0x0000761008357816 */ /* 0x000fe20000000035 */
[----:B---3--:R-:W-:Y:S01]  /*d090*/  @!P1 IMAD.MOV.U32 R40, RZ, RZ, R28 ;  /* 0x000000ffff289224 */ /* 0x008fe200078e001c */
[----:B------:R-:W-:Y:S01]  /*d0a0*/  PRMT R54, R9, 0x7610, R54 ;  /* 0x0000761009367816 */ /* 0x000fe20000000036 */
[----:B------:R-:W-:Y:S01]  /*d0b0*/  @!P1 IMAD.MOV.U32 R41, RZ, RZ, R29 ;  /* 0x000000ffff299224 */ /* 0x000fe200078e001d */
[----:B------:R-:W-:Y:S01]  /*d0c0*/  PRMT R66, R12, 0x7610, R66 ;  /* 0x000076100c427816 */ /* 0x000fe20000000042 */
[----:B------:R-:W-:-:S02]  /*d0d0*/  @!P1 IMAD.MOV.U32 R42, RZ, RZ, R30 ;  /* 0x000000ffff2a9224 */ /* 0x000fc400078e001e */
[----:B------:R-:W-:Y:S02]  /*d0e0*/  @!P1 IMAD.MOV.U32 R43, RZ, RZ, R31 ;  /* 0x000000ffff2b9224 */ /* 0x000fe400078e001f */
[----:B------:R-:W-:Y:S02]  /*d0f0*/  IMAD.MOV.U32 R8, RZ, RZ, R40 ;  /* 0x000000ffff087224 */ /* 0x000fe400078e0028 */
[----:B------:R-:W-:Y:S02]  /*d100*/  IMAD.MOV.U32 R9, RZ, RZ, R41 ;  /* 0x000000ffff097224 */ /* 0x000fe400078e0029 */
[----:B------:R-:W-:Y:S01]  /*d110*/  IMAD.MOV.U32 R10, RZ, RZ, R42 ;  /* 0x000000ffff0a7224 */ /* 0x000fe200078e002a */
[----:B------:R-:W-:Y:S01]  /*d120*/  PRMT R72, R8, 0x7610, R72 ;  /* 0x0000761008487816 */ /* 0x000fe20000000048 */
[----:B------:R-:W-:Y:S01]  /*d130*/  IMAD.MOV.U32 R11, RZ, RZ, R43 ;  /* 0x000000ffff0b7224 */ /* 0x000fe200078e002b */
[----:B------:R-:W-:Y:S02]  /*d140*/  PRMT R73, R9, 0x7610, R73 ;  /* 0x0000761009497816 */ /* 0x000fe40000000049 */
[----:B------:R-:W-:-:S02]  /*d150*/  CS2R R8, SRZ ;  /* 0x0000000000087805 */ /* 0x000fc4000001ff00 */
[----:B------:R-:W-:Y:S02]  /*d160*/  PRMT R74, R10, 0x7610, R74 ;  /* 0x000076100a4a7816 */ /* 0x000fe4000000004a */
[----:B012---:R-:W-:-:S07]  /*d170*/  PRMT R75, R11, 0x7610, R75 ;  /* 0x000076100b4b7816 */ /* 0x007fce000000004b */
.L_x_2212:
[----:B------:R-:W-:Y:S01]  /*d180*/  VIADD R56, R56, 0x60 ;  /* 0x0000006038387836 */ /* 0x000fe20000000000 */
[----:B------:R-:W-:Y:S01]  /*d190*/  BSSY B1, `(.L_x_1849) ;  /* 0x0000012000017945 */ /* 0x000fe20003800000 */
[----:B------:R-:W-:Y:S02]  /*d1a0*/  CS2R R10, SRZ ;  /* 0x00000000000a7805 */ /* 0x000fe4000001ff00 */
[----:B------:R-:W-:Y:S02]  /*d1b0*/  CS2R R12, SRZ ;  /* 0x00000000000c7805 */ /* 0x000fe4000001ff00 */
[----:B------:R-:W-:Y:S02]  /*d1c0*/  CS2R R14, SRZ ;  /* 0x00000000000e7805 */ /* 0x000fe4000001ff00 */
[----:B------:R-:W-:-:S13]  /*d1d0*/  ISETP.GE.AND P1, PT, R56, R3, PT ;  /* 0x000000033800720c */ /* 0x000fda0003f26270 */
        /* <DEDUP_REMOVED lines=12> */
[----:B------:R-:W5:Y:S02]  /*d2a0*/  LD.E.128 R8, desc[UR54][R8.64] ;  /* 0x0000003608087980 */ /* 0x000f64000c101d00 */
.L_x_1850:
[----:B------:R-:W-:Y:S05]  /*d2b0*/  BSYNC B1 ;  /* 0x0000000000017941 */ /* 0x000fea0003800000 */
.L_x_1849:
[----:B------:R-:W-:Y:S01]  /*d2c0*/  ULEA.HI UR4, UR37, UR37, URZ, 0x1 ;  /* 0x0000002525047291 */ /* 0x000fe2000f8f083f */
[C---:B------:R-:W-:Y:S01]  /*d2d0*/  VIADD R0, R188.reuse, 0x20 ;  /* 0x00000020bc007836 */ /* 0x040fe20000000000 */
[----:B------:R-:W-:Y:S01]  /*d2e0*/  VIADDMNMX R3, R3, -R198, 0x80, PT ;  /* 0x0000008003037446 */ /* 0x000fe200038009c6 */
[C---:B------:R-:W-:Y:S01]  /*d2f0*/  VIADD R31, R188.reuse, 0x40 ;  /* 0x00000040bc1f7836 */ /* 0x040fe20000000000 */
[----:B------:R-:W-:Y:S01]  /*d300*/  ULOP3.LUT UR4, UR4, 0xfffffffe, URZ, 0xc0, !UPT ;  /* 0xfffffffe04047892 */ /* 0x000fe2000f8ec03f */
[----:B------:R-:W-:Y:S01]  /*d310*/  VIADD R30, R188, 0x60 ;  /* 0x00000060bc1e7836 */ /* 0x000fe20000000000 */
[-C--:B------:R-:W-:Y:S01]  /*d320*/  ISETP.GE.OR P2, PT, R0, R3.reuse, P0 ;  /* 0x000000030000720c */ /* 0x080fe20000746670 */
[----:B-----5:R-:W-:Y:S01]  /*d330*/  IMAD.MOV.U32 R0, RZ, RZ, R8 ;  /* 0x000000ffff007224 */ /* 0x020fe200078e0008 */
[----:B------:R-:W-:Y:S01]  /*d340*/  UIADD3 UR4, UR37, -UR4, URZ ;  /* 0x8000000425047290 */ /* 0x000fe2000fffe03f */
[----:B------:R-:W-:Y:S01]  /*d350*/  IMAD.MOV.U32 R28, RZ, RZ, R9 ;  /* 0x000000ffff1c7224 */ /* 0x000fe200078e0009 */
[-C--:B------:R-:W-:Y:S01]  /*d360*/  ISETP.GE.OR P3, PT, R188, R3.reuse, P0 ;  /* 0x00000003bc00720c */ /* 0x080fe20000766670 */
[----:B------:R-:W-:Y:S01]  /*d370*/  BSSY B1, `(.L_x_1851) ;  /* 0x0000013000017945 */ /* 0x000fe20003800000 */
[----:B------:R-:W-:-:S02]  /*d380*/  ISETP.GE.OR P1, PT, R31, R3, P0 ;  /* 0x000000031f00720c */ /* 0x000fc40000726670 */
[----:B------:R-:W-:Y:S01]  /*d390*/  IMAD.U32 R29, RZ, RZ, UR4 ;  /* 0x00000004ff1d7e24 */ /* 0x000fe2000f8e00ff */
[----:B------:R-:W-:Y:S01]  /*d3a0*/  ISETP.GE.OR P0, PT, R30, R3, P0 ;  /* 0x000000031e00720c */ /* 0x000fe20000706670 */
[----:B------:R-:W-:Y:S01]  /*d3b0*/  IMAD.MOV.U32 R3, RZ, RZ, R11 ;  /* 0x000000ffff037224 */ /* 0x000fe200078e000b */
[----:B------:R-:W-:Y:S01]  /*d3c0*/  PRMT R56, R0, 0x7610, R56 ;  /* 0x0000761000387816 */ /* 0x000fe20000000038 */
[----:B------:R-:W-:Y:S01]  /*d3d0*/  IMAD.MOV.U32 R0, RZ, RZ, R10 ;  /* 0x000000ffff007224 */ /* 0x000fe200078e000a */
[----:B------:R-:W-:Y:S01]  /*d3e0*/  SHF.L.U32 R29, R29, 0x1f, RZ ;  /* 0x0000001f1d1d7819 */ /* 0x000fe200000006ff */
[----:B------:R-:W-:Y:S01]  /*d3f0*/  IMAD.MOV.U32 R30, RZ, RZ, R13 ;  /* 0x000000ffff1e7224 */ /* 0x000fe200078e000d */
[----:B------:R-:W-:Y:S01]  /*d400*/  PRMT R67, R28, 0x7610, R67 ;  /* 0x000076101c437816 */ /* 0x000fe20000000043 */
[----:B------:R-:W-:Y:S01]  /*d410*/  IMAD.MOV.U32 R28, RZ, RZ, R12 ;  /* 0x000000ffff1c7224 */ /* 0x000fe200078e000c */
[----:B------:R-:W0:Y:S01]  /*d420*/  SYNCS.PHASECHK.TRANS64.TRYWAIT P4, [R18+URZ+0x28800], R29 ;  /* 0x0288001d120075a7 */ /* 0x000e22000808017f */
[----:B------:R-:W-:Y:S01]  /*d430*/  PRMT R68, R0, 0x7610, R68 ;  /* 0x0000761000447816 */ /* 0x000fe20000000044 */
[----:B------:R-:W-:Y:S01]  /*d440*/  IMAD.MOV.U32 R0, RZ, RZ, R14 ;  /* 0x000000ffff007224 */ /* 0x000fe200078e000e */
[----:B------:R-:W-:Y:S01]  /*d450*/  PRMT R69, R3, 0x7610, R69 ;  /* 0x0000761003457816 */ /* 0x000fe20000000045 */
[----:B------:R-:W-:Y:S01]  /*d460*/  IMAD.MOV.U32 R3, RZ, RZ, R15 ;  /* 0x000000ffff037224 */ /* 0x000fe200078e000f */
[----:B------:R-:W-:-:S02]  /*d470*/  PRMT R70, R28, 0x7610, R70 ;  /* 0x000076101c467816 */ /* 0x000fc40000000046 */
[----:B------:R-:W-:Y:S01]  /*d480*/  PRMT R71, R30, 0x7610, R71 ;  /* 0x000076101e477816 */ /* 0x000fe20000000047 */
[----:B0-----:R-:W-:Y:S06]  /*d490*/  @!P4 BRA `(.L_x_1852) ;  /* 0x000001d800acc947 */ /* 0x001fec0003800000 */
.L_x_2213:
[----:B------:R-:W-:Y:S05]  /*d4a0*/  BSYNC B1 ;  /* 0x0000000000017941 */ /* 0x000fea0003800000 */
.L_x_1851:
[----:B------:R-:W-:Y:S04]  /*d4b0*/  BSSY B1, `(.L_x_1853) ;  /* 0x0000069000017945 */ /* 0x000fe80003800000 */
[----:B------:R-:W-:Y:S05]  /*d4c0*/  @P3 BRA `(.L_x_1854) ;  /* 0x00000004009c3947 */ /* 0x000fea0003800000 */
[----:B------:R-:W-:Y:S02]  /*d4d0*/  LEA.HI R28, R55, R220, RZ, 0x1d ;  /* 0x000000dc371c7211 */ /* 0x000fe400078fe8ff */
[----:B------:R-:W-:Y:S02]  /*d4e0*/  SHF.R.U32.HI R31, RZ, 0x3, R207 ;  /* 0x00000003ff1f7819 */ /* 0x000fe400000116cf */
[----:B0-----:R-:W-:Y:S01]  /*d4f0*/  SHF.R.S32.HI R29, RZ, 0x1f, R28 ;  /* 0x0000001fff1d7819 */ /* 0x001fe2000001141c */
[----:B------:R-:W-:Y:S01]  /*d500*/  IMAD.SHL.U32 R30, R28, 0x8, RZ ;  /* 0x000000081c1e7824 */ /* 0x000fe200078e00ff */
[----:B------:R-:W-:Y:S02]  /*d510*/  SHF.R.U64 R38, R38, 0x10, R39 ;  /* 0x0000001026267819 */ /* 0x000fe40000001227 */
[----:B------:R-:W-:Y:S02]  /*d520*/  LEA.HI R29, R29, R28, RZ, 0x3 ;  /* 0x0000001c1d1d7211 */ /* 0x000fe400078f18ff */
[----:B------:R-:W-:-:S02]  /*d530*/  LOP3.LUT R30, R207, 0x38, R30, 0xf8, !PT ;  /* 0x00000038cf1e7812 */ /* 0x000fc400078ef81e */
[----:B------:R-:W-:Y:S01]  /*d540*/  SHF.R.U64 R84, R46, 0x10, R47 ;  /* 0x000000102e547819 */ /* 0x000fe2000000122f */
[----:B------:R-:W-:Y:S01]  /*d550*/  IMAD.SHL.U32 R29, R29, 0x400, RZ ;  /* 0x000004001d1d7824 */ /* 0x000fe200078e00ff */
[----:B------:R-:W-:Y:S02]  /*d560*/  LOP3.LUT R30, R30, R31, RZ, 0x3c, !PT ;  /* 0x0000001f1e1e7212 */ /* 0x000fe400078e3cff */
[----:B------:R-:W-:Y:S02]  /*d570*/  SHF.R.U32.HI R39, RZ, 0x10, R39 ;  /* 0x00000010ff277819 */ /* 0x000fe40000011627 */
[----:B------:R-:W-:Y:S02]  /*d580*/  LOP3.LUT R28, R29, 0x7fffe000, RZ, 0xc0, !PT ;  /* 0x7fffe0001d1c7812 */ /* 0x000fe400078ec0ff */
[----:B------:R-:W-:Y:S02]  /*d590*/  PRMT R79, R79, 0x5410, R38 ;  /* 0x000054104f4f7816 */ /* 0x000fe40000000026 */
[----:B------:R-:W-:-:S02]  /*d5a0*/  IADD3 R33, R30, R28, R211 ;  /* 0x0000001c1e217210 */ /* 0x000fc40007ffe0d3 */
[----:B------:R-:W0:Y:S01]  /*d5b0*/  LDS.128 R28, [R212] ;  /* 0x00000000d41c7984 */ /* 0x000e220000000c00 */
[--C-:B------:R-:W-:Y:S02]  /*d5c0*/  SHF.R.U64 R46, R50, 0x10, R51.reuse ;  /* 0x00000010322e7819 */ /* 0x100fe40000001233 */
[----:B------:R-:W-:Y:S01]  /*d5d0*/  IMAD R76, R33, 0x2, R18 ;  /* 0x00000002214c7824 */ /* 0x000fe200078e0212 */
[----:B------:R-:W-:Y:S02]  /*d5e0*/  SHF.R.U32.HI R51, RZ, 0x10, R51 ;  /* 0x00000010ff337819 */ /* 0x000fe40000011633 */
[----:B------:R-:W-:Y:S02]  /*d5f0*/  PRMT R77, R77, 0x5410, R84 ;  /* 0x000054104d4d7816 */ /* 0x000fe40000000054 */
[----:B------:R-:W1:Y:S01]  /*d600*/  LDS.128 R32, [R76+0x10400] ;  /* 0x010400004c207984 */ /* 0x000e620000000c00 */
[----:B------:R-:W-:Y:S02]  /*d610*/  SHF.R.U32.HI R47, RZ, 0x10, R47 ;  /* 0x00000010ff2f7819 */ /* 0x000fe4000001162f */
[----:B------:R-:W-:-:S02]  /*d620*/  SHF.R.U64 R20, R20, 0x10, R21 ;  /* 0x0000001014147819 */ /* 0x000fc40000001215 */
[----:B------:R-:W-:Y:S01]  /*d630*/  PRMT R84, R80, 0x5410, R39 ;  /* 0x0000541050547816 */ /* 0x000fe20000000027 */
[----:B------:R-:W-:Y:S01]  /*d640*/  IMAD.U32 R80, R79, 0x10000, RZ ;  /* 0x000100004f507824 */ /* 0x000fe200078e00ff */
[----:B------:R-:W-:Y:S02]  /*d650*/  SHF.R.U32.HI R21, RZ, 0x10, R21 ;  /* 0x00000010ff157819 */ /* 0x000fe40000011615 */
[----:B------:R-:W-:Y:S01]  /*d660*/  PRMT R52, R52, 0x5410, R51 ;  /* 0x0000541034347816 */ /* 0x000fe20000000033 */
[----:B------:R-:W-:Y:S01]  /*d670*/  IMAD.U32 R51, R77, 0x10000, RZ ;  /* 0x000100004d337824 */ /* 0x000fe200078e00ff */
[----:B------:R-:W-:Y:S02]  /*d680*/  PRMT R78, R78, 0x5410, R47 ;  /* 0x000054104e4e7816 */ /* 0x000fe4000000002f */
[----:B------:R-:W-:Y:S02]  /*d690*/  PRMT R83, R37, 0x5410, R46 ;  /* 0x0000541025537816 */ /* 0x000fe4000000002e */
[----:B------:R-:W-:Y:S01]  /*d6a0*/  PRMT R85, R81, 0x5410, R20 ;  /* 0x0000541051557816 */ /* 0x000fe20000000014 */
[----:B------:R-:W-:Y:S01]  /*d6b0*/  IMAD.U32 R81, R84, 0x10000, RZ ;  /* 0x0001000054517824 */ /* 0x000fe200078e00ff */
[----:B------:R-:W-:-:S02]  /*d6c0*/  PRMT R82, R82, 0x5410, R21 ;  /* 0x0000541052527816 */ /* 0x000fc40000000015 */
[----:B------:R-:W-:Y:S02]  /*d6d0*/  LOP3.LUT R79, R79, 0xffff0000, RZ, 0xc0, !PT ;  /* 0xffff00004f4f7812 */ /* 0x000fe400078ec0ff */
        /* <DEDUP_REMOVED lines=14> */
[C---:B------:R-:W-:Y:S01]  /*d7c0*/  FMUL.FTZ R87, R39.reuse, R80 ;  /* 0x0000005027577220 */ /* 0x040fe20000410000 */
[----:B----4-:R-:W-:Y:S01]  /*d7d0*/  FMUL.FTZ R89, R39, R51 ;  /* 0x0000003327597220 */ /* 0x010fe20000410000 */
[----:B------:R-:W-:-:S02]  /*d7e0*/  IMAD.U32 R39, R78, 0x10000, RZ ;  /* 0x000100004e277824 */ /* 0x000fc400078e00ff */
[----:B------:R-:W-:Y:S01]  /*d7f0*/  FMUL.FTZ R90, R46, R81 ;  /* 0x000000512e5a7220 */ /* 0x000fe20000410000 */
[----:B------:R-:W-:Y:S01]  /*d800*/  FFMA.FTZ R86, R20, R51, -R87 ;  /* 0x0000003314567223 */ /* 0x000fe20000010857 */
[----:B------:R-:W-:Y:S02]  /*d810*/  IMAD.U32 R50, R35, 0x10000, RZ ;  /* 0x0001000023327824 */ /* 0x000fe400078e00ff */
[-C--:B------:R-:W-:Y:S01]  /*d820*/  FMUL.FTZ R46, R46, R39.reuse ;  /* 0x000000272e2e7220 */ /* 0x080fe20000410000 */
[----:B------:R-:W-:Y:S02]  /*d830*/  IMAD.U32 R87, R82, 0x10000, RZ ;  /* 0x0001000052577824 */ /* 0x000fe400078e00ff */
[C---:B------:R-:W-:Y:S01]  /*d840*/  FFMA.FTZ R90, R37.reuse, R39, -R90 ;  /* 0x00000027255a7223 */ /* 0x040fe2000001085a */
[----:B------:R-:W-:Y:S02]  /*d850*/  IMAD.U32 R51, R52, 0x10000, RZ ;  /* 0x0001000034337824 */ /* 0x000fe400078e00ff */
[----:B------:R-:W-:Y:S01]  /*d860*/  FFMA.FTZ R89, R20, R80, R89 ;  /* 0x0000005014597223 */ /* 0x000fe20000010059 */
[----:B------:R-:W-:Y:S01]  /*d870*/  FMUL.FTZ R39, R50, R87 ;  /* 0x0000005732277220 */ /* 0x000fe20000410000 */
[----:B------:R-:W-:Y:S01]  /*d880*/  LOP3.LUT R78, R78, 0xffff0000, RZ, 0xc0, !PT ;  /* 0xffff00004e4e7812 */ /* 0x000fe200078ec0ff */
[----:B------:R-:W-:Y:S01]  /*d890*/  FMUL.FTZ R50, R50, R51 ;  /* 0x0000003332327220 */ /* 0x000fe20000410000 */
[----:B------:R-:W-:Y:S01]  /*d8a0*/  FMUL.FTZ R20, R32, R79 ;  /* 0x0000004f20147220 */ /* 0x000fe20000410000 */
[----:B------:R-:W-:Y:S01]  /*d8b0*/  FFMA.FTZ R46, R37, R81, R46 ;  /* 0x00000051252e7223 */ /* 0x000fe2000001002e */
[C---:B------:R-:W-:Y:S01]  /*d8c0*/  FFMA.FTZ R39, R38.reuse, R51, -R39 ;  /* 0x0000003326277223 */ /* 0x040fe20000010827 */
[----:B------:R-:W-:Y:S01]  /*d8d0*/  FFMA.FTZ R87, R38, R87, R50 ;  /* 0x0000005726577223 */ /* 0x000fe20000010032 */
[----:B------:R-:W-:Y:S01]  /*d8e0*/  FMUL.FTZ R38, R32, R77 ;  /* 0x0000004d20267220 */ /* 0x000fe20000410000 */
[----:B------:R-:W-:Y:S01]  /*d8f0*/  FMUL.FTZ R37, R33, R84 ;  /* 0x0000005421257220 */ /* 0x000fe20000410000 */
[----:B------:R-:W-:-:S02]  /*d900*/  IMAD.U32 R47, R34, 0x10000, RZ ;  /* 0x00010000222f7824 */ /* 0x000fc400078e00ff */
[----:B------:R-:W-:Y:S01]  /*d910*/  FFMA.FTZ R77, R21, R77, -R20 ;  /* 0x0000004d154d7223 */ /* 0x000fe20000010814 */
[----:B------:R-:W-:Y:S02]  /*d920*/  IMAD.U32 R32, R85, 0x10000, RZ ;  /* 0x0001000055207824 */ /* 0x000fe400078e00ff */
[-C--:B------:R-:W-:Y:S01]  /*d930*/  FMUL.FTZ R33, R33, R78.reuse ;  /* 0x0000004e21217220 */ /* 0x080fe20000410000 */
[----:B------:R-:W-:Y:S02]  /*d940*/  IMAD.U32 R20, R83, 0x10000, RZ ;  /* 0x0001000053147824 */ /* 0x000fe400078e00ff */
[C---:B------:R-:W-:Y:S01]  /*d950*/  FFMA.FTZ R37, R28.reuse, R78, -R37 ;  /* 0x0000004e1c257223 */ /* 0x040fe20000010825 */
[C---:B------:R-:W-:Y:S01]  /*d960*/  FMUL.FTZ R50, R47.reuse, R32 ;  /* 0x000000202f327220 */ /* 0x040fe20000410000 */
[----:B------:R-:W-:Y:S01]  /*d970*/  FFMA.FTZ R33, R28, R84, R33 ;  /* 0x000000541c217223 */ /* 0x000fe20000010021 */
[----:B------:R-:W-:Y:S01]  /*d980*/  LOP3.LUT R34, R34, 0xffff0000, RZ, 0xc0, !PT ;  /* 0xffff000022227812 */ /* 0x000fe200078ec0ff */
[-C--:B------:R-:W-:Y:S01]  /*d990*/  FMUL.FTZ R28, R47, R20.reuse ;  /* 0x000000142f1c7220 */ /* 0x080fe20000410000 */
[----:B------:R-:W-:Y:S01]  /*d9a0*/  LOP3.LUT R35, R35, 0xffff0000, RZ, 0xc0, !PT ;  /* 0xffff000023237812 */ /* 0x000fe200078ec0ff */
[----:B------:R-:W-:Y:S01]  /*d9b0*/  FFMA.FTZ R50, R29, R20, -R50 ;  /* 0x000000141d327223 */ /* 0x000fe20000010832 */
[----:B------:R-:W-:Y:S01]  /*d9c0*/  LOP3.LUT R85, R85, 0xffff0000, RZ, 0xc0, !PT ;  /* 0xffff000055557812 */ /* 0x000fe200078ec0ff */
[----:B------:R-:W-:Y:S01]  /*d9d0*/  FFMA.FTZ R38, R21, R79, R38 ;  /* 0x0000004f15267223 */ /* 0x000fe20000010026 */
[----:B------:R-:W-:Y:S01]  /*d9e0*/  LOP3.LUT R82, R82, 0xffff0000, RZ, 0xc0, !PT ;  /* 0xffff000052527812 */ /* 0x000fe200078ec0ff */
[----:B------:R-:W-:Y:S01]  /*d9f0*/  FFMA.FTZ R20, R29, R32, R28 ;  /* 0x000000201d147223 */ /* 0x000fe2000001001c */
[----:B------:R-:W-:Y:S01]  /*da00*/  LOP3.LUT R83, R83, 0xffff0000, RZ, 0xc0, !PT ;  /* 0xffff000053537812 */ /* 0x000fe200078ec0ff */
[----:B------:R-:W-:Y:S01]  /*da10*/  FMUL.FTZ R21, R34, R85 ;  /* 0x0000005522157220 */ /* 0x000fe20000410000 */
[----:B------:R-:W-:Y:S01]  /*da20*/  LOP3.LUT R52, R52, 0xffff0000, RZ, 0xc0, !PT ;  /* 0xffff000034347812 */ /* 0x000fe200078ec0ff */
[----:B------:R-:W-:Y:S01]  /*da30*/  FMUL.FTZ R28, R35, R82 ;  /* 0x00000052231c7220 */ /* 0x000fe20000410000 */
[----:B------:R-:W-:Y:S01]  /*da40*/  F2FP.BF16.F32.PACK_AB R29, R37, R90 ;  /* 0x0000005a251d723e */ /* 0x000fe200000010ff */
[-C--:B------:R-:W-:Y:S01]  /*da50*/  FMUL.FTZ R34, R34, R83.reuse ;  /* 0x0000005322227220 */ /* 0x080fe20000410000 */
[C---:B------:R-:W-:Y:S01]  /*da60*/  FFMA.FTZ R21, R30.reuse, R83, -R21 ;  /* 0x000000531e157223 */ /* 0x040fe20000010815 */
        /* <DEDUP_REMOVED lines=8> */
[----:B------:R-:W-:Y:S01]  /*daf0*/  F2FP.BF16.F32.PACK_AB R33, R33, R46 ;  /* 0x0000002e2121723e */ /* 0x000fe200000010ff */
[----:B------:R1:W-:Y:S01]  /*db00*/  STS.128 [R212], R28 ;  /* 0x0000001cd4007388 */ /* 0x0003e20000000c00 */
[----:B------:R-:W-:Y:S02]  /*db10*/  F2FP.BF16.F32.PACK_AB R34, R85, R20 ;  /* 0x000000145522723e */ /* 0x000fe400000010ff */
[----:B------:R-:W-:-:S05]  /*db20*/  F2FP.BF16.F32.PACK_AB R35, R82, R87 ;  /* 0x000000575223723e */ /* 0x000fca00000010ff */
[----:B------:R1:W-:Y:S02]  /*db30*/  STS.128 [R76+0x10400], R32 ;  /* 0x010400204c007388 */ /* 0x0003e40000000c00 */
.L_x_1854:
[----:B------:R-:W-:Y:S05]  /*db40*/  BSYNC B1 ;  /* 0x0000000000017941 */ /* 0x000fea0003800000 */
.L_x_1853:
[----:B------:R-:W-:Y:S04]  /*db50*/  BSSY B1, `(.L_x_1855) ;  /* 0x000006a000017945 */ /* 0x000fe80003800000 */
[----:B------:R-:W-:Y:S05]  /*db60*/  @P2 BRA `(.L_x_1856) ;  /* 0x0000000400a02947 */ /* 0x000fea0003800000 */
[----:B------:R-:W2:Y:S01]  /*db70*/  LDL R52, [R1+0x30] ;  /* 0x0000300001347983 */ /* 0x000ea20000100800 */
[----:B------:R-:W-:Y:S02]  /*db80*/  LEA.HI R20, R55, R220, RZ, 0x1d ;  /* 0x000000dc37147211 */ /* 0x000fe400078fe8ff */
[----:B01----:R-:W-:Y:S02]  /*db90*/  SHF.R.U32.HI R29, RZ, 0x3, R203 ;  /* 0x00000003ff1d7819 */ /* 0x003fe400000116cb */
[----:B------:R-:W-:Y:S01]  /*dba0*/  SHF.R.S32.HI R21, RZ, 0x1f, R20 ;  /* 0x0000001fff157819 */ /* 0x000fe20000011414 */
[----:B------:R-:W-:Y:S01]  /*dbb0*/  IMAD.SHL.U32 R28, R20, 0x8, RZ ;  /* 0x00000008141c7824 */ /* 0x000fe200078e00ff */
[----:B------:R-:W-:Y:S02]  /*dbc0*/  SHF.R.U64 R38, R4, 0x10, R5 ;  /* 0x0000001004267819 */ /* 0x000fe40000001205 */
[----:B------:R-:W-:Y:S02]  /*dbd0*/  LEA.HI R21, R21, R20, RZ, 0x3 ;  /* 0x0000001415157211 */ /* 0x000fe400078f18ff */
[----:B------:R-:W-:-:S02]  /*dbe0*/  LOP3.LUT R20, R203, 0x38, R28, 0xf8, !PT ;  /* 0x00000038cb147812 */ /* 0x000fc400078ef81c */
[----:B------:R-:W-:Y:S01]  /*dbf0*/  SHF.R.U32.HI R5, RZ, 0x10, R5 ;  /* 0x00000010ff057819 */ /* 0x000fe20000011605 */
[----:B------:R-:W-:Y:S01]  /*dc00*/  IMAD.SHL.U32 R28, R21, 0x400, RZ ;  /* 0x00000400151c7824 */ /* 0x000fe200078e00ff */
[----:B------:R-:W-:Y:S02]  /*dc10*/  LOP3.LUT R21, R20, R29, RZ, 0x3c, !PT ;  /* 0x0000001d14157212 */ /* 0x000fe400078e3cff */
[----:B------:R-:W-:Y:S02]  /*dc20*/  SHF.R.U64 R20, R6, 0x10, R7 ;  /* 0x0000001006147819 */ /* 0x000fe40000001207 */
[----:B------:R-:W-:Y:S02]  /*dc30*/  LOP3.LUT R28, R28, 0x7fffe000, RZ, 0xc0, !PT ;  /* 0x7fffe0001c1c7812 */ /* 0x000fe400078ec0ff */
[----:B------:R-:W-:Y:S02]  /*dc40*/  SHF.R.U64 R6, R24, 0x10, R25 ;  /* 0x0000001018067819 */ /* 0x000fe40000001219 */
[----:B------:R-:W-:-:S02]  /*dc50*/  IADD3 R21, R21, R28, R210 ;  /* 0x0000001c15157210 */ /* 0x000fc40007ffe0d2 */
[----:B------:R-:W-:Y:S02]  /*dc60*/  SHF.R.U32.HI R7, RZ, 0x10, R7 ;  /* 0x00000010ff077819 */ /* 0x000fe40000011607 */
[----:B------:R-:W-:Y:S01]  /*dc70*/  SHF.R.U32.HI R25, RZ, 0x10, R25 ;  /* 0x00000010ff197819 */ /* 0x000fe20000011619 */
[----:B------:R-:W-:Y:S01]  /*dc80*/  IMAD R21, R21, 0x2, R18 ;  /* 0x0000000215157824 */ /* 0x000fe200078e0212 */
[--C-:B------:R-:W-:Y:S02]  /*dc90*/  SHF.R.U64 R4, R26, 0x10, R27.reuse ;  /* 0x000000101a047819 */ /* 0x100fe4000000121b */
[----:B------:R-:W-:Y:S02]  /*dca0*/  PRMT R57, R57, 0x5410, R6 ;  /* 0x0000541039397816 */ /* 0x000fe40000000006 */
[----:B------:R-:W0:Y:S01]  /*dcb0*/  LDS.128 R32, [R21+0x10400] ;  /* 0x0104000015207984 */ /* 0x000e220000000c00 */
[----:B------:R-:W-:Y:S02]  /*dcc0*/  SHF.R.U32.HI R27, RZ, 0x10, R27 ;  /* 0x00000010ff1b7819 */ /* 0x000fe4000001161b */
[----:B------:R-:W-:Y:S01]  /*dcd0*/  PRMT R61, R61, 0x5410, R38 ;  /* 0x000054103d3d7816 */ /* 0x000fe20000000026 */
[----:B------:R-:W-:Y:S01]  /*dce0*/  IMAD.U32 R38, R57, 0x10000, RZ ;  /* 0x0001000039267824 */ /* 0x000fe200078e00ff */
[----:B------:R-:W-:-:S02]  /*dcf0*/  PRMT R62, R62, 0x5410, R5 ;  /* 0x000054103e3e7816 */ /* 0x000fc40000000005 */
[----:B------:R-:W-:Y:S01]  /*dd00*/  PRMT R63, R63, 0x5410, R20 ;  /* 0x000054103f3f7816 */ /* 0x000fe20000000014 */
[----:B------:R-:W-:Y:S01]  /*dd10*/  IMAD.U32 R37, R61, 0x10000, RZ ;  /* 0x000100003d257824 */ /* 0x000fe200078e00ff */
[----:B------:R-:W-:Y:S02]  /*dd20*/  PRMT R64, R64, 0x5410, R7 ;  /* 0x0000541040407816 */ /* 0x000fe40000000007 */
[----:B------:R-:W-:Y:S02]  /*dd30*/  PRMT R58, R58, 0x5410, R25 ;  /* 0x000054103a3a7816 */ /* 0x000fe40000000019 */
[----:B------:R-:W-:Y:S02]  /*dd40*/  PRMT R59, R59, 0x5410, R4 ;  /* 0x000054103b3b7816 */ /* 0x000fe40000000004 */
[----:B------:R-:W-:Y:S02]  /*dd50*/  PRMT R60, R60, 0x5410, R27 ;  /* 0x000054103c3c7816 */ /* 0x000fe4000000001b */
[----:B------:R-:W-:-:S02]  /*dd60*/  LOP3.LUT R57, R57, 0xffff0000, RZ, 0xc0, !PT ;  /* 0xffff000039397812 */ /* 0x000fc400078ec0ff */
[----:B------:R-:W-:Y:S01]  /*dd70*/  LOP3.LUT R61, R61, 0xffff0000, RZ, 0xc0, !PT ;  /* 0xffff00003d3d7812 */ /* 0x000fe200078ec0ff */
[C---:B0-----:R-:W-:Y:S01]  /*dd80*/  IMAD.U32 R25, R32.reuse, 0x10000, RZ ;  /* 0x0001000020197824 */ /* 0x041fe200078e00ff */
[----:B------:R-:W-:Y:S01]  /*dd90*/  LOP3.LUT R26, R32, 0xffff0000, RZ, 0xc0, !PT ;  /* 0xffff0000201a7812 */ /* 0x000fe200078ec0ff */
[C---:B------:R-:W-:Y:S01]  /*dda0*/  IMAD.U32 R27, R33.reuse, 0x10000, RZ ;  /* 0x00010000211b7824 */ /* 0x040fe200078e00ff */
[----:B------:R-:W-:Y:S01]  /*ddb0*/  LOP3.LUT R32, R33, 0xffff0000, RZ, 0xc0, !PT ;  /* 0xffff000021207812 */ /* 0x000fe200078ec0ff */
[----:B------:R-:W-:Y:S02]  /*ddc0*/  IMAD.U32 R33, R35, 0x10000, RZ ;  /* 0x0001000023217824 */ /* 0x000fe400078e00ff */
[C---:B------:R-:W-:Y:S01]  /*ddd0*/  FMUL.FTZ R39, R25.reuse, R38 ;  /* 0x0000002619277220 */ /* 0x040fe20000410000 */
[-C--:B------:R-:W-:Y:S01]  /*dde0*/  FMUL.FTZ R47, R25, R37.reuse ;  /* 0x00000025192f7220 */ /* 0x080fe20000410000 */
[----:B------:R-:W-:Y:S01]  /*ddf0*/  IMAD.U32 R25, R62, 0x10000, RZ ;  /* 0x000100003e197824 */ /* 0x000fe200078e00ff */
[----:B--2---:R-:W0:Y:S02]  /*de00*/  LDS.128 R28, [R52] ;  /* 0x00000000341c7984 */ /* 0x004e240000000c00 */
        /* <DEDUP_REMOVED lines=8> */
[C---:B------:R-:W-:Y:S01]  /*de90*/  IMAD.U32 R29, R34.reuse, 0x10000, RZ ;  /* 0x00010000221d7824 */ /* 0x040fe200078e00ff */
[----:B------:R-:W-:Y:S01]  /*dea0*/  LOP3.LUT R31, R34, 0xffff0000, RZ, 0xc0, !PT ;  /* 0xffff0000221f7812 */ /* 0x000fe200078ec0ff */
[----:B------:R-:W-:Y:S01]  /*deb0*/  FFMA.FTZ R39, R4, R37, -R39 ;  /* 0x0000002504277223 */ /* 0x000fe20000010827 */
[----:B------:R-:W-:Y:S01]  /*dec0*/  LOP3.LUT R34, R35, 0xffff0000, RZ, 0xc0, !PT ;  /* 0xffff000023227812 */ /* 0x000fe200078ec0ff */
[----:B------:R-:W-:-:S02]  /*ded0*/  IMAD.U32 R35, R58, 0x10000, RZ ;  /* 0x000100003a237824 */ /* 0x000fc400078e00ff */
[----:B------:R-:W-:Y:S01]  /*dee0*/  FFMA.FTZ R47, R4, R38, R47 ;  /* 0x00000026042f7223 */ /* 0x000fe2000001002f */
[----:B------:R-:W-:Y:S02]  /*def0*/  IMAD.U32 R37, R60, 0x10000, RZ ;  /* 0x000100003c257824 */ /* 0x000fe400078e00ff */
[C---:B------:R-:W-:Y:S01]  /*df00*/  FMUL.FTZ R51, R27.reuse, R35 ;  /* 0x000000231b337220 */ /* 0x040fe20000410000 */
[-C--:B------:R-:W-:Y:S01]  /*df10*/  FMUL.FTZ R27, R27, R25.reuse ;  /* 0x000000191b1b7220 */ /* 0x080fe20000410000 */
[----:B------:R-:W-:Y:S02]  /*df20*/  IMAD.U32 R4, R64, 0x10000, RZ ;  /* 0x0001000040047824 */ /* 0x000fe400078e00ff */
[C---:B------:R-:W-:Y:S01]  /*df30*/  FFMA.FTZ R51, R6.reuse, R25, -R51 ;  /* 0x0000001906337223 */ /* 0x040fe20000010833 */
[C---:B------:R-:W-:Y:S01]  /*df40*/  FMUL.FTZ R25, R33.reuse, R37 ;  /* 0x0000002521197220 */ /* 0x040fe20000410000 */
[----:B------:R-:W-:Y:S01]  /*df50*/  FFMA.FTZ R35, R6, R35, R27 ;  /* 0x0000002306237223 */ /* 0x000fe2000001001b */
[-C--:B------:R-:W-:Y:S01]  /*df60*/  FMUL.FTZ R38, R33, R4.reuse ;  /* 0x0000000421267220 */ /* 0x080fe20000410000 */
[----:B------:R-:W-:Y:S01]  /*df70*/  LOP3.LUT R27, R58, 0xffff0000, RZ, 0xc0, !PT ;  /* 0xffff00003a1b7812 */ /* 0x000fe200078ec0ff */
[----:B------:R-:W-:Y:S01]  /*df80*/  FFMA.FTZ R50, R24, R4, -R25 ;  /* 0x0000000418327223 */ /* 0x000fe20000010819 */
[----:B------:R-:W-:Y:S01]  /*df90*/  LOP3.LUT R25, R62, 0xffff0000, RZ, 0xc0, !PT ;  /* 0xffff00003e197812 */ /* 0x000fe200078ec0ff */
[----:B------:R-:W-:Y:S01]  /*dfa0*/  FMUL.FTZ R4, R26, R57 ;  /* 0x000000391a047220 */ /* 0x000fe20000410000 */
[----:B------:R-:W-:Y:S01]  /*dfb0*/  FFMA.FTZ R37, R24, R37, R38 ;  /* 0x0000002518257223 */ /* 0x000fe20000010026 */
[----:B------:R-:W-:Y:S01]  /*dfc0*/  FMUL.FTZ R33, R32, R27 ;  /* 0x0000001b20217220 */ /* 0x000fe20000410000 */
[----:B------:R-:W-:-:S02]  /*dfd0*/  IMAD.U32 R6, R59, 0x10000, RZ ;  /* 0x000100003b067824 */ /* 0x000fc400078e00ff */
[----:B------:R-:W-:Y:S01]  /*dfe0*/  FFMA.FTZ R24, R5, R61, -R4 ;  /* 0x0000003d05187223 */ /* 0x000fe20000010804 */
[----:B------:R-:W-:Y:S01]  /*dff0*/  FMUL.FTZ R38, R32, R25 ;  /* 0x0000001920267220 */ /* 0x000fe20000410000 */
[----:B------:R-:W-:Y:S02]  /*e000*/  IMAD.U32 R4, R63, 0x10000, RZ ;  /* 0x000100003f047824 */ /* 0x000fe400078e00ff */
[----:B------:R-:W-:Y:S01]  /*e010*/  FMUL.FTZ R26, R26, R61 ;  /* 0x0000003d1a1a7220 */ /* 0x000fe20000410000 */
[C---:B------:R-:W-:Y:S01]  /*e020*/  FFMA.FTZ R32, R28.reuse, R25, -R33 ;  /* 0x000000191c207223 */ /* 0x040fe20000010821 */
[----:B------:R-:W-:Y:S01]  /*e030*/  FFMA.FTZ R38, R28, R27, R38 ;  /* 0x0000001b1c267223 */ /* 0x000fe20000010026 */
[C---:B------:R-:W-:Y:S01]  /*e040*/  FMUL.FTZ R46, R29.reuse, R6 ;  /* 0x000000061d2e7220 */ /* 0x040fe20000410000 */
[-C--:B------:R-:W-:Y:S01]  /*e050*/  FMUL.FTZ R28, R29, R4.reuse ;  /* 0x000000041d1c7220 */ /* 0x080fe20000410000 */
[----:B------:R-:W-:Y:S01]  /*e060*/  LOP3.LUT R59, R59, 0xffff0000, RZ, 0xc0, !PT ;  /* 0xffff00003b3b7812 */ /* 0x000fe200078ec0ff */
[----:B------:R-:W-:Y:S01]  /*e070*/  FFMA.FTZ R26, R5, R57, R26 ;  /* 0x00000039051a7223 */ /* 0x000fe2000001001a */
[----:B------:R-:W-:Y:S01]  /*e080*/  LOP3.LUT R25, R60, 0xffff0000, RZ, 0xc0, !PT ;  /* 0xffff00003c197812 */ /* 0x000fe200078ec0ff */
[----:B------:R-:W-:Y:S01]  /*e090*/  FFMA.FTZ R46, R7, R4, -R46 ;  /* 0x00000004072e7223 */ /* 0x000fe2000001082e */
[----:B------:R-:W-:Y:S01]  /*e0a0*/  LOP3.LUT R63, R63, 0xffff0000, RZ, 0xc0, !PT ;  /* 0xffff00003f3f7812 */ /* 0x000fe200078ec0ff */
[----:B------:R-:W-:Y:S01]  /*e0b0*/  FFMA.FTZ R28, R7, R6, R28 ;  /* 0x00000006071c7223 */ /* 0x000fe2000001001c */
[----:B------:R-:W-:Y:S01]  /*e0c0*/  LOP3.LUT R5, R64, 0xffff0000, RZ, 0xc0, !PT ;  /* 0xffff000040057812 */ /* 0x000fe200078ec0ff */
[C---:B------:R-:W-:Y:S01]  /*e0d0*/  FMUL.FTZ R7, R31.reuse, R59 ;  /* 0x0000003b1f077220 */ /* 0x040fe20000410000 */
[----:B------:R-:W-:Y:S01]  /*e0e0*/  FMUL.FTZ R27, R34, R25 ;  /* 0x00000019221b7220 */ /* 0x000fe20000410000 */
[----:B------:R-:W-:-:S02]  /*e0f0*/  FMUL.FTZ R4, R31, R63 ;  /* 0x0000003f1f047220 */ /* 0x000fc40000410000 */
[----:B------:R-:W-:Y:S01]  /*e100*/  FMUL.FTZ R34, R34, R5 ;  /* 0x0000000522227220 */ /* 0x000fe20000410000 */
[----:B------:R-:W-:Y:S01]  /*e110*/  FFMA.FTZ R7, R20, R63, -R7 ;  /* 0x0000003f14077223 */ /* 0x000fe20000010807 */
[----:B------:R-:W-:Y:S01]  /*e120*/  FFMA.FTZ R27, R30, R5, -R27 ;  /* 0x000000051e1b7223 */ /* 0x000fe2000001081b */
[----:B------:R-:W-:Y:S01]  /*e130*/  FFMA.FTZ R59, R20, R59, R4 ;  /* 0x0000003b143b7223 */ /* 0x000fe20000010004 */
[----:B------:R-:W-:Y:S01]  /*e140*/  FFMA.FTZ R34, R30, R25, R34 ;  /* 0x000000191e227223 */ /* 0x000fe20000010022 */
[----:B------:R-:W-:Y:S02]  /*e150*/  F2FP.BF16.F32.PACK_AB R4, R24, R39 ;  /* 0x000000271804723e */ /* 0x000fe400000010ff */
[----:B------:R-:W-:Y:S02]  /*e160*/  F2FP.BF16.F32.PACK_AB R6, R7, R46 ;  /* 0x0000002e0706723e */ /* 0x000fe400000010ff */
[----:B------:R-:W-:Y:S02]  /*e170*/  F2FP.BF16.F32.PACK_AB R24, R26, R47 ;  /* 0x0000002f1a18723e */ /* 0x000fe400000010ff */
[----:B------:R-:W-:-:S02]  /*e180*/  F2FP.BF16.F32.PACK_AB R5, R32, R51 ;  /* 0x000000332005723e */ /* 0x000fc400000010ff */
[----:B------:R-:W-:Y:S02]  /*e190*/  F2FP.BF16.F32.PACK_AB R7, R27, R50 ;  /* 0x000000321b07723e */ /* 0x000fe400000010ff */
[----:B------:R-:W-:Y:S02]  /*e1a0*/  F2FP.BF16.F32.PACK_AB R25, R38, R35 ;  /* 0x000000232619723e */ /* 0x000fe400000010ff */
[----:B------:R-:W-:Y:S01]  /*e1b0*/  F2FP.BF16.F32.PACK_AB R26, R59, R28 ;  /* 0x0000001c3b1a723e */ /* 0x000fe200000010ff */
[----:B------:R2:W-:Y:S01]  /*e1c0*/  STS.128 [R52], R4 ;  /* 0x0000000434007388 */ /* 0x0005e20000000c00 */
[----:B------:R-:W-:-:S05]  /*e1d0*/  F2FP.BF16.F32.PACK_AB R27, R34, R37 ;  /* 0x00000025221b723e */ /* 0x000fca00000010ff */
[----:B------:R2:W-:Y:S02]  /*e1e0*/  STS.128 [R21+0x10400], R24 ;  /* 0x0104001815007388 */ /* 0x0005e40000000c00 */
.L_x_1856:
[----:B------:R-:W-:Y:S05]  /*e1f0*/  BSYNC B1 ;  /* 0x0000000000017941 */ /* 0x000fea0003800000 */
.L_x_1855:
[----:B------:R-:W-:Y:S04]  /*e200*/  BSSY B1, `(.L_x_1857) ;  /* 0x000006a000017945 */ /* 0x000fe80003800000 */
[----:B------:R-:W-:Y:S05]  /*e210*/  @P1 BRA `(.L_x_1858) ;  /* 0x0000000400a01947 */ /* 0x000fea0003800000 */
[----:B------:R-:W3:Y:S01]  /*e220*/  LDL R46, [R1+0x2c] ;  /* 0x00002c00012e7983 */ /* 0x000ee20000100800 */
[----:B--2---:R-:W-:Y:S02]  /*e230*/  LEA.HI R4, R55, R220, RZ, 0x1d ;  /* 0x000000dc37047211 */ /* 0x004fe400078fe8ff */
[----:B------:R-:W-:Y:S02]  /*e240*/  SHF.R.U32.HI R6, RZ, 0x3, R202 ;  /* 0x00000003ff067819 */ /* 0x000fe400000116ca */
[----:B------:R-:W-:Y:S01]  /*e250*/  SHF.R.S32.HI R7, RZ, 0x1f, R4 ;  /* 0x0000001fff077819 */ /* 0x000fe20000011404 */
[----:B------:R-:W-:Y:S01]  /*e260*/  IMAD.SHL.U32 R5, R4, 0x8, RZ ;  /* 0x0000000804057824 */ /* 0x000fe200078e00ff */
[----:B-1----:R-:W-:Y:S02]  /*e270*/  SHF.R.U64 R31, R40, 0x10, R41 ;  /* 0x00000010281f7819 */ /* 0x002fe40000001229 */
        /* <DEDUP_REMOVED lines=9> */
[----:B------:R-:W-:Y:S01]  /*e310*/  PRMT R65, R65, 0x5410, R28 ;  /* 0x0000541041417816 */ /* 0x000fe2000000001c */
[----:B------:R-:W-:Y:S01]  /*e320*/  IMAD.U32 R37, R72, 0x10000, RZ ;  /* 0x0001000048257824 */ /* 0x000fe200078e00ff */
[----:B------:R-:W-:Y:S01]  /*e330*/  SHF.R.U32.HI R45, RZ, 0x10, R45 ;  /* 0x00000010ff2d7819 */ /* 0x000fe2000001162d */
[----:B------:R-:W-:Y:S01]  /*e340*/  IMAD R21, R21, 0x2, R18 ;  /* 0x0000000215157824 */ /* 0x000fe200078e0212 */
[----:B------:R-:W-:Y:S01]  /*e350*/  SHF.R.U64 R20, R48, 0x10, R49 ;  /* 0x0000001030147819 */ /* 0x000fe20000001231 */
[----:B------:R-:W-:Y:S01]  /*e360*/  IMAD.U32 R35, R65, 0x10000, RZ ;  /* 0x0001000041237824 */ /* 0x000fe200078e00ff */
[--C-:B0-----:R-:W-:Y:S02]  /*e370*/  SHF.R.U64 R29, R42, 0x10, R43.reuse ;  /* 0x000000102a1d7819 */ /* 0x101fe4000000122b */
[----:B------:R-:W0:Y:S01]  /*e380*/  LDS.128 R24, [R21+0x10400] ;  /* 0x0104000015187984 */ /* 0x000e220000000c00 */
[----:B------:R-:W-:Y:S02]  /*e390*/  PRMT R73, R73, 0x5410, R40 ;  /* 0x0000541049497816 */ /* 0x000fe40000000028 */
[----:B------:R-:W-:-:S02]  /*e3a0*/  SHF.R.U32.HI R42, RZ, 0x10, R43 ;  /* 0x00000010ff2a7819 */ /* 0x000fc4000001162b */
[----:B------:R-:W-:Y:S01]  /*e3b0*/  PRMT R66, R66, 0x5410, R45 ;  /* 0x0000541042427816 */ /* 0x000fe2000000002d */
[----:B------:R-:W-:Y:S01]  /*e3c0*/  IMAD.U32 R39, R73, 0x10000, RZ ;  /* 0x0001000049277824 */ /* 0x000fe200078e00ff */
[----:B------:R-:W-:Y:S02]  /*e3d0*/  PRMT R53, R53, 0x5410, R20 ;  /* 0x0000541035357816 */ /* 0x000fe40000000014 */
[----:B------:R-:W-:Y:S02]  /*e3e0*/  SHF.R.U32.HI R49, RZ, 0x10, R49 ;  /* 0x00000010ff317819 */ /* 0x000fe40000011631 */
[----:B------:R-:W-:Y:S02]  /*e3f0*/  PRMT R75, R75, 0x5410, R42 ;  /* 0x000054104b4b7816 */ /* 0x000fe4000000002a */
[----:B------:R-:W-:Y:S02]  /*e400*/  PRMT R54, R54, 0x5410, R49 ;  /* 0x0000541036367816 */ /* 0x000fe40000000031 */
[----:B------:R-:W-:-:S02]  /*e410*/  LOP3.LUT R65, R65, 0xffff0000, RZ, 0xc0, !PT ;  /* 0xffff000041417812 */ /* 0x000fc400078ec0ff */
[----:B------:R-:W-:Y:S01]  /*e420*/  PRMT R74, R74, 0x5410, R29 ;  /* 0x000054104a4a7816 */ /* 0x000fe2000000001d */
[C---:B0-----:R-:W-:Y:S01]  /*e430*/  IMAD.U32 R31, R24.reuse, 0x10000, RZ ;  /* 0x00010000181f7824 */ /* 0x041fe200078e00ff */
[----:B------:R-:W-:Y:S01]  /*e440*/  LOP3.LUT R24, R24, 0xffff0000, RZ, 0xc0, !PT ;  /* 0xffff000018187812 */ /* 0x000fe200078ec0ff */
[C---:B------:R-:W-:Y:S01]  /*e450*/  IMAD.U32 R32, R25.reuse, 0x10000, RZ ;  /* 0x0001000019207824 */ /* 0x040fe200078e00ff */
[----:B------:R-:W-:Y:S01]  /*e460*/  LOP3.LUT R25, R25, 0xffff0000, RZ, 0xc0, !PT ;  /* 0xffff000019197812 */ /* 0x000fe200078ec0ff */
[C---:B------:R-:W-:Y:S01]  /*e470*/  FMUL.FTZ R41, R31.reuse, R37 ;  /* 0x000000251f297220 */ /* 0x040fe20000410000 */
[----:B------:R-:W-:Y:S01]  /*e480*/  FMUL.FTZ R43, R31, R35 ;  /* 0x000000231f2b7220 */ /* 0x000fe20000410000 */
[----:B------:R-:W-:Y:S02]  /*e490*/  IMAD.U32 R31, R66, 0x10000, RZ ;  /* 0x00010000421f7824 */ /* 0x000fe400078e00ff */
[----:B------:R-:W-:Y:S01]  /*e4a0*/  FMUL.FTZ R45, R32, R39 ;  /* 0x00000027202d7220 */ /* 0x000fe20000410000 */
[----:B------:R-:W-:Y:S01]  /*e4b0*/  IMAD.U32 R34, R27, 0x10000, RZ ;  /* 0x000100001b227824 */ /* 0x000fe200078e00ff */
[----:B------:R-:W-:Y:S01]  /*e4c0*/  LOP3.LUT R66, R66, 0xffff0000, RZ, 0xc0, !PT ;  /* 0xffff000042427812 */ /* 0x000fe200078ec0ff */
[C---:B------:R-:W-:Y:S01]  /*e4d0*/  IMAD.U32 R33, R26.reuse, 0x10000, RZ ;  /* 0x000100001a217824 */ /* 0x040fe200078e00ff */
[----:B------:R-:W-:-:S02]  /*e4e0*/  LOP3.LUT R26, R26, 0xffff0000, RZ, 0xc0, !PT ;  /* 0xffff00001a1a7812 */ /* 0x000fc400078ec0ff */
[----:B------:R-:W-:Y:S01]  /*e4f0*/  LOP3.LUT R27, R27, 0xffff0000, RZ, 0xc0, !PT ;  /* 0xffff00001b1b7812 */ /* 0x000fe200078ec0ff */
[----:B---3--:R-:W0:Y:S02]  /*e500*/  LDS.128 R4, [R46] ;  /* 0x000000002e047984 */ /* 0x008e240000000c00 */
[C---:B0-----:R-:W-:Y:S01]  /*e510*/  IMAD.U32 R20, R4.reuse, 0x10000, RZ ;  /* 0x0001000004147824 */ /* 0x041fe200078e00ff */
[----:B------:R-:W-:Y:S01]  /*e520*/  LOP3.LUT R4, R4, 0xffff0000, RZ, 0xc0, !PT ;  /* 0xffff000004047812 */ /* 0x000fe200078ec0ff */
[C---:B------:R-:W-:Y:S01]  /*e530*/  IMAD.U32 R28, R5.reuse, 0x10000, RZ ;  /* 0x00010000051c7824 */ /* 0x040fe200078e00ff */
[----:B------:R-:W-:Y:S01]  /*e540*/  LOP3.LUT R5, R5, 0xffff0000, RZ, 0xc0, !PT ;  /* 0xffff000005057812 */ /* 0x000fe200078ec0ff */
[C---:B------:R-:W-:Y:S01]  /*e550*/  FFMA.FTZ R38, R20.reuse, R35, -R41 ;  /* 0x0000002314267223 */ /* 0x040fe20000010829 */
[----:B------:R-:W-:Y:S02]  /*e560*/  IMAD.U32 R41, R75, 0x10000, RZ ;  /* 0x000100004b297824 */ /* 0x000fe400078e00ff */
[----:B------:R-:W-:Y:S01]  /*e570*/  FFMA.FTZ R43, R20, R37, R43 ;  /* 0x00000025142b7223 */ /* 0x000fe2000001002b */
[-C--:B------:R-:W-:Y:S01]  /*e580*/  FMUL.FTZ R37, R32, R31.reuse ;  /* 0x0000001f20257220 */ /* 0x080fe20000410000 */
[----:B------:R-:W-:Y:S01]  /*e590*/  FFMA.FTZ R45, R28, R31, -R45 ;  /* 0x0000001f1c2d7223 */ /* 0x000fe2000001082d */
[----:B------:R-:W-:-:S02]  /*e5a0*/  IMAD.U32 R30, R7, 0x10000, RZ ;  /* 0x00010000071e7824 */ /* 0x000fc400078e00ff */
[----:B------:R-:W-:Y:S01]  /*e5b0*/  FMUL.FTZ R47, R34, R41 ;  /* 0x00000029222f7220 */ /* 0x000fe20000410000 */
[----:B------:R-:W-:Y:S01]  /*e5c0*/  IMAD.U32 R35, R54, 0x10000, RZ ;  /* 0x0001000036237824 */ /* 0x000fe200078e00ff */
[----:B------:R-:W-:Y:S01]  /*e5d0*/  LOP3.LUT R31, R72, 0xffff0000, RZ, 0xc0, !PT ;  /* 0xffff0000481f7812 */ /* 0x000fe200078ec0ff */
[----:B------:R-:W-:Y:S01]  /*e5e0*/  FFMA.FTZ R39, R28, R39, R37 ;  /* 0x000000271c277223 */ /* 0x000fe20000010025 */
[----:B------:R-:W-:Y:S01]  /*e5f0*/  LOP3.LUT R28, R73, 0xffff0000, RZ, 0xc0, !PT ;  /* 0xffff0000491c7812 */ /* 0x000fe200078ec0ff */
[-C--:B------:R-:W-:Y:S01]  /*e600*/  FMUL.FTZ R34, R34, R35.reuse ;  /* 0x0000002322227220 */ /* 0x080fe20000410000 */
[----:B------:R-:W-:Y:S01]  /*e610*/  FFMA.FTZ R47, R30, R35, -R47 ;  /* 0x000000231e2f7223 */ /* 0x000fe2000001082f */
[C---:B------:R-:W-:Y:S01]  /*e620*/  FMUL.FTZ R35, R24.reuse, R31 ;  /* 0x0000001f18237220 */ /* 0x040fe20000410000 */
[----:B------:R-:W-:Y:S01]  /*e630*/  FMUL.FTZ R37, R24, R65 ;  /* 0x0000004118257220 */ /* 0x000fe20000410000 */
[----:B------:R-:W-:Y:S02]  /*e640*/  IMAD.U32 R24, R74, 0x10000, RZ ;  /* 0x000100004a187824 */ /* 0x000fe400078e00ff */
[----:B------:R-:W-:Y:S01]  /*e650*/  FFMA.FTZ R41, R30, R41, R34 ;  /* 0x000000291e297223 */ /* 0x000fe20000010022 */
[----:B------:R-:W-:Y:S01]  /*e660*/  FMUL.FTZ R32, R25, R28 ;  /* 0x0000001c19207220 */ /* 0x000fe20000410000 */
[----:B------:R-:W-:Y:S01]  /*e670*/  FFMA.FTZ R35, R4, R65, -R35 ;  /* 0x0000004104237223 */ /* 0x000fe20000010823 */
[----:B------:R-:W-:-:S02]  /*e680*/  IMAD.U32 R20, R53, 0x10000, RZ ;  /* 0x0001000035147824 */ /* 0x000fc400078e00ff */
[----:B------:R-:W-:Y:S01]  /*e690*/  FMUL.FTZ R25, R25, R66 ;  /* 0x0000004219197220 */ /* 0x000fe20000410000 */
[----:B------:R-:W-:Y:S01]  /*e6a0*/  FFMA.FTZ R30, R4, R31, R37 ;  /* 0x0000001f041e7223 */ /* 0x000fe20000010025 */
[----:B------:R-:W-:Y:S02]  /*e6b0*/  IMAD.U32 R29, R6, 0x10000, RZ ;  /* 0x00010000061d7824 */ /* 0x000fe400078e00ff */
[----:B------:R-:W-:Y:S01]  /*e6c0*/  FMUL.FTZ R4, R33, R24 ;  /* 0x0000001821047220 */ /* 0x000fe20000410000 */
[C---:B------:R-:W-:Y:S01]  /*e6d0*/  FFMA.FTZ R32, R5.reuse, R66, -R32 ;  /* 0x0000004205207223 */ /* 0x040fe20000010820 */
[----:B------:R-:W-:Y:S01]  /*e6e0*/  FFMA.FTZ R28, R5, R28, R25 ;  /* 0x0000001c051c7223 */ /* 0x000fe20000010019 */
[-C--:B------:R-:W-:Y:S01]  /*e6f0*/  FMUL.FTZ R34, R33, R20.reuse ;  /* 0x0000001421227220 */ /* 0x080fe20000410000 */
[----:B------:R-:W-:Y:S01]  /*e700*/  FFMA.FTZ R20, R29, R20, -R4 ;  /* 0x000000141d147223 */ /* 0x000fe20000010804 */
[----:B------:R-:W-:Y:S02]  /*e710*/  LOP3.LUT R5, R74, 0xffff0000, RZ, 0xc0, !PT ;  /* 0xffff00004a057812 */ /* 0x000fe400078ec0ff */
        /* <DEDUP_REMOVED lines=9> */
[----:B------:R-:W-:-:S02]  /*e7b0*/  FMUL.FTZ R29, R27, R54 ;  /* 0x000000361b1d7220 */ /* 0x000fc40000410000 */
[C---:B------:R-:W-:Y:S01]  /*e7c0*/  FFMA.FTZ R53, R6.reuse, R53, -R25 ;  /* 0x0000003506357223 */ /* 0x040fe20000010819 */
[----:B------:R-:W-:Y:S01]  /*e7d0*/  FFMA.FTZ R27, R6, R5, R26 ;  /* 0x00000005061b7223 */ /* 0x000fe2000001001a */
[C---:B------:R-:W-:Y:S01]  /*e7e0*/  FFMA.FTZ R54, R7.reuse, R54, -R24 ;  /* 0x0000003607367223 */ /* 0x040fe20000010818 */
        /* <DEDUP_REMOVED lines=11> */
.L_x_1858:
[----:B------:R-:W-:Y:S05]  /*e8a0*/  BSYNC B1 ;  /* 0x0000000000017941 */ /* 0x000fea0003800000 */
.L_x_1857:
[----:B------:R-:W-:Y:S01]  /*e8b0*/  PRMT R20, R3, 0x5410, R0 ;  /* 0x0000541003147816 */ /* 0x000fe20000000000 */
[----:B------:R-:W-:Y:S06]  /*e8c0*/  @P0 BRA `(.L_x_1842) ;  /* 0x0000000400a00947 */ /* 0x000fec0003800000 */
[----:B-1----:R-:W5:Y:S01]  /*e8d0*/  LDL R32, [R1+0x28] ;  /* 0x0000280001207983 */ /* 0x002f620000100800 */
[----:B------:R-:W-:Y:S02]  /*e8e0*/  LEA.HI R55, R55, R220, RZ, 0x1d ;  /* 0x000000dc37377211 */ /* 0x000fe400078fe8ff */
[----:B--23--:R-:W-:Y:S02]  /*e8f0*/  SHF.R.U32.HI R5, RZ, 0x3, R201 ;  /* 0x00000003ff057819 */ /* 0x00cfe400000116c9 */
        /* <DEDUP_REMOVED lines=8> */
[--C-:B------:R-:W-:Y:S02]  /*e980*/  SHF.R.U64 R13, R8, 0x10, R9.reuse ;  /* 0x00000010080d7819 */ /* 0x100fe40000001209 */
[----:B------:R-:W-:Y:S02]  /*e990*/  LOP3.LUT R4, R4, 0x7fffe000, RZ, 0xc0, !PT ;  /* 0x7fffe00004047812 */ /* 0x000fe400078ec0ff */
[----:B------:R-:W-:Y:S02]  /*e9a0*/  SHF.R.U32.HI R8, RZ, 0x10, R9 ;  /* 0x00000010ff087819 */ /* 0x000fe40000011609 */
[----:B------:R-:W-:-:S02]  /*e9b0*/  IADD3 R3, R3, R4, R208 ;  /* 0x0000000403037210 */ /* 0x000fc40007ffe0d0 */
[----:B------:R-:W-:Y:S02]  /*e9c0*/  PRMT R56, R56, 0x5410, R13 ;  /* 0x0000541038387816 */ /* 0x000fe4000000000d */
[--C-:B------:R-:W-:Y:S01]  /*e9d0*/  SHF.R.U64 R9, R10, 0x10, R11.reuse ;  /* 0x000000100a097819 */ /* 0x100fe2000000120b */
[----:B------:R-:W-:Y:S01]  /*e9e0*/  IMAD R3, R3, 0x2, R18 ;  /* 0x0000000203037824 */ /* 0x000fe200078e0212 */
[----:B------:R-:W-:Y:S02]  /*e9f0*/  SHF.R.U32.HI R10, RZ, 0x10, R11 ;  /* 0x00000010ff0a7819 */ /* 0x000fe4000001160b */
[----:B------:R-:W-:Y:S02]  /*ea00*/  PRMT R71, R71, 0x5410, R12 ;  /* 0x0000541047477816 */ /* 0x000fe4000000000c */
[----:B------:R-:W1:Y:S01]  /*ea10*/  LDS.128 R24, [R3+0x10400] ;  /* 0x0104000003187984 */ /* 0x000e620000000c00 */
[--C-:B------:R-:W-:Y:S02]  /*ea20*/  SHF.R.U64 R28, R14, 0x10, R15.reuse ;  /* 0x000000100e1c7819 */ /* 0x100fe4000000120f */
[----:B0-----:R-:W-:-:S02]  /*ea30*/  SHF.R.U32.HI R29, RZ, 0x10, R15 ;  /* 0x00000010ff1d7819 */ /* 0x001fc4000001160f */
[----:B------:R-:W-:Y:S02]  /*ea40*/  PRMT R70, R70, 0x5410, R21 ;  /* 0x0000541046467816 */ /* 0x000fe40000000015 */
[----:B------:R-:W-:Y:S02]  /*ea50*/  PRMT R67, R67, 0x5410, R8 ;  /* 0x0000541043437816 */ /* 0x000fe40000000008 */
[----:B------:R-:W-:Y:S01]  /*ea60*/  PRMT R28, R20, 0x5432, R28 ;  /* 0x00005432141c7816 */ /* 0x000fe2000000001c */
[----:B------:R-:W-:Y:S01]  /*ea70*/  IMAD.U32 R21, R70, 0x10000, RZ ;  /* 0x0001000046157824 */ /* 0x000fe200078e00ff */
[----:B------:R-:W-:Y:S02]  /*ea80*/  PRMT R29, R20, 0x5410, R29 ;  /* 0x00005410141d7816 */ /* 0x000fe4000000001d */
[----:B------:R-:W-:Y:S02]  /*ea90*/  PRMT R69, R69, 0x5410, R10 ;  /* 0x0000541045457816 */ /* 0x000fe4000000000a */
[----:B------:R-:W-:Y:S01]  /*eaa0*/  PRMT R68, R68, 0x5410, R9 ;  /* 0x0000541044447816 */ /* 0x000fe20000000009 */
[C---:B-1----:R-:W-:Y:S01]  /*eab0*/  IMAD.U32 R11, R24.reuse, 0x10000, RZ ;  /* 0x00010000180b7824 */ /* 0x042fe200078e00ff */
[----:B------:R-:W-:Y:S01]  /*eac0*/  LOP3.LUT R12, R24, 0xffff0000, RZ, 0xc0, !PT ;  /* 0xffff0000180c7812 */ /* 0x000fe200078ec0ff */
[C---:B------:R-:W-:Y:S01]  /*ead0*/  IMAD.U32 R13, R25.reuse, 0x10000, RZ ;  /* 0x00010000190d7824 */ /* 0x040fe200078e00ff */
[----:B------:R-:W-:Y:S01]  /*eae0*/  LOP3.LUT R24, R25, 0xffff0000, RZ, 0xc0, !PT ;  /* 0xffff000019187812 */ /* 0x000fe200078ec0ff */
[----:B------:R-:W-:Y:S01]  /*eaf0*/  IMAD.U32 R25, R56, 0x10000, RZ ;  /* 0x0001000038197824 */ /* 0x000fe200078e00ff */
[C---:B------:R-:W-:Y:S01]  /*eb00*/  LOP3.LUT R15, R26.reuse, 0xffff0000, RZ, 0xc0, !PT ;  /* 0xffff00001a0f7812 */ /* 0x040fe200078ec0ff */
[----:B------:R-:W-:Y:S01]  /*eb10*/  IMAD.U32 R14, R26, 0x10000, RZ ;  /* 0x000100001a0e7824 */ /* 0x000fe200078e00ff */
[C---:B------:R-:W-:Y:S01]  /*eb20*/  LOP3.LUT R26, R27.reuse, 0xffff0000, RZ, 0xc0, !PT ;  /* 0xffff00001b1a7812 */ /* 0x040fe200078ec0ff */
[----:B------:R-:W-:-:S02]  /*eb30*/  IMAD.U32 R20, R27, 0x10000, RZ ;  /* 0x000100001b147824 */ /* 0x000fc400078e00ff */
[----:B------:R-:W-:Y:S01]  /*eb40*/  FMUL.FTZ R31, R11, R25 ;  /* 0x000000190b1f7220 */ /* 0x000fe20000410000 */
[----:B------:R-:W-:Y:S02]  /*eb50*/  IMAD.U32 R27, R67, 0x10000, RZ ;  /* 0x00010000431b7824 */ /* 0x000fe400078e00ff */
[----:B------:R-:W-:Y:S01]  /*eb60*/  FMUL.FTZ R33, R11, R21 ;  /* 0x000000150b217220 */ /* 0x000fe20000410000 */
[----:B------:R-:W-:Y:S01]  /*eb70*/  IMAD.U32 R11, R71, 0x10000, RZ ;  /* 0x00010000470b7824 */ /* 0x000fe200078e00ff */
[----:B------:R-:W-:Y:S01]  /*eb80*/  LOP3.LUT R67, R67, 0xffff0000, RZ, 0xc0, !PT ;  /* 0xffff000043437812 */ /* 0x000fe200078ec0ff */
[----:B------:R-:W-:Y:S01]  /*eb90*/  FMUL.FTZ R35, R13, R27 ;  /* 0x0000001b0d237220 */ /* 0x000fe20000410000 */
[----:B------:R-:W-:Y:S01]  /*eba0*/  LOP3.LUT R71, R71, 0xffff0000, RZ, 0xc0, !PT ;  /* 0xffff000047477812 */ /* 0x000fe200078ec0ff */
[----:B-----5:R-:W0:Y:S02]  /*ebb0*/  LDS.128 R4, [R32] ;  /* 0x0000000020047984 */ /* 0x020e240000000c00 */
[C---:B0-----:R-:W-:Y:S01]  /*ebc0*/  IMAD.U32 R0, R4.reuse, 0x10000, RZ ;  /* 0x0001000004007824 */ /* 0x041fe200078e00ff */
[----:B------:R-:W-:Y:S01]  /*ebd0*/  LOP3.LUT R4, R4, 0xffff0000, RZ, 0xc0, !PT ;  /* 0xffff000004047812 */ /* 0x000fe200078ec0ff */
[C---:B------:R-:W-:Y:S01]  /*ebe0*/  IMAD.U32 R8, R5.reuse, 0x10000, RZ ;  /* 0x0001000005087824 */ /* 0x040fe200078e00ff */
[----:B------:R-:W-:Y:S01]  /*ebf0*/  LOP3.LUT R5, R5, 0xffff0000, RZ, 0xc0, !PT ;  /* 0xffff000005057812 */ /* 0x000fe200078ec0ff */
[----:B------:R-:W-:Y:S01]  /*ec00*/  FFMA.FTZ R30, R0, R21, -R31 ;  /* 0x00000015001e7223 */ /* 0x000fe2000001081f */
[----:B------:R-:W-:-:S02]  /*ec10*/  IMAD.U32 R31, R69, 0x10000, RZ ;  /* 0x00010000451f7824 */ /* 0x000fc400078e00ff */
[----:B------:R-:W-:Y:S01]  /*ec20*/  FFMA.FTZ R33, R0, R25, R33 ;  /* 0x0000001900217223 */ /* 0x000fe20000010021 */
[----:B------:R-:W-:Y:S02]  /*ec30*/  IMAD.U32 R21, R29, 0x10000, RZ ;  /* 0x000100001d157824 */ /* 0x000fe400078e00ff */
[-C--:B------:R-:W-:Y:S01]  /*ec40*/  FMUL.FTZ R25, R13, R11.reuse ;  /* 0x0000000b0d197220 */ /* 0x080fe20000410000 */
[----:B------:R-:W-:Y:S01]  /*ec50*/  FFMA.FTZ R35, R8, R11, -R35 ;  /* 0x0000000b08237223 */ /* 0x000fe20000010823 */
[----:B------:R-:W-:Y:S02]  /*ec60*/  IMAD.U32 R10, R7, 0x10000, RZ ;  /* 0x00010000070a7824 */ /* 0x000fe400078e00ff */
[C---:B------:R-:W-:Y:S01]  /*ec70*/  FMUL.FTZ R11, R20.reuse, R31 ;  /* 0x0000001f140b7220 */ /* 0x040fe20000410000 */
[----:B------:R-:W-:Y:S01]  /*ec80*/  FMUL.FTZ R0, R20, R21 ;  /* 0x0000001514007220 */ /* 0x000fe20000410000 */
[----:B------:R-:W-:Y:S01]  /*ec90*/  LOP3.LUT R13, R56, 0xffff0000, RZ, 0xc0, !PT ;  /* 0xffff0000380d7812 */ /* 0x000fe200078ec0ff */
[----:B------:R-:W-:Y:S01]  /*eca0*/  FFMA.FTZ R27, R8, R27, R25 ;  /* 0x0000001b081b7223 */ /* 0x000fe20000010019 */
[----:B------:R-:W-:Y:S01]  /*ecb0*/  FFMA.FTZ R20, R10, R21, -R11 ;  /* 0x000000150a147223 */ /* 0x000fe2000001080b */
[----:B------:R-:W-:Y:S01]  /*ecc0*/  LOP3.LUT R11, R70, 0xffff0000, RZ, 0xc0, !PT ;  /* 0xffff0000460b7812 */ /* 0x000fe200078ec0ff */
[----:B------:R-:W-:-:S02]  /*ecd0*/  IMAD.U32 R8, R68, 0x10000, RZ ;  /* 0x0001000044087824 */ /* 0x000fc400078e00ff */
[----:B------:R-:W-:Y:S01]  /*ece0*/  FMUL.FTZ R21, R12, R13 ;  /* 0x0000000d0c157220 */ /* 0x000fe20000410000 */
[----:B------:R-:W-:Y:S01]  /*ecf0*/  FFMA.FTZ R31, R10, R31, R0 ;  /* 0x0000001f0a1f7223 */ /* 0x000fe20000010000 */
[----:B------:R-:W-:Y:S02]  /*ed00*/  IMAD.U32 R0, R28, 0x10000, RZ ;  /* 0x000100001c007824 */ /* 0x000fe400078e00ff */
[-C--:B------:R-:W-:Y:S01]  /*ed10*/  FMUL.FTZ R25, R12, R11.reuse ;  /* 0x0000000b0c197220 */ /* 0x080fe20000410000 */
[----:B------:R-:W-:Y:S01]  /*ed20*/  FFMA.FTZ R21, R4, R11, -R21 ;  /* 0x0000000b04157223 */ /* 0x000fe20000010815 */
[----:B------:R-:W-:Y:S01]  /*ed30*/  FMUL.FTZ R12, R24, R67 ;  /* 0x00000043180c7220 */ /* 0x000fe20000410000 */
[----:B------:R-:W-:Y:S02]  /*ed40*/  IMAD.U32 R9, R6, 0x10000, RZ ;  /* 0x0001000006097824 */ /* 0x000fe400078e00ff */
[----:B------:R-:W-:Y:S01]  /*ed50*/  FFMA.FTZ R10, R4, R13, R25 ;  /* 0x0000000d040a7223 */ /* 0x000fe20000010019 */
[-C--:B------:R-:W-:Y:S01]  /*ed60*/  FMUL.FTZ R24, R24, R71.reuse ;  /* 0x0000004718187220 */ /* 0x080fe20000410000 */
[----:B------:R-:W-:Y:S01]  /*ed70*/  FMUL.FTZ R4, R14, R8 ;  /* 0x000000080e047220 */ /* 0x000fe20000410000 */
[----:B------:R-:W-:Y:S01]  /*ed80*/  LOP3.LUT R68, R68, 0xffff0000, RZ, 0xc0, !PT ;  /* 0xffff000044447812 */ /* 0x000fe200078ec0ff */
[-C--:B------:R-:W-:Y:S01]  /*ed90*/  FMUL.FTZ R14, R14, R0.reuse ;  /* 0x000000000e0e7220 */ /* 0x080fe20000410000 */
[----:B------:R-:W-:Y:S01]  /*eda0*/  LOP3.LUT R69, R69, 0xffff0000, RZ, 0xc0, !PT ;  /* 0xffff000045457812 */ /* 0x000fe200078ec0ff */
[C---:B------:R-:W-:Y:S01]  /*edb0*/  FFMA.FTZ R12, R5.reuse, R71, -R12 ;  /* 0x00000047050c7223 */ /* 0x040fe2000001080c */
[----:B------:R-:W-:Y:S01]  /*edc0*/  LOP3.LUT R28, R28, 0xffff0000, RZ, 0xc0, !PT ;  /* 0xffff00001c1c7812 */ /* 0x000fe200078ec0ff */
[----:B------:R-:W-:Y:S01]  /*edd0*/  FFMA.FTZ R24, R5, R67, R24 ;  /* 0x0000004305187223 */ /* 0x000fe20000010018 */
[----:B------:R-:W-:Y:S01]  /*ede0*/  LOP3.LUT R29, R29, 0xffff0000, RZ, 0xc0, !PT ;  /* 0xffff00001d1d7812 */ /* 0x000fe200078ec0ff */
[----:B------:R-:W-:Y:S01]  /*edf0*/  FFMA.FTZ R0, R9, R0, -R4 ;  /* 0x0000000009007223 */ /* 0x000fe20000010804 */
[----:B------:R-:W-:Y:S01]  /*ee00*/  LOP3.LUT R6, R6, 0xffff0000, RZ, 0xc0, !PT ;  /* 0xffff000006067812 */ /* 0x000fe200078ec0ff */
[----:B------:R-:W-:Y:S01]  /*ee10*/  FMUL.FTZ R5, R15, R68 ;  /* 0x000000440f057220 */ /* 0x000fe20000410000 */
[----:B------:R-:W-:Y:S01]  /*ee20*/  LOP3.LUT R7, R7, 0xffff0000, RZ, 0xc0, !PT ;  /* 0xffff000007077812 */ /* 0x000fe200078ec0ff */
[C---:B------:R-:W-:Y:S01]  /*ee30*/  FMUL.FTZ R4, R26.reuse, R69 ;  /* 0x000000451a047220 */ /* 0x040fe20000410000 */
[-C--:B------:R-:W-:Y:S01]  /*ee40*/  FMUL.FTZ R15, R15, R28.reuse ;  /* 0x0000001c0f0f7220 */ /* 0x080fe20000410000 */
[-C--:B------:R-:W-:Y:S01]  /*ee50*/  FMUL.FTZ R26, R26, R29.reuse ;  /* 0x0000001d1a1a7220 */ /* 0x080fe20000410000 */
[C---:B------:R-:W-:Y:S01]  /*ee60*/  FFMA.FTZ R11, R6.reuse, R28, -R5 ;  /* 0x0000001c060b7223 */ /* 0x040fe20000010805 */
[----:B------:R-:W-:Y:S01]  /*ee70*/  FFMA.FTZ R29, R7, R29, -R4 ;  /* 0x0000001d071d7223 */ /* 0x000fe20000010804 */
[----:B------:R-:W-:Y:S01]  /*ee80*/  FFMA.FTZ R14, R9, R8, R14 ;  /* 0x00000008090e7223 */ /* 0x000fe2000001000e */
[----:B------:R-:W-:Y:S01]  /*ee90*/  FFMA.FTZ R15, R6, R68, R15 ;  /* 0x00000044060f7223 */ /* 0x000fe2000001000f */
[----:B------:R-:W-:Y:S01]  /*eea0*/  FFMA.FTZ R26, R7, R69, R26 ;  /* 0x00000045071a7223 */ /* 0x000fe2000001001a */
[----:B------:R-:W-:-:S02]  /*eeb0*/  F2FP.BF16.F32.PACK_AB R4, R21, R30 ;  /* 0x0000001e1504723e */ /* 0x000fc400000010ff */
[----:B------:R-:W-:Y:S02]  /*eec0*/  F2FP.BF16.F32.PACK_AB R8, R10, R33 ;  /* 0x000000210a08723e */ /* 0x000fe400000010ff */
        /* <DEDUP_REMOVED lines=8> */
.L_x_1842:
[----:B------:R-:W-:Y:S05]  /*ef50*/  BSYNC B0 ;  /* 0x0000000000007941 */ /* 0x000fea0003800000 */
.L_x_1814:
        /* <DEDUP_REMOVED lines=8> */
.L_x_1811:
[----:B------:R-:W-:-:S05]  /*efe0*/  IMAD.U32 R0, RZ, RZ, UR39 ;  /* 0x00000027ff007e24 */ /* 0x000fca000f8e00ff */
[----:B------:R-:W-:-:S13]  /*eff0*/  ISETP.NE.AND P0, PT, R0, 0x3, PT ;  /* 0x000000030000780c */ /* 0x000fda0003f05270 */
[----:B------:R-:W-:Y:S05]  /*f000*/  @!P0 BRA `(.L_x_1859) ;  /* 0x0000000000048947 */ /* 0x000fea0003800000 */
[----:B------:R-:W-:Y:S01]  /*f010*/  BPT.TRAP 0x1 ;  /* 0x000000040000795c */ /* 0x000fe20000300000 */
.L_x_1859:
[----:B------:R-:W-:Y:S01]  /*f020*/  IMAD R90, R184, 0x8, R18 ;  /* 0x00000008b85a7824 */ /* 0x000fe200078e0212 */
[----:B0--3--:R-:W-:-:S04]  /*f030*/  SHF.L.U32 R3, R187, 0x1f, RZ ;  /* 0x0000001fbb037819 */ /* 0x009fc800000006ff */
[----:B------:R0:W3:Y:S01]  /*f040*/  SYNCS.PHASECHK.TRANS64.TRYWAIT P1, [R90+URZ+0x28830], R3 ;  /* 0x028830035a0075a7 */ /* 0x0000e2000802017f */
[----:B------:R-:W-:Y:S05]  /*f050*/  @!P0 BRA `(.L_x_1860) ;  /* 0x0000000000048947 */ /* 0x000fea0003800000 */
[----:B------:R-:W-:Y:S01]  /*f060*/  BPT.TRAP 0x1 ;  /* 0x000000040000795c */ /* 0x000fe20000300000 */
.L_x_1860:
[----:B------:R-:W-:Y:S01]  /*f070*/  VIADD R0, R18, 0x18400 ;  /* 0x0001840012007836 */ /* 0x000fe20000000000 */
[----:B--2---:R-:W-:Y:S01]  /*f080*/  LOP3.LUT R4, R36, 0x10000, RZ, 0xfc, !PT ;  /* 0x0001000024047812 */ /* 0x004fe200078efcff */
[----:B------:R-:W-:-:S03]  /*f090*/  IMAD.MOV.U32 R5, RZ, RZ, 0x40000040 ;  /* 0x40000040ff057424 */ /* 0x000fc600078e00ff */
[----:B------:R-:W-:-:S04]  /*f0a0*/  SHF.R.U32.HI R0, RZ, 0x4, R0 ;  /* 0x00000004ff007819 */ /* 0x000fc80000011600 */
[----:B------:R-:W-:-:S04]  /*f0b0*/  LOP3.LUT R0, R0, 0x3fff, RZ, 0xc0, !PT ;  /* 0x00003fff00007812 */ /* 0x000fc800078ec0ff */
[----:B------:R-:W-:Y:S01]  /*f0c0*/  LOP3.LUT R7, R0, 0x10000, RZ, 0xfc, !PT ;  /* 0x0001000000077812 */ /* 0x000fe200078efcff */
[----:B---3--:R-:W-:Y:S06]  /*f0d0*/  @P1 BRA `(.L_x_1861) ;  /* 0x0000000000081947 */ /* 0x008fec0003800000 */
[----:B------:R-:W2:Y:S02]  /*f0e0*/  SYNCS.PHASECHK.TRANS64.TRYWAIT P1, [R90+URZ+0x28830], R3 ;  /* 0x028830035a0075a7 */ /* 0x000ea4000802017f */
[----:B--2---:R-:W-:Y:S05]  /*f0f0*/  @!P1 BRA `(.L_x_1862) ;  /* 0x000001bc00a89947 */ /* 0x004fea0003800000 */
.L_x_1861:
[----:B------:R-:W-:Y:S01]  /*f100*/  IMAD R94, R184, 0x800, R7 ;  /* 0x00000800b85e7824 */ /* 0x000fe200078e0207 */
[----:B------:R-:W-:Y:S05]  /*f110*/  WARPSYNC.ALL ;  /* 0x0000000000007948 */ /* 0x000fea0003800000 */
[----:B------:R-:W-:Y:S01]  /*f120*/  IMAD.MOV.U32 R95, RZ, RZ, 0x40000040 ;  /* 0x40000040ff5f7424 */ /* 0x000fe200078e00ff */
[C---:B------:R-:W-:Y:S01]  /*f130*/  R2UR UR4, R4.reuse ;  /* 0x00000000040472ca */ /* 0x040fe200000e0000 */
[----:B-1---5:R-:W-:Y:S01]  /*f140*/  WARPGROUP.ARRIVE ;  /* 0x00000000000079c5 */ /* 0x022fe20000000000 */
[----:B------:R-:W-:Y:S01]  /*f150*/  R2UR UR5, R5 ;  /* 0x00000000050572ca */ /* 0x000fe200000e0000 */
[----:B------:R-:W-:Y:S01]  /*f160*/  VIADD R192, R4, 0x2 ;  /* 0x0000000204c07836 */ /* 0x000fe20000000000 */
[C---:B------:R-:W-:Y:S01]  /*f170*/  R2UR UR6, R94.reuse ;  /* 0x000000005e0672ca */ /* 0x040fe200000e0000 */
[----:B------:R-:W-:Y:S01]  /*f180*/  VIADD R8, R94, 0x2 ;  /* 0x000000025e087836 */ /* 0x000fe20000000000 */
[----:B------:R-:W-:Y:S01]  /*f190*/  R2UR UR7, R95 ;  /* 0x000000005f0772ca */ /* 0x000fe200000e0000 */
[----:B------:R-:W-:-:S02]  /*f1a0*/  IMAD.MOV.U32 R193, RZ, RZ, 0x40000040 ;  /* 0x40000040ffc17424 */ /* 0x000fc400078e00ff */
[----:B------:R-:W-:Y:S02]  /*f1b0*/  IMAD.MOV.U32 R9, RZ, RZ, 0x40000040 ;  /* 0x40000040ff097424 */ /* 0x000fe400078e00ff */
[C---:B------:R-:W-:Y:S02]  /*f1c0*/  VIADD R190, R4.reuse, 0x4 ;  /* 0x0000000404be7836 */ /* 0x040fe40000000000 */
[----:B------:R-:W-:Y:S02]  /*f1d0*/  IMAD.MOV.U32 R191, RZ, RZ, 0x40000040 ;  /* 0x40000040ffbf7424 */ /* 0x000fe400078e00ff */
[----:B------:R-:W-:Y:S02]  /*f1e0*/  VIADD R20, R4, 0x6 ;  /* 0x0000000604147836 */ /* 0x000fe40000000000 */
[----:B------:R-:W-:Y:S02]  /*f1f0*/  IMAD.MOV.U32 R21, RZ, RZ, 0x40000040 ;  /* 0x40000040ff157424 */ /* 0x000fe400078e00ff */
[----:B------:R-:W-:Y:S01]  /*f200*/  HGMMA.64x128x16.F32.BF16 R24, gdesc[UR4], RZ, !UPT, gsb0 ;  /* 0x01e00000041879f0 */ /* 0x000fe2000c0018ff */
[----:B------:R-:W-:Y:S01]  /*f210*/  R2UR UR4, R192 ;  /* 0x00000000c00472ca */ /* 0x000fe200000e0000 */
[----:B------:R-:W-:Y:S01]  /*f220*/  VIADD R14, R4, 0x400 ;  /* 0x00000400040e7836 */ /* 0x000fe20000000000 */
[----:B------:R-:W-:Y:S01]  /*f230*/  R2UR UR5, R193 ;  /* 0x00000000c10572ca */ /* 0x000fe200000e0000 */
[----:B------:R-:W-:Y:S01]  /*f240*/  IMAD.MOV.U32 R15, RZ, RZ, 0x40000040 ;  /* 0x40000040ff0f7424 */ /* 0x000fe200078e00ff */
[----:B------:R-:W-:Y:S01]  /*f250*/  R2UR UR6, R8 ;  /* 0x00000000080672ca */ /* 0x000fe200000e0000 */
[----:B------:R-:W-:Y:S01]  /*f260*/  VIADD R8, R94, 0x4 ;  /* 0x000000045e087836 */ /* 0x000fe20000000000 */
[----:B------:R-:W-:Y:S01]  /*f270*/  R2UR UR7, R9 ;  /* 0x00000000090772ca */ /* 0x000fe200000e0000 */
[----:B------:R-:W-:-:S02]  /*f280*/  IMAD.MOV.U32 R9, RZ, RZ, 0x40000040 ;  /* 0x40000040ff097424 */ /* 0x000fc400078e00ff */
[C---:B------:R-:W-:Y:S02]  /*f290*/  VIADD R12, R4.reuse, 0x402 ;  /* 0x00000402040c7836 */ /* 0x040fe40000000000 */
[----:B------:R-:W-:Y:S02]  /*f2a0*/  IMAD.MOV.U32 R13, RZ, RZ, 0x40000040 ;  /* 0x40000040ff0d7424 */ /* 0x000fe400078e00ff */
[----:B------:R-:W-:Y:S02]  /*f2b0*/  VIADD R10, R4, 0x404 ;  /* 0x00000404040a7836 */ /* 0x000fe40000000000 */
[----:B------:R-:W-:Y:S02]  /*f2c0*/  IMAD.MOV.U32 R11, RZ, RZ, 0x40000040 ;  /* 0x40000040ff0b7424 */ /* 0x000fe400078e00ff */
[----:B------:R-:W-:Y:S01]  /*f2d0*/  IMAD.MOV.U32 R95, RZ, RZ, 0x40000040 ;  /* 0x40000040ff5f7424 */ /* 0x000fe200078e00ff */
[----:B------:R-:W-:Y:S02]  /*f2e0*/  WARPGROUP.DEPBAR.LE gsb0, 0x0 ;  /* 0x00008000000079c5 */ /* 0x000fe40000010000 */
[----:B------:R-:W-:-:S06]  /*f2f0*/  WARPGROUP.ARRIVE ;  /* 0x00000000000079c5 */ /* 0x000fcc0000000000 */
[----:B------:R-:W-:Y:S01]  /*f300*/  HGMMA.64x128x16.F32.BF16 R24, gdesc[UR4], R24, gsb0 ;  /* 0x01e00000041879f0 */ /* 0x000fe20008001818 */
[----:B------:R-:W-:Y:S02]  /*f310*/  R2UR UR4, R190 ;  /* 0x00000000be0472ca */ /* 0x000fe400000e0000 */
[----:B------:R-:W-:Y:S02]  /*f320*/  R2UR UR5, R191 ;  /* 0x00000000bf0572ca */ /* 0x000fe400000e0000 */
[----:B------:R-:W-:Y:S01]  /*f330*/  R2UR UR6, R8 ;  /* 0x00000000080672ca */ /* 0x000fe200000e0000 */
[----:B------:R-:W-:Y:S01]  /*f340*/  VIADD R8, R94, 0x6 ;  /* 0x000000065e087836 */ /* 0x000fe20000000000 */
[----:B------:R-:W-:Y:S01]  /*f350*/  R2UR UR7, R9 ;  /* 0x00000000090772ca */ /* 0x000fe200000e0000 */
[----:B------:R-:W-:Y:S01]  /*f360*/  IMAD.MOV.U32 R9, RZ, RZ, 0x40000040 ;  /* 0x40000040ff097424 */ /* 0x000fe200078e00ff */
[----:B------:R-:W-:Y:S02]  /*f370*/  WARPGROUP.DEPBAR.LE gsb0, 0x0 ;  /* 0x00008000000079c5 */ /* 0x000fe40000010000 */
[----:B------:R-:W-:-:S09]  /*f380*/  WARPGROUP.ARRIVE ;  /* 0x00000000000079c5 */ /* 0x000fd20000000000 */
        /* <DEDUP_REMOVED lines=22> */
[C---:B------:R-:W-:Y:S01]  /*f4f0*/  VIADD R8, R94.reuse, 0x404 ;  /* 0x000004045e087836 */ /* 0x040fe20000000000 */
[----:B------:R-:W-:Y:S01]  /*f500*/  R2UR UR7, R9 ;  /* 0x00000000090772ca */ /* 0x000fe200000e0000 */
[----:B------:R-:W-:Y:S02]  /*f510*/  IMAD.MOV.U32 R9, RZ, RZ, 0x40000040 ;  /* 0x40000040ff097424 */ /* 0x000fe400078e00ff */
[----:B------:R-:W-:Y:S01]  /*f520*/  VIADD R94, R94, 0x406 ;  /* 0x000004065e5e7836 */ /* 0x000fe20000000000 */
[----:B------:R-:W-:-:S02]  /*f530*/  WARPGROUP.DEPBAR.LE gsb0, 0x0 ;  /* 0x00008000000079c5 */ /* 0x000fc40000010000 */
[----:B------:R-:W-:-:S07]  /*f540*/  WARPGROUP.ARRIVE ;  /* 0x00000000000079c5 */ /* 0x000fce0000000000 */
        /* <DEDUP_REMOVED lines=12> */
[----:B------:R-:W-:Y:S02]  /*f610*/  R2UR UR6, R94 ;  /* 0x000000005e0672ca */ /* 0x000fe400000e0000 */
[----:B------:R-:W-:Y:S01]  /*f620*/  R2UR UR7, R95 ;  /* 0x000000005f0772ca */ /* 0x000fe200000e0000 */
[----:B------:R-:W-:Y:S02]  /*f630*/  WARPGROUP.DEPBAR.LE gsb0, 0x0 ;  /* 0x00008000000079c5 */ /* 0x000fe40000010000 */
[----:B------:R-:W-:-:S10]  /*f640*/  WARPGROUP.ARRIVE ;  /* 0x00000000000079c5 */ /* 0x000fd40000000000 */
[----:B------:R-:W-:Y:S03]  /*f650*/  HGMMA.64x128x16.F32.BF16 R24, gdesc[UR4], R24, gsb0 ;  /* 0x01e00000041879f0 */ /* 0x000fe60008001818 */
[----:B------:R-:W-:Y:S02]  /*f660*/  WARPGROUP.DEPBAR.LE gsb0, 0x0 ;  /* 0x00008000000079c5 */ /* 0x000fe40000010000 */
[----:B------:R-:W-:Y:S05]  /*f670*/  @!P0 BRA `(.L_x_1863) ;  /* 0x0000000000048947 */ /* 0x000fea0003800000 */
[----:B------:R-:W-:Y:S01]  /*f680*/  BPT.TRAP 0x1 ;  /* 0x000000040000795c */ /* 0x000fe20000300000 */
.L_x_1863:
[----:B------:R-:W-:Y:S01]  /*f690*/  ULDC UR4, c[0x0][0x9d8] ;  /* 0x0002760000047ab9 */ /* 0x000fe20000000800 */
[----:B0-2---:R-:W-:Y:S02]  /*f6a0*/  VIADD R90, R90, 0x28840 ;  /* 0x000288405a5a7836 */ /* 0x005fe40000000000 */
[----:B------:R-:W-:Y:S01]  /*f6b0*/  FMUL.FTZ R6, R24, UR4 ;  /* 0x0000000418067c20 */ /* 0x000fe20008410000 */
[----:B----4-:R-:W-:Y:S01]  /*f6c0*/  FMUL.FTZ R89, R25, UR4 ;  /* 0x0000000419597c20 */ /* 0x010fe20008410000 */
[----:B------:R-:W0:Y:S01]  /*f6d0*/  LDC R24, c[0x0][0x448] ;  /* 0x00011200ff187b82 */ /* 0x000e220000000800 */
[----:B------:R-:W-:Y:S01]  /*f6e0*/  FMUL.FTZ R95, R33, UR4 ;  /* 0x00000004215f7c20 */ /* 0x000fe20008410000 */
[----:B------:R-:W-:Y:S01]  /*f6f0*/  FMUL.FTZ R33, R39, UR4 ;  /* 0x0000000427217c20 */ /* 0x000fe20008410000 */
[----:B------:R-:W-:Y:S01]  /*f700*/  FMUL.FTZ R39, R50, UR4 ;  /* 0x0000000432277c20 */ /* 0x000fe20008410000 */
[----:B------:R-:W-:Y:S01]  /*f710*/  FMUL.FTZ R50, R66, UR4 ;  /* 0x0000000442327c20 */ /* 0x000fe20008410000 */
[----:B------:R-:W-:Y:S01]  /*f720*/  FMUL.FTZ R66, R73, UR4 ;  /* 0x0000000449427c20 */ /* 0x000fe20008410000 */
[----:B------:R-:W-:-:S02]  /*f730*/  IMAD.IADD R73, R200, 0x1, R198 ;  /* 0x00000001c8497824 */ /* 0x000fc400078e02c6 */
[----:B------:R-:W-:Y:S01]  /*f740*/  FMUL.FTZ R104, R52, UR4 ;  /* 0x0000000434687c20 */ /* 0x000fe20008410000 */
[----:B------:R-:W-:Y:S01]  /*f750*/  FMUL.FTZ R52, R70, UR4 ;  /* 0x0000000446347c20 */ /* 0x000fe20008410000 */
[----:B------:R-:W-:Y:S01]  /*f760*/  FMUL.FTZ R70, R81, UR4 ;  /* 0x0000000451467c20 */ /* 0x000fe20008410000 */
[----:B------:R-:W-:Y:S01]  /*f770*/  FMUL.FTZ R3, R27, UR4 ;  /* 0x000000041b037c20 */ /* 0x000fe20008410000 */
[----:B------:R-:W-:Y:S01]  /*f780*/  FMUL.FTZ R97, R37, UR4 ;  /* 0x0000000425617c20 */ /* 0x000fe20008410000 */
[----:B------:R-:W-:Y:S01]  /*f790*/  FMUL.FTZ R101, R45, UR4 ;  /* 0x000000042d657c20 */ /* 0x000fe20008410000 */
[----:B------:R-:W-:Y:S01]  /*f7a0*/  FMUL.FTZ R37, R46, UR4 ;  /* 0x000000042e257c20 */ /* 0x000fe20008410000 */
[----:B------:R-:W-:Y:S02]  /*f7b0*/  IMAD.MOV.U32 R27, RZ, RZ, -0x80 ;  /* 0xffffff80ff1b7424 */ /* 0x000fe400078e00ff */
        /* <DEDUP_REMOVED lines=9> */
[----:B0-----:R-:W-:Y:S01]  /*f850*/  ISETP.NE.AND P1, PT, R24, 0x1, PT ;  /* 0x000000011800780c */ /* 0x001fe20003f25270 */
        /* <DEDUP_REMOVED lines=12> */
[----:B------:R-:W0:Y:S01]  /*f920*/  @P1 LDC R24, c[0x0][0x44c] ;  /* 0x00011300ff181b82 */ /* 0x000e220000000800 */
[----:B------:R-:W-:Y:S01]  /*f930*/  FMUL.FTZ R61, R65, UR4 ;  /* 0x00000004413d7c20 */ /* 0x000fe20008410000 */
[----:B------:R-:W-:Y:S01]  /*f940*/  FMUL.FTZ R56, R78, UR4 ;  /* 0x000000044e387c20 */ /* 0x000fe20008410000 */
[----:B------:R-:W-:Y:S01]  /*f950*/  FMUL.FTZ R35, R42, UR4 ;  /* 0x000000042a237c20 */ /* 0x000fe20008410000 */
[----:B------:R-:W-:Y:S01]  /*f960*/  FMUL.FTZ R34, R43, UR4 ;  /* 0x000000042b227c20 */ /* 0x000fe20008410000 */
[----:B------:R-:W-:Y:S01]  /*f970*/  FMUL.FTZ R100, R44, UR4 ;  /* 0x000000042c647c20 */ /* 0x000fe20008410000 */
[----:B------:R-:W-:Y:S01]  /*f980*/  FMUL.FTZ R102, R48, UR4 ;  /* 0x0000000430667c20 */ /* 0x000fe20008410000 */
[----:B------:R-:W-:Y:S01]  /*f990*/  FMUL.FTZ R105, R53, UR4 ;  /* 0x0000000435697c20 */ /* 0x000fe20008410000 */
[----:B------:R-:W1:Y:S01]  /*f9a0*/  @P1 LDC R25, c[0x0][0x450] ;  /* 0x00011400ff191b82 */ /* 0x000e620000000800 */
        /* <DEDUP_REMOVED lines=15> */
[----:B0-----:R-:W-:-:S04]  /*faa0*/  @P1 IMAD.HI.U32 R24, R73, R24, RZ ;  /* 0x0000001849181227 */ /* 0x001fc800078e00ff */
[----:B------:R-:W-:Y:S01]  /*fab0*/  FMUL.FTZ R55, R79, UR4 ;  /* 0x000000044f377c20 */ /* 0x000fe20008410000 */
[----:B------:R-:W-:Y:S01]  /*fac0*/  FMUL.FTZ R69, R80, UR4 ;  /* 0x0000000450457c20 */ /* 0x000fe20008410000 */
[----:B------:R-:W-:Y:S01]  /*fad0*/  FMUL.FTZ R57, R82, UR4 ;  /* 0x0000000452397c20 */ /* 0x000fe20008410000 */
[----:B------:R-:W-:Y:S01]  /*fae0*/  FMUL.FTZ R42, R83, UR4 ;  /* 0x00000004532a7c20 */ /* 0x000fe20008410000 */
[----:B------:R-:W-:Y:S01]  /*faf0*/  FMUL.FTZ R71, R84, UR4 ;  /* 0x0000000454477c20 */ /* 0x000fe20008410000 */
[----:B------:R-:W-:Y:S01]  /*fb00*/  FMUL.FTZ R72, R85, UR4 ;  /* 0x0000000455487c20 */ /* 0x000fe20008410000 */
[----:B------:R-:W-:Y:S01]  /*fb10*/  FMUL.FTZ R43, R86, UR4 ;  /* 0x00000004562b7c20 */ /* 0x000fe20008410000 */
[----:B-1----:R-:W-:Y:S01]  /*fb20*/  @P1 SHF.R.U32.HI R73, RZ, R25, R24 ;  /* 0x00000019ff491219 */ /* 0x002fe20000011618 */
[----:B------:R-:W-:Y:S01]  /*fb30*/  FMUL.FTZ R44, R87, UR4 ;  /* 0x00000004572c7c20 */ /* 0x000fe20008410000 */
[----:B------:R-:W0:Y:S01]  /*fb40*/  LDC.64 R24, c[0x0][0x9e0] ;  /* 0x00027800ff187b82 */ /* 0x000e220000000a00 */
[C---:B------:R-:W-:Y:S01]  /*fb50*/  IADD3 R27, -R189.reuse, 0x1, R78 ;  /* 0x00000001bd1b7810 */ /* 0x040fe20007ffe14e */
[----:B------:R-:W1:Y:S01]  /*fb60*/  MUFU.TANH R6, R6 ;  /* 0x0000000600067308 */ /* 0x000e620000002400 */
[----:B------:R-:W2:Y:S01]  /*fb70*/  SHFL.IDX PT, R81, R73, RZ, 0x1c1f ;  /* 0x001c1fff49517589 */ /* 0x000ea200000e0000 */
[----:B------:R-:W-:Y:S01]  /*fb80*/  IMAD.U32 R75, RZ, RZ, UR38 ;  /* 0x00000026ff4b7e24 */ /* 0x000fe2000f8e00ff */
[----:B------:R-:W-:Y:S01]  /*fb90*/  ULDC UR52, c[0x0][0x9dc] ;  /* 0x0002770000347ab9 */ /* 0x000fe20000000800 */
[----:B------:R-:W-:Y:S01]  /*fba0*/  IADD3 R27, -R194, R27, R196 ;  /* 0x0000001bc21b7210 */ /* 0x000fe20007ffe1c4 */
[----:B------:R-:W-:Y:S01]  /*fbb0*/  ULOP3.LUT UR52, URZ, UR52, URZ, 0x33, !UPT ;  /* 0x000000343f347292 */ /* 0x000fe2000f8e333f */
[----:B------:R-:W-:-:S02]  /*fbc0*/  IADD3 R77, -R189, R196, R78 ;  /* 0x000000c4bd4d7210 */ /* 0x000fc40007ffe14e */
[----:B------:R-:W3:Y:S01]  /*fbd0*/  MUFU.TANH R89, R89 ;  /* 0x0000005900597308 */ /* 0x000ee20000002400 */
[----:B------:R-:W-:Y:S02]  /*fbe0*/  PRMT R90, R75, 0x654, R90 ;  /* 0x000006544b5a7816 */ /* 0x000fe4000000005a */
[----:B------:R-:W-:Y:S01]  /*fbf0*/  VIADD R75, R27, UR52 ;  /* 0x000000341b4b7c36 */ /* 0x000fe20008000000 */
[----:B------:R-:W-:Y:S01]  /*fc00*/  LEA R76, R88, 0xffffff80, 0x7 ;  /* 0xffffff80584c7811 */ /* 0x000fe200078e38ff */
[----:B------:R4:W-:Y:S03]  /*fc10*/  SYNCS.ARRIVE.TRANS64.RED.A1T0 RZ, [R90+URZ], RZ ;  /* 0x000000ff5aff79a7 */ /* 0x0009e6000810043f */
[----:B------:R-:W0:Y:S02]  /*fc20*/  MUFU.TANH R0, R0 ;  /* 0x0000000000007308 */ /* 0x000e240000002400 */
[----:B0-----:R-:W-:Y:S01]  /*fc30*/  ISETP.GE.AND P2, PT, R25, 0x1, PT ;  /* 0x000000011900780c */ /* 0x001fe20003f46270 */
[----:B------:R-:W-:-:S05]  /*fc40*/  IMAD.IADD R80, R27, 0x1, R24 ;  /* 0x000000011b507824 */ /* 0x000fca00078e0218 */
[----:B------:R-:W0:Y:S01]  /*fc50*/  MUFU.TANH R3, R3 ;  /* 0x0000000300037308 */ /* 0x000e220000002400 */
[----:B--2---:R-:W-:Y:S01]  /*fc60*/  IMAD.IADD R79, R75, 0x1, R81 ;  /* 0x000000014b4f7824 */ /* 0x004fe200078e0251 */
[----:B------:R-:W-:-:S06]  /*fc70*/  VIADDMNMX R82, R81, R80, R77, PT ;  /* 0x0000005051527246 */ /* 0x000fcc000380014d */
[----:B------:R-:W2:Y:S08]  /*fc80*/  MUFU.TANH R91, R91 ;  /* 0x0000005b005b7308 */ /* 0x000eb00000002400 */
        /* <DEDUP_REMOVED lines=59> */
[----:B-1234-:R-:W-:Y:S05]  /*10040*/  @!P2 BRA `(.L_x_1864) ;  /* 0x000000000050a947 */ /* 0x01efea0003800000 */
[----:B------:R-:W-:Y:S01]  /*10050*/  IADD3 R81, -R194, R196, R81 ;  /* 0x000000c4c2517210 */ /* 0x000fe20007ffe151 */
[----:B------:R-:W-:Y:S03]  /*10060*/  BSSY B0, `(.L_x_1865) ;  /* 0x000000e000007945 */ /* 0x000fe60003800000 */
[----:B------:R-:W-:-:S13]  /*10070*/  ISETP.GT.AND P3, PT, R81, -0x1, PT ;  /* 0xffffffff5100780c */ /* 0x000fda0003f64270 */
[----:B------:R-:W-:Y:S05]  /*10080*/  @P3 BRA `(.L_x_1866) ;  /* 0x00000000001c3947 */ /* 0x000fea0003800000 */
[----:B------:R-:W-:Y:S02]  /*10090*/  ISETP.NE.AND P3, PT, R25, 0x1, PT ;  /* 0x000000011900780c */ /* 0x000fe40003f65270 */
[----:B------:R-:W-:-:S11]  /*100a0*/  LOP3.LUT R81, RZ, R81, RZ, 0x33, !PT ;  /* 0x00000051ff517212 */ /* 0x000fd600078e33ff */
[----:B------:R-:W1:Y:S02]  /*100b0*/  @P3 LDC.64 R26, c[0x0][0x9e8] ;  /* 0x00027a00ff1a3b82 */ /* 0x000e640000000a00 */
[----:B-1----:R-:W-:-:S05]  /*100c0*/  @P3 IMAD.HI.U32 R26, R81, R26, RZ ;  /* 0x0000001a511a3227 */ /* 0x002fca00078e00ff */
[----:B------:R-:W-:-:S04]  /*100d0*/  @P3 SHF.R.U32.HI R81, RZ, R27, R26 ;  /* 0x0000001bff513219 */ /* 0x000fc8000001161a */
[----:B------:R-:W-:Y:S01]  /*100e0*/  LOP3.LUT R81, RZ, R81, RZ, 0x33, !PT ;  /* 0x00000051ff517212 */ /* 0x000fe200078e33ff */
[----:B------:R-:W-:Y:S06]  /*100f0*/  BRA `(.L_x_1867) ;  /* 0x0000000000107947 */ /* 0x000fec0003800000 */
.L_x_1866:
[----:B------:R-:W-:-:S13]  /*10100*/  ISETP.NE.AND P3, PT, R25, 0x1, PT ;  /* 0x000000011900780c */ /* 0x000fda0003f65270 */
[----:B------:R-:W1:Y:S02]  /*10110*/  @P3 LDC.64 R26, c[0x0][0x9e8] ;  /* 0x00027a00ff1a3b82 */ /* 0x000e640000000a00 */
[----:B-1----:R-:W-:-:S05]  /*10120*/  @P3 IMAD.HI.U32 R26, R81, R26, RZ ;  /* 0x0000001a511a3227 */ /* 0x002fca00078e00ff */
[----:B------:R-:W-:-:S07]  /*10130*/  @P3 SHF.R.U32.HI R81, RZ, R27, R26 ;  /* 0x0000001bff513219 */ /* 0x000fce000001161a */
.L_x_1867:
[----:B------:R-:W-:Y:S05]  /*10140*/  BSYNC B0 ;  /* 0x0000000000007941 */ /* 0x000fea0003800000 */
.L_x_1865:
[----:B------:R-:W-:-:S04]  /*10150*/  IMAD R26, R81, R25, -R76 ;  /* 0x00000019511a7224 */ /* 0x000fc800078e0a4c */
[----:B------:R-:W-:-:S05]  /*10160*/  IMAD.IADD R26, R26, 0x1, -R189 ;  /* 0x000000011a1a7824 */ /* 0x000fca00078e0abd */
[----:B------:R-:W-:Y:S02]  /*10170*/  VIMNMX R79, R79, R26, !PT ;  /* 0x0000001a4f4f7248 */ /* 0x000fe40007fe0100 */
[----:B------:R-:W-:-:S07]  /*10180*/  VIADDMNMX R82, R26, R25, R82, PT ;  /* 0x000000191a527246 */ /* 0x000fce0003800152 */
.L_x_1864:
[C---:B------:R-:W-:Y:S01]  /*10190*/  ISETP.GE.AND P3, PT, R78.reuse, 0x2, PT ;  /* 0x000000024e00780c */ /* 0x040fe20003f66270 */
[----:B------:R-:W1:Y:S01]  /*101a0*/  SHFL.IDX PT, R73, R73, 0x1, 0x1c1f ;  /* 0x003c1f0049497f89 */ /* 0x000e6200000e0000 */
[----:B------:R-:W-:Y:S02]  /*101b0*/  ISETP.GE.AND P5, PT, R78, 0x9, PT ;  /* 0x000000094e00780c */ /* 0x000fe40003fa6270 */
[----:B------:R-:W-:Y:S02]  /*101c0*/  ISETP.GT.AND P4, PT, R79, 0x1, !P3 ;  /* 0x000000014f00780c */ /* 0x000fe40005f84270 */
[----:B------:R-:W-:Y:S02]  /*101d0*/  P2R R81, PR, RZ, 0x20 ;  /* 0x00000020ff517803 */ /* 0x000fe40000000000 */
[----:B------:R-:W-:-:S04]  /*101e0*/  ISETP.LT.OR P4, PT, R82, 0x2, P4 ;  /* 0x000000025200780c */ /* 0x000fc80002781670 */
[----:B------:R-:W-:Y:S02]  /*101f0*/  FSEL R89, R89, -INF , !P4 ;  /* 0xff80000059597808 */ /* 0x000fe40006000000 */
[----:B------:R-:W-:Y:S02]  /*10200*/  ISETP.GT.AND P4, PT, R79, 0x8, !P5 ;  /* 0x000000084f00780c */ /* 0x000fe40006f84270 */
[----:B------:R-:W-:Y:S02]  /*10210*/  ISETP.GE.AND P5, PT, R78, 0xa, PT ;  /* 0x0000000a4e00780c */ /* 0x000fe40003fa6270 */
[----:B------:R-:W-:Y:S02]  /*10220*/  ISETP.LT.OR P4, PT, R82, 0x9, P4 ;  /* 0x000000095200780c */ /* 0x000fe40002781670 */
[----:B------:R-:W-:Y:S02]  /*10230*/  P2R R83, PR, RZ, 0x20 ;  /* 0x00000020ff537803 */ /* 0x000fe40000000000 */
[----:B------:R-:W-:-:S02]  /*10240*/  FSEL R91, R91, -INF , !P4 ;  /* 0xff8000005b5b7808 */ /* 0x000fc40006000000 */
[C---:B------:R-:W-:Y:S02]  /*10250*/  ISETP.GT.AND P4, PT, R79.reuse, 0x9, !P5 ;  /* 0x000000094f00780c */ /* 0x040fe40006f84270 */
[----:B------:R-:W-:Y:S02]  /*10260*/  ISETP.GE.AND P5, PT, R78, 0x11, PT ;  /* 0x000000114e00780c */ /* 0x000fe40003fa6270 */
[----:B------:R-:W-:Y:S02]  /*10270*/  ISETP.LT.OR P4, PT, R82, 0xa, P4 ;  /* 0x0000000a5200780c */ /* 0x000fe40002781670 */
[----:B------:R-:W-:Y:S02]  /*10280*/  P2R R84, PR, RZ, 0x20 ;  /* 0x00000020ff547803 */ /* 0x000fe40000000000 */
[----:B0-----:R-:W-:Y:S02]  /*10290*/  FSEL R92, R92, -INF , !P4 ;  /* 0xff8000005c5c7808 */ /* 0x001fe40006000000 */
[----:B------:R-:W-:-:S02]  /*102a0*/  ISETP.GT.AND P4, PT, R79, 0x10, !P5 ;  /* 0x000000104f00780c */ /* 0x000fc40006f84270 */
[----:B------:R-:W-:Y:S02]  /*102b0*/  ISETP.GE.AND P5, PT, R78, 0x12, PT ;  /* 0x000000124e00780c */ /* 0x000fe40003fa6270 */
[----:B------:R-:W-:Y:S02]  /*102c0*/  ISETP.LT.OR P4, PT, R82, 0x11, P4 ;  /* 0x000000115200780c */ /* 0x000fe40002781670 */
[----:B------:R-:W-:Y:S02]  /*102d0*/  P2R R85, PR, RZ, 0x20 ;  /* 0x00000020ff557803 */ /* 0x000fe40000000000 */
[----:B------:R-:W-:Y:S02]  /*102e0*/  FSEL R94, R94, -INF , !P4 ;  /* 0xff8000005e5e7808 */ /* 0x000fe40006000000 */
[----:B------:R-:W-:Y:S02]  /*102f0*/  ISETP.GT.AND P4, PT, R79, 0x11, !P5 ;  /* 0x000000114f00780c */ /* 0x000fe40006f84270 */
[----:B------:R-:W-:-:S02]  /*10300*/  ISETP.GE.AND P5, PT, R78, 0x19, PT ;  /* 0x000000194e00780c */ /* 0x000fc40003fa6270 */
[----:B------:R-:W-:Y:S02]  /*10310*/  ISETP.LT.OR P4, PT, R82, 0x12, P4 ;  /* 0x000000125200780c */ /* 0x000fe40002781670 */
[----:B------:R-:W-:Y:S02]  /*10320*/  P2R R126, PR, RZ, 0x20 ;  /* 0x00000020ff7e7803 */ /* 0x000fe40000000000 */
[----:B------:R-:W-:Y:S02]  /*10330*/  FSEL R95, R95, -INF , !P4 ;  /* 0xff8000005f5f7808 */ /* 0x000fe40006000000 */
[----:B------:R-:W-:Y:S02]  /*10340*/  ISETP.GT.AND P4, PT, R79, 0x18, !P5 ;  /* 0x000000184f00780c */ /* 0x000fe40006f84270 */
[----:B------:R-:W-:Y:S02]  /*10350*/  ISETP.GE.AND P5, PT, R78, 0x1a, PT ;  /* 0x0000001a4e00780c */ /* 0x000fe40003fa6270 */
[----:B------:R-:W-:-:S02]  /*10360*/  ISETP.LT.OR P4, PT, R82, 0x19, P4 ;  /* 0x000000195200780c */ /* 0x000fc40002781670 */
[----:B------:R-:W-:Y:S02]  /*10370*/  P2R R86, PR, RZ, 0x20 ;  /* 0x00000020ff567803 */ /* 0x000fe40000000000 */
[----:B------:R-:W-:Y:S02]  /*10380*/  FSEL R96, R96, -INF , !P4 ;  /* 0xff80000060607808 */ /* 0x000fe40006000000 */
[----:B------:R-:W-:Y:S02]  /*10390*/  ISETP.GT.AND P4, PT, R79, 0x19, !P5 ;  /* 0x000000194f00780c */ /* 0x000fe40006f84270 */
[----:B------:R-:W-:Y:S02]  /*103a0*/  ISETP.GE.AND P5, PT, R78, 0x21, PT ;  /* 0x000000214e00780c */ /* 0x000fe40003fa6270 */
[----:B------:R-:W-:Y:S02]  /*103b0*/  ISETP.LT.OR P4, PT, R82, 0x1a, P4 ;  /* 0x0000001a5200780c */ /* 0x000fe40002781670 */
[----:B------:R-:W-:-:S02]  /*103c0*/  P2R R87, PR, RZ, 0x20 ;  /* 0x00000020ff577803 */ /* 0x000fc40000000000 */
[----:B------:R-:W-:Y:S02]  /*103d0*/  FSEL R97, R97, -INF , !P4 ;  /* 0xff80000061617808 */ /* 0x000fe40006000000 */
[----:B------:R-:W-:Y:S02]  /*103e0*/  ISETP.GT.AND P4, PT, R79, 0x20, !P5 ;  /* 0x000000204f00780c */ /* 0x000fe40006f84270 */
[----:B------:R-:W-:Y:S02]  /*103f0*/  ISETP.GE.AND P5, PT, R78, 0x22, PT ;  /* 0x000000224e00780c */ /* 0x000fe40003fa6270 */
[----:B------:R-:W-:Y:S02]  /*10400*/  ISETP.LT.OR P4, PT, R82, 0x21, P4 ;  /* 0x000000215200780c */ /* 0x000fe40002781670 */
[----:B------:R-:W-:Y:S02]  /*10410*/  P2R R90, PR, RZ, 0x20 ;  /* 0x00000020ff5a7803 */ /* 0x000fe40000000000 */
[----:B------:R-:W-:-:S02]  /*10420*/  FSEL R98, R98, -INF , !P4 ;  /* 0xff80000062627808 */ /* 0x000fc40006000000 */
[----:B------:R-:W-:Y:S02]  /*10430*/  ISETP.GT.AND P4, PT, R79, 0x21, !P5 ;  /* 0x000000214f00780c */ /* 0x000fe40006f84270 */
[----:B------:R-:W-:Y:S02]  /*10440*/  ISETP.GE.AND P5, PT, R78, 0x29, PT ;  /* 0x000000294e00780c */ /* 0x000fe40003fa6270 */
[----:B------:R-:W-:Y:S02]  /*10450*/  ISETP.LT.OR P4, PT, R82, 0x22, P4 ;  /* 0x000000225200780c */ /* 0x000fe40002781670 */
[----:B------:R-:W-:Y:S02]  /*10460*/  P2R R108, PR, RZ, 0x20 ;  /* 0x00000020ff6c7803 */ /* 0x000fe40000000000 */
[----:B------:R-:W-:Y:S02]  /*10470*/  FSEL R99, R99, -INF , !P4 ;  /* 0xff80000063637808 */ /* 0x000fe40006000000 */
        /* <DEDUP_REMOVED lines=89> */
[----:B------:R-:W-:Y:S02]  /*10a10*/  FSEL R68, R68, -INF , !P4 ;  /* 0xff80000044447808 */ /* 0x000fe40006000000 */
        /* <DEDUP_REMOVED lines=10> */
[----:B------:R-:W-:Y:S01]  /*10ac0*/  FSEL R58, R71, -INF , !P6 ;  /* 0xff800000473a7808 */ /* 0x000fe20007000000 */
[----:B-1----:R-:W-:Y:S01]  /*10ad0*/  IMAD.IADD R71, R75, 0x1, R73 ;  /* 0x000000014b477824 */ /* 0x002fe200078e0249 */
[----:B------:R-:W-:-:S04]  /*10ae0*/  ISETP.GE.AND P6, PT, R78, 0x1, PT ;  /* 0x000000014e00780c */ /* 0x000fc80003fc6270 */
[----:B------:R-:W-:Y:S02]  /*10af0*/  P2R R125, PR, RZ, 0x40 ;  /* 0x00000040ff7d7803 */ /* 0x000fe40000000000 */
[----:B------:R-:W-:-:S04]  /*10b00*/  ISETP.GT.AND P6, PT, R79, RZ, !P6 ;  /* 0x000000ff4f00720c */ /* 0x000fc800077c4270 */
[----:B------:R-:W-:-:S04]  /*10b10*/  ISETP.LT.OR P6, PT, R82, 0x1, P6 ;  /* 0x000000015200780c */ /* 0x000fc800037c1670 */
[----:B------:R-:W-:Y:S02]  /*10b20*/  FSEL R74, R6, -INF , !P6 ;  /* 0xff800000064a7808 */ /* 0x000fe40007000000 */
[----:B------:R-:W-:-:S04]  /*10b30*/  ISETP.GE.AND P6, PT, R78, 0x7a, PT ;  /* 0x0000007a4e00780c */ /* 0x000fc80003fc6270 */
[----:B------:R-:W-:Y:S02]  /*10b40*/  P2R R78, PR, RZ, 0x40 ;  /* 0x00000040ff4e7803 */ /* 0x000fe40000000000 */
[----:B------:R-:W-:-:S04]  /*10b50*/  ISETP.GT.AND P6, PT, R79, 0x79, !P6 ;  /* 0x000000794f00780c */ /* 0x000fc800077c4270 */
[----:B------:R-:W-:-:S04]  /*10b60*/  ISETP.LT.OR P6, PT, R82, 0x7a, P6 ;  /* 0x0000007a5200780c */ /* 0x000fc800037c1670 */
[----:B------:R-:W-:Y:S02]  /*10b70*/  FSEL R6, R72, -INF , !P6 ;  /* 0xff80000048067808 */ /* 0x000fe40007000000 */
[----:B------:R-:W-:Y:S01]  /*10b80*/  VIADDMNMX R72, R73, R80, R77, PT ;  /* 0x0000005049487246 */ /* 0x000fe2000380014d */
[----:B------:R-:W-:Y:S06]  /*10b90*/  @!P2 BRA `(.L_x_1868) ;  /* 0x000000000050a947 */ /* 0x000fec0003800000 */
[----:B------:R-:W-:Y:S01]  /*10ba0*/  IADD3 R73, -R194, R196, R73 ;  /* 0x000000c4c2497210 */ /* 0x000fe20007ffe149 */
[----:B------:R-:W-:Y:S03]  /*10bb0*/  BSSY B0, `(.L_x_1869) ;  /* 0x000000e000007945 */ /* 0x000fe60003800000 */
        /* <DEDUP_REMOVED lines=9> */
.L_x_1870:
[----:B------:R-:W-:-:S13]  /*10c50*/  ISETP.NE.AND P6, PT, R25, 0x1, PT ;  /* 0x000000011900780c */ /* 0x000fda0003fc5270 */
[----:B------:R-:W0:Y:S02]  /*10c60*/  @P6 LDC.64 R26, c[0x0][0x9e8] ;  /* 0x00027a00ff1a6b82 */ /* 0x000e240000000a00 */
[----:B0-----:R-:W-:-:S05]  /*10c70*/  @P6 IMAD.HI.U32 R26, R73, R26, RZ ;  /* 0x0000001a491a6227 */ /* 0x001fca00078e00ff */
[----:B------:R-:W-:-:S07]  /*10c80*/  @P6 SHF.R.U32.HI R73, RZ, R27, R26 ;  /* 0x0000001bff496219 */ /* 0x000fce000001161a */
.L_x_1871:
[----:B------:R-:W-:Y:S05]  /*10c90*/  BSYNC B0 ;  /* 0x0000000000007941 */ /* 0x000fea0003800000 */
.L_x_1869:
[----:B------:R-:W-:-:S04]  /*10ca0*/  IMAD R76, R73, R25, -R76 ;  /* 0x00000019494c7224 */ /* 0x000fc800078e0a4c */
[----:B------:R-:W-:-:S05]  /*10cb0*/  IMAD.IADD R76, R76, 0x1, -R189 ;  /* 0x000000014c4c7824 */ /* 0x000fca00078e0abd */
[----:B------:R-:W-:Y:S02]  /*10cc0*/  VIMNMX R71, R71, R76, !PT ;  /* 0x0000004c47477248 */ /* 0x000fe40007fe0100 */
[----:B------:R-:W-:-:S07]  /*10cd0*/  VIADDMNMX R72, R76, R25, R72, PT ;  /* 0x000000194c487246 */ /* 0x000fce0003800148 */
.L_x_1868:
[----:B------:R-:W-:Y:S01]  /*10ce0*/  ISETP.GT.AND P3, PT, R71, 0x1, !P3 ;  /* 0x000000014700780c */ /* 0x000fe20005f64270 */
[----:B------:R-:W-:Y:S01]  /*10cf0*/  ULDC UR51, c[0x0][0x988] ;  /* 0x0002620000337ab9 */ /* 0x000fe20000000800 */
        /* <DEDUP_REMOVED lines=29> */
[C---:B------:R-:W-:Y:S02]  /*10ed0*/  ISETP.LT.OR P3, PT, R72.reuse, 0x12, P3 ;  /* 0x000000124800780c */ /* 0x040fe40001f61670 */
[----:B------:R-:W-:Y:S02]  /*10ee0*/  FMNMX.FTZ R27, R103, R26, !PT ;  /* 0x0000001a671b7209 */ /* 0x000fe40007810000 */
[----:B------:R-:W-:Y:S02]  /*10ef0*/  FSEL R31, R31, -INF , !P3 ;  /* 0xff8000001f1f7808 */ /* 0x000fe40005800000 */
        /* <DEDUP_REMOVED lines=45> */
[----:B------:R-:W-:Y:S01]  /*111d0*/  ISETP.GT.AND P4, PT, R71, 0x71, !P4 ;  /* 0x000000714700780c */ /* 0x000fe20006784270 */
[----:B------:R-:W0:Y:S01]  /*111e0*/  SHFL.BFLY PT, R26, R27, 0x2, 0x1f ;  /* 0x0c401f001b1a7f89 */ /* 0x000e2200000e0000 */
[----:B------:R-:W-:Y:S02]  /*111f0*/  FSEL R39, R39, -INF , !P3 ;  /* 0xff80000027277808 */ /* 0x000fe40005800000 */
[----:B------:R-:W-:Y:S02]  /*11200*/  ISETP.NE.AND P3, PT, R111, RZ, PT ;  /* 0x000000ff6f00720c */ /* 0x000fe40003f65270 */
[C---:B------:R-:W-:Y:S02]  /*11210*/  ISETP.GT.AND P5, PT, R71.reuse, 0x78, !P5 ;  /* 0x000000784700780c */ /* 0x040fe40006fa4270 */
[----:B------:R-:W-:Y:S02]  /*11220*/  ISETP.GT.AND P3, PT, R71, 0x31, !P3 ;  /* 0x000000314700780c */ /* 0x000fe40005f64270 */
[----:B------:R-:W-:-:S02]  /*11230*/  ISETP.LT.OR P4, PT, R72, 0x72, P4 ;  /* 0x000000724800780c */ /* 0x000fc40002781670 */
[C---:B------:R-:W-:Y:S02]  /*11240*/  ISETP.LT.OR P3, PT, R72.reuse, 0x32, P3 ;  /* 0x000000324800780c */ /* 0x040fe40001f61670 */
[----:B------:R-:W-:Y:S02]  /*11250*/  ISETP.LT.OR P5, PT, R72, 0x79, P5 ;  /* 0x000000794800780c */ /* 0x000fe40002fa1670 */
[----:B------:R-:W-:Y:S02]  /*11260*/  FSEL R38, R38, -INF , !P3 ;  /* 0xff80000026267808 */ /* 0x000fe40005800000 */
[----:B------:R-:W-:Y:S02]  /*11270*/  ISETP.NE.AND P3, PT, R112, RZ, PT ;  /* 0x000000ff7000720c */ /* 0x000fe40003f65270 */
[----:B------:R-:W-:Y:S02]  /*11280*/  FSEL R42, R42, -INF , !P4 ;  /* 0xff8000002a2a7808 */ /* 0x000fe40006000000 */
[----:B------:R-:W-:-:S02]  /*11290*/  ISETP.GT.AND P3, PT, R71, 0x38, !P3 ;  /* 0x000000384700780c */ /* 0x000fc40005f64270 */
[----:B0-----:R-:W-:Y:S02]  /*112a0*/  FMNMX.FTZ R26, R27, R26, !PT ;  /* 0x0000001a1b1a7209 */ /* 0x001fe40007810000 */
[----:B------:R-:W-:-:S03]  /*112b0*/  ISETP.LT.OR P3, PT, R72, 0x39, P3 ;  /* 0x000000394800780c */ /* 0x000fc60001f61670 */
[----:B------:R-:W0:Y:S01]  /*112c0*/  SHFL.BFLY PT, R217, R26, 0x1, 0x1f ;  /* 0x0c201f001ad97f89 */ /* 0x000e2200000e0000 */
[----:B------:R-:W-:Y:S02]  /*112d0*/  FSEL R41, R41, -INF , !P3 ;  /* 0xff80000029297808 */ /* 0x000fe40005800000 */
[----:B------:R-:W-:-:S04]  /*112e0*/  ISETP.NE.AND P3, PT, R113, RZ, PT ;  /* 0x000000ff7100720c */ /* 0x000fc80003f65270 */
[----:B------:R-:W-:-:S04]  /*112f0*/  ISETP.GT.AND P3, PT, R71, 0x39, !P3 ;  /* 0x000000394700780c */ /* 0x000fc80005f64270 */
[----:B------:R-:W-:-:S04]  /*11300*/  ISETP.LT.OR P3, PT, R72, 0x3a, P3 ;  /* 0x0000003a4800780c */ /* 0x000fc80001f61670 */
[----:B------:R-:W-:Y:S02]  /*11310*/  FSEL R40, R40, -INF , !P3 ;  /* 0xff80000028287808 */ /* 0x000fe40005800000 */
[----:B------:R-:W-:-:S04]  /*11320*/  ISETP.NE.AND P3, PT, R114, RZ, PT ;  /* 0x000000ff7200720c */ /* 0x000fc80003f65270 */
[----:B------:R-:W-:Y:S02]  /*11330*/  ISETP.GT.AND P3, PT, R71, 0x40, !P3 ;  /* 0x000000404700780c */ /* 0x000fe40005f64270 */
[----:B0-----:R-:W-:Y:S02]  /*11340*/  FMNMX.FTZ R217, R26, R217, !PT ;  /* 0x000000d91ad97209 */ /* 0x001fe40007810000 */
[----:B------:R-:W-:-:S03]  /*11350*/  ISETP.LT.OR P3, PT, R72, 0x41, P3 ;  /* 0x000000414800780c */ /* 0x000fc60001f61670 */
[----:B------:R-:W-:Y:S01]  /*11360*/  FMUL.FTZ R81, R217, UR51 ;  /* 0x00000033d9517c20 */ /* 0x000fe20008410000 */
[----:B------:R-:W-:Y:S02]  /*11370*/  FSEL R46, R46, -INF , !P3 ;  /* 0xff8000002e2e7808 */ /* 0x000fe40005800000 */
[----:B------:R-:W-:Y:S02]  /*11380*/  ISETP.GT.AND P3, PT, R71, 0x41, !P6 ;  /* 0x000000414700780c */ /* 0x000fe40007764270 */
[----:B------:R-:W-:Y:S02]  /*11390*/  ISETP.NE.AND P6, PT, R128, RZ, PT ;  /* 0x000000ff8000720c */ /* 0x000fe40003fc5270 */
        /* <DEDUP_REMOVED lines=44> */
[----:B------:R-:W-:-:S04]  /*11660*/  ISETP.LT.OR P3, PT, R72, 0x71, P3 ;  /* 0x000000714800780c */ /* 0x000fc80001f61670 */
[----:B------:R-:W-:Y:S02]  /*11670*/  FSEL R57, R57, -INF , !P3 ;  /* 0xff80000039397808 */ /* 0x000fe40005800000 */
[----:B------:R-:W-:-:S04]  /*11680*/  FSETP.NEU.FTZ.AND P3, PT, R217, -INF , PT ;  /* 0xff800000d900780b */ /* 0x000fc80003f7d000 */
[----:B------:R-:W-:Y:S02]  /*11690*/  FSEL R81, R81, RZ, P3 ;  /* 0x000000ff51517208 */ /* 0x000fe40001800000 */
[----:B------:R-:W-:Y:S02]  /*116a0*/  ISETP.GT.AND P3, PT, R71, RZ, !P6 ;  /* 0x000000ff4700720c */ /* 0x000fe40007764270 */
[----:B------:R-:W-:Y:S01]  /*116b0*/  ISETP.NE.AND P6, PT, R78, RZ, PT ;  /* 0x000000ff4e00720c */ /* 0x000fe20003fc5270 */
[--C-:B------:R-:W-:Y:S01]  /*116c0*/  FFMA.FTZ R27, R89, UR51, -R81.reuse ;  /* 0x00000033591b7c23 */ /* 0x100fe20008010851 */
[----:B------:R-:W-:Y:S01]  /*116d0*/  ISETP.LT.OR P3, PT, R72, 0x1, P3 ;  /* 0x000000014800780c */ /* 0x000fe20001f61670 */
[--C-:B------:R-:W-:Y:S01]  /*116e0*/  FFMA.FTZ R166, R62, UR51, -R81.reuse ;  /* 0x000000333ea67c23 */ /* 0x100fe20008010851 */
[--C-:B------:R-:W-:Y:S01]  /*116f0*/  FFMA.FTZ R180, R74, UR51, -R81.reuse ;  /* 0x000000334ab47c23 */ /* 0x100fe20008010851 */
[--C-:B------:R-:W-:Y:S01]  /*11700*/  FFMA.FTZ R182, R91, UR51, -R81.reuse ;  /* 0x000000335bb67c23 */ /* 0x100fe20008010851 */
[----:B------:R-:W-:Y:S01]  /*11710*/  FSEL R0, R0, -INF , !P3 ;  /* 0xff80000000007808 */ /* 0x000fe20005800000 */
[----:B------:R-:W-:Y:S01]  /*11720*/  MUFU.EX2 R27, R27 ;  /* 0x0000001b001b7308 */ /* 0x000fe20000000800 */
[----:B------:R-:W-:Y:S01]  /*11730*/  ISETP.GT.AND P3, PT, R71, 0x79, !P6 ;  /* 0x000000794700780c */ /* 0x000fe20007764270 */
[--C-:B------:R-:W-:Y:S01]  /*11740*/  FFMA.FTZ R73, R92, UR51, -R81.reuse ;  /* 0x000000335c497c23 */ /* 0x100fe20008010851 */
[----:B------:R-:W-:Y:S01]  /*11750*/  FMNMX.FTZ R75, R0, R3, !PT ;  /* 0x00000003004b7209 */ /* 0x000fe20007810000 */
[--C-:B------:R-:W-:Y:S01]  /*11760*/  FFMA.FTZ R154, R58, UR51, -R81.reuse ;  /* 0x000000333a9a7c23 */ /* 0x100fe20008010851 */
[----:B------:R-:W-:Y:S01]  /*11770*/  ISETP.LT.OR P3, PT, R72, 0x7a, P3 ;  /* 0x0000007a4800780c */ /* 0x000fe20001f61670 */
[--C-:B------:R-:W-:Y:S01]  /*11780*/  FFMA.FTZ R176, R94, UR51, -R81.reuse ;  /* 0x000000335eb07c23 */ /* 0x100fe20008010851 */
[----:B------:R-:W-:Y:S01]  /*11790*/  FMNMX.FTZ R26, R28, R75, !PT ;  /* 0x0000004b1c1a7209 */ /* 0x000fe20007810000 */
[----:B------:R-:W0:Y:S01]  /*117a0*/  MUFU.EX2 R180, R180 ;  /* 0x000000b400b47308 */ /* 0x000e220000000800 */
[----:B------:R-:W-:Y:S01]  /*117b0*/  FSEL R44, R44, -INF , !P3 ;  /* 0xff8000002c2c7808 */ /* 0x000fe20005800000 */
[--C-:B------:R-:W-:Y:S01]  /*117c0*/  FFMA.FTZ R162, R63, UR51, -R81.reuse ;  /* 0x000000333fa27c23 */ /* 0x100fe20008010851 */
[----:B------:R-:W-:Y:S01]  /*117d0*/  FMNMX.FTZ R75, R29, R26, !PT ;  /* 0x0000001a1d4b7209 */ /* 0x000fe20007810000 */
[--C-:B------:R-:W-:Y:S01]  /*117e0*/  FFMA.FTZ R156, R65, UR51, -R81.reuse ;  /* 0x00000033419c7c23 */ /* 0x100fe20008010851 */
[--C-:B------:R-:W-:Y:S01]  /*117f0*/  FFMA.FTZ R158, R67, UR51, -R81.reuse ;  /* 0x00000033439e7c23 */ /* 0x100fe20008010851 */
[--C-:B------:R-:W-:Y:S01]  /*11800*/  FFMA.FTZ R152, R69, UR51, -R81.reuse ;  /* 0x0000003345987c23 */ /* 0x100fe20008010851 */
[----:B------:R-:W-:Y:S01]  /*11810*/  FMNMX.FTZ R26, R30, R75, !PT ;  /* 0x0000004b1e1a7209 */ /* 0x000fe20007810000 */
[----:B------:R-:W1:Y:S01]  /*11820*/  MUFU.EX2 R182, R182 ;  /* 0x000000b600b67308 */ /* 0x000e620000000800 */
[--C-:B------:R-:W-:Y:S01]  /*11830*/  FFMA.FTZ R95, R95, UR51, -R81.reuse ;  /* 0x000000335f5f7c23 */ /* 0x100fe20008010851 */
        /* <DEDUP_REMOVED lines=26> */
[----:B------:R-:W-:Y:S01]  /*119e0*/  FFMA.FTZ R79, R99, UR51, -R81 ;  /* 0x00000033634f7c23 */ /* 0x000fe20008010851 */
[----:B------:R-:W3:Y:S01]  /*119f0*/  MUFU.EX2 R176, R176 ;  /* 0x000000b000b07308 */ /* 0x000ee20000000800 */
[----:B------:R-:W-:Y:S01]  /*11a00*/  IMAD.MOV.U32 R60, RZ, RZ, R198 ;  /* 0x000000ffff3c7224 */ /* 0x000fe200078e00c6 */
[----:B------:R-:W-:-:S04]  /*11a10*/  FMNMX.FTZ R83, R39, R26, !PT ;  /* 0x0000001a27537209 */ /* 0x000fc80007810000 */
[----:B------:R-:W-:Y:S02]  /*11a20*/  FMNMX.FTZ R26, R38, R83, !PT ;  /* 0x00000053261a7209 */ /* 0x000fe40007810000 */
[----:B------:R-:W4:Y:S02]  /*11a30*/  MUFU.EX2 R75, R95 ;  /* 0x0000005f004b7308 */ /* 0x000f240000000800 */
[----:B------:R-:W-:-:S04]  /*11a40*/  FMNMX.FTZ R83, R41, R26, !PT ;  /* 0x0000001a29537209 */ /* 0x000fc80007810000 */
[----:B------:R-:W-:Y:S02]  /*11a50*/  FMNMX.FTZ R83, R40, R83, !PT ;  /* 0x0000005328537209 */ /* 0x000fe40007810000 */
[----:B------:R-:W5:Y:S02]  /*11a60*/  MUFU.EX2 R178, R178 ;  /* 0x000000b200b27308 */ /* 0x000f640000000800 */
[----:B------:R-:W-:-:S04]  /*11a70*/  FMNMX.FTZ R26, R46, R83, !PT ;  /* 0x000000532e1a7209 */ /* 0x000fc80007810000 */
[----:B------:R-:W-:Y:S02]  /*11a80*/  FMNMX.FTZ R85, R45, R26, !PT ;  /* 0x0000001a2d557209 */ /* 0x000fe40007810000 */
[----:B------:R-:W5:Y:S02]  /*11a90*/  MUFU.EX2 R77, R77 ;  /* 0x0000004d004d7308 */ /* 0x000f640000000800 */
[----:B------:R-:W-:-:S04]  /*11aa0*/  FMNMX.FTZ R26, R48, R85, !PT ;  /* 0x00000055301a7209 */ /* 0x000fc80007810000 */
[----:B------:R-:W-:Y:S02]  /*11ab0*/  FMNMX.FTZ R85, R47, R26, !PT ;  /* 0x0000001a2f557209 */ /* 0x000fe40007810000 */
[----:B------:R-:W-:Y:S02]  /*11ac0*/  MUFU.EX2 R172, R172 ;  /* 0x000000ac00ac7308 */ /* 0x000fe40000000800 */
        /* <DEDUP_REMOVED lines=12> */
[----:B------:R-:W-:Y:S02]  /*11b90*/  FMNMX.FTZ R71, R57, R26, !PT ;  /* 0x0000001a39477209 */ /* 0x000fe40007810000 */
[----:B------:R-:W-:Y:S02]  /*11ba0*/  FSEL R26, R43, -INF , !P5 ;  /* 0xff8000002b1a7808 */ /* 0x000fe40006800000 */
[----:B------:R-:W-:Y:S02]  /*11bb0*/  FMNMX.FTZ R71, R42, R71, !PT ;  /* 0x000000472a477209 */ /* 0x000fe40007810000 */
[----:B------:R-:W-:Y:S02]  /*11bc0*/  MUFU.EX2 R85, R103 ;  /* 0x0000006700557308 */ /* 0x000fe40000000800 */
[----:B------:R-:W-:-:S04]  /*11bd0*/  FMNMX.FTZ R71, R26, R71, !PT ;  /* 0x000000471a477209 */ /* 0x000fc80007810000 */
[----:B------:R-:W-:Y:S02]  /*11be0*/  FMNMX.FTZ R71, R44, R71, !PT ;  /* 0x000000472c477209 */ /* 0x000fe40007810000 */
[----:B------:R-:W-:Y:S03]  /*11bf0*/  MUFU.EX2 R170, R170 ;  /* 0x000000aa00aa7308 */ /* 0x000fe60000000800 */
[----:B------:R-:W0:Y:S05]  /*11c00*/  SHFL.BFLY PT, R62, R71, 0x2, 0x1f ;  /* 0x0c401f00473e7f89 */ /* 0x000e2a00000e0000 */
[----:B------:R-:W-:Y:S08]  /*11c10*/  MUFU.EX2 R87, R105 ;  /* 0x0000006900577308 */ /* 0x000ff00000000800 */
[----:B------:R-:W-:Y:S08]  /*11c20*/  MUFU.EX2 R164, R164 ;  /* 0x000000a400a47308 */ /* 0x000ff00000000800 */
[----:B------:R-:W-:Y:S01]  /*11c30*/  MUFU.EX2 R43, R107 ;  /* 0x0000006b002b7308 */ /* 0x000fe20000000800 */
[----:B0-----:R-:W-:-:S05]  /*11c40*/  FMNMX.FTZ R62, R71, R62, !PT ;  /* 0x0000003e473e7209 */ /* 0x001fca0007810000 */
[----:B------:R-:W0:Y:S02]  /*11c50*/  SHFL.BFLY PT, R71, R62, 0x1, 0x1f ;  /* 0x0c201f003e477f89 */ /* 0x000e2400000e0000 */
[----:B------:R-:W-:Y:S08]  /*11c60*/  MUFU.EX2 R166, R166 ;  /* 0x000000a600a67308 */ /* 0x000ff00000000800 */
[----:B------:R-:W-:Y:S08]  /*11c70*/  MUFU.EX2 R59, R59 ;  /* 0x0000003b003b7308 */ /* 0x000ff00000000800 */
[----:B------:R-:W-:Y:S01]  /*11c80*/  MUFU.EX2 R160, R160 ;  /* 0x000000a000a07308 */ /* 0x000fe20000000800 */
[----:B0-----:R-:W-:Y:S01]  /*11c90*/  FMNMX.FTZ R218, R62, R71, !PT ;  /* 0x000000473eda7209 */ /* 0x001fe20007810000 */
[----:B------:R-:W-:-:S06]  /*11ca0*/  FFMA.FTZ R71, R6, UR51, -R81 ;  /* 0x0000003306477c23 */ /* 0x000fcc0008010851 */
[----:B------:R-:W-:Y:S01]  /*11cb0*/  MUFU.EX2 R61, R61 ;  /* 0x0000003d003d7308 */ /* 0x000fe20000000800 */
[----:B------:R-:W0:Y:S01]  /*11cc0*/  @P1 LDC R62, c[0x0][0x450] ;  /* 0x00011400ff3e1b82 */ /* 0x000e220000000800 */
[C---:B------:R-:W-:Y:S01]  /*11cd0*/  FSETP.NEU.FTZ.AND P3, PT, R218.reuse, -INF , PT ;  /* 0xff800000da00780b */ /* 0x040fe20003f7d000 */
[----:B------:R-:W-:-:S05]  /*11ce0*/  FMUL.FTZ R58, R218, UR51 ;  /* 0x00000033da3a7c20 */ /* 0x000fca0008410000 */
[----:B------:R-:W-:Y:S01]  /*11cf0*/  FSEL R81, R58, RZ, P3 ;  /* 0x000000ff3a517208 */ /* 0x000fe20001800000 */
[----:B------:R-:W-:Y:S04]  /*11d00*/  MUFU.EX2 R162, R162 ;  /* 0x000000a200a27308 */ /* 0x000fe80000000800 */
[--C-:B------:R-:W-:Y:S01]  /*11d10*/  FFMA.FTZ R181, R0, UR51, -R81.reuse ;  /* 0x0000003300b57c23 */ /* 0x100fe20008010851 */
[----:B------:R-:W-:Y:S01]  /*11d20*/  FFMA.FTZ R0, R3, UR51, -R81 ;  /* 0x0000003303007c23 */ /* 0x000fe20008010851 */
[----:B------:R-:W-:Y:S01]  /*11d30*/  FADD.FTZ R3, R180, R27 ;  /* 0x0000001bb4037221 */ /* 0x000fe20000010000 */
[--C-:B------:R-:W-:Y:S01]  /*11d40*/  FFMA.FTZ R183, R28, UR51, -R81.reuse ;  /* 0x000000331cb77c23 */ /* 0x100fe20008010851 */
        /* <DEDUP_REMOVED lines=10> */
[----:B------:R-:W1:Y:S01]  /*11df0*/  MUFU.EX2 R0, R0 ;  /* 0x0000000000007308 */ /* 0x000e620000000800 */
[----:B---3--:R-:W-:Y:S01]  /*11e00*/  FADD.FTZ R6, R176, R3 ;  /* 0x00000003b0067221 */ /* 0x008fe20000010000 */
[--C-:B------:R-:W-:Y:S01]  /*11e10*/  FFMA.FTZ R34, R34, UR51, -R81.reuse ;  /* 0x0000003322227c23 */ /* 0x100fe20008010851 */
[--C-:B------:R-:W-:Y:S01]  /*11e20*/  FFMA.FTZ R175, R37, UR51, -R81.reuse ;  /* 0x0000003325af7c23 */ /* 0x100fe20008010851 */
[--C-:B------:R-:W-:Y:S01]  /*11e30*/  FFMA.FTZ R161, R50, UR51, -R81.reuse ;  /* 0x0000003332a17c23 */ /* 0x100fe20008010851 */
[----:B----4-:R-:W-:Y:S01]  /*11e40*/  FADD.FTZ R3, R75, R6 ;  /* 0x000000064b037221 */ /* 0x010fe20000010000 */
[--C-:B------:R-:W-:Y:S01]  /*11e50*/  FFMA.FTZ R36, R36, UR51, -R81.reuse ;  /* 0x0000003324247c23 */ /* 0x100fe20008010851 */
[----:B------:R-:W-:Y:S01]  /*11e60*/  FFMA.FTZ R169, R39, UR51, -R81 ;  /* 0x0000003327a97c23 */ /* 0x000fe20008010851 */
[----:B------:R-:W2:Y:S01]  /*11e70*/  MUFU.EX2 R183, R183 ;  /* 0x000000b700b77308 */ /* 0x000ea20000000800 */
[----:B-----5:R-:W-:Y:S01]  /*11e80*/  FADD.FTZ R48, R178, R3 ;  /* 0x00000003b2307221 */ /* 0x020fe20000010000 */
[--C-:B------:R-:W-:Y:S01]  /*11e90*/  FFMA.FTZ R38, R38, UR51, -R81.reuse ;  /* 0x0000003326267c23 */ /* 0x100fe20008010851 */
[--C-:B------:R-:W-:Y:S01]  /*11ea0*/  FFMA.FTZ R171, R41, UR51, -R81.reuse ;  /* 0x0000003329ab7c23 */ /* 0x100fe20008010851 */
[--C-:B------:R-:W-:Y:S01]  /*11eb0*/  FFMA.FTZ R40, R40, UR51, -R81.reuse ;  /* 0x0000003328287c23 */ /* 0x100fe20008010851 */
[----:B------:R-:W-:Y:S01]  /*11ec0*/  FADD.FTZ R29, R77, R48 ;  /* 0x000000304d1d7221 */ /* 0x000fe20000010000 */
[--C-:B------:R-:W-:Y:S01]  /*11ed0*/  FFMA.FTZ R165, R46, UR51, -R81.reuse ;  /* 0x000000332ea57c23 */ /* 0x100fe20008010851 */
[----:B------:R-:W-:Y:S01]  /*11ee0*/  FFMA.FTZ R46, R45, UR51, -R81 ;  /* 0x000000332d2e7c23 */ /* 0x000fe20008010851 */
[----:B------:R-:W3:Y:S01]  /*11ef0*/  MUFU.EX2 R28, R28 ;  /* 0x0000001c001c7308 */ /* 0x000ee20000000800 */
[----:B-1----:R-:W-:Y:S01]  /*11f00*/  FADD.FTZ R6, R181, R0 ;  /* 0x00000000b5067221 */ /* 0x002fe20000010000 */
[----:B------:R-:W-:Y:S01]  /*11f10*/  FADD.FTZ R58, R172, R29 ;  /* 0x0000001dac3a7221 */ /* 0x000fe20000010000 */
[--C-:B------:R-:W-:Y:S01]  /*11f20*/  FFMA.FTZ R48, R47, UR51, -R81.reuse ;  /* 0x000000332f307c23 */ /* 0x100fe20008010851 */
[--C-:B------:R-:W-:Y:S01]  /*11f30*/  FFMA.FTZ R163, R52, UR51, -R81.reuse ;  /* 0x0000003334a37c23 */ /* 0x100fe20008010851 */
[----:B------:R-:W-:Y:S01]  /*11f40*/  FFMA.FTZ R52, R51, UR51, -R81 ;  /* 0x0000003333347c23 */ /* 0x000fe20008010851 */
[----:B------:R-:W-:Y:S01]  /*11f50*/  FADD.FTZ R29, R79, R58 ;  /* 0x0000003a4f1d7221 */ /* 0x000fe20000010000 */
[----:B------:R-:W-:Y:S01]  /*11f60*/  F2FP.BF16.F32.PACK_AB R180, R27, R180 ;  /* 0x000000b41bb4723e */ /* 0x000fe200000010ff */
        /* <DEDUP_REMOVED lines=9> */
[----:B---3--:R-:W-:Y:S01]  /*12000*/  FADD.FTZ R6, R28, R3 ;  /* 0x000000031c067221 */ /* 0x008fe20000010000 */
[----:B------:R-:W-:Y:S01]  /*12010*/  FADD.FTZ R58, R168, R29 ;  /* 0x0000001da83a7221 */ /* 0x000fe20000010000 */
[--C-:B------:R-:W-:Y:S01]  /*12020*/  FFMA.FTZ R55, R55, UR51, -R81.reuse ;  /* 0x0000003337377c23 */ /* 0x100fe20008010851 */
[----:B------:R-:W3:Y:S01]  /*12030*/  @P1 LDC R31, c[0x0][0x44c] ;  /* 0x00011300ff1f1b82 */ /* 0x000ee20000000800 */
[--C-:B------:R-:W-:Y:S01]  /*12040*/  FFMA.FTZ R57, R57, UR51, -R81.reuse ;  /* 0x0000003339397c23 */ /* 0x100fe20008010851 */
[----:B------:R-:W-:Y:S01]  /*12050*/  FADD.FTZ R29, R85, R58 ;  /* 0x0000003a551d7221 */ /* 0x000fe20000010000 */
[----:B------:R-:W-:Y:S01]  /*12060*/  FFMA.FTZ R42, R42, UR51, -R81 ;  /* 0x000000332a2a7c23 */ /* 0x000fe20008010851 */
[----:B------:R-:W4:Y:S01]  /*12070*/  MUFU.EX2 R179, R179 ;  /* 0x000000b300b37308 */ /* 0x000f220000000800 */
[----:B-1----:R-:W-:Y:S01]  /*12080*/  FADD.FTZ R3, R177, R6 ;  /* 0x00000006b1037221 */ /* 0x002fe20000010000 */
[----:B------:R-:W-:Y:S01]  /*12090*/  FADD.FTZ R58, R170, R29 ;  /* 0x0000001daa3a7221 */ /* 0x000fe20000010000 */
[--C-:B------:R-:W-:Y:S01]  /*120a0*/  FFMA.FTZ R26, R26, UR51, -R81.reuse ;  /* 0x000000331a1a7c23 */ /* 0x100fe20008010851 */
[----:B------:R-:W-:Y:S01]  /*120b0*/  FFMA.FTZ R44, R44, UR51, -R81 ;  /* 0x000000332c2c7c23 */ /* 0x000fe20008010851 */
[----:B------:R-:W-:Y:S01]  /*120c0*/  F2FP.BF16.F32.PACK_AB R181, R0, R181 ;  /* 0x000000b500b5723e */ /* 0x000fe200000010ff */
[----:B------:R-:W-:Y:S01]  /*120d0*/  FADD.FTZ R29, R87, R58 ;  /* 0x0000003a571d7221 */ /* 0x000fe20000010000 */
[----:B------:R-:W-:Y:S01]  /*120e0*/  F2FP.BF16.F32.PACK_AB R182, R73, R182 ;  /* 0x000000b649b6723e */ /* 0x000fe200000010ff */
[----:B------:R-:W1:Y:S01]  /*120f0*/  MUFU.EX2 R32, R32 ;  /* 0x0000002000207308 */ /* 0x000e620000000800 */
[----:B--2---:R-:W-:Y:S01]  /*12100*/  FADD.FTZ R6, R30, R3 ;  /* 0x000000031e067221 */ /* 0x004fe20000010000 */
[----:B------:R-:W-:Y:S01]  /*12110*/  FADD.FTZ R58, R164, R29 ;  /* 0x0000001da43a7221 */ /* 0x000fe20000010000 */
[----:B------:R-:W-:-:S02]  /*12120*/  F2FP.BF16.F32.PACK_AB R176, R75, R176 ;  /* 0x000000b04bb0723e */ /* 0x000fc400000010ff */
[----:B------:R-:W-:Y:S01]  /*12130*/  F2FP.BF16.F32.PACK_AB R178, R77, R178 ;  /* 0x000000b24db2723e */ /* 0x000fe200000010ff */
[----:B------:R-:W-:Y:S01]  /*12140*/  FADD.FTZ R29, R43, R58 ;  /* 0x0000003a2b1d7221 */ /* 0x000fe20000010000 */
[----:B------:R-:W-:Y:S01]  /*12150*/  F2FP.BF16.F32.PACK_AB R172, R79, R172 ;  /* 0x000000ac4fac723e */ /* 0x000fe200000010ff */
[----:B------:R-:W2:Y:S01]  /*12160*/  MUFU.EX2 R173, R173 ;  /* 0x000000ad00ad7308 */ /* 0x000ea20000000800 */
[----:B----4-:R-:W-:Y:S01]  /*12170*/  FADD.FTZ R3, R179, R6 ;  /* 0x00000006b3037221 */ /* 0x010fe20000010000 */
[----:B------:R-:W-:Y:S01]  /*12180*/  FADD.FTZ R58, R166, R29 ;  /* 0x0000001da63a7221 */ /* 0x000fe20000010000 */
[----:B------:R-:W-:Y:S01]  /*12190*/  F2FP.BF16.F32.PACK_AB R174, R83, R174 ;  /* 0x000000ae53ae723e */ /* 0x000fe200000010ff */
[----:B---3--:R-:W-:Y:S01]  /*121a0*/  @P1 IMAD.HI.U32 R31, R198, R31, RZ ;  /* 0x0000001fc61f1227 */ /* 0x008fe200078e00ff */
[----:B------:R-:W-:-:S03]  /*121b0*/  F2FP.BF16.F32.PACK_AB R168, R85, R168 ;  /* 0x000000a855a8723e */ /* 0x000fc600000010ff */
[----:B------:R-:W-:Y:S01]  /*121c0*/  FADD.FTZ R29, R59, R58 ;  /* 0x0000003a3b1d7221 */ /* 0x000fe20000010000 */
[----:B------:R-:W-:Y:S01]  /*121d0*/  F2FP.BF16.F32.PACK_AB R170, R87, R170 ;  /* 0x000000aa57aa723e */ /* 0x000fe200000010ff */
[----:B------:R-:W3:Y:S01]  /*121e0*/  MUFU.EX2 R34, R34 ;  /* 0x0000002200227308 */ /* 0x000ee20000000800 */
[----:B-1----:R-:W-:Y:S01]  /*121f0*/  FADD.FTZ R6, R32, R3 ;  /* 0x0000000320067221 */ /* 0x002fe20000010000 */
[----:B------:R-:W-:Y:S01]  /*12200*/  FADD.FTZ R58, R160, R29 ;  /* 0x0000001da03a7221 */ /* 0x000fe20000010000 */
[----:B0-----:R-:W-:Y:S02]  /*12210*/  @P1 SHF.R.U32.HI R60, RZ, R62, R31 ;  /* 0x0000003eff3c1219 */ /* 0x001fe4000001161f */
[----:B------:R-:W-:Y:S01]  /*12220*/  F2FP.BF16.F32.PACK_AB R164, R43, R164 ;  /* 0x000000a42ba4723e */ /* 0x000fe200000010ff */
[----:B------:R-:W-:Y:S01]  /*12230*/  FADD.FTZ R29, R61, R58 ;  /* 0x0000003a3d1d7221 */ /* 0x000fe20000010000 */
[----:B------:R-:W-:Y:S01]  /*12240*/  F2FP.BF16.F32.PACK_AB R166, R59, R166 ;  /* 0x000000a63ba6723e */ /* 0x000fe200000010ff */
[----:B------:R-:W0:Y:S01]  /*12250*/  MUFU.EX2 R175, R175 ;  /* 0x000000af00af7308 */ /* 0x000e220000000800 */
[----:B--2---:R-:W-:Y:S01]  /*12260*/  FADD.FTZ R3, R173, R6 ;  /* 0x00000006ad037221 */ /* 0x004fe20000010000 */
[----:B------:R-:W-:Y:S01]  /*12270*/  FADD.FTZ R58, R162, R29 ;  /* 0x0000001da23a7221 */ /* 0x000fe20000010000 */
[----:B------:R-:W-:Y:S01]  /*12280*/  IMAD.IADD R93, R93, 0x1, R60 ;  /* 0x000000015d5d7824 */ /* 0x000fe200078e023c */
[----:B------:R-:W-:-:S02]  /*12290*/  F2FP.BF16.F32.PACK_AB R160, R61, R160 ;  /* 0x000000a03da0723e */ /* 0x000fc400000010ff */
[----:B------:R-:W-:Y:S01]  /*122a0*/  F2FP.BF16.F32.PACK_AB R183, R28, R183 ;  /* 0x000000b71cb7723e */ /* 0x000fe200000010ff */
[----:B------:R-:W-:Y:S01]  /*122b0*/  IMAD.IADD R24, R93, 0x1, R24 ;  /* 0x000000015d187824 */ /* 0x000fe200078e0218 */
[----:B------:R-:W1:Y:S01]  /*122c0*/  MUFU.EX2 R36, R36 ;  /* 0x0000002400247308 */ /* 0x000e620000000800 */
[----:B---3--:R-:W-:Y:S01]  /*122d0*/  FADD.FTZ R6, R34, R3 ;  /* 0x0000000322067221 */ /* 0x008fe20000010000 */
[----:B------:R-:W-:Y:S02]  /*122e0*/  F2FP.BF16.F32.PACK_AB R177, R30, R177 ;  /* 0x000000b11eb1723e */ /* 0x000fe400000010ff */
[----:B------:R-:W-:Y:S02]  /*122f0*/  F2FP.BF16.F32.PACK_AB R179, R32, R179 ;  /* 0x000000b320b3723e */ /* 0x000fe400000010ff */
[----:B------:R-:W-:Y:S02]  /*12300*/  F2FP.BF16.F32.PACK_AB R173, R34, R173 ;  /* 0x000000ad22ad723e */ /* 0x000fe400000010ff */
        /* <DEDUP_REMOVED lines=71> */
[----:B-1----:R-:W-:Y:S01]  /*12780*/  FADD.FTZ R58, R154, R27 ;  /* 0x0000001b9a3a7221 */ /* 0x002fe20000010000 */
[C---:B--2---:R-:W-:Y:S01]  /*12790*/  FADD.FTZ R3, R155.reuse, R0 ;  /* 0x000000009b037221 */ /* 0x044fe20000010000 */
[----:B------:R-:W-:Y:S01]  /*127a0*/  F2FP.BF16.F32.PACK_AB R155, R155, R26 ;  /* 0x0000001a9b9b723e */ /* 0x000fe200000010ff */
[----:B------:R-:W-:Y:S02]  /*127b0*/  VIADD R0, R88, 0xfffffffe ;  /* 0xfffffffe58007836 */ /* 0x000fe40000000000 */
[C---:B0-----:R-:W-:Y:S01]  /*127c0*/  FADD.FTZ R6, R71.reuse, R58 ;  /* 0x0000003a47067221 */ /* 0x041fe20000010000 */
[----:B------:R-:W-:Y:S01]  /*127d0*/  F2FP.BF16.F32.PACK_AB R154, R71, R154 ;  /* 0x0000009a479a723e */ /* 0x000fe200000010ff */
        /* <DEDUP_REMOVED lines=12> */
.L_x_1874:
[----:B------:R-:W-:-:S13]  /*128a0*/  ISETP.NE.AND P3, PT, R25, 0x1, PT ;  /* 0x000000011900780c */ /* 0x000fda0003f65270 */
[----:B------:R-:W0:Y:S02]  /*128b0*/  @P3 LDC.64 R28, c[0x0][0x9e8] ;  /* 0x00027a00ff1c3b82 */ /* 0x000e240000000a00 */
[----:B0-----:R-:W-:-:S05]  /*128c0*/  @P3 IMAD.HI.U32 R28, R26, R28, RZ ;  /* 0x0000001c1a1c3227 */ /* 0x001fca00078e00ff */
[----:B------:R-:W-:-:S07]  /*128d0*/  @P3 SHF.R.U32.HI R26, RZ, R29, R28 ;  /* 0x0000001dff1a3219 */ /* 0x000fce000001161c */
.L_x_1875:
[----:B------:R-:W-:Y:S05]  /*128e0*/  BSYNC B0 ;  /* 0x0000000000007941 */ /* 0x000fea0003800000 */
.L_x_1873:
[----:B------:R-:W-:-:S05]  /*128f0*/  IMAD R25, R26, R25, R25 ;  /* 0x000000191a197224 */ /* 0x000fca00078e0219 */
[----:B------:R-:W-:-:S07]  /*12900*/  VIMNMX R24, R24, R25, PT ;  /* 0x0000001918187248 */ /* 0x000fce0003fe0100 */
.L_x_1872:
[----:B------:R-:W-:Y:S01]  /*12910*/  SHF.R.S32.HI R25, RZ, 0x1f, R24 ;  /* 0x0000001fff197819 */ /* 0x000fe20000011418 */
[----:B------:R-:W-:Y:S01]  /*12920*/  ULDC UR41, c[0x0][0x9e4] ;  /* 0x0002790000297ab9 */ /* 0x000fe20000000800 */
[----:B------:R-:W-:Y:S01]  /*12930*/  ULDC UR5, c[0x0][0x9e4] ;  /* 0x0002790000057ab9 */ /* 0x000fe20000000800 */
[----:B------:R-:W-:Y:S01]  /*12940*/  ULDC UR43, c[0x0][0x9d8] ;  /* 0x00027600002b7ab9 */ /* 0x000fe20000000800 */
[----:B------:R-:W-:Y:S01]  /*12950*/  LEA.HI R25, R25, R24, RZ, 0x7 ;  /* 0x0000001819197211 */ /* 0x000fe200078f38ff */
[----:B------:R-:W-:Y:S01]  /*12960*/  ULDC UR50, c[0x0][0x9d8] ;  /* 0x0002760000327ab9 */ /* 0x000fe20000000800 */
[----:B------:R-:W-:Y:S01]  /*12970*/  ULDC UR48, c[0x0][0x9d8] ;  /* 0x0002760000307ab9 */ /* 0x000fe20000000800 */
[----:B------:R-:W-:Y:S01]  /*12980*/  ULDC UR4, c[0x0][0x988] ;  /* 0x0002620000047ab9 */ /* 0x000fe20000000800 */
[----:B------:R-:W-:Y:S01]  /*12990*/  SHF.R.S32.HI R25, RZ, 0x7, R25 ;  /* 0x00000007ff197819 */ /* 0x000fe20000011419 */
[----:B------:R-:W-:Y:S01]  /*129a0*/  ULDC UR7, c[0x0][0x988] ;  /* 0x0002620000077ab9 */ /* 0x000fe20000000800 */
[----:B------:R-:W-:Y:S01]  /*129b0*/  ULDC UR6, c[0x0][0x988] ;  /* 0x0002620000067ab9 */ /* 0x000fe20000000800 */
[----:B------:R-:W-:Y:S01]  /*129c0*/  ULDC UR49, c[0x0][0x9e0] ;  /* 0x0002780000317ab9 */ /* 0x000fe20000000800 */
[----:B------:R-:W-:Y:S01]  /*129d0*/  VIMNMX R213, R206, R25, !PT ;  /* 0x00000019ced57248 */ /* 0x000fe20007fe0100 */
[----:B------:R-:W-:Y:S01]  /*129e0*/  ULDC UR42, c[0x0][0x9e0] ;  /* 0x00027800002a7ab9 */ /* 0x000fe20000000800 */
[----:B------:R-:W-:-:S02]  /*129f0*/  CS2R R150, SRZ ;  /* 0x0000000000967805 */ /* 0x000fc4000001ff00 */
[----:B------:R-:W-:Y:S02]  /*12a00*/  CS2R R148, SRZ ;  /* 0x0000000000947805 */ /* 0x000fe4000001ff00 */
[----:B------:R-:W-:Y:S02]  /*12a10*/  ISETP.GE.AND P3, PT, R0, R213, PT ;  /* 0x000000d50000720c */ /* 0x000fe40003f66270 */
        /* <DEDUP_REMOVED lines=31> */
[----:B------:R-:W-:-:S07]  /*12c10*/  IMAD.MOV.U32 R151, RZ, RZ, RZ ;  /* 0x000000ffff977224 */ /* 0x000fce00078e00ff */
.L_x_1896:
[----:B------:R-:W-:Y:S01]  /*12c20*/  ISETP.NE.AND P3, PT, R199, RZ, PT ;  /* 0x000000ffc700720c */ /* 0x000fe20003f65270 */
[----:B------:R-:W-:Y:S01]  /*12c30*/  VIADD R214, R184, 0x1 ;  /* 0x00000001b8d67836 */ /* 0x000fe20000000000 */
[----:B------:R-:W-:Y:S05]  /*12c40*/  YIELD ;  /* 0x0000000000007946 */ /* 0x000fea0003800000 */
[----:B------:R-:W-:-:S04]  /*12c50*/  ISETP.NE.AND P4, PT, R214, 0x2, PT ;  /* 0x00000002d600780c */ /* 0x000fc80003f85270 */
[----:B------:R-:W-:Y:S02]  /*12c60*/  SEL R24, RZ, 0x1, P4 ;  /* 0x00000001ff187807 */ /* 0x000fe40002000000 */
[----:B------:R-:W-:Y:S02]  /*12c70*/  SEL R214, R214, RZ, P4 ;  /* 0x000000ffd6d67207 */ /* 0x000fe40002000000 */
[----:B------:R-:W-:Y:S01]  /*12c80*/  LOP3.LUT R215, R187, R24, RZ, 0x3c, !PT ;  /* 0x00000018bbd77212 */ /* 0x000fe200078e3cff */
[----:B------:R-:W-:Y:S06]  /*12c90*/  @P3 BRA `(.L_x_1877) ;  /* 0x0000000000303947 */ /* 0x000fec0003800000 */
[----:B------:R-:W-:Y:S05]  /*12ca0*/  @!P0 BRA `(.L_x_1878) ;  /* 0x0000000000048947 */ /* 0x000fea0003800000 */
[----:B------:R-:W-:Y:S01]  /*12cb0*/  BPT.TRAP 0x1 ;  /* 0x000000040000795c */ /* 0x000fe20000300000 */
.L_x_1878:
[----:B------:R-:W-:Y:S01]  /*12cc0*/  IMAD R25, R214, 0x8, R18 ;  /* 0x00000008d6197824 */ /* 0x000fe200078e0212 */
[----:B------:R-:W-:-:S04]  /*12cd0*/  SHF.L.U32 R24, R215, 0x1f, RZ ;  /* 0x0000001fd7187819 */ /* 0x000fc800000006ff */
[----:B------:R0:W1:Y:S01]  /*12ce0*/  SYNCS.PHASECHK.TRANS64.TRYWAIT P4, [R25+URZ+0x28830], R24 ;  /* 0x02883018190075a7 */ /* 0x000062000808017f */
[----:B------:R-:W-:Y:S05]  /*12cf0*/  @!P0 BRA `(.L_x_1879) ;  /* 0x0000000000048947 */ /* 0x000fea0003800000 */
[----:B------:R-:W-:Y:S01]  /*12d00*/  BPT.TRAP 0x1 ;  /* 0x000000040000795c */ /* 0x000fe20000300000 */
.L_x_1879:
[----:B------:R-:W-:Y:S04]  /*12d10*/  BSSY B0, `(.L_x_1877) ;  /* 0x0000004000007945 */ /* 0x000fe80003800000 */
[----:B-1----:R-:W-:Y:S05]  /*12d20*/  @P4 BRA `(.L_x_1880) ;  /* 0x0000000000084947 */ /* 0x002fea0003800000 */
[----:B------:R-:W1:Y:S02]  /*12d30*/  SYNCS.PHASECHK.TRANS64.TRYWAIT P4, [R25+URZ+0x28830], R24 ;  /* 0x02883018190075a7 */ /* 0x000e64000808017f */
[----:B-1----:R-:W-:Y:S05]  /*12d40*/  @!P4 BRA `(.L_x_1881) ;  /* 0x0000018000a8c947 */ /* 0x002fea0003800000 */
.L_x_1880:
[----:B------:R-:W-:Y:S05]  /*12d50*/  BSYNC B0 ;  /* 0x0000000000007941 */ /* 0x000fea0003800000 */
.L_x_1877:
[----:B------:R-:W2:Y:S01]  /*12d60*/  S2R R26, SR_TID.X ;  /* 0x00000000001a7919 */ /* 0x000ea20000002100 */
[----:B------:R-:W-:Y:S05]  /*12d70*/  WARPSYNC.ALL ;  /* 0x0000000000007948 */ /* 0x000fea0003800000 */
[----:B01----:R-:W-:Y:S01]  /*12d80*/  IMAD R24, R214, 0x800, R7 ;  /* 0x00000800d6187824 */ /* 0x003fe200078e0207 */
[----:B------:R-:W-:Y:S01]  /*12d90*/  R2UR UR8, R4 ;  /* 0x00000000040872ca */ /* 0x000fe200000e0000 */
[----:B------:R-:W-:Y:S01]  /*12da0*/  IMAD.MOV.U32 R25, RZ, RZ, 0x40000040 ;  /* 0x40000040ff197424 */ /* 0x000fe200078e00ff */
[----:B------:R-:W-:Y:S01]  /*12db0*/  R2UR UR9, R5 ;  /* 0x00000000050972ca */ /* 0x000fe200000e0000 */
[C---:B------:R-:W-:Y:S01]  /*12dc0*/  VIADD R28, R24.reuse, 0x2 ;  /* 0x00000002181c7836 */ /* 0x040fe20000000000 */
[----:B------:R-:W-:Y:S01]  /*12dd0*/  R2UR UR10, R24 ;  /* 0x00000000180a72ca */ /* 0x000fe200000e0000 */
[----:B------:R-:W-:Y:S01]  /*12de0*/  IMAD.MOV.U32 R29, RZ, RZ, 0x40000040 ;  /* 0x40000040ff1d7424 */ /* 0x000fe200078e00ff */
[----:B------:R-:W-:Y:S01]  /*12df0*/  R2UR UR11, R25 ;  /* 0x00000000190b72ca */ /* 0x000fe200000e0000 */
[----:B------:R-:W-:Y:S01]  /*12e00*/  IMAD.MOV.U32 R27, RZ, RZ, 0x40000040 ;  /* 0x40000040ff1b7424 */ /* 0x000fe200078e00ff */
[----:B------:R-:W-:Y:S01]  /*12e10*/  R2UR UR14, R28 ;  /* 0x000000001c0e72ca */ /* 0x000fe200000e0000 */
[----:B------:R-:W-:Y:S01]  /*12e20*/  VIADD R28, R24, 0x6 ;  /* 0x00000006181c7836 */ /* 0x000fe20000000000 */
[----:B------:R-:W-:Y:S01]  /*12e30*/  R2UR UR15, R29 ;  /* 0x000000001d0f72ca */ /* 0x000fe200000e0000 */
[----:B------:R-:W-:Y:S01]  /*12e40*/  IMAD.MOV.U32 R31, RZ, RZ, 0x40000040 ;  /* 0x40000040ff1f7424 */ /* 0x000fe200078e00ff */
[----:B------:R-:W-:-:S02]  /*12e50*/  R2UR UR19, R27 ;  /* 0x000000001b1372ca */ /* 0x000fc400000e0000 */
[----:B------:R-:W-:Y:S01]  /*12e60*/  R2UR UR22, R28 ;  /* 0x000000001c1672ca */ /* 0x000fe200000e0000 */
[----:B------:R-:W-:Y:S01]  /*12e70*/  VIADD R28, R24, 0x402 ;  /* 0x00000402181c7836 */ /* 0x000fe20000000000 */
[----:B------:R-:W-:Y:S02]  /*12e80*/  R2UR UR23, R29 ;  /* 0x000000001d1772ca */ /* 0x000fe400000e0000 */
[----:B------:R-:W-:Y:S02]  /*12e90*/  R2UR UR27, R27 ;  /* 0x000000001b1b72ca */ /* 0x000fe400000e0000 */
[----:B------:R-:W-:Y:S02]  /*12ea0*/  R2UR UR30, R28 ;  /* 0x000000001c1e72ca */ /* 0x000fe400000e0000 */
[----:B------:R-:W-:Y:S02]  /*12eb0*/  R2UR UR31, R29 ;  /* 0x000000001d1f72ca */ /* 0x000fe400000e0000 */
[----:B------:R-:W-:-:S02]  /*12ec0*/  R2UR UR35, R31 ;  /* 0x000000001f2372ca */ /* 0x000fc400000e0000 */
[----:B--2---:R-:W-:Y:S02]  /*12ed0*/  SHF.R.U32.HI R26, RZ, 0x7, R26 ;  /* 0x00000007ff1a7819 */ /* 0x004fe4000001161a */
[----:B------:R-:W-:Y:S02]  /*12ee0*/  R2UR UR47, R25 ;  /* 0x00000000192f72ca */ /* 0x000fe400000e0000 */
[----:B------:R-:W-:Y:S01]  /*12ef0*/  R2UR UR12, R192 ;  /* 0x00000000c00c72ca */ /* 0x000fe200000e0000 */
[----:B------:R-:W-:Y:S01]  /*12f00*/  VIADD R30, R26, 0x8 ;  /* 0x000000081a1e7836 */ /* 0x000fe20000000000 */
[----:B------:R-:W-:Y:S01]  /*12f10*/  R2UR UR13, R193 ;  /* 0x00000000c10d72ca */ /* 0x000fe200000e0000 */
[----:B------:R-:W-:Y:S01]  /*12f20*/  VIADD R26, R24, 0x4 ;  /* 0x00000004181a7836 */ /* 0x000fe20000000000 */
[----:B------:R-:W-:Y:S02]  /*12f30*/  R2UR UR16, R190 ;  /* 0x00000000be1072ca */ /* 0x000fe400000e0000 */
[----:B------:R0:W-:Y:S01]  /*12f40*/  BAR.SYNC.DEFER_BLOCKING R30, 0x100 ;  /* 0x0004001e0000751d */ /* 0x0001e20000010000 */
[----:B------:R-:W-:-:S02]  /*12f50*/  R2UR UR17, R191 ;  /* 0x00000000bf1172ca */ /* 0x000fc400000e0000 */
[----:B------:R-:W-:Y:S01]  /*12f60*/  R2UR UR18, R26 ;  /* 0x000000001a1272ca */ /* 0x000fe200000e0000 */
[----:B------:R-:W-:Y:S01]  /*12f70*/  VIADD R26, R24, 0x400 ;  /* 0x00000400181a7836 */ /* 0x000fe20000000000 */
[----:B------:R-:W-:Y:S02]  /*12f80*/  R2UR UR20, R20 ;  /* 0x00000000141472ca */ /* 0x000fe400000e0000 */
[----:B------:R-:W-:Y:S01]  /*12f90*/  R2UR UR21, R21 ;  /* 0x00000000151572ca */ /* 0x000fe200000e0000 */
[----:B0-----:R-:W-:Y:S01]  /*12fa0*/  VIADD R30, R24, 0x404 ;  /* 0x00000404181e7836 */ /* 0x001fe20000000000 */
[----:B------:R-:W-:Y:S01]  /*12fb0*/  R2UR UR26, R26 ;  /* 0x000000001a1a72ca */ /* 0x000fe200000e0000 */
[----:B------:R-:W-:Y:S01]  /*12fc0*/  VIADD R24, R24, 0x406 ;  /* 0x0000040618187836 */ /* 0x000fe20000000000 */
[----:B------:R-:W-:Y:S02]  /*12fd0*/  R2UR UR24, R14 ;  /* 0x000000000e1872ca */ /* 0x000fe400000e0000 */
[----:B------:R-:W-:-:S02]  /*12fe0*/  R2UR UR34, R30 ;  /* 0x000000001e2272ca */ /* 0x000fc400000e0000 */
[----:B------:R-:W-:Y:S02]  /*12ff0*/  R2UR UR46, R24 ;  /* 0x00000000182e72ca */ /* 0x000fe400000e0000 */
[----:B------:R-:W-:Y:S02]  /*13000*/  R2UR UR25, R15 ;  /* 0x000000000f1972ca */ /* 0x000fe400000e0000 */
[----:B------:R-:W-:Y:S02]  /*13010*/  R2UR UR28, R12 ;  /* 0x000000000c1c72ca */ /* 0x000fe400000e0000 */
[----:B------:R-:W-:Y:S02]  /*13020*/  R2UR UR29, R13 ;  /* 0x000000000d1d72ca */ /* 0x000fe400000e0000 */
[----:B------:R-:W-:Y:S01]  /*13030*/  R2UR UR32, R10 ;  /* 0x000000000a2072ca */ /* 0x000fe200000e0000 */
[----:B------:R-:W-:Y:S01]  /*13040*/  WARPGROUP.ARRIVE ;  /* 0x00000000000079c5 */ /* 0x000fe20000000000 */
[----:B------:R-:W-:-:S02]  /*13050*/  R2UR UR33, R11 ;  /* 0x000000000b2172ca */ /* 0x000fc400000e0000 */
[----:B------:R-:W-:Y:S02]  /*13060*/  R2UR UR44, R8 ;  /* 0x00000000082c72ca */ /* 0x000fe400000e0000 */
[----:B------:R-:W-:Y:S01]  /*13070*/  R2UR UR45, R9 ;  /* 0x00000000092d72ca */ /* 0x000fe200000e0000 */
        /* <DEDUP_REMOVED lines=26> */
.L_x_1883:
[----:B------:R-:W-:Y:S01]  /*13220*/  SHF.L.U32 R187, R187, 0x1f, RZ ;  /* 0x0000001fbbbb7819 */ /* 0x000fe200000006ff */
[----:B------:R-:W-:-:S04]  /*13230*/  IMAD R204, R184, 0x8, R18 ;  /* 0x00000008b8cc7824 */ /* 0x000fc800078e0212 */
[----:B------:R0:W1:Y:S01]  /*13240*/  SYNCS.PHASECHK.TRANS64.TRYWAIT P3, [R204+URZ+0x28850], R187 ;  /* 0x028850bbcc0075a7 */ /* 0x000062000806017f */
[----:B------:R-:W-:Y:S05]  /*13250*/  @!P0 BRA `(.L_x_1884) ;  /* 0x0000000000048947 */ /* 0x000fea0003800000 */
[----:B------:R-:W-:Y:S01]  /*13260*/  BPT.TRAP 0x1 ;  /* 0x000000040000795c */ /* 0x000fe20000300000 */
.L_x_1884:
[----:B-1----:R-:W-:Y:S05]  /*13270*/  @P3 BRA `(.L_x_1882) ;  /* 0x0000000000083947 */ /* 0x002fea0003800000 */
[----:B------:R-:W1:Y:S02]  /*13280*/  SYNCS.PHASECHK.TRANS64.TRYWAIT P3, [R204+URZ+0x28850], R187 ;  /* 0x028850bbcc0075a7 */ /* 0x000e64000806017f */
[----:B-1----:R-:W-:Y:S05]  /*13290*/  @!P3 BRA `(.L_x_1885) ;  /* 0x0000017c0068b947 */ /* 0x002fea0003800000 */
.L_x_1882:
[----:B01----:R-:W-:Y:S01]  /*132a0*/  VIADD R187, R18, 0x400 ;  /* 0x0000040012bb7836 */ /* 0x003fe20000000000 */
[----:B------:R-:W-:Y:S05]  /*132b0*/  WARPSYNC.ALL ;  /* 0x0000000000007948 */ /* 0x000fea0003800000 */
[----:B------:R-:W-:Y:S01]  /*132c0*/  SHF.R.U32.HI R187, RZ, 0x4, R187 ;  /* 0x00000004ffbb7819 */ /* 0x000fe200000116bb */
[----:B------:R-:W-:Y:S01]  /*132d0*/  IMAD.MOV.U32 R205, RZ, RZ, 0x40000040 ;  /* 0x40000040ffcd7424 */ /* 0x000fe200078e00ff */
[----:B------:R-:W-:-:S06]  /*132e0*/  WARPGROUP.ARRIVE ;  /* 0x00000000000079c5 */ /* 0x000fcc0000000000 */
[----:B------:R-:W0:Y:S01]  /*132f0*/  S2R R216, SR_TID.X ;  /* 0x0000000000d87919 */ /* 0x000e220000002100 */
[----:B------:R-:W-:Y:S02]  /*13300*/  LOP3.LUT R187, R187, 0x3fff, RZ, 0xc0, !PT ;  /* 0x00003fffbbbb7812 */ /* 0x000fe400078ec0ff */
[----:B------:R-:W-:Y:S01]  /*13310*/  R2UR UR11, R205 ;  /* 0x00000000cd0b72ca */ /* 0x000fe200000e0000 */
[----:B------:R-:W-:Y:S01]  /*13320*/  IMAD.MOV.U32 R205, RZ, RZ, 0x40000040 ;  /* 0x40000040ffcd7424 */ /* 0x000fe200078e00ff */
[----:B------:R-:W-:-:S05]  /*13330*/  LOP3.LUT R187, R187, 0x4000000, RZ, 0xfc, !PT ;  /* 0x04000000bbbb7812 */ /* 0x000fca00078efcff */
[----:B------:R-:W-:-:S05]  /*13340*/  IMAD R204, R184, 0x800, R187 ;  /* 0x00000800b8cc7824 */ /* 0x000fca00078e02bb */
[----:B------:R-:W-:-:S13]  /*13350*/  R2UR UR10, R204 ;  /* 0x00000000cc0a72ca */ /* 0x000fda00000e0000 */
[----:B------:R-:W-:Y:S01]  /*13360*/  HGMMA.64x128x16.F32.BF16 R88, R180, gdesc[UR8].tnspB, R88, gsb0 ;  /* 0x41e00008b4587df0 */ /* 0x000fe20008001858 */
[----:B0-----:R-:W-:Y:S02]  /*13370*/  SHF.R.U32.HI R216, RZ, 0x7, R216 ;  /* 0x00000007ffd87819 */ /* 0x001fe400000116d8 */
[----:B------:R-:W-:Y:S02]  /*13380*/  WARPGROUP.DEPBAR.LE gsb0, 0x0 ;  /* 0x00008000000079c5 */ /* 0x000fe40000010000 */
[----:B------:R-:W-:Y:S01]  /*13390*/  VIADD R180, R204, 0x80 ;  /* 0x00000080ccb47836 */ /* 0x000fe20000000000 */
[----:B------:R-:W-:Y:S01]  /*133a0*/  WARPGROUP.ARRIVE ;  /* 0x00000000000079c5 */ /* 0x000fe20000000000 */
[----:B------:R-:W-:-:S03]  /*133b0*/  IMAD.MOV.U32 R181, RZ, RZ, 0x40000040 ;  /* 0x40000040ffb57424 */ /* 0x000fc600078e00ff */
[----:B------:R-:W-:Y:S02]  /*133c0*/  R2UR UR10, R180 ;  /* 0x00000000b40a72ca */ /* 0x000fe400000e0000 */
[----:B------:R-:W-:-:S13]  /*133d0*/  R2UR UR11, R181 ;  /* 0x00000000b50b72ca */ /* 0x000fda00000e0000 */
[----:B------:R-:W-:Y:S03]  /*133e0*/  HGMMA.64x128x16.F32.BF16 R88, R176, gdesc[UR8].tnspB, R88, gsb0 ;  /* 0x41e00008b0587df0 */ /* 0x000fe60008001858 */
        /* <DEDUP_REMOVED lines=29> */
[C---:B------:R-:W-:Y:S01]  /*135c0*/  VIADD R160, R204.reuse, 0x300 ;  /* 0x00000300cca07836 */ /* 0x040fe20000000000 */
[----:B------:R-:W-:Y:S01]  /*135d0*/  WARPGROUP.ARRIVE ;  /* 0x00000000000079c5 */ /* 0x000fe20000000000 */
[----:B------:R-:W-:Y:S02]  /*135e0*/  IMAD.MOV.U32 R161, RZ, RZ, 0x40000040 ;  /* 0x40000040ffa17424 */ /* 0x000fe400078e00ff */
[----:B------:R-:W-:Y:S01]  /*135f0*/  VIADD R204, R204, 0x380 ;  /* 0x00000380cccc7836 */ /* 0x000fe20000000000 */
[----:B------:R-:W-:-:S02]  /*13600*/  R2UR UR10, R160 ;  /* 0x00000000a00a72ca */ /* 0x000fc400000e0000 */
[----:B------:R-:W-:-:S13]  /*13610*/  R2UR UR11, R161 ;  /* 0x00000000a10b72ca */ /* 0x000fda00000e0000 */
[----:B------:R-:W-:Y:S01]  /*13620*/  HGMMA.64x128x16.F32.BF16 R88, R156, gdesc[UR8].tnspB, R88, gsb0 ;  /* 0x41e000089c587df0 */ /* 0x000fe20008001858 */
[----:B------:R-:W-:Y:S02]  /*13630*/  R2UR UR10, R204 ;  /* 0x00000000cc0a72ca */ /* 0x000fe400000e0000 */
[----:B------:R-:W-:Y:S01]  /*13640*/  R2UR UR11, R205 ;  /* 0x00000000cd0b72ca */ /* 0x000fe200000e0000 */
[----:B------:R-:W-:Y:S02]  /*13650*/  WARPGROUP.DEPBAR.LE gsb0, 0x0 ;  /* 0x00008000000079c5 */ /* 0x000fe40000010000 */
[----:B------:R-:W-:-:S10]  /*13660*/  WARPGROUP.ARRIVE ;  /* 0x00000000000079c5 */ /* 0x000fd40000000000 */
[----:B------:R-:W-:Y:S03]  /*13670*/  HGMMA.64x128x16.F32.BF16 R88, R152, gdesc[UR8].tnspB, R88, gsb0 ;  /* 0x41e0000898587df0 */ /* 0x000fe60008001858 */
[----:B------:R-:W-:Y:S02]  /*13680*/  WARPGROUP.DEPBAR.LE gsb0, 0x0 ;  /* 0x00008000000079c5 */ /* 0x000fe40000010000 */
[----:B------:R-:W-:-:S05]  /*13690*/  IADD3 R152, -R216, 0xb, RZ ;  /* 0x0000000bd8987810 */ /* 0x000fca0007ffe1ff */
[----:B------:R0:W-:Y:S06]  /*136a0*/  BAR.ARV R152, 0x100 ;  /* 0x000400980000751d */ /* 0x0001ec0000002000 */
[----:B------:R-:W-:Y:S05]  /*136b0*/  @!P0 BRA `(.L_x_1886) ;  /* 0x0000000000048947 */ /* 0x000fea0003800000 */
[----:B------:R-:W-:Y:S01]  /*136c0*/  BPT.TRAP 0x1 ;  /* 0x000000040000795c */ /* 0x000fe20000300000 */
.L_x_1886:
[----:B------:R-:W1:Y:S01]  /*136d0*/  @P1 LDC R153, c[0x0][0x44c] ;  /* 0x00011300ff991b82 */ /* 0x000e620000000800 */
[----:B0-----:R-:W-:Y:S02]  /*136e0*/  IMAD.IADD R152, R200, 0x1, R198 ;  /* 0x00000001c8987824 */ /* 0x001fe400078e02c6 */
        /* <DEDUP_REMOVED lines=22> */
[----:B-1----:R-:W-:-:S04]  /*13850*/  @P1 IMAD.HI.U32 R153, R152, R153, RZ ;  /* 0x0000009998991227 */ /* 0x002fc800078e00ff */
[----:B------:R-:W-:Y:S01]  /*13860*/  FMUL.FTZ R32, R32, UR50 ;  /* 0x0000003220207c20 */ /* 0x000fe20008410000 */
[----:B------:R-:W-:Y:S01]  /*13870*/  FMUL.FTZ R33, R33, UR50 ;  /* 0x0000003221217c20 */ /* 0x000fe20008410000 */
[----:B------:R-:W-:Y:S01]  /*13880*/  FMUL.FTZ R34, R34, UR50 ;  /* 0x0000003222227c20 */ /* 0x000fe20008410000 */
[----:B------:R-:W-:Y:S01]  /*13890*/  FMUL.FTZ R35, R35, UR50 ;  /* 0x0000003223237c20 */ /* 0x000fe20008410000 */
[----:B------:R-:W-:Y:S01]  /*138a0*/  FMUL.FTZ R36, R36, UR50 ;  /* 0x0000003224247c20 */ /* 0x000fe20008410000 */
[----:B------:R-:W-:Y:S01]  /*138b0*/  FMUL.FTZ R37, R37, UR50 ;  /* 0x0000003225257c20 */ /* 0x000fe20008410000 */
[----:B------:R-:W-:Y:S01]  /*138c0*/  FMUL.FTZ R38, R38, UR50 ;  /* 0x0000003226267c20 */ /* 0x000fe20008410000 */
[----:B0-----:R-:W-:Y:S01]  /*138d0*/  @P1 SHF.R.U32.HI R152, RZ, R154, R153 ;  /* 0x0000009aff981219 */ /* 0x001fe20000011699 */
[----:B------:R-:W-:Y:S01]  /*138e0*/  FMUL.FTZ R153, R44, UR50 ;  /* 0x000000322c997c20 */ /* 0x000fe20008410000 */
[----:B------:R-:W-:Y:S02]  /*138f0*/  IMAD R44, R214, 0x8, R18 ;  /* 0x00000008d62c7824 */ /* 0x000fe400078e0212 */
[----:B------:R-:W-:Y:S01]  /*13900*/  FMUL.FTZ R154, R45, UR50 ;  /* 0x000000322d9a7c20 */ /* 0x000fe20008410000 */
[----:B------:R-:W-:-:S02]  /*13910*/  IMAD.U32 R45, RZ, RZ, UR38 ;  /* 0x00000026ff2d7e24 */ /* 0x000fc4000f8e00ff */
[----:B------:R-:W-:Y:S01]  /*13920*/  FMUL.FTZ R39, R39, UR50 ;  /* 0x0000003227277c20 */ /* 0x000fe20008410000 */
[----:B------:R-:W-:Y:S02]  /*13930*/  VIADD R44, R44, 0x28840 ;  /* 0x000288402c2c7836 */ /* 0x000fe40000000000 */
[----:B------:R-:W-:Y:S01]  /*13940*/  FMUL.FTZ R40, R40, UR50 ;  /* 0x0000003228287c20 */ /* 0x000fe20008410000 */
[----:B------:R-:W-:Y:S01]  /*13950*/  FMUL.FTZ R41, R41, UR50 ;  /* 0x0000003229297c20 */ /* 0x000fe20008410000 */
[----:B------:R-:W-:Y:S01]  /*13960*/  FMUL.FTZ R42, R42, UR50 ;  /* 0x000000322a2a7c20 */ /* 0x000fe20008410000 */
[----:B------:R-:W-:Y:S01]  /*13970*/  FMUL.FTZ R43, R43, UR50 ;  /* 0x000000322b2b7c20 */ /* 0x000fe20008410000 */
[----:B------:R-:W-:Y:S01]  /*13980*/  PRMT R44, R45, 0x654, R44 ;  /* 0x000006542d2c7816 */ /* 0x000fe2000000002c */
        /* <DEDUP_REMOVED lines=31> */
[----:B------:R-:W1:Y:S01]  /*13b80*/  MUFU.TANH R24, R24 ;  /* 0x0000001800187308 */ /* 0x000e620000002400 */
[----:B------:R2:W-:Y:S01]  /*13b90*/  SYNCS.ARRIVE.TRANS64.RED.A1T0 RZ, [R44+URZ], RZ ;  /* 0x000000ff2cff79a7 */ /* 0x0005e2000810043f */
[----:B------:R-:W-:-:S04]  /*13ba0*/  IADD3 R87, -R189, 0x1, -R83 ;  /* 0x00000001bd577810 */ /* 0x000fc80007ffe953 */
[----:B------:R-:W-:Y:S02]  /*13bb0*/  IADD3 R87, -R194, R87, R196 ;  /* 0x00000057c2577210 */ /* 0x000fe40007ffe1c4 */
[----:B------:R-:W3:Y:S03]  /*13bc0*/  MUFU.TANH R25, R25 ;  /* 0x0000001900197308 */ /* 0x000ee60000002400 */
[C---:B------:R-:W-:Y:S02]  /*13bd0*/  VIADD R159, R87.reuse, UR49 ;  /* 0x00000031579f7c36 */ /* 0x040fe40008000000 */
[----:B------:R-:W-:-:S03]  /*13be0*/  VIADD R158, R87, UR52 ;  /* 0x00000034579e7c36 */ /* 0x000fc60008000000 */
[----:B------:R-:W4:Y:S01]  /*13bf0*/  MUFU.TANH R26, R26 ;  /* 0x0000001a001a7308 */ /* 0x000f220000002400 */
[--C-:B0-----:R-:W-:Y:S02]  /*13c00*/  IMAD.IADD R87, R159, 0x1, R45.reuse ;  /* 0x000000019f577824 */ /* 0x101fe400078e022d */
[----:B------:R-:W-:-:S05]  /*13c10*/  IMAD.IADD R86, R158, 0x1, R45 ;  /* 0x000000019e567824 */ /* 0x000fca00078e022d */
        /* <DEDUP_REMOVED lines=74> */
.L_x_1889:
[----:B------:R-:W-:-:S05]  /*140c0*/  IMAD.U32 R162, RZ, RZ, UR41 ;  /* 0x00000029ffa27e24 */ /* 0x000fca000f8e00ff */
[----:B------:R-:W-:-:S13]  /*140d0*/  ISETP.NE.AND P3, PT, R162, 0x1, PT ;  /* 0x00000001a200780c */ /* 0x000fda0003f65270 */
[----:B------:R-:W1:Y:S02]  /*140e0*/  @P3 LDC.64 R44, c[0x0][0x9e8] ;  /* 0x00027a00ff2c3b82 */ /* 0x000e640000000a00 */
[----:B-1----:R-:W-:-:S05]  /*140f0*/  @P3 IMAD.HI.U32 R44, R160, R44, RZ ;  /* 0x0000002ca02c3227 */ /* 0x002fca00078e00ff */
[----:B------:R-:W-:-:S07]  /*14100*/  @P3 SHF.R.U32.HI R160, RZ, R45, R44 ;  /* 0x0000002dffa03219 */ /* 0x000fce000001162c */
.L_x_1890:
[----:B------:R-:W-:Y:S05]  /*14110*/  BSYNC B0 ;  /* 0x0000000000007941 */ /* 0x000fea0003800000 */
.L_x_1888:
[----:B------:R-:W-:-:S04]  /*14120*/  IMAD R160, R160, R162, -R83 ;  /* 0x000000a2a0a07224 */ /* 0x000fc800078e0a53 */
[----:B------:R-:W-:-:S05]  /*14130*/  IMAD.IADD R45, R160, 0x1, -R189 ;  /* 0x00000001a02d7824 */ /* 0x000fca00078e0abd */
[----:B------:R-:W-:Y:S02]  /*14140*/  VIADDMNMX R87, R45, R162, R87, PT ;  /* 0x000000a22d577246 */ /* 0x000fe40003800157 */
[----:B------:R-:W-:-:S07]  /*14150*/  VIMNMX R86, R86, R45, !PT ;  /* 0x0000002d56567248 */ /* 0x000fce0007fe0100 */
.L_x_1887:
[----:B------:R-:W-:Y:S01]  /*14160*/  ISETP.GT.AND P3, PT, R0, -0x1, PT ;  /* 0xffffffff0000780c */ /* 0x000fe20003f64270 */
[----:B------:R-:W1:Y:S03]  /*14170*/  SHFL.IDX PT, R152, R152, 0x1, 0x1c1f ;  /* 0x003c1f0098987f89 */ /* 0x000e6600000e0000 */
[C---:B------:R-:W-:Y:S02]  /*14180*/  ISETP.GT.AND P5, PT, R86.reuse, RZ, P3 ;  /* 0x000000ff5600720c */ /* 0x040fe40001fa4270 */
[----:B------:R-:W-:Y:S02]  /*14190*/  ISETP.GT.AND P4, PT, R86, 0x1, P3 ;  /* 0x000000015600780c */ /* 0x000fe40001f84270 */
[C---:B------:R-:W-:Y:S02]  /*141a0*/  ISETP.LT.OR P5, PT, R87.reuse, 0x1, P5 ;  /* 0x000000015700780c */ /* 0x040fe40002fa1670 */
[----:B------:R-:W-:-:S02]  /*141b0*/  ISETP.LT.OR P4, PT, R87, 0x2, P4 ;  /* 0x000000025700780c */ /* 0x000fc40002781670 */
[----:B------:R-:W-:Y:S02]  /*141c0*/  FSEL R44, R24, -INF , !P5 ;  /* 0xff800000182c7808 */ /* 0x000fe40006800000 */
[----:B------:R-:W-:Y:S02]  /*141d0*/  FSEL R45, R25, -INF , !P4 ;  /* 0xff800000192d7808 */ /* 0x000fe40006000000 */
[C---:B------:R-:W-:Y:S02]  /*141e0*/  ISETP.GT.AND P5, PT, R86.reuse, 0x8, P3 ;  /* 0x000000085600780c */ /* 0x040fe40001fa4270 */
[----:B------:R-:W-:Y:S02]  /*141f0*/  ISETP.GT.AND P4, PT, R86, 0x9, P3 ;  /* 0x000000095600780c */ /* 0x000fe40001f84270 */
[C---:B------:R-:W-:Y:S02]  /*14200*/  ISETP.LT.OR P5, PT, R87.reuse, 0x9, P5 ;  /* 0x000000095700780c */ /* 0x040fe40002fa1670 */
[----:B------:R-:W-:-:S02]  /*14210*/  ISETP.LT.OR P4, PT, R87, 0xa, P4 ;  /* 0x0000000a5700780c */ /* 0x000fc40002781670 */
[----:B0-----:R-:W-:Y:S01]  /*14220*/  FSEL R28, R28, -INF , !P5 ;  /* 0xff8000001c1c7808 */ /* 0x001fe20006800000 */
[--C-:B-1----:R-:W-:Y:S01]  /*14230*/  IMAD.IADD R159, R159, 0x1, R152.reuse ;  /* 0x000000019f9f7824 */ /* 0x102fe200078e0298 */
[----:B------:R-:W-:Y:S01]  /*14240*/  FSEL R29, R29, -INF , !P4 ;  /* 0xff8000001d1d7808 */ /* 0x000fe20006000000 */
[----:B------:R-:W-:Y:S01]  /*14250*/  IMAD.IADD R158, R158, 0x1, R152 ;  /* 0x000000019e9e7824 */ /* 0x000fe200078e0298 */
[C---:B------:R-:W-:Y:S02]  /*14260*/  ISETP.GT.AND P5, PT, R86.reuse, 0x10, P3 ;  /* 0x000000105600780c */ /* 0x040fe40001fa4270 */
        /* <DEDUP_REMOVED lines=82> */
[----:B------:R-:W-:Y:S01]  /*14790*/  FSEL R85, R85, -INF , !P4 ;  /* 0xff80000055557808 */ /* 0x000fe20006000000 */
[----:B------:R-:W-:Y:S08]  /*147a0*/  @!P2 BRA `(.L_x_1891) ;  /* 0x000000000058a947 */ /* 0x000ff00003800000 */
[----:B------:R-:W-:Y:S01]  /*147b0*/  IADD3 R87, -R194, R196, R152 ;  /* 0x000000c4c2577210 */ /* 0x000fe20007ffe198 */
[----:B------:R-:W-:Y:S03]  /*147c0*/  BSSY B0, `(.L_x_1892) ;  /* 0x0000010000007945 */ /* 0x000fe60003800000 */
        /* <DEDUP_REMOVED lines=10> */
.L_x_1893:
[----:B------:R-:W-:-:S05]  /*14870*/  IMAD.U32 R86, RZ, RZ, UR41 ;  /* 0x00000029ff567e24 */ /* 0x000fca000f8e00ff */
[----:B------:R-:W-:-:S13]  /*14880*/  ISETP.NE.AND P4, PT, R86, 0x1, PT ;  /* 0x000000015600780c */ /* 0x000fda0003f85270 */
[----:B------:R-:W0:Y:S02]  /*14890*/  @P4 LDC.64 R24, c[0x0][0x9e8] ;  /* 0x00027a00ff184b82 */ /* 0x000e240000000a00 */
[----:B0-----:R-:W-:-:S05]  /*148a0*/  @P4 IMAD.HI.U32 R24, R87, R24, RZ ;  /* 0x0000001857184227 */ /* 0x001fca00078e00ff */
[----:B------:R-:W-:-:S07]  /*148b0*/  @P4 SHF.R.U32.HI R87, RZ, R25, R24 ;  /* 0x00000019ff574219 */ /* 0x000fce0000011618 */
.L_x_1894:
[----:B------:R-:W-:Y:S05]  /*148c0*/  BSYNC B0 ;  /* 0x0000000000007941 */ /* 0x000fea0003800000 */
.L_x_1892:
[----:B------:R-:W-:-:S04]  /*148d0*/  IMAD R24, R87, R86, -R83 ;  /* 0x0000005657187224 */ /* 0x000fc800078e0a53 */
[----:B------:R-:W-:-:S05]  /*148e0*/  IMAD.IADD R25, R24, 0x1, -R189 ;  /* 0x0000000118197824 */ /* 0x000fca00078e0abd */
[----:B------:R-:W-:Y:S02]  /*148f0*/  VIADDMNMX R159, R25, R86, R159, PT ;  /* 0x00000056199f7246 */ /* 0x000fe4000380019f */
[----:B------:R-:W-:-:S07]  /*14900*/  VIMNMX R158, R158, R25, !PT ;  /* 0x000000199e9e7248 */ /* 0x000fce0007fe0100 */
.L_x_1891:
[----:B------:R-:W-:Y:S01]  /*14910*/  FMNMX.FTZ R24, R44, R217, !PT ;  /* 0x000000d92c187209 */ /* 0x000fe20007810000 */
[----:B------:R-:W-:Y:S01]  /*14920*/  UMOV UR51, UR7 ;  /* 0x0000000700337c82 */ /* 0x000fe20008000000 */
[----:B------:R-:W-:Y:S02]  /*14930*/  ISETP.GT.AND P5, PT, R158, 0x8, P3 ;  /* 0x000000089e00780c */ /* 0x000fe40001fa4270 */
[----:B------:R-:W-:Y:S02]  /*14940*/  FMNMX.FTZ R25, R45, R24, !PT ;  /* 0x000000182d197209 */ /* 0x000fe40007810000 */
[----:B------:R-:W-:Y:S02]  /*14950*/  ISETP.LT.OR P5, PT, R159, 0x9, P5 ;  /* 0x000000099f00780c */ /* 0x000fe40002fa1670 */
        /* <DEDUP_REMOVED lines=44> */
[----:B------:R-:W-:Y:S02]  /*14c20*/  ISETP.LT.OR P5, PT, R159, 0x29, P5 ;  /* 0x000000299f00780c */ /* 0x000fe40002fa1670 */
[----:B------:R-:W-:Y:S02]  /*14c30*/  FMNMX.FTZ R24, R72, R25, !PT ;  /* 0x0000001948187209 */ /* 0x000fe40007810000 */
[----:B------:R-:W-:Y:S02]  /*14c40*/  FSEL R39, R39, -INF , !P4 ;  /* 0xff80000027277808 */ /* 0x000fe40006000000 */
[----:B------:R-:W-:Y:S02]  /*14c50*/  ISETP.GT.AND P4, PT, R158, 0x21, P3 ;  /* 0x000000219e00780c */ /* 0x000fe40001f84270 */
[----:B------:R-:W-:Y:S02]  /*14c60*/  FSEL R46, R46, -INF , !P5 ;  /* 0xff8000002e2e7808 */ /* 0x000fe40006800000 */
[----:B------:R-:W-:-:S02]  /*14c70*/  FMNMX.FTZ R25, R73, R24, !PT ;  /* 0x0000001849197209 */ /* 0x000fc40007810000 */
[----:B------:R-:W-:Y:S02]  /*14c80*/  ISETP.GT.AND P5, PT, R158, 0x30, P3 ;  /* 0x000000309e00780c */ /* 0x000fe40001fa4270 */
[C---:B------:R-:W-:Y:S02]  /*14c90*/  ISETP.LT.OR P4, PT, R159.reuse, 0x22, P4 ;  /* 0x000000229f00780c */ /* 0x040fe40002781670 */
[----:B------:R-:W-:Y:S02]  /*14ca0*/  FMNMX.FTZ R24, R76, R25, !PT ;  /* 0x000000194c187209 */ /* 0x000fe40007810000 */
[----:B------:R-:W-:Y:S02]  /*14cb0*/  ISETP.LT.OR P5, PT, R159, 0x31, P5 ;  /* 0x000000319f00780c */ /* 0x000fe40002fa1670 */
[----:B------:R-:W-:Y:S02]  /*14cc0*/  FSEL R43, R43, -INF , !P4 ;  /* 0xff8000002b2b7808 */ /* 0x000fe40006000000 */
[----:B------:R-:W-:-:S02]  /*14cd0*/  ISETP.GT.AND P4, PT, R158, 0x29, P3 ;  /* 0x000000299e00780c */ /* 0x000fc40001f84270 */
[----:B------:R-:W-:Y:S02]  /*14ce0*/  FMNMX.FTZ R25, R77, R24, !PT ;  /* 0x000000184d197209 */ /* 0x000fe40007810000 */
[----:B------:R-:W-:Y:S02]  /*14cf0*/  FSEL R50, R50, -INF , !P5 ;  /* 0xff80000032327808 */ /* 0x000fe40006800000 */
[----:B------:R-:W-:Y:S02]  /*14d00*/  ISETP.GT.AND P5, PT, R158, 0x38, P3 ;  /* 0x000000389e00780c */ /* 0x000fe40001fa4270 */
[C---:B------:R-:W-:Y:S02]  /*14d10*/  ISETP.LT.OR P4, PT, R159.reuse, 0x2a, P4 ;  /* 0x0000002a9f00780c */ /* 0x040fe40002781670 */
[----:B------:R-:W-:Y:S02]  /*14d20*/  FMNMX.FTZ R24, R80, R25, !PT ;  /* 0x0000001950187209 */ /* 0x000fe40007810000 */
[----:B------:R-:W-:-:S02]  /*14d30*/  ISETP.LT.OR P5, PT, R159, 0x39, P5 ;  /* 0x000000399f00780c */ /* 0x000fc40002fa1670 */
[----:B------:R-:W-:Y:S02]  /*14d40*/  FSEL R47, R47, -INF , !P4 ;  /* 0xff8000002f2f7808 */ /* 0x000fe40006000000 */
[----:B------:R-:W-:Y:S02]  /*14d50*/  FMNMX.FTZ R24, R81, R24, !PT ;  /* 0x0000001851187209 */ /* 0x000fe40007810000 */
[----:B------:R-:W-:Y:S02]  /*14d60*/  ISETP.GT.AND P4, PT, R158, 0x31, P3 ;  /* 0x000000319e00780c */ /* 0x000fe40001f84270 */
[----:B------:R-:W-:Y:S02]  /*14d70*/  FSEL R54, R54, -INF , !P5 ;  /* 0xff80000036367808 */ /* 0x000fe40006800000 */
[----:B------:R-:W-:Y:S02]  /*14d80*/  ISETP.GT.AND P5, PT, R158, 0x40, P3 ;  /* 0x000000409e00780c */ /* 0x000fe40001fa4270 */
[----:B------:R-:W-:-:S02]  /*14d90*/  FMNMX.FTZ R24, R157, R24, !PT ;  /* 0x000000189d187209 */ /* 0x000fc40007810000 */
[C---:B------:R-:W-:Y:S02]  /*14da0*/  ISETP.LT.OR P4, PT, R159.reuse, 0x32, P4 ;  /* 0x000000329f00780c */ /* 0x040fe40002781670 */
[----:B------:R-:W-:Y:S02]  /*14db0*/  ISETP.LT.OR P5, PT, R159, 0x41, P5 ;  /* 0x000000419f00780c */ /* 0x000fe40002fa1670 */
[----:B------:R-:W-:Y:S02]  /*14dc0*/  FMNMX.FTZ R25, R85, R24, !PT ;  /* 0x0000001855197209 */ /* 0x000fe40007810000 */
[----:B------:R-:W-:Y:S02]  /*14dd0*/  FSEL R51, R51, -INF , !P4 ;  /* 0xff80000033337808 */ /* 0x000fe40006000000 */
[----:B------:R-:W-:Y:S01]  /*14de0*/  ISETP.GT.AND P4, PT, R158, 0x39, P3 ;  /* 0x000000399e00780c */ /* 0x000fe20001f84270 */
[----:B------:R-:W0:Y:S01]  /*14df0*/  SHFL.BFLY PT, R24, R25, 0x2, 0x1f ;  /* 0x0c401f0019187f89 */ /* 0x000e2200000e0000 */
[----:B------:R-:W-:-:S02]  /*14e00*/  FSEL R58, R58, -INF , !P5 ;  /* 0xff8000003a3a7808 */ /* 0x000fc40006800000 */
[C---:B------:R-:W-:Y:S02]  /*14e10*/  ISETP.GT.AND P5, PT, R158.reuse, 0x48, P3 ;  /* 0x000000489e00780c */ /* 0x040fe40001fa4270 */
[C---:B------:R-:W-:Y:S02]  /*14e20*/  ISETP.LT.OR P4, PT, R159.reuse, 0x3a, P4 ;  /* 0x0000003a9f00780c */ /* 0x040fe40002781670 */
[----:B------:R-:W-:Y:S02]  /*14e30*/  ISETP.LT.OR P5, PT, R159, 0x49, P5 ;  /* 0x000000499f00780c */ /* 0x000fe40002fa1670 */
[----:B------:R-:W-:Y:S02]  /*14e40*/  FSEL R55, R55, -INF , !P4 ;  /* 0xff80000037377808 */ /* 0x000fe40006000000 */
[----:B------:R-:W-:Y:S02]  /*14e50*/  ISETP.GT.AND P4, PT, R158, 0x41, P3 ;  /* 0x000000419e00780c */ /* 0x000fe40001f84270 */
        /* <DEDUP_REMOVED lines=12> */
[----:B0-----:R-:W-:-:S02]  /*14f20*/  FMNMX.FTZ R83, R25, R24, !PT ;  /* 0x0000001819537209 */ /* 0x001fc40007810000 */
[----:B------:R-:W-:Y:S02]  /*14f30*/  FSEL R66, R66, -INF , !P5 ;  /* 0xff80000042427808 */ /* 0x000fe40006800000 */
[C---:B------:R-:W-:Y:S01]  /*14f40*/  ISETP.GT.AND P5, PT, R158.reuse, 0x60, P3 ;  /* 0x000000609e00780c */ /* 0x040fe20001fa4270 */
[----:B------:R-:W0:Y:S01]  /*14f50*/  SHFL.BFLY PT, R24, R83, 0x1, 0x1f ;  /* 0x0c201f0053187f89 */ /* 0x000e2200000e0000 */
[C---:B------:R-:W-:Y:S02]  /*14f60*/  ISETP.LT.OR P4, PT, R159.reuse, 0x52, P4 ;  /* 0x000000529f00780c */ /* 0x040fe40002781670 */
[----:B------:R-:W-:Y:S02]  /*14f70*/  ISETP.LT.OR P5, PT, R159, 0x61, P5 ;  /* 0x000000619f00780c */ /* 0x000fe40002fa1670 */
[----:B------:R-:W-:Y:S02]  /*14f80*/  FSEL R65, R65, -INF , !P4 ;  /* 0xff80000041417808 */ /* 0x000fe40006000000 */
[----:B------:R-:W-:-:S02]  /*14f90*/  ISETP.GT.AND P4, PT, R158, 0x59, P3 ;  /* 0x000000599e00780c */ /* 0x000fc40001f84270 */
[----:B------:R-:W-:Y:S02]  /*14fa0*/  FSEL R70, R70, -INF , !P5 ;  /* 0xff80000046467808 */ /* 0x000fe40006800000 */
[C---:B------:R-:W-:Y:S02]  /*14fb0*/  ISETP.GT.AND P5, PT, R158.reuse, 0x68, P3 ;  /* 0x000000689e00780c */ /* 0x040fe40001fa4270 */
        /* <DEDUP_REMOVED lines=11> */
[----:B------:R-:W-:Y:S02]  /*15070*/  ISETP.GT.AND P5, PT, R158, 0x71, P3 ;  /* 0x000000719e00780c */ /* 0x000fe40001fa4270 */
[----:B0-----:R-:W-:Y:S02]  /*15080*/  FMNMX.FTZ R24, R83, R24, !PT ;  /* 0x0000001853187209 */ /* 0x001fe40007810000 */
[C---:B------:R-:W-:Y:S02]  /*15090*/  ISETP.LT.OR P4, PT, R159.reuse, 0x6a, P4 ;  /* 0x0000006a9f00780c */ /* 0x040fe40002781670 */
[----:B------:R-:W-:Y:S01]  /*150a0*/  ISETP.LT.OR P5, PT, R159, 0x72, P5 ;  /* 0x000000729f00780c */ /* 0x000fe20002fa1670 */
[----:B------:R-:W-:Y:S01]  /*150b0*/  FMUL.FTZ R86, R24, UR51 ;  /* 0x0000003318567c20 */ /* 0x000fe20008410000 */
[----:B------:R-:W-:-:S02]  /*150c0*/  FSEL R75, R75, -INF , !P4 ;  /* 0xff8000004b4b7808 */ /* 0x000fc40006000000 */
[----:B------:R-:W-:Y:S02]  /*150d0*/  FSETP.NEU.FTZ.AND P4, PT, R24, -INF , PT ;  /* 0xff8000001800780b */ /* 0x000fe40003f9d000 */
[----:B------:R-:W-:Y:S02]  /*150e0*/  FSEL R79, R79, -INF , !P5 ;  /* 0xff8000004f4f7808 */ /* 0x000fe40006800000 */
[----:B------:R-:W-:Y:S02]  /*150f0*/  ISETP.GT.AND P5, PT, R158, RZ, P3 ;  /* 0x000000ff9e00720c */ /* 0x000fe40001fa4270 */
[----:B------:R-:W-:Y:S02]  /*15100*/  FSEL R86, R86, RZ, P4 ;  /* 0x000000ff56567208 */ /* 0x000fe40002000000 */
[----:B------:R-:W-:-:S03]  /*15110*/  ISETP.LT.OR P5, PT, R159, 0x1, P5 ;  /* 0x000000019f00780c */ /* 0x000fc60002fa1670 */
[--C-:B------:R-:W-:Y:S01]  /*15120*/  FFMA.FTZ R182, R28, UR51, -R86.reuse ;  /* 0x000000331cb67c23 */ /* 0x100fe20008010856 */
[----:B------:R-:W-:Y:S01]  /*15130*/  FSEL R28, R26, -INF , !P5 ;  /* 0xff8000001a1c7808 */ /* 0x000fe20006800000 */
        /* <DEDUP_REMOVED lines=9> */
[----:B------:R-:W-:Y:S01]  /*151d0*/  ISETP.GT.AND P5, PT, R158, 0x78, P3 ;  /* 0x000000789e00780c */ /* 0x000fe20001fa4270 */
        /* <DEDUP_REMOVED lines=11> */
[----:B------:R-:W-:Y:S01]  /*15290*/  ISETP.LT.OR P3, PT, R159, 0x7a, P3 ;  /* 0x0000007a9f00780c */ /* 0x000fe20001f61670 */
[----:B------:R-:W-:Y:S01]  /*152a0*/  MUFU.EX2 R180, R180 ;  /* 0x000000b400b47308 */ /* 0x000fe20000000800 */
[----:B------:R-:W-:Y:S01]  /*152b0*/  FMNMX.FTZ R29, R35, R32, !PT ;  /* 0x00000020231d7209 */ /* 0x000fe20007810000 */
[--C-:B------:R-:W-:Y:S01]  /*152c0*/  FFMA.FTZ R162, R68, UR51, -R86.reuse ;  /* 0x0000003344a27c23 */ /* 0x100fe20008010856 */
[----:B------:R-:W-:Y:S01]  /*152d0*/  FSEL R82, R82, -INF , !P5 ;  /* 0xff80000052527808 */ /* 0x000fe20006800000 */
[--C-:B------:R-:W-:Y:S01]  /*152e0*/  FFMA.FTZ R45, R33, UR51, -R86.reuse ;  /* 0x00000033212d7c23 */ /* 0x100fe20008010856 */
[----:B------:R-:W-:Y:S01]  /*152f0*/  FMNMX.FTZ R32, R38, R29, !PT ;  /* 0x0000001d26207209 */ /* 0x000fe20007810000 */
[--C-:B------:R-:W-:Y:S01]  /*15300*/  FFMA.FTZ R178, R36, UR51, -R86.reuse ;  /* 0x0000003324b27c23 */ /* 0x100fe20008010856 */
[----:B------:R-:W-:Y:S01]  /*15310*/  FSEL R84, R84, -INF , !P3 ;  /* 0xff80000054547808 */ /* 0x000fe20005800000 */
[----:B------:R-:W-:Y:S01]  /*15320*/  MUFU.EX2 R25, R25 ;  /* 0x0000001900197308 */ /* 0x000fe20000000800 */
[----:B------:R-:W-:Y:S01]  /*15330*/  FMNMX.FTZ R29, R39, R32, !PT ;  /* 0x00000020271d7209 */ /* 0x000fe20007810000 */
[--C-:B------:R-:W-:Y:S01]  /*15340*/  FFMA.FTZ R174, R153, UR51, -R86.reuse ;  /* 0x0000003399ae7c23 */ /* 0x100fe20008010856 */
[----:B------:R-:W-:Y:S01]  /*15350*/  FSEL R60, R24, RZ, P4 ;  /* 0x000000ff183c7208 */ /* 0x000fe20002000000 */
[--C-:B------:R-:W-:Y:S01]  /*15360*/  FFMA.FTZ R36, R154, UR51, -R86.reuse ;  /* 0x000000339a247c23 */ /* 0x100fe20008010856 */
[----:B------:R-:W-:Y:S01]  /*15370*/  FMNMX.FTZ R32, R42, R29, !PT ;  /* 0x0000001d2a207209 */ /* 0x000fe20007810000 */
[--C-:B------:R-:W-:Y:S01]  /*15380*/  FFMA.FTZ R168, R48, UR51, -R86.reuse ;  /* 0x0000003330a87c23 */ /* 0x100fe20008010856 */
[--C-:B------:R-:W-:Y:S01]  /*15390*/  FFMA.FTZ R33, R49, UR51, -R86.reuse ;  /* 0x0000003331217c23 */ /* 0x100fe20008010856 */
[----:B------:R-:W-:Y:S01]  /*153a0*/  MUFU.EX2 R182, R182 ;  /* 0x000000b600b67308 */ /* 0x000fe20000000800 */
[----:B------:R-:W-:Y:S01]  /*153b0*/  FMNMX.FTZ R29, R43, R32, !PT ;  /* 0x000000202b1d7209 */ /* 0x000fe20007810000 */
[--C-:B------:R-:W-:Y:S01]  /*153c0*/  FFMA.FTZ R160, R155, UR51, -R86.reuse ;  /* 0x000000339ba07c23 */ /* 0x100fe20008010856 */
[--C-:B------:R-:W-:Y:S01]  /*153d0*/  FFMA.FTZ R154, R157, UR51, -R86.reuse ;  /* 0x000000339d9a7c23 */ /* 0x100fe20008010856 */
[--C-:B------:R-:W-:Y:S01]  /*153e0*/  FFMA.FTZ R49, R73, UR51, -R86.reuse ;  /* 0x0000003349317c23 */ /* 0x100fe20008010856 */
[----:B------:R-:W-:Y:S01]  /*153f0*/  FMNMX.FTZ R32, R46, R29, !PT ;  /* 0x0000001d2e207209 */ /* 0x000fe20007810000 */
[--C-:B------:R-:W-:Y:S01]  /*15400*/  FFMA.FTZ R158, R76, UR51, -R86.reuse ;  /* 0x000000334c9e7c23 */ /* 0x100fe20008010856 */
[--C-:B------:R-:W-:Y:S01]  /*15410*/  FFMA.FTZ R48, R77, UR51, -R86.reuse ;  /* 0x000000334d307c23 */ /* 0x100fe20008010856 */
[----:B------:R-:W-:Y:S01]  /*15420*/  MUFU.EX2 R26, R26 ;  /* 0x0000001a001a7308 */ /* 0x000fe20000000800 */
[----:B------:R-:W-:Y:S01]  /*15430*/  FMNMX.FTZ R29, R47, R32, !PT ;  /* 0x000000202f1d7209 */ /* 0x000fe20007810000 */
[--C-:B------:R-:W-:Y:S01]  /*15440*/  FFMA.FTZ R152, R80, UR51, -R86.reuse ;  /* 0x0000003350987c23 */ /* 0x100fe20008010856 */
[----:B------:R-:W-:-:S02]  /*15450*/  FFMA.FTZ R85, R85, UR51, -R86 ;  /* 0x0000003355557c23 */ /* 0x000fc40008010856 */
        /* <DEDUP_REMOVED lines=14> */
[----:B------:R-:W-:Y:S01]  /*15540*/  FMNMX.FTZ R29, R65, R32, !PT ;  /* 0x00000020411d7209 */ /* 0x000fe20007810000 */
[--C-:B------:R-:W-:Y:S01]  /*15550*/  FFMA.FTZ R32, R53, UR51, -R86.reuse ;  /* 0x0000003335207c23 */ /* 0x100fe20008010856 */
[--C-:B------:R-:W-:Y:S01]  /*15560*/  FFMA.FTZ R53, R156, UR51, -R86.reuse ;  /* 0x000000339c357c23 */ /* 0x100fe20008010856 */
[----:B------:R-:W-:Y:S01]  /*15570*/  FFMA.FTZ R156, R72, UR51, -R86 ;  /* 0x00000033489c7c23 */ /* 0x000fe20008010856 */
[----:B------:R-:W-:-:S03]  /*15580*/  FMNMX.FTZ R40, R66, R29, !PT ;  /* 0x0000001d42287209 */ /* 0x000fc60007810000 */
[----:B------:R-:W-:Y:S01]  /*15590*/  MUFU.EX2 R37, R37 ;  /* 0x0000002500257308 */ /* 0x000fe20000000800 */
[----:B------:R-:W-:-:S04]  /*155a0*/  FMNMX.FTZ R29, R67, R40, !PT ;  /* 0x00000028431d7209 */ /* 0x000fc80007810000 */
[----:B------:R-:W-:-:S03]  /*155b0*/  FMNMX.FTZ R40, R70, R29, !PT ;  /* 0x0000001d46287209 */ /* 0x000fc60007810000 */
[----:B------:R-:W-:Y:S01]  /*155c0*/  MUFU.EX2 R174, R174 ;  /* 0x000000ae00ae7308 */ /* 0x000fe20000000800 */
[----:B------:R-:W-:-:S04]  /*155d0*/  FMNMX.FTZ R29, R71, R40, !PT ;  /* 0x00000028471d7209 */ /* 0x000fc80007810000 */
[----:B------:R-:W-:-:S03]  /*155e0*/  FMNMX.FTZ R40, R74, R29, !PT ;  /* 0x0000001d4a287209 */ /* 0x000fc60007810000 */
[----:B------:R0:W-:Y:S01]  /*155f0*/  MUFU.EX2 R29, R57 ;  /* 0x00000039001d7308 */ /* 0x0001e20000000800 */
[----:B------:R-:W-:-:S04]  /*15600*/  FMNMX.FTZ R41, R75, R40, !PT ;  /* 0x000000284b297209 */ /* 0x000fc80007810000 */
[----:B------:R-:W-:-:S03]  /*15610*/  FMNMX.FTZ R40, R78, R41, !PT ;  /* 0x000000294e287209 */ /* 0x000fc60007810000 */
[----:B------:R-:W-:Y:S01]  /*15620*/  MUFU.EX2 R36, R36 ;  /* 0x0000002400247308 */ /* 0x000fe20000000800 */
[----:B------:R-:W-:-:S04]  /*15630*/  FMNMX.FTZ R41, R79, R40, !PT ;  /* 0x000000284f297209 */ /* 0x000fc80007810000 */
[----:B------:R-:W-:-:S03]  /*15640*/  FMNMX.FTZ R41, R82, R41, !PT ;  /* 0x0000002952297209 */ /* 0x000fc60007810000 */
[----:B------:R-:W-:Y:S01]  /*15650*/  MUFU.EX2 R168, R168 ;  /* 0x000000a800a87308 */ /* 0x000fe20000000800 */
[----:B------:R-:W-:Y:S01]  /*15660*/  FMNMX.FTZ R40, R84, R41, !PT ;  /* 0x0000002954287209 */ /* 0x000fe20007810000 */
[----:B------:R-:W-:-:S04]  /*15670*/  FFMA.FTZ R41, R81, UR51, -R86 ;  /* 0x0000003351297c23 */ /* 0x000fc80008010856 */
[----:B0-----:R-:W0:Y:S02]  /*15680*/  SHFL.BFLY PT, R57, R40, 0x2, 0x1f ;  /* 0x0c401f0028397f89 */ /* 0x001e2400000e0000 */
        /* <DEDUP_REMOVED lines=9> */
[----:B0-----:R-:W-:Y:S01]  /*15720*/  FMNMX.FTZ R40, R57, R40, !PT ;  /* 0x0000002839287209 */ /* 0x001fe20007810000 */
[----:B------:R-:W-:-:S03]  /*15730*/  FADD.FTZ R57, -R60, R217 ;  /* 0x000000d93c397221 */ /* 0x000fc60000010100 */
[C---:B------:R-:W-:Y:S01]  /*15740*/  FSETP.NEU.FTZ.AND P3, PT, R40.reuse, -INF , PT ;  /* 0xff8000002800780b */ /* 0x040fe20003f7d000 */
[----:B------:R-:W-:Y:S01]  /*15750*/  FMUL.FTZ R61, R40, UR51 ;  /* 0x00000033283d7c20 */ /* 0x000fe20008410000 */
[----:B------:R-:W-:Y:S01]  /*15760*/  FMUL.FTZ R57, R57, UR51 ;  /* 0x0000003339397c20 */ /* 0x000fe20008410000 */
[----:B------:R-:W-:Y:S03]  /*15770*/  MUFU.EX2 R53, R53 ;  /* 0x0000003500357308 */ /* 0x000fe60000000800 */
[----:B------:R-:W-:-:S05]  /*15780*/  FSEL R61, R61, RZ, P3 ;  /* 0x000000ff3d3d7208 */ /* 0x000fca0001800000 */
[--C-:B------:R-:W-:Y:S01]  /*15790*/  FFMA.FTZ R69, R27, UR51, -R61.reuse ;  /* 0x000000331b457c23 */ /* 0x100fe2000801083d */
[----:B------:R-:W-:Y:S01]  /*157a0*/  FSEL R27, R40, RZ, P3 ;  /* 0x000000ff281b7208 */ /* 0x000fe20001800000 */
[--C-:B------:R-:W-:Y:S01]  /*157b0*/  FFMA.FTZ R181, R28, UR51, -R61.reuse ;  /* 0x000000331cb57c23 */ /* 0x100fe2000801083d */
[----:B------:R-:W0:Y:S01]  /*157c0*/  MUFU.EX2 R57, R57 ;  /* 0x0000003900397308 */ /* 0x000e220000000800 */
[--C-:B------:R-:W-:Y:S01]  /*157d0*/  FFMA.FTZ R183, R30, UR51, -R61.reuse ;  /* 0x000000331eb77c23 */ /* 0x100fe2000801083d */
[--C-:B------:R-:W-:Y:S01]  /*157e0*/  FFMA.FTZ R68, R31, UR51, -R61.reuse ;  /* 0x000000331f447c23 */ /* 0x100fe2000801083d */
[----:B------:R-:W-:Y:S01]  /*157f0*/  FADD.FTZ R27, -R27, R218 ;  /* 0x000000da1b1b7221 */ /* 0x000fe20000010100 */
[--C-:B------:R-:W-:Y:S01]  /*15800*/  FFMA.FTZ R177, R34, UR51, -R61.reuse ;  /* 0x0000003322b17c23 */ /* 0x100fe2000801083d */
[--C-:B------:R-:W-:Y:S01]  /*15810*/  FFMA.FTZ R35, R35, UR51, -R61.reuse ;  /* 0x0000003323237c23 */ /* 0x100fe2000801083d */
[--C-:B------:R-:W-:Y:S01]  /*15820*/  FFMA.FTZ R165, R58, UR51, -R61.reuse ;  /* 0x000000333aa57c23 */ /* 0x100fe2000801083d */
[----:B------:R-:W-:Y:S01]  /*15830*/  FMUL.FTZ R27, R27, UR51 ;  /* 0x000000331b1b7c20 */ /* 0x000fe20008410000 */
[----:B------:R-:W-:Y:S01]  /*15840*/  MUFU.EX2 R181, R181 ;  /* 0x000000b500b57308 */ /* 0x000fe20000000800 */
[--C-:B------:R-:W-:Y:S01]  /*15850*/  FFMA.FTZ R179, R38, UR51, -R61.reuse ;  /* 0x0000003326b37c23 */ /* 0x100fe2000801083d */
[--C-:B------:R-:W-:Y:S01]  /*15860*/  FFMA.FTZ R34, R39, UR51, -R61.reuse ;  /* 0x0000003327227c23 */ /* 0x100fe2000801083d */
[--C-:B------:R-:W-:Y:S01]  /*15870*/  FFMA.FTZ R38, R55, UR51, -R61.reuse ;  /* 0x0000003337267c23 */ /* 0x100fe2000801083d */
[--C-:B------:R-:W-:Y:S01]  /*15880*/  FFMA.FTZ R173, R42, UR51, -R61.reuse ;  /* 0x000000332aad7c23 */ /* 0x100fe2000801083d */
[--C-:B------:R-:W-:Y:S01]  /*15890*/  FFMA.FTZ R31, R43, UR51, -R61.reuse ;  /* 0x000000332b1f7c23 */ /* 0x100fe2000801083d */
[--C-:B------:R-:W-:Y:S01]  /*158a0*/  FFMA.FTZ R175, R46, UR51, -R61.reuse ;  /* 0x000000332eaf7c23 */ /* 0x100fe2000801083d */
        /* <DEDUP_REMOVED lines=8> */
[--C-:B------:R-:W-:Y:S01]  /*15930*/  FFMA.FTZ R54, R63, UR51, -R61.reuse ;  /* 0x000000333f367c23 */ /* 0x100fe2000801083d */
[----:B------:R-:W0:Y:S01]  /*15940*/  MUFU.EX2 R69, R69 ;  /* 0x0000004500457308 */ /* 0x000e220000000800 */
[--C-:B------:R-:W-:Y:S01]  /*15950*/  FFMA.FTZ R161, R64, UR51, -R61.reuse ;  /* 0x0000003340a17c23 */ /* 0x100fe2000801083d */
[--C-:B------:R-:W-:Y:S01]  /*15960*/  FFMA.FTZ R51, R65, UR51, -R61.reuse ;  /* 0x0000003341337c23 */ /* 0x100fe2000801083d */
[--C-:B------:R-:W-:Y:S01]  /*15970*/  FFMA.FTZ R163, R66, UR51, -R61.reuse ;  /* 0x0000003342a37c23 */ /* 0x100fe2000801083d */
[--C-:B------:R-:W-:Y:S01]  /*15980*/  FFMA.FTZ R47, R67, UR51, -R61.reuse ;  /* 0x00000033432f7c23 */ /* 0x100fe2000801083d */
[--C-:B------:R-:W-:Y:S01]  /*15990*/  FFMA.FTZ R157, R70, UR51, -R61.reuse ;  /* 0x00000033469d7c23 */ /* 0x100fe2000801083d */
[--C-:B------:R-:W-:Y:S01]  /*159a0*/  FFMA.FTZ R46, R71, UR51, -R61.reuse ;  /* 0x00000033472e7c23 */ /* 0x100fe2000801083d */
[----:B------:R-:W-:Y:S01]  /*159b0*/  FFMA.FTZ R159, R74, UR51, -R61 ;  /* 0x000000334a9f7c23 */ /* 0x000fe2000801083d */
[----:B------:R-:W2:Y:S01]  /*159c0*/  MUFU.EX2 R183, R183 ;  /* 0x000000b700b77308 */ /* 0x000ea20000000800 */
[----:B-1----:R-:W-:Y:S01]  /*159d0*/  FFMA.FTZ R58, R27, R3, R181 ;  /* 0x000000031b3a7223 */ /* 0x002fe200000100b5 */
[----:B------:R-:W-:Y:S01]  /*159e0*/  FADD.FTZ R3, R25, R6 ;  /* 0x0000000619037221 */ /* 0x000fe20000010000 */
[--C-:B------:R-:W-:Y:S01]  /*159f0*/  FFMA.FTZ R43, R75, UR51, -R61.reuse ;  /* 0x000000334b2b7c23 */ /* 0x100fe2000801083d */
[--C-:B------:R-:W-:Y:S01]  /*15a00*/  FFMA.FTZ R153, R78, UR51, -R61.reuse ;  /* 0x000000334e997c23 */ /* 0x100fe2000801083d */
[----:B------:R-:W-:Y:S01]  /*15a10*/  FFMA.FTZ R42, R79, UR51, -R61 ;  /* 0x000000334f2a7c23 */ /* 0x000fe2000801083d */
[----:B------:R-:W-:Y:S01]  /*15a20*/  FADD.FTZ R3, R182, R3 ;  /* 0x00000003b6037221 */ /* 0x000fe20000010000 */
[----:B------:R-:W-:Y:S01]  /*15a30*/  FFMA.FTZ R155, R82, UR51, -R61 ;  /* 0x00000033529b7c23 */ /* 0x000fe2000801083d */
[----:B------:R-:W1:Y:S01]  /*15a40*/  MUFU.EX2 R68, R68 ;  /* 0x0000004400447308 */ /* 0x000e620000000800 */
[----:B0-----:R-:W-:Y:S01]  /*15a50*/  FADD.FTZ R58, R69, R58 ;  /* 0x0000003a453a7221 */ /* 0x001fe20000010000 */
[----:B------:R-:W-:Y:S01]  /*15a60*/  FADD.FTZ R3, R26, R3 ;  /* 0x000000031a037221 */ /* 0x000fe20000010000 */
[----:B------:R-:W-:-:S05]  /*15a70*/  FFMA.FTZ R39, R84, UR51, -R61 ;  /* 0x0000003354277c23 */ /* 0x000fca000801083d */
[----:B------:R-:W0:Y:S01]  /*15a80*/  MUFU.EX2 R177, R177 ;  /* 0x000000b100b17308 */ /* 0x000e220000000800 */
[----:B--2---:R-:W-:Y:S01]  /*15a90*/  FADD.FTZ R55, R183, R58 ;  /* 0x0000003ab7377221 */ /* 0x004fe20000010000 */
[----:B------:R-:W-:-:S04]  /*15aa0*/  FADD.FTZ R58, R176, R3 ;  /* 0x00000003b03a7221 */ /* 0x000fc80000010000 */
[----:B------:R-:W-:Y:S02]  /*15ab0*/  FADD.FTZ R3, R45, R58 ;  /* 0x0000003a2d037221 */ /* 0x000fe40000010000 */
[----:B------:R-:W2:Y:S01]  /*15ac0*/  MUFU.EX2 R35, R35 ;  /* 0x0000002300237308 */ /* 0x000ea20000000800 */
[----:B-1----:R-:W-:Y:S01]  /*15ad0*/  FADD.FTZ R6, R68, R55 ;  /* 0x0000003744067221 */ /* 0x002fe20000010000 */
[----:B------:R-:W-:-:S04]  /*15ae0*/  FADD.FTZ R3, R178, R3 ;  /* 0x00000003b2037221 */ /* 0x000fc80000010000 */
[----:B------:R-:W-:Y:S02]  /*15af0*/  FADD.FTZ R3, R44, R3 ;  /* 0x000000032c037221 */ /* 0x000fe40000010000 */
[----:B------:R-:W1:Y:S01]  /*15b00*/  MUFU.EX2 R179, R179 ;  /* 0x000000b300b37308 */ /* 0x000e620000000800 */
[----:B0-----:R-:W-:Y:S01]  /*15b10*/  FADD.FTZ R6, R177, R6 ;  /* 0x00000006b1067221 */ /* 0x001fe20000010000 */
[----:B------:R-:W-:-:S04]  /*15b20*/  FADD.FTZ R58, R172, R3 ;  /* 0x00000003ac3a7221 */ /* 0x000fc80000010000 */
[----:B------:R-:W-:Y:S02]  /*15b30*/  FADD.FTZ R3, R37, R58 ;  /* 0x0000003a25037221 */ /* 0x000fe40000010000 */
[----:B------:R-:W0:Y:S01]  /*15b40*/  MUFU.EX2 R34, R34 ;  /* 0x0000002200227308 */ /* 0x000e220000000800 */
[----:B--2---:R-:W-:Y:S01]  /*15b50*/  FADD.FTZ R6, R35, R6 ;  /* 0x0000000623067221 */ /* 0x004fe20000010000 */
[----:B------:R-:W-:-:S04]  /*15b60*/  FADD.FTZ R3, R174, R3 ;  /* 0x00000003ae037221 */ /* 0x000fc80000010000 */
[----:B------:R-:W-:Y:S02]  /*15b70*/  FADD.FTZ R3, R36, R3 ;  /* 0x0000000324037221 */ /* 0x000fe40000010000 */
[----:B------:R-:W2:Y:S01]  /*15b80*/  MUFU.EX2 R173, R173 ;  /* 0x000000ad00ad7308 */ /* 0x000ea20000000800 */
[----:B-1----:R-:W-:Y:S01]  /*15b90*/  FADD.FTZ R55, R179, R6 ;  /* 0x00000006b3377221 */ /* 0x002fe20000010000 */
[----:B------:R-:W-:-:S06]  /*15ba0*/  FADD.FTZ R58, R168, R3 ;  /* 0x00000003a83a7221 */ /* 0x000fcc0000010000 */
        /* <DEDUP_REMOVED lines=33> */
[----:B0-----:R-:W-:Y:S01]  /*15dc0*/  FADD.FTZ R6, R54, R3 ;  /* 0x0000000336067221 */ /* 0x001fe20000010000 */
[----:B------:R-:W-:-:S06]  /*15dd0*/  FADD.FTZ R3, R53, R58 ;  /* 0x0000003a35037221 */ /* 0x000fcc0000010000 */
        /* <DEDUP_REMOVED lines=44> */
.L_x_1895:
[----:B------:R-:W-:Y:S01]  /*160a0*/  IMAD R55, R184, 0x8, R18 ;  /* 0x00000008b8377824 */ /* 0x000fe200078e0212 */
[----:B------:R-:W-:Y:S01]  /*160b0*/  ISETP.GT.AND P3, PT, R0, R213, PT ;  /* 0x000000d50000720c */ /* 0x000fe20003f64270 */
[----:B------:R-:W-:Y:S01]  /*160c0*/  IMAD.U32 R58, RZ, RZ, UR38 ;  /* 0x00000026ff3a7e24 */ /* 0x000fe2000f8e00ff */
[----:B------:R-:W-:Y:S01]  /*160d0*/  F2FP.BF16.F32.PACK_AB R180, R25, R180 ;  /* 0x000000b419b4723e */ /* 0x000fe200000010ff */
[----:B------:R-:W-:Y:S01]  /*160e0*/  VIADD R55, R55, 0x28860 ;  /* 0x0002886037377836 */ /* 0x000fe20000000000 */
[----:B------:R-:W-:Y:S01]  /*160f0*/  F2FP.BF16.F32.PACK_AB R181, R69, R181 ;  /* 0x000000b545b5723e */ /* 0x000fe200000010ff */
[-C--:B------:R-:W-:Y:S01]  /*16100*/  FMUL.FTZ R88, R88, R57.reuse ;  /* 0x0000003958587220 */ /* 0x080fe20000410000 */
[----:B------:R-:W-:Y:S01]  /*16110*/  F2FP.BF16.F32.PACK_AB R182, R26, R182 ;  /* 0x000000b61ab6723e */ /* 0x000fe200000010ff */
[-C--:B------:R-:W-:Y:S01]  /*16120*/  FMUL.FTZ R89, R89, R57.reuse ;  /* 0x0000003959597220 */ /* 0x080fe20000410000 */
[----:B------:R-:W-:Y:S01]  /*16130*/  PRMT R55, R58, 0x654, R55 ;  /* 0x000006543a377816 */ /* 0x000fe20000000037 */
[----:B------:R-:W-:Y:S01]  /*16140*/  FMUL.FTZ R92, R92, R57 ;  /* 0x000000395c5c7220 */ /* 0x000fe20000410000 */
[----:B------:R-:W-:Y:S01]  /*16150*/  F2FP.BF16.F32.PACK_AB R183, R68, R183 ;  /* 0x000000b744b7723e */ /* 0x000fe200000010ff */
[-C--:B------:R-:W-:Y:S01]  /*16160*/  FMUL.FTZ R93, R93, R57.reuse ;  /* 0x000000395d5d7220 */ /* 0x080fe20000410000 */
[----:B------:R0:W-:Y:S01]  /*16170*/  SYNCS.ARRIVE.TRANS64.RED.A1T0 RZ, [R55+URZ], RZ ;  /* 0x000000ff37ff79a7 */ /* 0x0001e2000810043f */
        /* <DEDUP_REMOVED lines=88> */
[----:B------:R-:W-:-:S02]  /*16700*/  VIADD R0, R0, 0xffffffff ;  /* 0xffffffff00007836 */ /* 0x000fc40000000000 */
[----:B------:R-:W-:Y:S02]  /*16710*/  IMAD.MOV.U32 R218, RZ, RZ, R40 ;  /* 0x000000ffffda7224 */ /* 0x000fe400078e0028 */
[----:B------:R-:W-:Y:S02]  /*16720*/  IMAD.MOV.U32 R217, RZ, RZ, R24 ;  /* 0x000000ffffd97224 */ /* 0x000fe400078e0018 */
[----:B------:R-:W-:Y:S02]  /*16730*/  IMAD.MOV.U32 R187, RZ, RZ, R215 ;  /* 0x000000ffffbb7224 */ /* 0x000fe400078e00d7 */
[----:B------:R-:W-:Y:S01]  /*16740*/  IMAD.MOV.U32 R184, RZ, RZ, R214 ;  /* 0x000000ffffb87224 */ /* 0x000fe200078e00d6 */
[----:B0-----:R-:W-:Y:S06]  /*16750*/  @P3 BRA `(.L_x_1896) ;  /* 0xffffffc400303947 */ /* 0x001fec000383ffff */
[----:B------:R-:W-:Y:S02]  /*16760*/  IMAD.MOV.U32 R218, RZ, RZ, R40 ;  /* 0x000000ffffda7224 */ /* 0x000fe400078e0028 */
[----:B------:R-:W-:Y:S02]  /*16770*/  IMAD.MOV.U32 R217, RZ, RZ, R24 ;  /* 0x000000ffffd97224 */ /* 0x000fe400078e0018 */
[----:B------:R-:W-:Y:S02]  /*16780*/  IMAD.MOV.U32 R184, RZ, RZ, R214 ;  /* 0x000000ffffb87224 */ /* 0x000fe400078e00d6 */
[----:B------:R-:W-:-:S07]  /*16790*/  IMAD.MOV.U32 R187, RZ, RZ, R215 ;  /* 0x000000ffffbb7224 */ /* 0x000fce00078e00d7 */
.L_x_1876:
[----:B------:R-:W0:Y:S01]  /*167a0*/  LDC R24, c[0x0][0x448] ;  /* 0x00011200ff187b82 */ /* 0x000e220000000800 */
[----:B------:R-:W-:Y:S01]  /*167b0*/  IADD3 R27, R196, 0x1, -R194 ;  /* 0x00000001c41b7810 */ /* 0x000fe20007ffe8c2 */
[----:B------:R-:W-:-:S06]  /*167c0*/  ULDC UR8, c[0x0][0x9dc] ;  /* 0x0002770000087ab9 */ /* 0x000fcc0000000800 */
[----:B------:R-:W1:Y:S01]  /*167d0*/  LDC R28, c[0x0][0x9e4] ;  /* 0x00027900ff1c7b82 */ /* 0x000e620000000800 */
[----:B0-----:R-:W-:Y:S01]  /*167e0*/  ISETP.NE.AND P4, PT, R24, 0x1, PT ;  /* 0x000000011800780c */ /* 0x001fe20003f85270 */
[----:B------:R-:W-:Y:S01]  /*167f0*/  VIADD R24, R198, 0x7f ;  /* 0x0000007fc6187836 */ /* 0x000fe20000000000 */
[----:B-1----:R-:W-:-:S11]  /*16800*/  ISETP.GE.AND P5, PT, R28, 0x1, PT ;  /* 0x000000011c00780c */ /* 0x002fd60003fa6270 */
[----:B------:R-:W0:Y:S08]  /*16810*/  @P4 LDC R25, c[0x0][0x44c] ;  /* 0x00011300ff194b82 */ /* 0x000e300000000800 */
[----:B------:R-:W1:Y:S01]  /*16820*/  @P4 LDC R26, c[0x0][0x450] ;  /* 0x00011400ff1a4b82 */ /* 0x000e620000000800 */
[----:B0-----:R-:W-:-:S05]  /*16830*/  @P4 IMAD.HI.U32 R25, R24, R25, RZ ;  /* 0x0000001918194227 */ /* 0x001fca00078e00ff */
[----:B-1----:R-:W-:-:S05]  /*16840*/  @P4 SHF.R.U32.HI R24, RZ, R26, R25 ;  /* 0x0000001aff184219 */ /* 0x002fca0000011619 */
[----:B------:R-:W-:-:S04]  /*16850*/  IMAD.IADD R24, R27, 0x1, R24 ;  /* 0x000000011b187824 */ /* 0x000fc800078e0218 */
[----:B------:R-:W-:Y:S01]  /*16860*/  VIADD R26, R24, -UR8 ;  /* 0x80000008181a7c36 */ /* 0x000fe20008000000 */
        /* <DEDUP_REMOVED lines=12> */
.L_x_1899:
[----:B------:R-:W-:-:S13]  /*16930*/  ISETP.NE.AND P1, PT, R28, 0x1, PT ;  /* 0x000000011c00780c */ /* 0x000fda0003f25270 */
[----:B------:R-:W0:Y:S02]  /*16940*/  @P1 LDC.64 R24, c[0x0][0x9e8] ;  /* 0x00027a00ff181b82 */ /* 0x000e240000000a00 */
[----:B0-----:R-:W-:-:S05]  /*16950*/  @P1 IMAD.HI.U32 R24, R27, R24, RZ ;  /* 0x000000181b181227 */ /* 0x001fca00078e00ff */
[----:B------:R-:W-:-:S07]  /*16960*/  @P1 SHF.R.U32.HI R27, RZ, R25, R24 ;  /* 0x00000019ff1b1219 */ /* 0x000fce0000011618 */
.L_x_1900:
[----:B------:R-:W-:Y:S05]  /*16970*/  BSYNC B0 ;  /* 0x0000000000007941 */ /* 0x000fea0003800000 */
.L_x_1898:
[----:B------:R-:W-:-:S05]  /*16980*/  IMAD R27, R27, R28, RZ ;  /* 0x0000001c1b1b7224 */ /* 0x000fca00078e02ff */
[----:B------:R-:W-:-:S07]  /*16990*/  VIMNMX R26, R26, R27, !PT ;  /* 0x0000001b1a1a7248 */ /* 0x000fce0007fe0100 */
.L_x_1897:
[----:B------:R-:W-:-:S05]  /*169a0*/  VIADD R26, R26, 0x7f ;  /* 0x0000007f1a1a7836 */ /* 0x000fca0000000000 */
[----:B------:R-:W-:-:S04]  /*169b0*/  SHF.R.S32.HI R25, RZ, 0x1f, R26 ;  /* 0x0000001fff197819 */ /* 0x000fc8000001141a */
[----:B------:R-:W-:-:S04]  /*169c0*/  LEA.HI R25, R25, R26, RZ, 0x7 ;  /* 0x0000001a19197211 */ /* 0x000fc800078f38ff */
[----:B------:R-:W-:-:S04]  /*169d0*/  SHF.R.S32.HI R25, RZ, 0x7, R25 ;  /* 0x00000007ff197819 */ /* 0x000fc80000011419 */
[----:B------:R-:W-:-:S04]  /*169e0*/  VIMNMX R213, R206, R25, !PT ;  /* 0x00000019ced57248 */ /* 0x000fc80007fe0100 */
[----:B------:R-:W-:-:S13]  /*169f0*/  ISETP.GE.AND P1, PT, R0, R213, PT ;  /* 0x000000d50000720c */ /* 0x000fda0003f26270 */
[----:B------:R-:W-:Y:S05]  /*16a00*/  @!P1 BRA `(.L_x_1901) ;  /* 0x0000002800dc9947 */ /* 0x000fea0003800000 */
[----:B------:R-:W-:Y:S02]  /*16a10*/  IMAD.MOV.U32 R214, RZ, RZ, R218 ;  /* 0x000000ffffd67224 */ /* 0x000fe400078e00da */
[----:B------:R-:W-:Y:S02]  /*16a20*/  IMAD.MOV.U32 R215, RZ, RZ, R217 ;  /* 0x000000ffffd77224 */ /* 0x000fe400078e00d9 */
[----:B------:R-:W-:Y:S02]  /*16a30*/  IMAD.MOV.U32 R204, RZ, RZ, R187 ;  /* 0x000000ffffcc7224 */ /* 0x000fe400078e00bb */
[----:B------:R-:W-:-:S07]  /*16a40*/  IMAD.MOV.U32 R216, RZ, RZ, R184 ;  /* 0x000000ffffd87224 */ /* 0x000fce00078e00b8 */
.L_x_1913:
        /* <DEDUP_REMOVED lines=8> */
.L_x_1903:
[----:B------:R-:W-:-:S05]  /*16ad0*/  VIADD R24, R216, 0x1 ;  /* 0x00000001d8187836 */ /* 0x000fca0000000000 */
[----:B------:R-:W-:-:S04]  /*16ae0*/  ISETP.NE.AND P2, PT, R24, 0x2, PT ;  /* 0x000000021800780c */ /* 0x000fc80003f45270 */
[----:B------:R-:W-:Y:S02]  /*16af0*/  SEL R25, R24, RZ, P2 ;  /* 0x000000ff18197207 */ /* 0x000fe40001000000 */
[----:B------:R-:W-:-:S03]  /*16b00*/  SHF.L.U32 R24, R187, 0x1f, RZ ;  /* 0x0000001fbb187819 */ /* 0x000fc600000006ff */
[----:B------:R-:W-:-:S04]  /*16b10*/  IMAD R25, R25, 0x8, R18 ;  /* 0x0000000819197824 */ /* 0x000fc800078e0212 */
[----:B------:R0:W1:Y:S01]  /*16b20*/  SYNCS.PHASECHK.TRANS64.TRYWAIT P2, [R25+URZ+0x28830], R24 ;  /* 0x02883018190075a7 */ /* 0x000062000804017f */
[----:B------:R-:W-:Y:S05]  /*16b30*/  @!P0 BRA `(.L_x_1904) ;  /* 0x0000000000048947 */ /* 0x000fea0003800000 */
[----:B------:R-:W-:Y:S01]  /*16b40*/  BPT.TRAP 0x1 ;  /* 0x000000040000795c */ /* 0x000fe20000300000 */
.L_x_1904:
[----:B------:R-:W-:Y:S04]  /*16b50*/  BSSY B0, `(.L_x_1902) ;  /* 0x0000004000007945 */ /* 0x000fe80003800000 */
[----:B-1----:R-:W-:Y:S05]  /*16b60*/  @P2 BRA `(.L_x_1905) ;  /* 0x0000000000082947 */ /* 0x002fea0003800000 */
[----:B------:R-:W1:Y:S02]  /*16b70*/  SYNCS.PHASECHK.TRANS64.TRYWAIT P2, [R25+URZ+0x28830], R24 ;  /* 0x02883018190075a7 */ /* 0x000e64000804017f */
[----:B-1----:R-:W-:Y:S05]  /*16b80*/  @!P2 BRA `(.L_x_1906) ;  /* 0x000001440040a947 */ /* 0x002fea0003800000 */
.L_x_1905:
[----:B------:R-:W-:Y:S05]  /*16b90*/  BSYNC B0 ;  /* 0x0000000000007941 */ /* 0x000fea0003800000 */
.L_x_1902:
[----:B01----:R-:W0:Y:S01]  /*16ba0*/  S2R R24, SR_TID.X ;  /* 0x0000000000187919 */ /* 0x003e220000002100 */
[----:B------:R-:W-:Y:S01]  /*16bb0*/  VIADD R184, R216, 0x1 ;  /* 0x00000001d8b87836 */ /* 0x000fe20000000000 */
[----:B------:R-:W-:Y:S05]  /*16bc0*/  WARPSYNC.ALL ;  /* 0x0000000000007948 */ /* 0x000fea0003800000 */
[----:B------:R-:W-:Y:S01]  /*16bd0*/  ISETP.NE.AND P2, PT, R184, 0x2, PT ;  /* 0x00000002b800780c */ /* 0x000fe20003f45270 */
[----:B------:R-:W-:Y:S01]  /*16be0*/  IMAD.MOV.U32 R25, RZ, RZ, 0x40000040 ;  /* 0x40000040ff197424 */ /* 0x000fe200078e00ff */
[----:B------:R-:W-:Y:S01]  /*16bf0*/  R2UR UR8, R4 ;  /* 0x00000000040872ca */ /* 0x000fe200000e0000 */
[----:B------:R-:W-:Y:S01]  /*16c00*/  IMAD.MOV.U32 R29, RZ, RZ, 0x40000040 ;  /* 0x40000040ff1d7424 */ /* 0x000fe200078e00ff */
[----:B------:R-:W-:Y:S01]  /*16c10*/  SEL R184, R184, RZ, P2 ;  /* 0x000000ffb8b87207 */ /* 0x000fe20001000000 */
[----:B------:R-:W-:Y:S01]  /*16c20*/  IMAD.MOV.U32 R27, RZ, RZ, 0x40000040 ;  /* 0x40000040ff1b7424 */ /* 0x000fe200078e00ff */
[----:B------:R-:W-:Y:S01]  /*16c30*/  R2UR UR11, R25 ;  /* 0x00000000190b72ca */ /* 0x000fe200000e0000 */
[----:B------:R-:W-:Y:S01]  /*16c40*/  IMAD.MOV.U32 R31, RZ, RZ, 0x40000040 ;  /* 0x40000040ff1f7424 */ /* 0x000fe200078e00ff */
[----:B------:R-:W-:-:S02]  /*16c50*/  R2UR UR9, R5 ;  /* 0x00000000050972ca */ /* 0x000fc400000e0000 */
[----:B------:R-:W-:Y:S02]  /*16c60*/  R2UR UR15, R29 ;  /* 0x000000001d0f72ca */ /* 0x000fe400000e0000 */
[----:B------:R-:W-:Y:S02]  /*16c70*/  R2UR UR19, R27 ;  /* 0x000000001b1372ca */ /* 0x000fe400000e0000 */
[----:B------:R-:W-:Y:S02]  /*16c80*/  R2UR UR23, R29 ;  /* 0x000000001d1772ca */ /* 0x000fe400000e0000 */
[----:B------:R-:W-:Y:S02]  /*16c90*/  R2UR UR27, R27 ;  /* 0x000000001b1b72ca */ /* 0x000fe400000e0000 */
[----:B------:R-:W-:Y:S02]  /*16ca0*/  R2UR UR31, R29 ;  /* 0x000000001d1f72ca */ /* 0x000fe400000e0000 */
[----:B------:R-:W-:-:S02]  /*16cb0*/  R2UR UR35, R31 ;  /* 0x000000001f2372ca */ /* 0x000fc400000e0000 */
[----:B------:R-:W-:Y:S02]  /*16cc0*/  R2UR UR47, R25 ;  /* 0x00000000192f72ca */ /* 0x000fe400000e0000 */
[----:B------:R-:W-:Y:S02]  /*16cd0*/  R2UR UR12, R192 ;  /* 0x00000000c00c72ca */ /* 0x000fe400000e0000 */
[----:B0-----:R-:W-:Y:S02]  /*16ce0*/  SHF.R.U32.HI R24, RZ, 0x7, R24 ;  /* 0x00000007ff187819 */ /* 0x001fe40000011618 */
[----:B------:R-:W-:Y:S02]  /*16cf0*/  R2UR UR13, R193 ;  /* 0x00000000c10d72ca */ /* 0x000fe400000e0000 */
[----:B------:R-:W-:Y:S01]  /*16d00*/  R2UR UR16, R190 ;  /* 0x00000000be1072ca */ /* 0x000fe200000e0000 */
[----:B------:R-:W-:Y:S01]  /*16d10*/  VIADD R30, R24, 0x8 ;  /* 0x00000008181e7836 */ /* 0x000fe20000000000 */
[----:B------:R-:W-:Y:S01]  /*16d20*/  R2UR UR17, R191 ;  /* 0x00000000bf1172ca */ /* 0x000fe200000e0000 */
[----:B------:R-:W-:Y:S01]  /*16d30*/  IMAD R24, R184, 0x800, R7 ;  /* 0x00000800b8187824 */ /* 0x000fe200078e0207 */
[----:B------:R-:W-:-:S02]  /*16d40*/  R2UR UR20, R20 ;  /* 0x00000000141472ca */ /* 0x000fc400000e0000 */
[----:B------:R0:W-:Y:S01]  /*16d50*/  BAR.SYNC.DEFER_BLOCKING R30, 0x100 ;  /* 0x0004001e0000751d */ /* 0x0001e20000010000 */
[C---:B------:R-:W-:Y:S01]  /*16d60*/  VIADD R28, R24.reuse, 0x2 ;  /* 0x00000002181c7836 */ /* 0x040fe20000000000 */
[C---:B------:R-:W-:Y:S01]  /*16d70*/  R2UR UR10, R24.reuse ;  /* 0x00000000180a72ca */ /* 0x040fe200000e0000 */
[----:B------:R-:W-:Y:S01]  /*16d80*/  VIADD R26, R24, 0x4 ;  /* 0x00000004181a7836 */ /* 0x000fe20000000000 */
[----:B------:R-:W-:Y:S02]  /*16d90*/  R2UR UR21, R21 ;  /* 0x00000000151572ca */ /* 0x000fe400000e0000 */
[----:B------:R-:W-:Y:S01]  /*16da0*/  R2UR UR14, R28 ;  /* 0x000000001c0e72ca */ /* 0x000fe200000e0000 */
[----:B------:R-:W-:Y:S01]  /*16db0*/  VIADD R28, R24, 0x6 ;  /* 0x00000006181c7836 */ /* 0x000fe20000000000 */
[----:B------:R-:W-:Y:S01]  /*16dc0*/  R2UR UR18, R26 ;  /* 0x000000001a1272ca */ /* 0x000fe200000e0000 */
[----:B------:R-:W-:Y:S01]  /*16dd0*/  VIADD R26, R24, 0x400 ;  /* 0x00000400181a7836 */ /* 0x000fe20000000000 */
[----:B------:R-:W-:Y:S01]  /*16de0*/  R2UR UR24, R14 ;  /* 0x000000000e1872ca */ /* 0x000fe200000e0000 */
[----:B0-----:R-:W-:Y:S01]  /*16df0*/  VIADD R30, R24, 0x404 ;  /* 0x00000404181e7836 */ /* 0x001fe20000000000 */
[----:B------:R-:W-:Y:S01]  /*16e00*/  R2UR UR22, R28 ;  /* 0x000000001c1672ca */ /* 0x000fe200000e0000 */
[----:B------:R-:W-:Y:S01]  /*16e10*/  VIADD R28, R24, 0x402 ;  /* 0x00000402181c7836 */ /* 0x000fe20000000000 */
[----:B------:R-:W-:Y:S01]  /*16e20*/  R2UR UR26, R26 ;  /* 0x000000001a1a72ca */ /* 0x000fe200000e0000 */
[----:B------:R-:W-:Y:S01]  /*16e30*/  VIADD R24, R24, 0x406 ;  /* 0x0000040618187836 */ /* 0x000fe20000000000 */
[----:B------:R-:W-:-:S02]  /*16e40*/  R2UR UR34, R30 ;  /* 0x000000001e2272ca */ /* 0x000fc400000e0000 */
[----:B------:R-:W-:Y:S02]  /*16e50*/  R2UR UR30, R28 ;  /* 0x000000001c1e72ca */ /* 0x000fe400000e0000 */
[----:B------:R-:W-:Y:S02]  /*16e60*/  R2UR UR46, R24 ;  /* 0x00000000182e72ca */ /* 0x000fe400000e0000 */
[----:B------:R-:W-:Y:S01]  /*16e70*/  R2UR UR25, R15 ;  /* 0x000000000f1972ca */ /* 0x000fe200000e0000 */
[----:B------:R-:W-:Y:S01]  /*16e80*/  WARPGROUP.ARRIVE ;  /* 0x00000000000079c5 */ /* 0x000fe20000000000 */
[----:B------:R-:W-:Y:S02]  /*16e90*/  R2UR UR28, R12 ;  /* 0x000000000c1c72ca */ /* 0x000fe400000e0000 */
[----:B------:R-:W-:Y:S02]  /*16ea0*/  R2UR UR29, R13 ;  /* 0x000000000d1d72ca */ /* 0x000fe400000e0000 */
[----:B------:R-:W-:Y:S01]  /*16eb0*/  R2UR UR32, R10 ;  /* 0x000000000a2072ca */ /* 0x000fe200000e0000 */
[----:B------:R-:W-:Y:S01]  /*16ec0*/  HGMMA.64x128x16.F32.BF16 R24, gdesc[UR8], RZ, !UPT, gsb0 ;  /* 0x01e00000081879f0 */ /* 0x000fe2000c0018ff */
[----:B------:R-:W-:-:S02]  /*16ed0*/  R2UR UR33, R11 ;  /* 0x000000000b2172ca */ /* 0x000fc400000e0000 */
        /* <DEDUP_REMOVED lines=27> */
.L_x_1908:
[----:B------:R-:W-:Y:S01]  /*17090*/  SHF.L.U32 R204, R204, 0x1f, RZ ;  /* 0x0000001fcccc7819 */ /* 0x000fe200000006ff */
[----:B------:R-:W-:-:S04]  /*170a0*/  IMAD R205, R216, 0x8, R18 ;  /* 0x00000008d8cd7824 */ /* 0x000fc800078e0212 */
[----:B------:R0:W1:Y:S01]  /*170b0*/  SYNCS.PHASECHK.TRANS64.TRYWAIT P1, [R205+URZ+0x28850], R204 ;  /* 0x028850cccd0075a7 */ /* 0x000062000802017f */
[----:B------:R-:W-:Y:S05]  /*170c0*/  @!P0 BRA `(.L_x_1909) ;  /* 0x0000000000048947 */ /* 0x000fea0003800000 */
[----:B------:R-:W-:Y:S01]  /*170d0*/  BPT.TRAP 0x1 ;  /* 0x000000040000795c */ /* 0x000fe20000300000 */
.L_x_1909:
[----:B-1----:R-:W-:Y:S05]  /*170e0*/  @P1 BRA `(.L_x_1907) ;  /* 0x0000000000081947 */ /* 0x002fea0003800000 */
[----:B------:R-:W1:Y:S02]  /*170f0*/  SYNCS.PHASECHK.TRANS64.TRYWAIT P1, [R205+URZ+0x28850], R204 ;  /* 0x028850cccd0075a7 */ /* 0x000e64000802017f */
[----:B-1----:R-:W-:Y:S05]  /*17100*/  @!P1 BRA `(.L_x_1910) ;  /* 0x0000013c00f49947 */ /* 0x002fea0003800000 */
.L_x_1907:
        /* <DEDUP_REMOVED lines=67> */
.L_x_1911:
        /* <DEDUP_REMOVED lines=15> */
[----:B0-----:R-:W-:Y:S01]  /*17630*/  FMUL.FTZ R152, R57, UR48 ;  /* 0x0000003039987c20 */ /* 0x001fe20008410000 */
        /* <DEDUP_REMOVED lines=66> */
[----:B------:R-:W-:-:S04]  /*17a60*/  UMOV UR51, UR6 ;  /* 0x0000000600337c82 */ /* 0x000fc80008000000 */
        /* <DEDUP_REMOVED lines=107> */
[----:B--2---:R-:W-:-:S05]  /*18120*/  FMNMX.FTZ R58, R85, R58, !PT ;  /* 0x0000003a553a7209 */ /* 0x004fca0007810000 */
[----:B------:R-:W2:Y:S01]  /*18130*/  SHFL.BFLY PT, R57, R58, 0x2, 0x1f ;  /* 0x0c401f003a397f89 */ /* 0x000ea200000e0000 */
[----:B0-----:R-:W-:-:S04]  /*18140*/  FMNMX.FTZ R154, R86, R155, !PT ;  /* 0x0000009b569a7209 */ /* 0x001fc80007810000 */
[----:B-1----:R-:W-:-:S05]  /*18150*/  FMNMX.FTZ R154, R87, R154, !PT ;  /* 0x0000009a579a7209 */ /* 0x002fca0007810000 */
[----:B------:R-:W0:Y:S01]  /*18160*/  SHFL.BFLY PT, R157, R154, 0x2, 0x1f ;  /* 0x0c401f009a9d7f89 */ /* 0x000e2200000e0000 */
[----:B--2---:R-:W-:-:S05]  /*18170*/  FMNMX.FTZ R155, R58, R57, !PT ;  /* 0x000000393a9b7209 */ /* 0x004fca0007810000 */
[----:B------:R-:W1:Y:S01]  /*18180*/  SHFL.BFLY PT, R156, R155, 0x1, 0x1f ;  /* 0x0c201f009b9c7f89 */ /* 0x000e6200000e0000 */
[----:B0-----:R-:W-:-:S05]  /*18190*/  FMNMX.FTZ R157, R154, R157, !PT ;  /* 0x0000009d9a9d7209 */ /* 0x001fca0007810000 */
[----:B------:R-:W0:Y:S01]  /*181a0*/  SHFL.BFLY PT, R218, R157, 0x1, 0x1f ;  /* 0x0c201f009dda7f89 */ /* 0x000e2200000e0000 */
[----:B-1----:R-:W-:-:S05]  /*181b0*/  FMNMX.FTZ R217, R155, R156, !PT ;  /* 0x0000009c9bd97209 */ /* 0x002fca0007810000 */
[C---:B------:R-:W-:Y:S01]  /*181c0*/  FADD.FTZ R57, -R217.reuse, R215 ;  /* 0x000000d7d9397221 */ /* 0x040fe20000010100 */
[----:B------:R-:W-:-:S03]  /*181d0*/  FMUL.FTZ R155, R217, UR51 ;  /* 0x00000033d99b7c20 */ /* 0x000fc60008410000 */
[----:B------:R-:W-:Y:S01]  /*181e0*/  FMUL.FTZ R156, R57, UR51 ;  /* 0x00000033399c7c20 */ /* 0x000fe20008410000 */
[--C-:B------:R-:W-:Y:S01]  /*181f0*/  FFMA.FTZ R164, R56, UR51, -R155.reuse ;  /* 0x0000003338a47c23 */ /* 0x100fe2000801089b */
[--C-:B------:R-:W-:Y:S01]  /*18200*/  FFMA.FTZ R180, R24, UR51, -R155.reuse ;  /* 0x0000003318b47c23 */ /* 0x100fe2000801089b */
[--C-:B------:R-:W-:Y:S01]  /*18210*/  FFMA.FTZ R165, R25, UR51, -R155.reuse ;  /* 0x0000003319a57c23 */ /* 0x100fe2000801089b */
[--C-:B------:R-:W-:Y:S01]  /*18220*/  FFMA.FTZ R168, R48, UR51, -R155.reuse ;  /* 0x0000003330a87c23 */ /* 0x100fe2000801089b */
[----:B------:R-:W-:Y:S01]  /*18230*/  MUFU.EX2 R58, R156 ;  /* 0x0000009c003a7308 */ /* 0x000fe20000000800 */
[--C-:B------:R-:W-:Y:S01]  /*18240*/  FFMA.FTZ R182, R28, UR51, -R155.reuse ;  /* 0x000000331cb67c23 */ /* 0x100fe2000801089b */
[----:B0-----:R-:W-:Y:S01]  /*18250*/  FMNMX.FTZ R218, R157, R218, !PT ;  /* 0x000000da9dda7209 */ /* 0x001fe20007810000 */
[--C-:B------:R-:W-:Y:S01]  /*18260*/  FFMA.FTZ R157, R41, UR51, -R155.reuse ;  /* 0x00000033299d7c23 */ /* 0x100fe2000801089b */
[--C-:B------:R-:W-:Y:S01]  /*18270*/  FFMA.FTZ R163, R29, UR51, -R155.reuse ;  /* 0x000000331da37c23 */ /* 0x100fe2000801089b */
[--C-:B------:R-:W-:Y:S01]  /*18280*/  FFMA.FTZ R41, R45, UR51, -R155.reuse ;  /* 0x000000332d297c23 */ /* 0x100fe2000801089b */
[--C-:B------:R-:W-:Y:S01]  /*18290*/  FFMA.FTZ R176, R32, UR51, -R155.reuse ;  /* 0x0000003320b07c23 */ /* 0x100fe2000801089b */
[C---:B------:R-:W-:Y:S01]  /*182a0*/  FADD.FTZ R57, -R218.reuse, R214 ;  /* 0x000000d6da397221 */ /* 0x040fe20000010100 */
[----:B------:R-:W-:Y:S01]  /*182b0*/  FMUL.FTZ R56, R218, UR51 ;  /* 0x00000033da387c20 */ /* 0x000fe20008410000 */
[----:B------:R-:W0:Y:S01]  /*182c0*/  MUFU.EX2 R180, R180 ;  /* 0x000000b400b47308 */ /* 0x000e220000000800 */
[----:B------:R-:W-:Y:S01]  /*182d0*/  FFMA.FTZ R161, R33, UR51, -R155 ;  /* 0x0000003321a17c23 */ /* 0x000fe2000801089b */
[----:B------:R-:W-:Y:S01]  /*182e0*/  FMUL.FTZ R57, R57, UR51 ;  /* 0x0000003339397c20 */ /* 0x000fe20008410000 */
[--C-:B------:R-:W-:Y:S01]  /*182f0*/  FFMA.FTZ R181, R26, UR51, -R56.reuse ;  /* 0x000000331ab57c23 */ /* 0x100fe20008010838 */
[--C-:B------:R-:W-:Y:S01]  /*18300*/  FFMA.FTZ R48, R27, UR51, -R56.reuse ;  /* 0x000000331b307c23 */ /* 0x100fe20008010838 */
[--C-:B------:R-:W-:Y:S01]  /*18310*/  FFMA.FTZ R183, R30, UR51, -R56.reuse ;  /* 0x000000331eb77c23 */ /* 0x100fe20008010838 */
[----:B------:R-:W-:Y:S01]  /*18320*/  FFMA.FTZ R45, R31, UR51, -R56 ;  /* 0x000000331f2d7c23 */ /* 0x000fe20008010838 */
[----:B------:R-:W-:Y:S01]  /*18330*/  IMAD R26, R184, 0x8, R18 ;  /* 0x00000008b81a7824 */ /* 0x000fe200078e0212 */
[----:B------:R-:W-:Y:S01]  /*18340*/  MUFU.EX2 R57, R57 ;  /* 0x0000003900397308 */ /* 0x000fe20000000800 */
[--C-:B------:R-:W-:Y:S01]  /*18350*/  FFMA.FTZ R177, R34, UR51, -R56.reuse ;  /* 0x0000003322b17c23 */ /* 0x100fe20008010838 */
[----:B------:R-:W-:Y:S01]  /*18360*/  FFMA.FTZ R34, R39, UR51, -R56 ;  /* 0x0000003327227c23 */ /* 0x000fe20008010838 */
[----:B------:R-:W-:-:S02]  /*18370*/  VIADD R26, R26, 0x28840 ;  /* 0x000288401a1a7836 */ /* 0x000fc40000000000 */
[--C-:B------:R-:W-:Y:S01]  /*18380*/  FFMA.FTZ R35, R35, UR51, -R56.reuse ;  /* 0x0000003323237c23 */ /* 0x100fe20008010838 */
[----:B------:R-:W-:Y:S02]  /*18390*/  IMAD.U32 R39, RZ, RZ, UR38 ;  /* 0x00000026ff277e24 */ /* 0x000fe4000f8e00ff */
[--C-:B------:R-:W-:Y:S01]  /*183a0*/  FFMA.FTZ R178, R36, UR51, -R155.reuse ;  /* 0x0000003324b27c23 */ /* 0x100fe2000801089b */
[----:B------:R-:W-:Y:S01]  /*183b0*/  FFMA.FTZ R179, R38, UR51, -R56 ;  /* 0x0000003326b37c23 */ /* 0x000fe20008010838 */
[----:B------:R-:W1:Y:S01]  /*183c0*/  MUFU.EX2 R181, R181 ;  /* 0x000000b500b57308 */ /* 0x000e620000000800 */
[----:B0-----:R-:W-:Y:S01]  /*183d0*/  FFMA.FTZ R6, R58, R6, R180 ;  /* 0x000000063a067223 */ /* 0x001fe200000100b4 */
[----:B------:R-:W-:Y:S01]  /*183e0*/  PRMT R26, R39, 0x654, R26 ;  /* 0x00000654271a7816 */ /* 0x000fe2000000001a */
        /* <DEDUP_REMOVED lines=8> */
[----:B------:R-:W-:Y:S01]  /*18470*/  FFMA.FTZ R173, R42, UR51, -R56 ;  /* 0x000000332aad7c23 */ /* 0x000fe20008010838 */
[----:B------:R2:W-:Y:S01]  /*18480*/  SYNCS.ARRIVE.TRANS64.RED.A1T0 RZ, [R26+URZ], RZ ;  /* 0x000000ff1aff79a7 */ /* 0x0005e2000810043f */
[--C-:B------:R-:W-:Y:S01]  /*18490*/  FFMA.FTZ R40, R49, UR51, -R155.reuse ;  /* 0x0000003331287c23 */ /* 0x100fe2000801089b */
[--C-:B------:R-:W-:Y:S01]  /*184a0*/  FFMA.FTZ R37, R53, UR51, -R155.reuse ;  /* 0x0000003335257c23 */ /* 0x100fe2000801089b */
[----:B------:R-:W-:Y:S01]  /*184b0*/  FFMA.FTZ R166, R60, UR51, -R155 ;  /* 0x000000333ca67c23 */ /* 0x000fe2000801089b */
[----:B------:R-:W3:Y:S01]  /*184c0*/  MUFU.EX2 R48, R48 ;  /* 0x0000003000307308 */ /* 0x000ee20000000800 */
[----:B-1----:R-:W-:Y:S01]  /*184d0*/  FFMA.FTZ R3, R57, R3, R181 ;  /* 0x0000000339037223 */ /* 0x002fe200000100b5 */
[--C-:B------:R-:W-:Y:S01]  /*184e0*/  FFMA.FTZ R33, R61, UR51, -R155.reuse ;  /* 0x000000333d217c23 */ /* 0x100fe2000801089b */
[--C-:B------:R-:W-:Y:S01]  /*184f0*/  FFMA.FTZ R160, R64, UR51, -R155.reuse ;  /* 0x0000003340a07c23 */ /* 0x100fe2000801089b */
[--C-:B------:R-:W-:Y:S01]  /*18500*/  FFMA.FTZ R32, R65, UR51, -R155.reuse ;  /* 0x0000003341207c23 */ /* 0x100fe2000801089b */
[--C-:B------:R-:W-:Y:S01]  /*18510*/  FFMA.FTZ R162, R68, UR51, -R155.reuse ;  /* 0x0000003344a27c23 */ /* 0x100fe2000801089b */
[--C-:B------:R-:W-:Y:S01]  /*18520*/  FFMA.FTZ R29, R69, UR51, -R155.reuse ;  /* 0x00000033451d7c23 */ /* 0x100fe2000801089b */
[--C-:B------:R-:W-:Y:S01]  /*18530*/  FFMA.FTZ R156, R72, UR51, -R155.reuse ;  /* 0x00000033489c7c23 */ /* 0x100fe2000801089b */
[----:B------:R-:W-:Y:S01]  /*18540*/  MUFU.EX2 R182, R182 ;  /* 0x000000b600b67308 */ /* 0x000fe20000000800 */
[----:B0-----:R-:W-:Y:S01]  /*18550*/  FADD.FTZ R59, R165, R6 ;  /* 0x00000006a53b7221 */ /* 0x001fe20000010000 */
[--C-:B------:R-:W-:Y:S01]  /*18560*/  FFMA.FTZ R28, R73, UR51, -R155.reuse ;  /* 0x00000033491c7c23 */ /* 0x100fe2000801089b */
[--C-:B------:R-:W-:Y:S01]  /*18570*/  FFMA.FTZ R158, R76, UR51, -R155.reuse ;  /* 0x000000334c9e7c23 */ /* 0x100fe2000801089b */
[--C-:B------:R-:W-:Y:S01]  /*18580*/  FFMA.FTZ R25, R77, UR51, -R155.reuse ;  /* 0x000000334d197c23 */ /* 0x100fe2000801089b */
[--C-:B------:R-:W-:Y:S01]  /*18590*/  FFMA.FTZ R152, R80, UR51, -R155.reuse ;  /* 0x0000003350987c23 */ /* 0x100fe2000801089b */
[--C-:B------:R-:W-:Y:S01]  /*185a0*/  FFMA.FTZ R24, R81, UR51, -R155.reuse ;  /* 0x0000003351187c23 */ /* 0x100fe2000801089b */
[----:B------:R-:W-:Y:S01]  /*185b0*/  FFMA.FTZ R154, R84, UR51, -R155 ;  /* 0x00000033549a7c23 */ /* 0x000fe2000801089b */
[----:B------:R-:W0:Y:S01]  /*185c0*/  MUFU.EX2 R183, R183 ;  /* 0x000000b700b77308 */ /* 0x000e220000000800 */
[----:B---3--:R-:W-:Y:S01]  /*185d0*/  FADD.FTZ R6, R48, R3 ;  /* 0x0000000330067221 */ /* 0x008fe20000010000 */
[----:B------:R-:W-:Y:S01]  /*185e0*/  FFMA.FTZ R44, R85, UR51, -R155 ;  /* 0x00000033552c7c23 */ /* 0x000fe2000801089b */
[--C-:B------:R-:W-:Y:S01]  /*185f0*/  FFMA.FTZ R31, R43, UR51, -R56.reuse ;  /* 0x000000332b1f7c23 */ /* 0x100fe20008010838 */
[--C-:B------:R-:W-:Y:S01]  /*18600*/  FFMA.FTZ R175, R46, UR51, -R56.reuse ;  /* 0x000000332eaf7c23 */ /* 0x100fe20008010838 */
[--C-:B------:R-:W-:Y:S01]  /*18610*/  FFMA.FTZ R30, R47, UR51, -R56.reuse ;  /* 0x000000332f1e7c23 */ /* 0x100fe20008010838 */
[--C-:B------:R-:W-:Y:S01]  /*18620*/  FFMA.FTZ R169, R50, UR51, -R56.reuse ;  /* 0x0000003332a97c23 */ /* 0x100fe20008010838 */
[--C-:B------:R-:W-:Y:S01]  /*18630*/  FFMA.FTZ R27, R51, UR51, -R56.reuse ;  /* 0x00000033331b7c23 */ /* 0x100fe20008010838 */
        /* <DEDUP_REMOVED lines=9> */
[--C-:B------:R-:W-:Y:S01]  /*186d0*/  FFMA.FTZ R51, R71, UR51, -R56.reuse ;  /* 0x0000003347337c23 */ /* 0x100fe20008010838 */
[--C-:B------:R-:W-:Y:S01]  /*186e0*/  FFMA.FTZ R47, R74, UR51, -R56.reuse ;  /* 0x000000334a2f7c23 */ /* 0x100fe20008010838 */
[--C-:B------:R-:W-:Y:S01]  /*186f0*/  FFMA.FTZ R49, R75, UR51, -R56.reuse ;  /* 0x000000334b317c23 */ /* 0x100fe20008010838 */
[--C-:B------:R-:W-:Y:S01]  /*18700*/  FFMA.FTZ R43, R78, UR51, -R56.reuse ;  /* 0x000000334e2b7c23 */ /* 0x100fe20008010838 */
[--C-:B------:R-:W-:Y:S01]  /*18710*/  FFMA.FTZ R46, R79, UR51, -R56.reuse ;  /* 0x000000334f2e7c23 */ /* 0x100fe20008010838 */
[--C-:B------:R-:W-:Y:S01]  /*18720*/  FFMA.FTZ R153, R82, UR51, -R56.reuse ;  /* 0x0000003352997c23 */ /* 0x100fe20008010838 */
[--C-:B------:R-:W-:Y:S01]  /*18730*/  FFMA.FTZ R39, R83, UR51, -R56.reuse ;  /* 0x0000003353277c23 */ /* 0x100fe20008010838 */
[----:B------:R-:W-:Y:S01]  /*18740*/  MUFU.EX2 R176, R176 ;  /* 0x000000b000b07308 */ /* 0x000fe20000000800 */
[----:B------:R-:W-:Y:S01]  /*18750*/  FFMA.FTZ R155, R86, UR51, -R56 ;  /* 0x00000033569b7c23 */ /* 0x000fe20008010838 */
[----:B0-----:R-:W-:-:S06]  /*18760*/  FADD.FTZ R6, R183, R6 ;  /* 0x00000006b7067221 */ /* 0x001fcc0000010000 */
[----:B------:R-:W0:Y:S01]  /*18770*/  MUFU.EX2 R177, R177 ;  /* 0x000000b100b17308 */ /* 0x000e220000000800 */
[----:B-1----:R-:W-:-:S07]  /*18780*/  FADD.FTZ R6, R45, R6 ;  /* 0x000000062d067221 */ /* 0x002fce0000010000 */
[----:B------:R-:W-:Y:S08]  /*18790*/  MUFU.EX2 R161, R161 ;  /* 0x000000a100a17308 */ /* 0x000ff00000000800 */
[----:B------:R-:W1:Y:S01]  /*187a0*/  MUFU.EX2 R35, R35 ;  /* 0x0000002300237308 */ /* 0x000e620000000800 */
[----:B0-----:R-:W-:-:S07]  /*187b0*/  FADD.FTZ R6, R177, R6 ;  /* 0x00000006b1067221 */ /* 0x001fce0000010000 */
[----:B--2---:R0:W-:Y:S08]  /*187c0*/  MUFU.EX2 R26, R38 ;  /* 0x00000026001a7308 */ /* 0x0041f00000000800 */
[----:B------:R-:W2:Y:S01]  /*187d0*/  MUFU.EX2 R178, R178 ;  /* 0x000000b200b27308 */ /* 0x000ea20000000800 */
[----:B0-----:R-:W-:Y:S01]  /*187e0*/  FFMA.FTZ R38, R87, UR51, -R56 ;  /* 0x0000003357267c23 */ /* 0x001fe20008010838 */
[----:B------:R-:W-:Y:S01]  /*187f0*/  FADD.FTZ R56, R182, R59 ;  /* 0x0000003bb6387221 */ /* 0x000fe20000010000 */
[----:B-1----:R-:W-:-:S03]  /*18800*/  FADD.FTZ R6, R35, R6 ;  /* 0x0000000623067221 */ /* 0x002fc60000010000 */
[----:B------:R-:W-:Y:S02]  /*18810*/  FADD.FTZ R3, R163, R56 ;  /* 0x00000038a3037221 */ /* 0x000fe40000010000 */
[----:B------:R-:W0:Y:S02]  /*18820*/  MUFU.EX2 R179, R179 ;  /* 0x000000b300b37308 */ /* 0x000e240000000800 */
[----:B------:R-:W-:-:S04]  /*18830*/  FADD.FTZ R56, R176, R3 ;  /* 0x00000003b0387221 */ /* 0x000fc80000010000 */
[----:B------:R-:W-:Y:S02]  /*18840*/  FADD.FTZ R3, R161, R56 ;  /* 0x00000038a1037221 */ /* 0x000fe40000010000 */
[----:B------:R-:W1:Y:S02]  /*18850*/  MUFU.EX2 R159, R159 ;  /* 0x0000009f009f7308 */ /* 0x000e640000000800 */
[----:B--2---:R-:W-:-:S06]  /*18860*/  FADD.FTZ R56, R178, R3 ;  /* 0x00000003b2387221 */ /* 0x004fcc0000010000 */
        /* <DEDUP_REMOVED lines=33> */
[----:B-1----:R-:W-:-:S04]  /*18a80*/  FADD.FTZ R3, R171, R6 ;  /* 0x00000006ab037221 */ /* 0x002fc80000010000 */
[----:B------:R-:W-:-:S03]  /*18a90*/  FADD.FTZ R3, R26, R3 ;  /* 0x000000031a037221 */ /* 0x000fc60000010000 */
        /* <DEDUP_REMOVED lines=66> */
.L_x_1912:
[----:B------:R-:W-:Y:S01]  /*18ec0*/  IMAD R56, R216, 0x8, R18 ;  /* 0x00000008d8387824 */ /* 0x000fe200078e0212 */
[----:B------:R-:W-:Y:S01]  /*18ed0*/  ISETP.GT.AND P1, PT, R0, R213, PT ;  /* 0x000000d50000720c */ /* 0x000fe20003f24270 */
[----:B------:R-:W-:Y:S01]  /*18ee0*/  IMAD.U32 R59, RZ, RZ, UR38 ;  /* 0x00000026ff3b7e24 */ /* 0x000fe2000f8e00ff */
[----:B------:R-:W-:Y:S01]  /*18ef0*/  F2FP.BF16.F32.PACK_AB R180, R165, R180 ;  /* 0x000000b4a5b4723e */ /* 0x000fe200000010ff */
[----:B------:R-:W-:Y:S01]  /*18f00*/  VIADD R56, R56, 0x28860 ;  /* 0x0002886038387836 */ /* 0x000fe20000000000 */
[----:B------:R-:W-:Y:S01]  /*18f10*/  F2FP.BF16.F32.PACK_AB R182, R163, R182 ;  /* 0x000000b6a3b6723e */ /* 0x000fe200000010ff */
[----:B------:R-:W-:Y:S01]  /*18f20*/  FMUL.FTZ R88, R88, R58 ;  /* 0x0000003a58587220 */ /* 0x000fe20000410000 */
[----:B------:R-:W-:Y:S01]  /*18f30*/  F2FP.BF16.F32.PACK_AB R176, R161, R176 ;  /* 0x000000b0a1b0723e */ /* 0x000fe200000010ff */
[-C--:B------:R-:W-:Y:S01]  /*18f40*/  FMUL.FTZ R89, R89, R58.reuse ;  /* 0x0000003a59597220 */ /* 0x080fe20000410000 */
[----:B------:R-:W-:Y:S01]  /*18f50*/  PRMT R56, R59, 0x654, R56 ;  /* 0x000006543b387816 */ /* 0x000fe20000000038 */
[----:B------:R-:W-:Y:S01]  /*18f60*/  FMUL.FTZ R92, R92, R58 ;  /* 0x0000003a5c5c7220 */ /* 0x000fe20000410000 */
[----:B------:R-:W-:Y:S01]  /*18f70*/  F2FP.BF16.F32.PACK_AB R178, R159, R178 ;  /* 0x000000b29fb2723e */ /* 0x000fe200000010ff */
[----:B------:R-:W-:Y:S01]  /*18f80*/  FMUL.FTZ R93, R93, R58 ;  /* 0x0000003a5d5d7220 */ /* 0x000fe20000410000 */
[----:B------:R0:W-:Y:S01]  /*18f90*/  SYNCS.ARRIVE.TRANS64.RED.A1T0 RZ, [R56+URZ], RZ ;  /* 0x000000ff38ff79a7 */ /* 0x0001e2000810043f */
        /* <DEDUP_REMOVED lines=94> */
.L_x_1901:
[----:B------:R-:W-:-:S13]  /*19580*/  ISETP.GE.AND P1, PT, R0, R206, PT ;  /* 0x000000ce0000720c */ /* 0x000fda0003f26270 */
[----:B------:R-:W-:Y:S05]  /*19590*/  @!P1 BRA `(.L_x_1914) ;  /* 0x0000003800f09947 */ /* 0x000fea0003800000 */
[----:B------:R-:W-:Y:S02]  /*195a0*/  IMAD.MOV.U32 R213, RZ, RZ, R218 ;  /* 0x000000ffffd57224 */ /* 0x000fe400078e00da */
[----:B------:R-:W-:Y:S02]  /*195b0*/  IMAD.MOV.U32 R214, RZ, RZ, R217 ;  /* 0x000000ffffd67224 */ /* 0x000fe400078e00d9 */
[----:B------:R-:W-:Y:S02]  /*195c0*/  IMAD.MOV.U32 R204, RZ, RZ, R187 ;  /* 0x000000ffffcc7224 */ /* 0x000fe400078e00bb */
[----:B------:R-:W-:-:S07]  /*195d0*/  IMAD.MOV.U32 R215, RZ, RZ, R184 ;  /* 0x000000ffffd77224 */ /* 0x000fce00078e00b8 */
.L_x_1934:
        /* <DEDUP_REMOVED lines=8> */
.L_x_1916:
        /* <DEDUP_REMOVED lines=8> */
.L_x_1917:
[----:B------:R-:W-:Y:S04]  /*196e0*/  BSSY B0, `(.L_x_1915) ;  /* 0x0000004000007945 */ /* 0x000fe80003800000 */
[----:B-1----:R-:W-:Y:S05]  /*196f0*/  @P2 BRA `(.L_x_1918) ;  /* 0x0000000000082947 */ /* 0x002fea0003800000 */
[----:B------:R-:W1:Y:S02]  /*19700*/  SYNCS.PHASECHK.TRANS64.TRYWAIT P2, [R25+URZ+0x28830], R24 ;  /* 0x02883018190075a7 */ /* 0x000e64000804017f */
[----:B-1----:R-:W-:Y:S05]  /*19710*/  @!P2 BRA `(.L_x_1919) ;  /* 0x000001180084a947 */ /* 0x002fea0003800000 */
.L_x_1918:
[----:B------:R-:W-:Y:S05]  /*19720*/  BSYNC B0 ;  /* 0x0000000000007941 */ /* 0x000fea0003800000 */
.L_x_1915:
        /* <DEDUP_REMOVED lines=79> */
.L_x_1921:
[----:B------:R-:W-:Y:S01]  /*19c20*/  SHF.L.U32 R204, R204, 0x1f, RZ ;  /* 0x0000001fcccc7819 */ /* 0x000fe200000006ff */
[----:B------:R-:W-:-:S04]  /*19c30*/  IMAD R205, R215, 0x8, R18 ;  /* 0x00000008d7cd7824 */ /* 0x000fc800078e0212 */
[----:B------:R0:W1:Y:S01]  /*19c40*/  SYNCS.PHASECHK.TRANS64.TRYWAIT P1, [R205+URZ+0x28850], R204 ;  /* 0x028850cccd0075a7 */ /* 0x000062000802017f */
[----:B------:R-:W-:Y:S05]  /*19c50*/  @!P0 BRA `(.L_x_1922) ;  /* 0x0000000000048947 */ /* 0x000fea0003800000 */
[----:B------:R-:W-:Y:S01]  /*19c60*/  BPT.TRAP 0x1 ;  /* 0x000000040000795c */ /* 0x000fe20000300000 */
.L_x_1922:
[----:B-1----:R-:W-:Y:S05]  /*19c70*/  @P1 BRA `(.L_x_1920) ;  /* 0x0000000000081947 */ /* 0x002fea0003800000 */
[----:B------:R-:W1:Y:S02]  /*19c80*/  SYNCS.PHASECHK.TRANS64.TRYWAIT P1, [R205+URZ+0x28850], R204 ;  /* 0x028850cccd0075a7 */ /* 0x000e64000802017f */
[----:B-1----:R-:W-:Y:S05]  /*19c90*/  @!P1 BRA `(.L_x_1923) ;  /* 0x0000011400389947 */ /* 0x002fea0003800000 */
.L_x_1920:
        /* <DEDUP_REMOVED lines=67> */
.L_x_1924:
        /* <DEDUP_REMOVED lines=47> */
[----:B------:R-:W-:-:S02]  /*1a3c0*/  IMAD R42, R184, 0x8, R18 ;  /* 0x00000008b82a7824 */ /* 0x000fc400078e0212 */
[----:B------:R-:W-:Y:S01]  /*1a3d0*/  FMUL.FTZ R154, R43, UR43 ;  /* 0x0000002b2b9a7c20 */ /* 0x000fe20008410000 */
[----:B------:R-:W-:Y:S02]  /*1a3e0*/  IMAD.U32 R43, RZ, RZ, UR38 ;  /* 0x00000026ff2b7e24 */ /* 0x000fe4000f8e00ff */
        /* <DEDUP_REMOVED lines=109> */
.L_x_1927:
[----:B------:R-:W-:-:S05]  /*1aac0*/  IMAD.U32 R160, RZ, RZ, UR5 ;  /* 0x00000005ffa07e24 */ /* 0x000fca000f8e00ff */
[----:B------:R-:W-:-:S13]  /*1aad0*/  ISETP.NE.AND P1, PT, R160, 0x1, PT ;  /* 0x00000001a000780c */ /* 0x000fda0003f25270 */
[----:B------:R-:W1:Y:S02]  /*1aae0*/  @P1 LDC.64 R42, c[0x0][0x9e8] ;  /* 0x00027a00ff2a1b82 */ /* 0x000e640000000a00 */
[----:B-1----:R-:W-:-:S05]  /*1aaf0*/  @P1 IMAD.HI.U32 R42, R161, R42, RZ ;  /* 0x0000002aa12a1227 */ /* 0x002fca00078e00ff */
[----:B------:R-:W-:-:S07]  /*1ab00*/  @P1 SHF.R.U32.HI R161, RZ, R43, R42 ;  /* 0x0000002bffa11219 */ /* 0x000fce000001162a */
.L_x_1928:
[----:B------:R-:W-:Y:S05]  /*1ab10*/  BSYNC B0 ;  /* 0x0000000000007941 */ /* 0x000fea0003800000 */
.L_x_1926:
[----:B------:R-:W-:-:S04]  /*1ab20*/  IMAD R42, R161, R160, -R83 ;  /* 0x000000a0a12a7224 */ /* 0x000fc800078e0a53 */
[----:B------:R-:W-:-:S05]  /*1ab30*/  IMAD.IADD R43, R42, 0x1, -R189 ;  /* 0x000000012a2b7824 */ /* 0x000fca00078e0abd */
[----:B------:R-:W-:Y:S02]  /*1ab40*/  VIADDMNMX R87, R43, R160, R87, PT ;  /* 0x000000a02b577246 */ /* 0x000fe40003800157 */
[----:B------:R-:W-:-:S07]  /*1ab50*/  VIMNMX R86, R86, R43, !PT ;  /* 0x0000002b56567248 */ /* 0x000fce0007fe0100 */
.L_x_1925:
        /* <DEDUP_REMOVED lines=113> */
.L_x_1931:
[----:B------:R-:W-:-:S05]  /*1b270*/  IMAD.U32 R86, RZ, RZ, UR5 ;  /* 0x00000005ff567e24 */ /* 0x000fca000f8e00ff */
[----:B------:R-:W-:-:S13]  /*1b280*/  ISETP.NE.AND P2, PT, R86, 0x1, PT ;  /* 0x000000015600780c */ /* 0x000fda0003f45270 */
[----:B------:R-:W0:Y:S02]  /*1b290*/  @P2 LDC.64 R42, c[0x0][0x9e8] ;  /* 0x00027a00ff2a2b82 */ /* 0x000e240000000a00 */
[----:B0-----:R-:W-:-:S05]  /*1b2a0*/  @P2 IMAD.HI.U32 R42, R87, R42, RZ ;  /* 0x0000002a572a2227 */ /* 0x001fca00078e00ff */
[----:B------:R-:W-:-:S07]  /*1b2b0*/  @P2 SHF.R.U32.HI R87, RZ, R43, R42 ;  /* 0x0000002bff572219 */ /* 0x000fce000001162a */
.L_x_1932:
[----:B------:R-:W-:Y:S05]  /*1b2c0*/  BSYNC B0 ;  /* 0x0000000000007941 */ /* 0x000fea0003800000 */
.L_x_1930:
[----:B------:R-:W-:-:S04]  /*1b2d0*/  IMAD R42, R87, R86, -R83 ;  /* 0x00000056572a7224 */ /* 0x000fc800078e0a53 */
[----:B------:R-:W-:-:S05]  /*1b2e0*/  IMAD.IADD R43, R42, 0x1, -R189 ;  /* 0x000000012a2b7824 */ /* 0x000fca00078e0abd */
[----:B------:R-:W-:Y:S02]  /*1b2f0*/  VIADDMNMX R159, R43, R86, R159, PT ;  /* 0x000000562b9f7246 */ /* 0x000fe4000380019f */
[----:B------:R-:W-:-:S07]  /*1b300*/  VIMNMX R158, R158, R43, !PT ;  /* 0x0000002b9e9e7248 */ /* 0x000fce0007fe0100 */
.L_x_1929:
[----:B------:R-:W-:Y:S01]  /*1b310*/  FMNMX.FTZ R42, R24, R214, !PT ;  /* 0x000000d6182a7209 */ /* 0x000fe20007810000 */
[----:B------:R-:W-:Y:S01]  /*1b320*/  UMOV UR51, UR4 ;  /* 0x0000000400337c82 */ /* 0x000fe20008000000 */
[C---:B------:R-:W-:Y:S02]  /*1b330*/  ISETP.GT.AND P3, PT, R158.reuse, 0x8, P1 ;  /* 0x000000089e00780c */ /* 0x040fe40000f64270 */
        /* <DEDUP_REMOVED lines=53> */
[----:B------:R-:W-:Y:S02]  /*1b690*/  ISETP.LT.OR P2, PT, R159, 0x22, P2 ;  /* 0x000000229f00780c */ /* 0x000fe40001741670 */
[----:B------:R-:W-:Y:S02]  /*1b6a0*/  FMNMX.FTZ R42, R75, R42, !PT ;  /* 0x0000002a4b2a7209 */ /* 0x000fe40007810000 */
[----:B------:R-:W-:Y:S02]  /*1b6b0*/  ISETP.LT.OR P3, PT, R159, 0x31, P3 ;  /* 0x000000319f00780c */ /* 0x000fe40001f61670 */
[----:B------:R-:W-:Y:S02]  /*1b6c0*/  FSEL R154, R154, -INF , !P2 ;  /* 0xff8000009a9a7808 */ /* 0x000fe40005000000 */
[----:B------:R-:W-:-:S02]  /*1b6d0*/  ISETP.GT.AND P2, PT, R158, 0x29, P1 ;  /* 0x000000299e00780c */ /* 0x000fc40000f44270 */
[----:B------:R-:W-:Y:S02]  /*1b6e0*/  FMNMX.FTZ R42, R77, R42, !PT ;  /* 0x0000002a4d2a7209 */ /* 0x000fe40007810000 */
[----:B------:R-:W-:Y:S02]  /*1b6f0*/  FSEL R48, R48, -INF , !P3 ;  /* 0xff80000030307808 */ /* 0x000fe40005800000 */
[----:B------:R-:W-:Y:S02]  /*1b700*/  ISETP.GT.AND P3, PT, R158, 0x38, P1 ;  /* 0x000000389e00780c */ /* 0x000fe40000f64270 */
[----:B------:R-:W-:Y:S02]  /*1b710*/  ISETP.LT.OR P2, PT, R159, 0x2a, P2 ;  /* 0x0000002a9f00780c */ /* 0x000fe40001741670 */
        /* <DEDUP_REMOVED lines=15> */
[----:B------:R-:W-:Y:S02]  /*1b810*/  ISETP.GT.AND P3, PT, R158, 0x48, P1 ;  /* 0x000000489e00780c */ /* 0x000fe40000f64270 */
[C---:B------:R-:W-:Y:S02]  /*1b820*/  ISETP.LT.OR P2, PT, R159.reuse, 0x3a, P2 ;  /* 0x0000003a9f00780c */ /* 0x040fe40001741670 */
[----:B------:R-:W-:Y:S02]  /*1b830*/  ISETP.LT.OR P3, PT, R159, 0x49, P3 ;  /* 0x000000499f00780c */ /* 0x000fe40001f61670 */
[----:B------:R-:W-:Y:S02]  /*1b840*/  FSEL R54, R54, -INF , !P2 ;  /* 0xff80000036367808 */ /* 0x000fe40005000000 */
[----:B------:R-:W-:Y:S02]  /*1b850*/  ISETP.GT.AND P2, PT, R158, 0x41, P1 ;  /* 0x000000419e00780c */ /* 0x000fe40000f44270 */
[----:B------:R-:W-:-:S02]  /*1b860*/  FSEL R60, R60, -INF , !P3 ;  /* 0xff8000003c3c7808 */ /* 0x000fc40005800000 */
[----:B------:R-:W-:Y:S02]  /*1b870*/  ISETP.GT.AND P3, PT, R158, 0x50, P1 ;  /* 0x000000509e00780c */ /* 0x000fe40000f64270 */
        /* <DEDUP_REMOVED lines=19> */
[----:B------:R-:W-:Y:S02]  /*1b9b0*/  ISETP.GT.AND P3, PT, R158, 0x68, P1 ;  /* 0x000000689e00780c */ /* 0x000fe40000f64270 */
        /* <DEDUP_REMOVED lines=49> */
[----:B------:R-:W-:Y:S01]  /*1bcd0*/  FSEL R82, R82, -INF , !P1 ;  /* 0xff80000052527808 */ /* 0x000fe20004800000 */
[--C-:B------:R-:W-:Y:S01]  /*1bce0*/  FFMA.FTZ R168, R47, UR51, -R42.reuse ;  /* 0x000000332fa87c23 */ /* 0x100fe2000801082a */
[----:B------:R-:W-:Y:S01]  /*1bcf0*/  FMNMX.FTZ R29, R36, R29, !PT ;  /* 0x0000001d241d7209 */ /* 0x000fe20007810000 */
[--C-:B------:R-:W-:Y:S01]  /*1bd00*/  FFMA.FTZ R33, R49, UR51, -R42.reuse ;  /* 0x0000003331217c23 */ /* 0x100fe2000801082a */
[----:B------:R-:W-:Y:S01]  /*1bd10*/  FSEL R55, R217, RZ, P2 ;  /* 0x000000ffd9377208 */ /* 0x000fe20001000000 */
        /* <DEDUP_REMOVED lines=16> */
[----:B------:R-:W-:Y:S01]  /*1be20*/  FFMA.FTZ R85, R85, UR51, -R42 ;  /* 0x0000003355557c23 */ /* 0x000fe2000801082a */
        /* <DEDUP_REMOVED lines=25> */
[----:B------:R0:W-:Y:S03]  /*1bfc0*/  MUFU.EX2 R29, R57 ;  /* 0x00000039001d7308 */ /* 0x0001e60000000800 */
[----:B------:R-:W-:-:S04]  /*1bfd0*/  FMNMX.FTZ R39, R76, R39, !PT ;  /* 0x000000274c277209 */ /* 0x000fc80007810000 */
[----:B------:R-:W-:Y:S01]  /*1bfe0*/  FMNMX.FTZ R39, R78, R39, !PT ;  /* 0x000000274e277209 */ /* 0x000fe20007810000 */
[----:B------:R-:W-:Y:S03]  /*1bff0*/  MUFU.EX2 R172, R172 ;  /* 0x000000ac00ac7308 */ /* 0x000fe60000000800 */
[----:B------:R-:W-:-:S04]  /*1c000*/  FMNMX.FTZ R39, R80, R39, !PT ;  /* 0x0000002750277209 */ /* 0x000fc80007810000 */
[----:B------:R-:W-:Y:S01]  /*1c010*/  FMNMX.FTZ R39, R82, R39, !PT ;  /* 0x0000002752277209 */ /* 0x000fe20007810000 */
[----:B------:R-:W-:Y:S04]  /*1c020*/  MUFU.EX2 R37, R37 ;  /* 0x0000002500257308 */ /* 0x000fe80000000800 */
[----:B------:R-:W1:Y:S04]  /*1c030*/  SHFL.BFLY PT, R44, R39, 0x2, 0x1f ;  /* 0x0c401f00272c7f89 */ /* 0x000e6800000e0000 */
[----:B------:R-:W-:Y:S08]  /*1c040*/  MUFU.EX2 R174, R174 ;  /* 0x000000ae00ae7308 */ /* 0x000ff00000000800 */
[----:B------:R-:W-:Y:S08]  /*1c050*/  MUFU.EX2 R35, R35 ;  /* 0x0000002300237308 */ /* 0x000ff00000000800 */
[----:B------:R-:W-:Y:S01]  /*1c060*/  MUFU.EX2 R168, R168 ;  /* 0x000000a800a87308 */ /* 0x000fe20000000800 */
[----:B-1----:R-:W-:Y:S01]  /*1c070*/  FMNMX.FTZ R53, R39, R44, !PT ;  /* 0x0000002c27357209 */ /* 0x002fe20007810000 */
[--C-:B------:R-:W-:Y:S01]  /*1c080*/  FFMA.FTZ R44, R73, UR51, -R42.reuse ;  /* 0x00000033492c7c23 */ /* 0x100fe2000801082a */
[----:B------:R-:W-:Y:S01]  /*1c090*/  FFMA.FTZ R39, R81, UR51, -R42 ;  /* 0x0000003351277c23 */ /* 0x000fe2000801082a */
[----:B------:R-:W-:-:S04]  /*1c0a0*/  FADD.FTZ R42, -R55, R214 ;  /* 0x000000d6372a7221 */ /* 0x000fc80000010100 */
[----:B------:R-:W-:Y:S01]  /*1c0b0*/  MUFU.EX2 R33, R33 ;  /* 0x0000002100217308 */ /* 0x000fe20000000800 */
[----:B------:R-:W1:Y:S01]  /*1c0c0*/  SHFL.BFLY PT, R218, R53, 0x1, 0x1f ;  /* 0x0c201f0035da7f89 */ /* 0x000e6200000e0000 */
[----:B------:R-:W-:-:S06]  /*1c0d0*/  FMUL.FTZ R42, R42, UR51 ;  /* 0x000000332a2a7c20 */ /* 0x000fcc0008410000 */
[----:B------:R-:W-:Y:S08]  /*1c0e0*/  MUFU.EX2 R170, R170 ;  /* 0x000000aa00aa7308 */ /* 0x000ff00000000800 */
[----:B------:R-:W2:Y:S08]  /*1c0f0*/  MUFU.EX2 R42, R42 ;  /* 0x0000002a002a7308 */ /* 0x000eb00000000800 */
[----:B------:R-:W-:Y:S01]  /*1c100*/  MUFU.EX2 R31, R31 ;  /* 0x0000001f001f7308 */ /* 0x000fe20000000800 */
[----:B-1----:R-:W-:-:S04]  /*1c110*/  FMNMX.FTZ R218, R53, R218, !PT ;  /* 0x000000da35da7209 */ /* 0x002fc80007810000 */
[C---:B------:R-:W-:Y:S01]  /*1c120*/  FSETP.NEU.FTZ.AND P1, PT, R218.reuse, -INF , PT ;  /* 0xff800000da00780b */ /* 0x040fe20003f3d000 */
[----:B0-----:R-:W-:Y:S02]  /*1c130*/  FMUL.FTZ R57, R218, UR51 ;  /* 0x00000033da397c20 */ /* 0x001fe40008410000 */
[----:B------:R-:W-:Y:S03]  /*1c140*/  MUFU.EX2 R164, R164 ;  /* 0x000000a400a47308 */ /* 0x000fe60000000800 */
[----:B------:R-:W-:-:S05]  /*1c150*/  FSEL R57, R57, RZ, P1 ;  /* 0x000000ff39397208 */ /* 0x000fca0000800000 */
[--C-:B------:R-:W-:Y:S01]  /*1c160*/  FFMA.FTZ R64, R26, UR51, -R57.reuse ;  /* 0x000000331a407c23 */ /* 0x100fe20008010839 */
[----:B------:R-:W-:Y:S01]  /*1c170*/  FSEL R26, R218, RZ, P1 ;  /* 0x000000ffda1a7208 */ /* 0x000fe20000800000 */
[--C-:B------:R-:W-:Y:S01]  /*1c180*/  FFMA.FTZ R181, R27, UR51, -R57.reuse ;  /* 0x000000331bb57c23 */ /* 0x100fe20008010839 */
[--C-:B------:R-:W-:Y:S01]  /*1c190*/  FFMA.FTZ R183, R28, UR51, -R57.reuse ;  /* 0x000000331cb77c23 */ /* 0x100fe20008010839 */
[--C-:B------:R-:W-:Y:S01]  /*1c1a0*/  FFMA.FTZ R59, R30, UR51, -R57.reuse ;  /* 0x000000331e3b7c23 */ /* 0x100fe20008010839 */
[----:B------:R-:W-:Y:S01]  /*1c1b0*/  FFMA.FTZ R177, R32, UR51, -R57 ;  /* 0x0000003320b17c23 */ /* 0x000fe20008010839 */
        /* <DEDUP_REMOVED lines=32> */
[----:B------:R-:W-:Y:S01]  /*1c3c0*/  FFMA.FTZ R38, R82, UR51, -R57 ;  /* 0x0000003352267c23 */ /* 0x000fe20008010839 */
[----:B------:R-:W3:Y:S01]  /*1c3d0*/  MUFU.EX2 R59, R59 ;  /* 0x0000003b003b7308 */ /* 0x000ee20000000800 */
[----:B--2---:R-:W-:Y:S01]  /*1c3e0*/  FFMA.FTZ R57, R42, R6, R180 ;  /* 0x000000062a397223 */ /* 0x004fe200000100b4 */
[----:B0-----:R-:W-:-:S03]  /*1c3f0*/  FFMA.FTZ R3, R26, R3, R181 ;  /* 0x000000031a037223 */ /* 0x001fc600000100b5 */
[----:B------:R-:W-:Y:S01]  /*1c400*/  FADD.FTZ R57, R24, R57 ;  /* 0x0000003918397221 */ /* 0x000fe20000010000 */
[----:B------:R-:W-:Y:S02]  /*1c410*/  FADD.FTZ R6, R64, R3 ;  /* 0x0000000340067221 */ /* 0x000fe40000010000 */
[----:B------:R-:W0:Y:S01]  /*1c420*/  MUFU.EX2 R177, R177 ;  /* 0x000000b100b17308 */ /* 0x000e220000000800 */
[----:B------:R-:W-:Y:S01]  /*1c430*/  FADD.FTZ R56, R182, R57 ;  /* 0x00000039b6387221 */ /* 0x000fe20000010000 */
[----:B-1----:R-:W-:-:S03]  /*1c440*/  FADD.FTZ R6, R183, R6 ;  /* 0x00000006b7067221 */ /* 0x002fc60000010000 */
[----:B------:R-:W-:-:S03]  /*1c450*/  FADD.FTZ R3, R25, R56 ;  /* 0x0000003819037221 */ /* 0x000fc60000010000 */
[----:B------:R-:W1:Y:S01]  /*1c460*/  MUFU.EX2 R34, R34 ;  /* 0x0000002200227308 */ /* 0x000e620000000800 */
[----:B---3--:R-:W-:Y:S01]  /*1c470*/  FADD.FTZ R6, R59, R6 ;  /* 0x000000063b067221 */ /* 0x008fe20000010000 */
        /* <DEDUP_REMOVED lines=16> */
[----:B------:R-:W-:-:S06]  /*1c580*/  FADD.FTZ R56, R168, R57 ;  /* 0x00000039a8387221 */ /* 0x000fcc0000010000 */
        /* <DEDUP_REMOVED lines=81> */
.L_x_1933:
        /* <DEDUP_REMOVED lines=10> */
[-C--:B------:R-:W-:Y:S01]  /*1cb40*/  FMUL.FTZ R92, R92, R42.reuse ;  /* 0x0000002a5c5c7220 */ /* 0x080fe20000410000 */
[----:B------:R-:W-:Y:S01]  /*1cb50*/  F2FP.BF16.F32.PACK_AB R183, R59, R183 ;  /* 0x000000b73bb7723e */ /* 0x000fe200000010ff */
[----:B------:R-:W-:Y:S01]  /*1cb60*/  FMUL.FTZ R93, R93, R42 ;  /* 0x0000002a5d5d7220 */ /* 0x000fe20000410000 */
[----:B------:R0:W-:Y:S01]  /*1cb70*/  SYNCS.ARRIVE.TRANS64.RED.A1T0 RZ, [R56+URZ], RZ ;  /* 0x000000ff38ff79a7 */ /* 0x0001e2000810043f */
        /* <DEDUP_REMOVED lines=94> */
.L_x_1914:
[----:B------:R-:W-:Y:S05]  /*1d160*/  WARPSYNC.ALL ;  /* 0x0000000000007948 */ /* 0x000fea0003800000 */
[----:B------:R-:W-:Y:S06]  /*1d170*/  BAR.ARV 0x8, 0x180 ;  /* 0x0206000000007b1d */ /* 0x000fec0000002000 */
[----:B------:R-:W-:Y:S05]  /*1d180*/  @!P0 BRA `(.L_x_1935) ;  /* 0x0000000000048947 */ /* 0x000fea0003800000 */
[----:B------:R-:W-:Y:S01]  /*1d190*/  BPT.TRAP 0x1 ;  /* 0x000000040000795c */ /* 0x000fe20000300000 */
.L_x_1935:
[----:B------:R-:W-:Y:S01]  /*1d1a0*/  IMAD R11, R184, 0x8, R18 ;  /* 0x00000008b80b7824 */ /* 0x000fe200078e0212 */
[----:B------:R-:W-:-:S04]  /*1d1b0*/  SHF.L.U32 R0, R187, 0x1f, RZ ;  /* 0x0000001fbb007819 */ /* 0x000fc800000006ff */
[----:B------:R0:W1:Y:S01]  /*1d1c0*/  SYNCS.PHASECHK.TRANS64.TRYWAIT P1, [R11+URZ+0x28850], R0 ;  /* 0x028850000b0075a7 */ /* 0x000062000802017f */
[----:B------:R-:W-:Y:S05]  /*1d1d0*/  @!P0 BRA `(.L_x_1936) ;  /* 0x0000000000048947 */ /* 0x000fea0003800000 */
[----:B------:R-:W-:Y:S01]  /*1d1e0*/  BPT.TRAP 0x1 ;  /* 0x000000040000795c */ /* 0x000fe20000300000 */
.L_x_1936:
[----:B------:R-:W-:-:S05]  /*1d1f0*/  VIADD R18, R18, 0x400 ;  /* 0x0000040012127836 */ /* 0x000fca0000000000 */
[----:B------:R-:W-:-:S04]  /*1d200*/  SHF.R.U32.HI R18, RZ, 0x4, R18 ;  /* 0x00000004ff127819 */ /* 0x000fc80000011612 */
[----:B------:R-:W-:-:S04]  /*1d210*/  LOP3.LUT R18, R18, 0x3fff, RZ, 0xc0, !PT ;  /* 0x00003fff12127812 */ /* 0x000fc800078ec0ff */
[----:B------:R-:W-:Y:S01]  /*1d220*/  LOP3.LUT R5, R18, 0x4000000, RZ, 0xfc, !PT ;  /* 0x0400000012057812 */ /* 0x000fe200078efcff */
[----:B-1----:R-:W-:Y:S06]  /*1d230*/  @P1 BRA `(.L_x_1937) ;  /* 0x0000000000081947 */ /* 0x002fec0003800000 */
[----:B------:R-:W1:Y:S02]  /*1d240*/  SYNCS.PHASECHK.TRANS64.TRYWAIT P1, [R11+URZ+0x28850], R0 ;  /* 0x028850000b0075a7 */ /* 0x000e64000802017f */
[----:B-1----:R-:W-:Y:S05]  /*1d250*/  @!P1 BRA `(.L_x_1938) ;  /* 0x000000dc00dc9947 */ /* 0x002fea0003800000 */
.L_x_1937:
        /* <DEDUP_REMOVED lines=10> */
[----:B------:R-:W-:-:S08]  /*1d300*/  IMAD.U32 R14, RZ, RZ, UR51 ;  /* 0x00000033ff0e7e24 */ /* 0x000fd0000f8e00ff */
        /* <DEDUP_REMOVED lines=37> */
[----:B------:R-:W-:Y:S01]  /*1d560*/  R2UR UR6, R8 ;  /* 0x00000000080672ca */ /* 0x000fe200000e0000 */
[----:B------:R-:W-:Y:S01]  /*1d570*/  IMAD.MOV.U32 R8, RZ, RZ, RZ ;  /* 0x000000ffff087224 */ /* 0x000fe200078e00ff */
[----:B------:R-:W-:Y:S01]  /*1d580*/  R2UR UR7, R9 ;  /* 0x00000000090772ca */ /* 0x000fe200000e0000 */
[----:B------:R-:W-:Y:S02]  /*1d590*/  WARPGROUP.DEPBAR.LE gsb0, 0x0 ;  /* 0x00008000000079c5 */ /* 0x000fe40000010000 */
[----:B------:R-:W-:-:S10]  /*1d5a0*/  WARPGROUP.ARRIVE ;  /* 0x00000000000079c5 */ /* 0x000fd40000000000 */
[----:B------:R-:W-:Y:S01]  /*1d5b0*/  HGMMA.64x128x16.F32.BF16 R88, R156, gdesc[UR4].tnspB, R88, gsb0 ;  /* 0x41e000049c587df0 */ /* 0x000fe20008001858 */
[----:B------:R-:W-:Y:S01]  /*1d5c0*/  R2UR UR6, R4 ;  /* 0x00000000040672ca */ /* 0x000fe200000e0000 */
[----:B0-----:R-:W-:Y:S01]  /*1d5d0*/  FADD.FTZ R4, R0, R3 ;  /* 0x0000000300047221 */ /* 0x001fe20000010000 */
[----:B------:R-:W-:Y:S01]  /*1d5e0*/  R2UR UR7, R5 ;  /* 0x00000000050772ca */ /* 0x000fe200000e0000 */
[----:B------:R-:W-:Y:S01]  /*1d5f0*/  IMAD.MOV.U32 R3, RZ, RZ, -0x800000 ;  /* 0xff800000ff037424 */ /* 0x000fe200078e00ff */
[----:B------:R-:W0:Y:S04]  /*1d600*/  SHFL.BFLY PT, R5, R6, 0x2, 0x1f ;  /* 0x0c401f0006057f89 */ /* 0x000e2800000e0000 */
[----:B------:R-:W1:Y:S01]  /*1d610*/  SHFL.BFLY PT, R7, R4, 0x1, 0x1f ;  /* 0x0c201f0004077f89 */ /* 0x000e6200000e0000 */
[----:B0-----:R-:W-:Y:S01]  /*1d620*/  FADD.FTZ R5, R5, R6 ;  /* 0x0000000605057221 */ /* 0x001fe20000010000 */
[----:B------:R-:W-:-:S02]  /*1d630*/  IMAD.MOV.U32 R6, RZ, RZ, RZ ;  /* 0x000000ffff067224 */ /* 0x000fc400078e00ff */
[----:B-1----:R-:W-:Y:S02]  /*1d640*/  FADD.FTZ R12, R4, R7 ;  /* 0x00000007040c7221 */ /* 0x002fe40000010000 */
[----:B------:R-:W0:Y:S03]  /*1d650*/  SHFL.BFLY PT, R0, R5, 0x1, 0x1f ;  /* 0x0c201f0005007f89 */ /* 0x000e2600000e0000 */
[----:B------:R-:W-:-:S13]  /*1d660*/  FSETP.NE.FTZ.AND P2, PT, R12, RZ, PT ;  /* 0x000000ff0c00720b */ /* 0x000fda0003f55000 */
[----:B------:R-:W1:Y:S01]  /*1d670*/  @P2 MUFU.LG2 R9, R12 ;  /* 0x0000000c00092308 */ /* 0x000e620000000c00 */
[----:B------:R-:W-:Y:S01]  /*1d680*/  @P2 FMUL.FTZ R14, R14, 0.69314718246459960938 ;  /* 0x3f3172180e0e2820 */ /* 0x000fe20000410000 */
[----:B0-----:R-:W-:-:S06]  /*1d690*/  FADD.FTZ R10, R5, R0 ;  /* 0x00000000050a7221 */ /* 0x001fcc0000010000 */
[----:B------:R-:W-:Y:S01]  /*1d6a0*/  @P2 MUFU.RCP R8, R12 ;  /* 0x0000000c00082308 */ /* 0x000fe20000001000 */
[----:B------:R-:W-:Y:S02]  /*1d6b0*/  IMAD.U32 R5, RZ, RZ, UR51 ;  /* 0x00000033ff057e24 */ /* 0x000fe4000f8e00ff */
[----:B------:R-:W-:Y:S01]  /*1d6c0*/  IMAD.MOV.U32 R0, RZ, RZ, -0x800000 ;  /* 0xff800000ff007424 */ /* 0x000fe200078e00ff */
[----:B------:R-:W-:Y:S01]  /*1d6d0*/  FSETP.NE.FTZ.AND P1, PT, R10, RZ, PT ;  /* 0x000000ff0a00720b */ /* 0x000fe20003f35000 */
[----:B-1----:R-:W-:-:S04]  /*1d6e0*/  @P2 FMUL.FTZ R9, R9, 0.69314718246459960938 ;  /* 0x3f31721809092820 */ /* 0x002fc80000410000 */
[----:B------:R-:W-:-:S08]  /*1d6f0*/  @P2 FFMA.FTZ R0, R14, R218, R9 ;  /* 0x000000da0e002223 */ /* 0x000fd00000010009 */
[----:B------:R-:W0:Y:S01]  /*1d700*/  @P1 MUFU.LG2 R7, R10 ;  /* 0x0000000a00071308 */ /* 0x000e220000000c00 */
[----:B------:R-:W-:-:S07]  /*1d710*/  @P1 FMUL.FTZ R4, R5, 0.69314718246459960938 ;  /* 0x3f31721805041820 */ /* 0x000fce0000410000 */
[----:B------:R1:W2:Y:S01]  /*1d720*/  @P1 MUFU.RCP R6, R10 ;  /* 0x0000000a00061308 */ /* 0x0002a20000001000 */
[----:B0-----:R-:W-:-:S04]  /*1d730*/  @P1 FMUL.FTZ R7, R7, 0.69314718246459960938 ;  /* 0x3f31721807071820 */ /* 0x001fc80000410000 */
[----:B------:R-:W-:Y:S01]  /*1d740*/  @P1 FFMA.FTZ R3, R4, R217, R7 ;  /* 0x000000d904031223 */ /* 0x000fe20000010007 */
[----:B------:R-:W-:Y:S02]  /*1d750*/  WARPGROUP.DEPBAR.LE gsb0, 0x0 ;  /* 0x00008000000079c5 */ /* 0x000fe40000010000 */
[----:B------:R-:W-:-:S06]  /*1d760*/  WARPGROUP.ARRIVE ;  /* 0x00000000000079c5 */ /* 0x000fcc0000000000 */
[----:B------:R-:W-:Y:S03]  /*1d770*/  HGMMA.64x128x16.F32.BF16 R88, R152, gdesc[UR4].tnspB, R88, gsb0 ;  /* 0x41e0000498587df0 */ /* 0x000fe60008001858 */
[----:B------:R-:W-:Y:S02]  /*1d780*/  WARPGROUP.DEPBAR.LE gsb0, 0x0 ;  /* 0x00008000000079c5 */ /* 0x000fe40000010000 */
[----:B-12---:R-:W-:Y:S05]  /*1d790*/  @!P0 BRA `(.L_x_1939) ;  /* 0x0000000000048947 */ /* 0x006fea0003800000 */
[----:B------:R-:W-:Y:S01]  /*1d7a0*/  BPT.TRAP 0x1 ;  /* 0x000000040000795c */ /* 0x000fe20000300000 */
.L_x_1939:
[----:B------:R-:W-:Y:S02]  /*1d7b0*/  VIADD R4, R11, 0x28860 ;  /* 0x000288600b047836 */ /* 0x000fe40000000000 */
[-C--:B------:R-:W-:Y:S01]  /*1d7c0*/  FMUL.FTZ R20, R88, R6.reuse ;  /* 0x0000000658147220 */ /* 0x080fe20000410000 */
[----:B------:R-:W-:Y:S02]  /*1d7d0*/  IMAD.U32 R5, RZ, RZ, UR38 ;  /* 0x00000026ff057e24 */ /* 0x000fe4000f8e00ff */
[-C--:B------:R-:W-:Y:S01]  /*1d7e0*/  FMUL.FTZ R21, R89, R6.reuse ;  /* 0x0000000659157220 */ /* 0x080fe20000410000 */
        /* <DEDUP_REMOVED lines=15> */
[----:B0-----:R-:W-:Y:S01]  /*1d8e0*/  SEL R4, RZ, 0x1, P1 ;  /* 0x00000001ff047807 */ /* 0x001fe20000800000 */
        /* <DEDUP_REMOVED lines=54> */
[----:B------:R-:W-:-:S11]  /*1dc50*/  SEL R184, R184, RZ, P1 ;  /* 0x000000ffb8b87207 */ /* 0x000fd60000800000 */
.L_x_1803:
[----:B------:R-:W-:Y:S05]  /*1dc60*/  WARPSYNC.ALL ;  /* 0x0000000000007948 */ /* 0x000fea0003800000 */
[----:B------:R-:W0:Y:S08]  /*1dc70*/  S2UR UR38, SR_CgaCtaId ;  /* 0x00000000002679c3 */ /* 0x000e300000008800 */
[----:B------:R-:W-:Y:S06]  /*1dc80*/  BAR.SYNC.DEFER_BLOCKING 0x5, 0x180 ;  /* 0x0146000000007b1d */ /* 0x000fec0000010000 */
[----:B------:R-:W-:Y:S01]  /*1dc90*/  UMOV UR4, 0x400 ;  /* 0x0000040000047882 */ /* 0x000fe20000000000 */
[----:B------:R-:W-:Y:S01]  /*1dca0*/  BSSY B0, `(.L_x_1940) ;  /* 0x0000303000007945 */ /* 0x000fe20003800000 */
[----:B0-----:R-:W-:-:S06]  /*1dcb0*/  ULEA UR4, UR38, UR4, 0x18 ;  /* 0x0000000426047291 */ /* 0x001fcc000f8ec03f */
[----:B------:R-:W-:-:S05]  /*1dcc0*/  IMAD.U32 R18, RZ, RZ, UR4 ;  /* 0x00000004ff127e24 */ /* 0x000fca000f8e00ff */
[----:B------:R0:W3:Y:S01]  /*1dcd0*/  LDS.128 R28, [R18+0x288d0] ;  /* 0x0288d000121c7984 */ /* 0x0000e20000000c00 */
[----:B------:R-:W-:Y:S06]  /*1dce0*/  BAR.ARV 0x4, 0x180 ;  /* 0x0106000000007b1d */ /* 0x000fec0000002000 */
[----:B------:R-:W-:Y:S05]  /*1dcf0*/  @P0 BRA `(.L_x_1941) ;  /* 0x0000002000f40947 */ /* 0x000fea0003800000 */
[----:B------:R-:W2:Y:S01]  /*1dd00*/  LDL R4, [R1+0x3c] ;  /* 0x00003c0001047983 */ /* 0x000ea20000100800 */
[----:B------:R-:W-:Y:S01]  /*1dd10*/  ULDC UR4, c[0x0][0xad4] ;  /* 0x0002b50000047ab9 */ /* 0x000fe20000000800 */
[----:B------:R-:W-:Y:S01]  /*1dd20*/  F2FP.BF16.F32.PACK_AB R34, R133, R132 ;  /* 0x000000848522723e */ /* 0x000fe200000010ff */
[----:B------:R-:W1:Y:S01]  /*1dd30*/  S2R R5, SR_SWINHI ;  /* 0x0000000000057919 */ /* 0x000e620000002f00 */
[----:B------:R-:W-:Y:S02]  /*1dd40*/  MOV R38, R18 ;  /* 0x0000001200267202 */ /* 0x000fe40000000f00 */
[----:B-1----:R-:W-:-:S03]  /*1dd50*/  MOV R39, R5 ;  /* 0x0000000500277202 */ /* 0x002fc60000000f00 */
[----:B--2---:R-:W-:-:S03]  /*1dd60*/  IMAD.WIDE R4, R4, 0x2, R38 ;  /* 0x0000000204047825 */ /* 0x004fc600078e0226 */
[C---:B------:R-:W-:Y:S02]  /*1dd70*/  IADD3 R10, P0, R4.reuse, 0x40, RZ ;  /* 0x00000040040a7810 */ /* 0x040fe40007f1e0ff */
[C---:B------:R-:W-:Y:S02]  /*1dd80*/  LOP3.LUT R7, R4.reuse, 0x380, RZ, 0xc0, !PT ;  /* 0x0000038004077812 */ /* 0x040fe400078ec0ff */
[C---:B------:R-:W-:Y:S01]  /*1dd90*/  IADD3 R35, P5, R4.reuse, 0x20, RZ ;  /* 0x0000002004237810 */ /* 0x040fe20007fbe0ff */
[--C-:B------:R-:W-:Y:S01]  /*1dda0*/  IMAD.X R25, RZ, RZ, R5.reuse, P0 ;  /* 0x000000ffff197224 */ /* 0x100fe200000e0605 */
[----:B------:R-:W-:Y:S02]  /*1ddb0*/  ISETP.NE.AND P0, PT, R221, RZ, PT ;  /* 0x000000ffdd00720c */ /* 0x000fe40003f05270 */
[----:B------:R-:W-:Y:S01]  /*1ddc0*/  SHF.R.U64 R7, R7, 0x3, RZ ;  /* 0x0000000307077819 */ /* 0x000fe200000012ff */
[--C-:B------:R-:W-:Y:S01]  /*1ddd0*/  IMAD.X R27, RZ, RZ, R5.reuse, P5 ;  /* 0x000000ffff1b7224 */ /* 0x100fe200028e0605 */
[----:B------:R-:W-:Y:S01]  /*1dde0*/  SEL R221, R221, UR4, P0 ;  /* 0x00000004dddd7c07 */ /* 0x000fe20008000000 */
[----:B------:R-:W-:Y:S05]  /*1ddf0*/  WARPSYNC.ALL ;  /* 0x0000000000007948 */ /* 0x000fea0003800000 */
[----:B------:R-:W-:Y:S01]  /*1de00*/  IADD3 R41, P1, R4, 0x60, RZ ;  /* 0x0000006004297810 */ /* 0x000fe20007f3e0ff */
[----:B------:R-:W-:Y:S01]  /*1de10*/  ULDC.64 UR6, c[0x0][0xc08] ;  /* 0x0003020000067ab9 */ /* 0x000fe20000000a00 */
[----:B------:R-:W-:Y:S01]  /*1de20*/  LOP3.LUT R8, R10, 0x380, RZ, 0xc0, !PT ;  /* 0x000003800a087812 */ /* 0x000fe200078ec0ff */
[----:B------:R-:W-:Y:S01]  /*1de30*/  ULDC.64 UR4, c[0x0][0xc00] ;  /* 0x0003000000047ab9 */ /* 0x000fe20000000a00 */
[----:B------:R-:W-:Y:S01]  /*1de40*/  LOP3.LUT R6, R35, 0x380, RZ, 0xc0, !PT ;  /* 0x0000038023067812 */ /* 0x000fe200078ec0ff */
[----:B------:R-:W-:Y:S01]  /*1de50*/  IMAD.X R15, RZ, RZ, R5, P1 ;  /* 0x000000ffff0f7224 */ /* 0x000fe200008e0605 */
[----:B------:R-:W-:-:S02]  /*1de60*/  IADD3 R43, P2, R4, 0x4000, RZ ;  /* 0x00004000042b7810 */ /* 0x000fc40007f5e0ff */
[C---:B---3--:R-:W-:Y:S02]  /*1de70*/  IADD3 R28, P3, R4.reuse, 0x4020, RZ ;  /* 0x00004020041c7810 */ /* 0x048fe40007f7e0ff */
[C---:B------:R-:W-:Y:S01]  /*1de80*/  IADD3 R45, P4, R4.reuse, 0x4040, RZ ;  /* 0x00004040042d7810 */ /* 0x040fe20007f9e0ff */
[--C-:B------:R-:W-:Y:S01]  /*1de90*/  IMAD.X R13, RZ, RZ, R5.reuse, P2 ;  /* 0x000000ffff0d7224 */ /* 0x100fe200010e0605 */
[----:B------:R-:W-:Y:S01]  /*1dea0*/  BAR.SYNC.DEFER_BLOCKING 0x1, 0x100 ;  /* 0x0044000000007b1d */ /* 0x000fe20000010000 */
[----:B------:R-:W-:Y:S01]  /*1deb0*/  IADD3 R47, P5, R4, 0x4060, RZ ;  /* 0x00004060042f7810 */ /* 0x000fe20007fbe0ff */
[--C-:B------:R-:W-:Y:S01]  /*1dec0*/  IMAD.X R11, RZ, RZ, R5.reuse, P3 ;  /* 0x000000ffff0b7224 */ /* 0x100fe200018e0605 */
[----:B------:R-:W-:Y:S01]  /*1ded0*/  LOP3.LUT R4, R7, R4, RZ, 0x3c, !PT ;  /* 0x0000000407047212 */ /* 0x000fe200078e3cff */
[--C-:B------:R-:W-:Y:S01]  /*1dee0*/  IMAD.X R9, RZ, RZ, R5.reuse, P4 ;  /* 0x000000ffff097224 */ /* 0x100fe200020e0605 */
[----:B------:R-:W-:Y:S01]  /*1def0*/  LOP3.LUT R12, R41, 0x380, RZ, 0xc0, !PT ;  /* 0x00000380290c7812 */ /* 0x000fe200078ec0ff */
[----:B------:R-:W-:Y:S01]  /*1df00*/  IMAD.X R33, RZ, RZ, R5, P5 ;  /* 0x000000ffff217224 */ /* 0x000fe200028e0605 */
[----:B------:R-:W-:-:S02]  /*1df10*/  SHF.R.U64 R7, R8, 0x3, RZ ;  /* 0x0000000308077819 */ /* 0x000fc400000012ff */
[----:B------:R-:W-:Y:S02]  /*1df20*/  SHF.R.U64 R6, R6, 0x3, RZ ;  /* 0x0000000306067819 */ /* 0x000fe400000012ff */
[----:B------:R-:W-:Y:S02]  /*1df30*/  SHF.R.U64 R8, R12, 0x3, RZ ;  /* 0x000000030c087819 */ /* 0x000fe400000012ff */
[----:B-----5:R-:W-:Y:S02]  /*1df40*/  LOP3.LUT R24, R7, R10, RZ, 0x3c, !PT ;  /* 0x0000000a07187212 */ /* 0x020fe400078e3cff */
[----:B------:R-:W-:Y:S02]  /*1df50*/  LOP3.LUT R26, R6, R35, RZ, 0x3c, !PT ;  /* 0x00000023061a7212 */ /* 0x000fe400078e3cff */
[----:B------:R-:W-:Y:S02]  /*1df60*/  LOP3.LUT R7, R28, 0x380, RZ, 0xc0, !PT ;  /* 0x000003801c077812 */ /* 0x000fe400078ec0ff */
[----:B------:R-:W-:-:S02]  /*1df70*/  LOP3.LUT R6, R43, 0x380, RZ, 0xc0, !PT ;  /* 0x000003802b067812 */ /* 0x000fc400078ec0ff */
[----:B------:R-:W-:Y:S02]  /*1df80*/  LOP3.LUT R14, R8, R41, RZ, 0x3c, !PT ;  /* 0x00000029080e7212 */ /* 0x000fe400078e3cff */
[----:B------:R-:W-:Y:S01]  /*1df90*/  LOP3.LUT R8, R45, 0x380, RZ, 0xc0, !PT ;  /* 0x000003802d087812 */ /* 0x000fe200078ec0ff */
[----:B------:R-:W1:Y:S01]  /*1dfa0*/  LDC.64 R40, c[0x0][0xc00] ;  /* 0x00030000ff287b82 */ /* 0x000e620000000a00 */
[----:B------:R-:W-:Y:S02]  /*1dfb0*/  SHF.R.U64 R7, R7, 0x3, RZ ;  /* 0x0000000307077819 */ /* 0x000fe400000012ff */
[----:B------:R-:W-:Y:S02]  /*1dfc0*/  SHF.R.U64 R6, R6, 0x3, RZ ;  /* 0x0000000306067819 */ /* 0x000fe400000012ff */
[----:B------:R-:W-:Y:S02]  /*1dfd0*/  LOP3.LUT R32, R47, 0x380, RZ, 0xc0, !PT ;  /* 0x000003802f207812 */ /* 0x000fe400078ec0ff */
[----:B------:R-:W-:-:S02]  /*1dfe0*/  ISETP.NE.U32.AND P0, PT, RZ, UR6, PT ;  /* 0x00000006ff007c0c */ /* 0x000fc4000bf05070 */
[----:B------:R-:W-:Y:S02]  /*1dff0*/  SHF.R.U64 R8, R8, 0x3, RZ ;  /* 0x0000000308087819 */ /* 0x000fe400000012ff */
[----:B------:R-:W-:Y:S02]  /*1e000*/  LOP3.LUT R10, R7, R28, RZ, 0x3c, !PT ;  /* 0x0000001c070a7212 */ /* 0x000fe400078e3cff */
[----:B------:R-:W-:Y:S02]  /*1e010*/  LOP3.LUT R12, R6, R43, RZ, 0x3c, !PT ;  /* 0x0000002b060c7212 */ /* 0x000fe400078e3cff */
[----:B------:R-:W-:Y:S02]  /*1e020*/  MOV R28, R4 ;  /* 0x00000004001c7202 */ /* 0x000fe40000000f00 */
[----:B------:R-:W-:Y:S02]  /*1e030*/  F2FP.BF16.F32.PACK_AB R4, R21, R20 ;  /* 0x000000141504723e */ /* 0x000fe400000010ff */
[----:B------:R-:W-:-:S02]  /*1e040*/  F2FP.BF16.F32.PACK_AB R5, R91, R90 ;  /* 0x0000005a5b05723e */ /* 0x000fc400000010ff */
[----:B------:R-:W-:Y:S02]  /*1e050*/  F2FP.BF16.F32.PACK_AB R6, R37, R36 ;  /* 0x000000242506723e */ /* 0x000fe400000010ff */
[----:B------:R-:W-:Y:S01]  /*1e060*/  F2FP.BF16.F32.PACK_AB R7, R95, R94 ;  /* 0x0000005e5f07723e */ /* 0x000fe200000010ff */
[----:B-1----:R-:W-:Y:S01]  /*1e070*/  IMAD.WIDE R40, R222, 0x4, R40 ;  /* 0x00000004de287825 */ /* 0x002fe200078e0228 */
[----:B------:R-:W-:Y:S02]  /*1e080*/  SHF.R.U64 R32, R32, 0x3, RZ ;  /* 0x0000000320207819 */ /* 0x000fe400000012ff */
[----:B------:R-:W-:Y:S01]  /*1e090*/  ISETP.NE.AND.EX P0, PT, RZ, UR7, PT, P0 ;  /* 0x00000007ff007c0c */ /* 0x000fe2000bf05300 */
[----:B------:R1:W-:Y:S01]  /*1e0a0*/  STSM.16.M88.4 [R28], R4 ;  /* 0x000000041c007844 */ /* 0x0003e20000000200 */
[----:B------:R-:W-:Y:S02]  /*1e0b0*/  LOP3.LUT R8, R8, R45, RZ, 0x3c, !PT ;  /* 0x0000002d08087212 */ /* 0x000fe400078e3cff */
[----:B------:R-:W-:-:S02]  /*1e0c0*/  LOP3.LUT R32, R32, R47, RZ, 0x3c, !PT ;  /* 0x0000002f20207212 */ /* 0x000fc400078e3cff */
[----:B------:R-:W-:Y:S02]  /*1e0d0*/  MOV R47, R26 ;  /* 0x0000001a002f7202 */ /* 0x000fe40000000f00 */
[----:B------:R-:W-:Y:S02]  /*1e0e0*/  MOV R43, R10 ;  /* 0x0000000a002b7202 */ /* 0x000fe40000000f00 */
[----:B------:R-:W-:Y:S02]  /*1e0f0*/  MOV R42, R8 ;  /* 0x00000008002a7202 */ /* 0x000fe40000000f00 */
[----:B------:R-:W-:Y:S02]  /*1e100*/  MOV R46, R24 ;  /* 0x00000018002e7202 */ /* 0x000fe40000000f00 */
[----:B------:R-:W-:Y:S02]  /*1e110*/  MOV R45, R14 ;  /* 0x0000000e002d7202 */ /* 0x000fe40000000f00 */
[----:B------:R-:W-:-:S02]  /*1e120*/  MOV R44, R12 ;  /* 0x0000000c002c7202 */ /* 0x000fc40000000f00 */
[----:B-1----:R-:W-:Y:S02]  /*1e130*/  F2FP.BF16.F32.PACK_AB R4, R97, R96 ;  /* 0x000000606104723e */ /* 0x002fe400000010ff */
        /* <DEDUP_REMOVED lines=10> */
[----:B------:R-:W-:Y:S01]  /*1e1e0*/  STSM.16.M88.4 [R46], R8 ;  /* 0x000000082e007844 */ /* 0x000fe20000000200 */
[----:B------:R-:W-:Y:S02]  /*1e1f0*/  F2FP.BF16.F32.PACK_AB R14, R117, R116 ;  /* 0x00000074750e723e */ /* 0x000fe400000010ff */
[----:B------:R-:W-:Y:S02]  /*1e200*/  F2FP.BF16.F32.PACK_AB R15, R119, R118 ;  /* 0x00000076770f723e */ /* 0x000fe400000010ff */
[----:B------:R-:W-:-:S02]  /*1e210*/  F2FP.BF16.F32.PACK_AB R24, R121, R120 ;  /* 0x000000787918723e */ /* 0x000fc400000010ff */
[----:B------:R-:W-:Y:S01]  /*1e220*/  F2FP.BF16.F32.PACK_AB R25, R123, R122 ;  /* 0x0000007a7b19723e */ /* 0x000fe200000010ff */
[----:B------:R2:W-:Y:S01]  /*1e230*/  STSM.16.M88.4 [R45], R12 ;  /* 0x0000000c2d007844 */ /* 0x0005e20000000200 */
[----:B------:R-:W-:Y:S02]  /*1e240*/  F2FP.BF16.F32.PACK_AB R26, R125, R124 ;  /* 0x0000007c7d1a723e */ /* 0x000fe400000010ff */
[----:B------:R-:W-:Y:S02]  /*1e250*/  F2FP.BF16.F32.PACK_AB R27, R127, R126 ;  /* 0x0000007e7f1b723e */ /* 0x000fe400000010ff */
[----:B------:R-:W-:Y:S02]  /*1e260*/  MOV R28, R32 ;  /* 0x00000020001c7202 */ /* 0x000fe40000000f00 */
[----:B------:R-:W-:Y:S01]  /*1e270*/  F2FP.BF16.F32.PACK_AB R32, R129, R128 ;  /* 0x000000808120723e */ /* 0x000fe200000010ff */
[----:B------:R-:W-:Y:S01]  /*1e280*/  STSM.16.M88.4 [R44], R24 ;  /* 0x000000182c007844 */ /* 0x000fe20000000200 */
[----:B------:R-:W-:-:S02]  /*1e290*/  F2FP.BF16.F32.PACK_AB R33, R131, R130 ;  /* 0x000000828321723e */ /* 0x000fc400000010ff */
[----:B------:R-:W-:Y:S02]  /*1e2a0*/  F2FP.BF16.F32.PACK_AB R35, R135, R134 ;  /* 0x000000868723723e */ /* 0x000fe400000010ff */
[----:B-1----:R-:W-:Y:S02]  /*1e2b0*/  F2FP.BF16.F32.PACK_AB R4, R137, R136 ;  /* 0x000000888904723e */ /* 0x002fe400000010ff */
[----:B------:R-:W-:Y:S01]  /*1e2c0*/  F2FP.BF16.F32.PACK_AB R5, R139, R138 ;  /* 0x0000008a8b05723e */ /* 0x000fe200000010ff */
[----:B--2---:R-:W1:Y:S01]  /*1e2d0*/  @P0 LDC.64 R14, c[0x0][0xc08] ;  /* 0x00030200ff0e0b82 */ /* 0x004e620000000a00 */
[----:B------:R-:W-:Y:S01]  /*1e2e0*/  F2FP.BF16.F32.PACK_AB R6, R141, R140 ;  /* 0x0000008c8d06723e */ /* 0x000fe200000010ff */
[----:B------:R1:W-:Y:S01]  /*1e2f0*/  STSM.16.M88.4 [R43], R32 ;  /* 0x000000202b007844 */ /* 0x0003e20000000200 */
[----:B------:R-:W-:Y:S02]  /*1e300*/  F2FP.BF16.F32.PACK_AB R7, R143, R142 ;  /* 0x0000008e8f07723e */ /* 0x000fe400000010ff */
[----:B------:R-:W-:Y:S01]  /*1e310*/  ISETP.NE.U32.AND P3, PT, RZ, UR4, PT ;  /* 0x00000004ff007c0c */ /* 0x000fe2000bf65070 */
[----:B------:R-:W-:Y:S01]  /*1e320*/  ULDC UR6, c[0x0][0xa88] ;  /* 0x0002a20000067ab9 */ /* 0x000fe20000000800 */
[----:B------:R-:W-:Y:S01]  /*1e330*/  F2FP.BF16.F32.PACK_AB R8, R145, R144 ;  /* 0x000000909108723e */ /* 0x000fe200000010ff */
[----:B------:R2:W-:Y:S01]  /*1e340*/  STSM.16.M88.4 [R42], R4 ;  /* 0x000000042a007844 */ /* 0x0005e20000000200 */
[----:B------:R-:W-:Y:S01]  /*1e350*/  F2FP.BF16.F32.PACK_AB R9, R147, R146 ;  /* 0x000000929309723e */ /* 0x000fe200000010ff */
[----:B------:R-:W-:Y:S01]  /*1e360*/  IMAD.MOV.U32 R12, RZ, RZ, RZ ;  /* 0x000000ffff0c7224 */ /* 0x000fe200078e00ff */
[----:B------:R-:W-:-:S02]  /*1e370*/  F2FP.BF16.F32.PACK_AB R10, R149, R148 ;  /* 0x00000094950a723e */ /* 0x000fc400000010ff */
[----:B------:R-:W-:Y:S02]  /*1e380*/  F2FP.BF16.F32.PACK_AB R11, R151, R150 ;  /* 0x00000096970b723e */ /* 0x000fe400000010ff */
[----:B------:R-:W-:-:S03]  /*1e390*/  ISETP.NE.AND.EX P3, PT, RZ, UR5, PT, P3 ;  /* 0x00000005ff007c0c */ /* 0x000fc6000bf65330 */
[----:B------:R3:W-:Y:S01]  /*1e3a0*/  STSM.16.M88.4 [R28], R8 ;  /* 0x000000081c007844 */ /* 0x0007e20000000200 */
[----:B------:R-:W-:Y:S01]  /*1e3b0*/  BAR.SYNC.DEFER_BLOCKING 0x1, 0x100 ;  /* 0x0044000000007b1d */ /* 0x000fe20000010000 */
[----:B------:R-:W-:Y:S02]  /*1e3c0*/  IMAD.U32 R13, RZ, RZ, UR6 ;  /* 0x00000006ff0d7e24 */ /* 0x000fe4000f8e00ff */
[----:B-1----:R-:W-:Y:S01]  /*1e3d0*/  @P0 IMAD.WIDE R32, R222, 0x4, R14 ;  /* 0x00000004de200825 */ /* 0x002fe200078e020e */
[----:B------:R-:W-:-:S03]  /*1e3e0*/  ISETP.GT.AND P1, PT, R221, 0x1, PT ;  /* 0x00000001dd00780c */ /* 0x000fc60003f24270 */
[----:B--2---:R-:W-:Y:S01]  /*1e3f0*/  IMAD.MOV.U32 R6, RZ, RZ, 0x9b8 ;  /* 0x000009b8ff067424 */ /* 0x004fe200078e00ff */
[----:B---3--:R-:W1:Y:S01]  /*1e400*/  LDC R8, c[0x0][0xbe8] ;  /* 0x0002fa00ff087b82 */ /* 0x008e620000000800 */
[----:B------:R2:W5:Y:S04]  /*1e410*/  @P3 LDG.E R12, desc[UR54][R40.64] ;  /* 0x00000036280c3981 */ /* 0x000568000c1e1900 */
[----:B------:R2:W5:Y:S01]  /*1e420*/  @P0 LDG.E R13, desc[UR54][R32.64] ;  /* 0x00000036200d0981 */ /* 0x000562000c1e1900 */
[----:B------:R-:W-:-:S04]  /*1e430*/  SEL R6, R6, 0x978, P1 ;  /* 0x0000097806067807 */ /* 0x000fc80000800000 */
[----:B------:R2:W3:Y:S01]  /*1e440*/  LDC.64 R24, c[0x0][R6+0x220] ;  /* 0x0000880006187b82 */ /* 0x0004e20000000a00 */
[----:B-1----:R-:W-:-:S07]  /*1e450*/  ISETP.NE.AND P2, PT, R8, 0x1, PT ;  /* 0x000000010800780c */ /* 0x002fce0003f45270 */
[----:B------:R2:W1:Y:S08]  /*1e460*/  LDC.64 R26, c[0x0][R6+0x218] ;  /* 0x00008600061a7b82 */ /* 0x0004700000000a00 */
[----:B------:R2:W0:Y:S01]  /*1e470*/  LDC.64 R14, c[0x0][R6+0x228] ;  /* 0x00008a00060e7b82 */ /* 0x0004220000000a00 */
[----:B---3--:R-:W-:Y:S05]  /*1e480*/  @P0 BRA `(.L_x_1942) ;  /* 0x0000000000100947 */ /* 0x008fea0003800000 */
[----:B------:R-:W-:Y:S05]  /*1e490*/  @!P3 BRA `(.L_x_1942) ;  /* 0x00000000000cb947 */ /* 0x000fea0003800000 */
[----:B------:R-:W3:Y:S04]  /*1e4a0*/  LDG.E R4, desc[UR54][R40.64] ;  /* 0x0000003628047981 */ /* 0x000ee8000c1e1900 */
[----:B-----5:R-:W3:Y:S02]  /*1e4b0*/  LDG.E R13, desc[UR54][R40.64+0x4] ;  /* 0x00000436280d7981 */ /* 0x020ee4000c1e1900 */
[----:B---3--:R-:W-:-:S07]  /*1e4c0*/  IMAD.IADD R13, R13, 0x1, -R4 ;  /* 0x000000010d0d7824 */ /* 0x008fce00078e0a04 */
.L_x_1942:
[----:B--2---:R-:W2:Y:S04]  /*1e4d0*/  LDL R40, [R1+0x38] ;  /* 0x0000380001287983 */ /* 0x004ea80000100800 */
[----:B------:R-:W3:Y:S01]  /*1e4e0*/  LDL R34, [R1+0x8] ;  /* 0x0000080001227983 */ /* 0x000ee20000100800 */
[----:B------:R-:W4:Y:S01]  /*1e4f0*/  LDC.64 R6, c[0x0][R6+0x210] ;  /* 0x0000840006067b82 */ /* 0x000f220000000a00 */
[----:B------:R-:W-:Y:S01]  /*1e500*/  ISETP.NE.U32.AND P0, PT, RZ, UR4, PT ;  /* 0x00000004ff007c0c */ /* 0x000fe2000bf05070 */
[----:B------:R-:W-:Y:S01]  /*1e510*/  IMAD.IADD R41, R200, 0x1, R198 ;  /* 0x00000001c8297824 */ /* 0x000fe200078e02c6 */
[----:B------:R-:W-:Y:S02]  /*1e520*/  SHF.R.S32.HI R9, RZ, 0x1f, R222 ;  /* 0x0000001fff097819 */ /* 0x000fe400000114de */
[----:B------:R-:W-:-:S03]  /*1e530*/  ISETP.NE.AND.EX P0, PT, RZ, UR5, PT, P0 ;  /* 0x00000005ff007c0c */ /* 0x000fc6000bf05300 */
[----:B------:R-:W0:Y:S01]  /*1e540*/  @P2 LDC R28, c[0x0][0xbec] ;  /* 0x0002fb00ff1c2b82 */ /* 0x000e220000000800 */
[----:B------:R-:W-:Y:S02]  /*1e550*/  SEL R10, R222, RZ, !P0 ;  /* 0x000000ffde0a7207 */ /* 0x000fe40004000000 */
[----:B------:R-:W-:-:S03]  /*1e560*/  SEL R9, R9, RZ, !P0 ;  /* 0x000000ff09097207 */ /* 0x000fc60004000000 */
[-C--:B------:R-:W-:Y:S02]  /*1e570*/  IMAD R11, R25, R10.reuse, RZ ;  /* 0x0000000a190b7224 */ /* 0x080fe400078e02ff */
[----:B------:R-:W4:Y:S02]  /*1e580*/  @P2 LDC R35, c[0x0][0xbf0] ;  /* 0x0002fc00ff232b82 */ /* 0x000f240000000800 */
[----:B------:R-:W-:Y:S01]  /*1e590*/  IMAD R33, R24, R9, R11 ;  /* 0x0000000918217224 */ /* 0x000fe200078e020b */
[----:B------:R-:W-:Y:S01]  /*1e5a0*/  SEL R9, R223, RZ, P1 ;  /* 0x000000ffdf097207 */ /* 0x000fe20000800000 */
[-C--:B-1----:R-:W-:Y:S02]  /*1e5b0*/  IMAD R11, R27, R195.reuse, RZ ;  /* 0x000000c31b0b7224 */ /* 0x082fe400078e02ff */
[----:B------:R-:W-:Y:S02]  /*1e5c0*/  IMAD.WIDE.U32 R26, R26, R195, RZ ;  /* 0x000000c31a1a7225 */ /* 0x000fe400078e00ff */
[----:B------:R-:W1:Y:S02]  /*1e5d0*/  LDC.64 R4, c[0x0][0xba8] ;  /* 0x0002ea00ff047b82 */ /* 0x000e640000000a00 */
[----:B------:R-:W-:-:S04]  /*1e5e0*/  IMAD.WIDE.U32 R24, R24, R10, RZ ;  /* 0x0000000a18187225 */ /* 0x000fc800078e00ff */
[----:B------:R-:W-:Y:S01]  /*1e5f0*/  IMAD.IADD R33, R25, 0x1, R33 ;  /* 0x0000000119217824 */ /* 0x000fe200078e0221 */
[----:B-----5:R-:W-:Y:S01]  /*1e600*/  IADD3 R26, P0, P3, R24, R26, R12 ;  /* 0x0000001a181a7210 */ /* 0x020fe20007b1e00c */
[----:B0-----:R-:W-:-:S04]  /*1e610*/  @P2 IMAD.HI.U32 R24, R41, R28, RZ ;  /* 0x0000001c29182227 */ /* 0x001fc800078e00ff */
[----:B------:R-:W-:Y:S02]  /*1e620*/  IMAD.MOV.U32 R25, RZ, RZ, R41 ;  /* 0x000000ffff197224 */ /* 0x000fe400078e0029 */
[----:B------:R-:W-:Y:S01]  /*1e630*/  IMAD.IADD R32, R27, 0x1, R11 ;  /* 0x000000011b207824 */ /* 0x000fe200078e020b */
[----:B------:R-:W-:Y:S01]  /*1e640*/  SHF.R.S32.HI R11, RZ, 0x1f, R12 ;  /* 0x0000001fff0b7819 */ /* 0x000fe2000001140c */
[----:B------:R-:W-:Y:S01]  /*1e650*/  IMAD R27, R15, R9, RZ ;  /* 0x000000090f1b7224 */ /* 0x000fe200078e02ff */
[----:B----4-:R-:W-:Y:S01]  /*1e660*/  @P2 SHF.R.U32.HI R25, RZ, R35, R24 ;  /* 0x00000023ff192219 */ /* 0x010fe20000011618 */
[----:B------:R-:W-:Y:S01]  /*1e670*/  IMAD.WIDE.U32 R14, R14, R9, RZ ;  /* 0x000000090e0e7225 */ /* 0x000fe200078e00ff */
[----:B------:R-:W-:-:S03]  /*1e680*/  IADD3.X R24, R33, R32, R11, P0, P3 ;  /* 0x0000002021187210 */ /* 0x000fc600007e640b */
[----:B------:R-:W-:Y:S01]  /*1e690*/  IMAD.MOV R9, RZ, RZ, -R25 ;  /* 0x000000ffff097224 */ /* 0x000fe200078e0a19 */
[----:B------:R-:W-:Y:S01]  /*1e6a0*/  IADD3 R14, P0, P3, R25, R26, R14 ;  /* 0x0000001a190e7210 */ /* 0x000fe20007b1e00e */
[----:B-1----:R-:W0:Y:S01]  /*1e6b0*/  @!P1 LDC R4, c[0x0][0xb50] ;  /* 0x0002d400ff049b82 */ /* 0x002e220000000800 */
[----:B------:R-:W-:Y:S01]  /*1e6c0*/  IMAD.IADD R27, R15, 0x1, R27 ;  /* 0x000000010f1b7824 */ /* 0x000fe200078e021b */
[----:B------:R-:W-:Y:S01]  /*1e6d0*/  SHF.R.S32.HI R15, RZ, 0x1f, R25 ;  /* 0x0000001fff0f7819 */ /* 0x000fe20000011419 */
[----:B------:R-:W-:-:S03]  /*1e6e0*/  IMAD R9, R8, R9, R41 ;  /* 0x0000000908097224 */ /* 0x000fc600078e0229 */
[----:B------:R-:W-:Y:S01]  /*1e6f0*/  IADD3.X R15, R15, R24, R27, P0, P3 ;  /* 0x000000180f0f7210 */ /* 0x000fe200007e641b */
[----:B------:R-:W-:Y:S01]  /*1e700*/  IMAD R7, R7, R9, RZ ;  /* 0x0000000907077224 */ /* 0x000fe200078e02ff */
[----:B------:R-:W1:Y:S01]  /*1e710*/  @!P1 LDC R5, c[0x0][0xb54] ;  /* 0x0002d500ff059b82 */ /* 0x000e620000000800 */
[----:B------:R-:W-:-:S05]  /*1e720*/  SHF.R.S32.HI R25, RZ, 0x1f, R9 ;  /* 0x0000001fff197819 */ /* 0x000fca0000011409 */
[C---:B------:R-:W-:Y:S02]  /*1e730*/  IMAD R25, R6.reuse, R25, R7 ;  /* 0x0000001906197224 */ /* 0x040fe400078e0207 */
[----:B------:R-:W-:-:S04]  /*1e740*/  IMAD.WIDE.U32 R6, R6, R9, R14 ;  /* 0x0000000906067225 */ /* 0x000fc800078e000e */
[----:B------:R-:W-:Y:S02]  /*1e750*/  IMAD.IADD R7, R7, 0x1, R25 ;  /* 0x0000000107077824 */ /* 0x000fe400078e0219 */
[----:B------:R-:W-:Y:S01]  /*1e760*/  IMAD R9, R13, R8, RZ ;  /* 0x000000080d097224 */ /* 0x000fe200078e02ff */
[----:B0-----:R-:W-:-:S05]  /*1e770*/  LEA R24, P0, R6, R4, 0x2 ;  /* 0x0000000406187211 */ /* 0x001fca00078010ff */
[----:B------:R-:W-:Y:S01]  /*1e780*/  SHFL.IDX PT, R4, R24, RZ, 0x1c1f ;  /* 0x001c1fff18047589 */ /* 0x000fe200000e0000 */
[----:B-1----:R-:W-:-:S03]  /*1e790*/  LEA.HI.X R7, R6, R5, R7, 0x2, P0 ;  /* 0x0000000506077211 */ /* 0x002fc600000f1407 */
[----:B------:R-:W-:Y:S04]  /*1e7a0*/  SHFL.IDX PT, R14, R24, 0x1, 0x1c1f ;  /* 0x003c1f00180e7f89 */ /* 0x000fe800000e0000 */
[----:B------:R-:W0:Y:S04]  /*1e7b0*/  SHFL.IDX PT, R5, R7, RZ, 0x1c1f ;  /* 0x001c1fff07057589 */ /* 0x000e2800000e0000 */
[----:B------:R-:W1:Y:S01]  /*1e7c0*/  SHFL.IDX PT, R15, R7, 0x1, 0x1c1f ;  /* 0x003c1f00070f7f89 */ /* 0x000e6200000e0000 */
[----:B--2---:R-:W-:Y:S01]  /*1e7d0*/  IMAD.IADD R26, R40, 0x1, R198 ;  /* 0x00000001281a7824 */ /* 0x004fe200078e02c6 */
[----:B---3--:R-:W-:-:S03]  /*1e7e0*/  LOP3.LUT P0, RZ, R34, 0x3, RZ, 0xc0, !PT ;  /* 0x0000000322ff7812 */ /* 0x008fc6000780c0ff */
[C---:B------:R-:W-:Y:S01]  /*1e7f0*/  VIADD R6, R26.reuse, 0x8 ;  /* 0x000000081a067836 */ /* 0x040fe20000000000 */
[----:B------:R-:W-:-:S04]  /*1e800*/  ISETP.GE.OR P3, PT, R26, R9, P0 ;  /* 0x000000091a00720c */ /* 0x000fc80000766670 */
[----:B------:R-:W-:-:S09]  /*1e810*/  ISETP.GE.OR P0, PT, R6, R9, P0 ;  /* 0x000000090600720c */ /* 0x000fd20000706670 */
[----:B0-----:R0:W-:Y:S04]  /*1e820*/  @!P3 ST.E desc[UR54][R4.64], R3 ;  /* 0x000000030400b985 */ /* 0x0011e8000c101936 */
[----:B-1----:R0:W-:Y:S01]  /*1e830*/  @!P0 ST.E desc[UR54][R14.64], R0 ;  /* 0x000000000e008985 */ /* 0x0021e2000c101936 */
[----:B------:R-:W-:Y:S05]  /*1e840*/  @P1 BRA `(.L_x_1943) ;  /* 0x0000000800a41947 */ /* 0x000fea0003800000 */
[----:B0-----:R-:W-:Y:S01]  /*1e850*/  IMAD R3, R188, 0x8, R220 ;  /* 0x00000008bc037824 */ /* 0x001fe200078e02dc */
[----:B------:R-:W0:Y:S01]  /*1e860*/  @P2 LDC R15, c[0x0][0xbec] ;  /* 0x0002fb00ff0f2b82 */ /* 0x000e220000000800 */
[----:B------:R-:W-:Y:S02]  /*1e870*/  ULDC.64 UR4, c[0x0][0xaa0] ;  /* 0x0002a80000047ab9 */ /* 0x000fe40000000a00 */
[----:B------:R-:W-:-:S04]  /*1e880*/  IMAD.SHL.U32 R3, R3, 0x8, RZ ;  /* 0x0000000803037824 */ /* 0x000fc800078e00ff */
        /* <DEDUP_REMOVED lines=8> */
[----:B------:R-:W-:Y:S01]  /*1e910*/  LOP3.LUT R24, R24, R25, RZ, 0x3c, !PT ;  /* 0x0000001918187212 */ /* 0x000fe200078e3cff */
[--C-:B------:R-:W-:Y:S01]  /*1e920*/  IMAD.X R25, RZ, RZ, R39.reuse, P5 ;  /* 0x000000ffff197224 */ /* 0x100fe200028e0627 */
[----:B------:R-:W-:Y:S01]  /*1e930*/  LOP3.LUT R32, R32, R33, RZ, 0x3c, !PT ;  /* 0x0000002120207212 */ /* 0x000fe200078e3cff */
[----:B------:R-:W-:Y:S01]  /*1e940*/  IMAD.X R33, RZ, RZ, R39, P0 ;  /* 0x000000ffff217224 */ /* 0x000fe200000e0627 */
[C---:B------:R-:W-:Y:S02]  /*1e950*/  IADD3 R37, P1, R38.reuse, 0x3000, RZ ;  /* 0x0000300026257810 */ /* 0x040fe40007f3e0ff */
[C---:B------:R-:W-:Y:S01]  /*1e960*/  IADD3 R41, P3, R38.reuse, 0x4000, RZ ;  /* 0x0000400026297810 */ /* 0x040fe20007f7e0ff */
[----:B------:R-:W-:Y:S01]  /*1e970*/  IMAD R11, R11, UR4, RZ ;  /* 0x000000040b0b7c24 */ /* 0x000fe2000f8e02ff */
[C---:B------:R-:W-:Y:S01]  /*1e980*/  IADD3 R45, P4, R38.reuse, 0x5000, RZ ;  /* 0x00005000262d7810 */ /* 0x040fe20007f9e0ff */
[----:B------:R-:W5:Y:S01]  /*1e990*/  LD.E.128 R24, desc[UR54][R24.64] ;  /* 0x0000003618187980 */ /* 0x000f62000c101d00 */
[----:B------:R-:W-:-:S02]  /*1e9a0*/  IADD3 R49, P5, R38, 0x6000, RZ ;  /* 0x0000600026317810 */ /* 0x000fc40007fbe0ff */
[C---:B------:R-:W-:Y:S01]  /*1e9b0*/  IADD3 R3, P0, R38.reuse, 0x7000, RZ ;  /* 0x0000700026037810 */ /* 0x040fe20007f1e0ff */
[----:B------:R-:W5:Y:S01]  /*1e9c0*/  LD.E.128 R32, desc[UR54][R32.64] ;  /* 0x0000003620207980 */ /* 0x000f62000c101d00 */
[----:B------:R-:W-:Y:S02]  /*1e9d0*/  LOP3.LUT R36, R37, 0x380, RZ, 0xc0, !PT ;  /* 0x0000038025247812 */ /* 0x000fe400078ec0ff */
[----:B------:R-:W-:Y:S01]  /*1e9e0*/  LOP3.LUT R40, R41, 0x380, RZ, 0xc0, !PT ;  /* 0x0000038029287812 */ /* 0x000fe200078ec0ff */
[----:B------:R-:W-:Y:S01]  /*1e9f0*/  IMAD.X R53, RZ, RZ, R39, P0 ;  /* 0x000000ffff357224 */ /* 0x000fe200000e0627 */
[----:B------:R-:W-:Y:S02]  /*1ea00*/  LOP3.LUT R44, R45, 0x380, RZ, 0xc0, !PT ;  /* 0x000003802d2c7812 */ /* 0x000fe400078ec0ff */
[----:B------:R-:W-:Y:S02]  /*1ea10*/  LOP3.LUT R48, R49, 0x380, RZ, 0xc0, !PT ;  /* 0x0000038031307812 */ /* 0x000fe400078ec0ff */
[----:B------:R-:W-:-:S02]  /*1ea20*/  LOP3.LUT R5, R38, 0x380, RZ, 0xc0, !PT ;  /* 0x0000038026057812 */ /* 0x000fc400078ec0ff */
[----:B------:R-:W-:Y:S02]  /*1ea30*/  LOP3.LUT R0, R3, 0x380, RZ, 0xc0, !PT ;  /* 0x0000038003007812 */ /* 0x000fe400078ec0ff */
[----:B------:R-:W-:Y:S02]  /*1ea40*/  SHF.R.U64 R36, R36, 0x3, RZ ;  /* 0x0000000324247819 */ /* 0x000fe400000012ff */
[----:B------:R-:W-:Y:S02]  /*1ea50*/  SHF.R.U64 R40, R40, 0x3, RZ ;  /* 0x0000000328287819 */ /* 0x000fe400000012ff */
[----:B------:R-:W-:Y:S02]  /*1ea60*/  SHF.R.U64 R44, R44, 0x3, RZ ;  /* 0x000000032c2c7819 */ /* 0x000fe400000012ff */
[----:B------:R-:W-:Y:S02]  /*1ea70*/  SHF.R.U64 R48, R48, 0x3, RZ ;  /* 0x0000000330307819 */ /* 0x000fe400000012ff */
[----:B------:R-:W-:-:S02]  /*1ea80*/  SHF.R.U64 R5, R5, 0x3, RZ ;  /* 0x0000000305057819 */ /* 0x000fc400000012ff */
[----:B------:R-:W-:Y:S02]  /*1ea90*/  SHF.R.U64 R0, R0, 0x3, RZ ;  /* 0x0000000300007819 */ /* 0x000fe400000012ff */
        /* <DEDUP_REMOVED lines=10> */
[----:B------:R-:W-:Y:S01]  /*1eb40*/  LOP3.LUT R52, R0, R3, RZ, 0x3c, !PT ;  /* 0x0000000300347212 */ /* 0x000fe200078e3cff */
[C---:B------:R-:W-:Y:S01]  /*1eb50*/  IMAD R11, R12.reuse, UR5, R11 ;  /* 0x000000050c0b7c24 */ /* 0x040fe2000f8e020b */
[----:B------:R-:W5:Y:S01]  /*1eb60*/  LD.E.128 R36, desc[UR54][R36.64] ;  /* 0x0000003624247980 */ /* 0x000f62000c101d00 */
[----:B------:R-:W-:Y:S01]  /*1eb70*/  IMAD.WIDE.U32 R12, R12, UR4, RZ ;  /* 0x000000040c0c7c25 */ /* 0x000fe2000f8e00ff */
[----:B------:R-:W-:-:S02]  /*1eb80*/  ULDC.64 UR4, c[0x0][0xae8] ;  /* 0x0002ba0000047ab9 */ /* 0x000fc40000000a00 */
[----:B------:R-:W5:Y:S01]  /*1eb90*/  LD.E.128 R4, desc[UR54][R4.64] ;  /* 0x0000003604047980 */ /* 0x000f62000c101d00 */
[----:B------:R-:W-:Y:S02]  /*1eba0*/  IMAD R3, R220, 0x20, R188 ;  /* 0x00000020dc037824 */ /* 0x000fe400078e02bc */
[----:B------:R-:W-:Y:S01]  /*1ebb0*/  IMAD.IADD R13, R13, 0x1, R11 ;  /* 0x000000010d0d7824 */ /* 0x000fe200078e020b */
[----:B------:R-:W5:Y:S01]  /*1ebc0*/  LD.E.128 R40, desc[UR54][R40.64] ;  /* 0x0000003628287980 */ /* 0x000f62000c101d00 */
[----:B------:R-:W-:-:S03]  /*1ebd0*/  IMAD.IADD R14, R198, 0x1, R3 ;  /* 0x00000001c60e7824 */ /* 0x000fc600078e0203 */
[----:B------:R-:W5:Y:S04]  /*1ebe0*/  LD.E.128 R44, desc[UR54][R44.64] ;  /* 0x000000362c2c7980 */ /* 0x000f68000c101d00 */
[----:B------:R-:W5:Y:S04]  /*1ebf0*/  LD.E.128 R48, desc[UR54][R48.64] ;  /* 0x0000003630307980 */ /* 0x000f68000c101d00 */
[----:B------:R-:W5:Y:S01]  /*1ec00*/  LD.E.128 R52, desc[UR54][R52.64] ;  /* 0x0000003634347980 */ /* 0x000f62000c101d00 */
[----:B------:R-:W-:Y:S01]  /*1ec10*/  IMAD.WIDE.U32 R12, R195, UR4, R12 ;  /* 0x00000004c30c7c25 */ /* 0x000fe2000f8e000c */
[----:B------:R-:W-:Y:S01]  /*1ec20*/  @!PT LDS RZ, [RZ] ;  /* 0x00000000fffff984 */ /* 0x000fe20000000800 */
[----:B------:R-:W-:Y:S01]  /*1ec30*/  @!PT LDS RZ, [RZ] ;  /* 0x00000000fffff984 */ /* 0x000fe20000000800 */
[----:B------:R-:W-:Y:S01]  /*1ec40*/  @!PT LDS RZ, [RZ] ;  /* 0x00000000fffff984 */ /* 0x000fe20000000800 */
[----:B------:R-:W-:Y:S01]  /*1ec50*/  @!PT LDS RZ, [RZ] ;  /* 0x00000000fffff984 */ /* 0x000fe20000000800 */
[----:B------:R2:W-:Y:S06]  /*1ec60*/  MEMBAR.ALL.CTA ;  /* 0x0000000000007992 */ /* 0x0005ec0000008000 */
[----:B--2---:R-:W2:Y:S01]  /*1ec70*/  FENCE.VIEW.ASYNC.S ;  /* 0x00000000000073c6 */ /* 0x004ea20000000000 */
[----:B------:R-:W-:Y:S01]  /*1ec80*/  SHF.R.S32.HI R11, RZ, 0x1f, R10 ;  /* 0x0000001fff0b7819 */ /* 0x000fe2000001140a */
[----:B0-----:R-:W-:-:S04]  /*1ec90*/  @P2 IMAD.HI.U32 R0, R14, R15, RZ ;  /* 0x0000000f0e002227 */ /* 0x001fc800078e00ff */
[----:B------:R-:W-:Y:S01]  /*1eca0*/  IMAD R13, R195, UR5, R13 ;  /* 0x00000005c30d7c24 */ /* 0x000fe2000f8e020d */
[----:B------:R-:W-:Y:S01]  /*1ecb0*/  ULDC.64 UR4, c[0x0][0xaf0] ;  /* 0x0002bc0000047ab9 */ /* 0x000fe20000000a00 */
[----:B------:R-:W-:Y:S01]  /*1ecc0*/  IMAD.MOV.U32 R3, RZ, RZ, R14 ;  /* 0x000000ffff037224 */ /* 0x000fe200078e000e */
[----:B-1----:R-:W-:Y:S01]  /*1ecd0*/  @P2 SHF.R.U32.HI R3, RZ, R21, R0 ;  /* 0x00000015ff032219 */ /* 0x002fe20000011600 */
[----:B------:R-:W-:Y:S02]  /*1ece0*/  IMAD R11, R11, UR4, RZ ;  /* 0x000000040b0b7c24 */ /* 0x000fe4000f8e02ff */
[----:B------:R-:W-:Y:S02]  /*1ecf0*/  VIADD R0, R18, 0x28820 ;  /* 0x0002882012007836 */ /* 0x000fe40000000000 */
[C---:B------:R-:W-:Y:S02]  /*1ed00*/  IMAD R15, R10.reuse, UR5, R11 ;  /* 0x000000050a0f7c24 */ /* 0x040fe4000f8e020b */
[----:B------:R-:W-:Y:S01]  /*1ed10*/  IMAD.WIDE.U32 R10, R10, UR4, R12 ;  /* 0x000000040a0a7c25 */ /* 0x000fe2000f8e000c */
[----:B------:R-:W-:Y:S01]  /*1ed20*/  SHF.R.S32.HI R12, RZ, 0x1f, R3 ;  /* 0x0000001fff0c7819 */ /* 0x000fe20000011403 */
[----:B------:R-:W-:-:S02]  /*1ed30*/  ULDC.64 UR4, c[0x0][0xae0] ;  /* 0x0002b80000047ab9 */ /* 0x000fc40000000a00 */
[----:B------:R-:W-:Y:S01]  /*1ed40*/  IMAD.MOV R13, RZ, RZ, -R3 ;  /* 0x000000ffff0d7224 */ /* 0x000fe200078e0a03 */
[----:B------:R-:W-:Y:S01]  /*1ed50*/  PRMT R0, RZ, 0x654, R0 ;  /* 0x00000654ff007816 */ /* 0x000fe20000000000 */
[----:B------:R-:W-:Y:S02]  /*1ed60*/  IMAD.IADD R11, R11, 0x1, R15 ;  /* 0x000000010b0b7824 */ /* 0x000fe400078e020f */
[----:B------:R-:W-:Y:S01]  /*1ed70*/  IMAD R13, R8, R13, R14 ;  /* 0x0000000d080d7224 */ /* 0x000fe200078e020e */
[----:B--2---:R0:W-:Y:S01]  /*1ed80*/  SYNCS.ARRIVE.TRANS64.RED.A1T0 RZ, [R0+URZ], RZ ;  /* 0x000000ff00ff79a7 */ /* 0x0041e2000810043f */
[----:B------:R-:W-:Y:S02]  /*1ed90*/  IMAD R12, R12, UR4, RZ ;  /* 0x000000040c0c7c24 */ /* 0x000fe4000f8e02ff */
[----:B------:R-:W-:-:S04]  /*1eda0*/  IMAD.WIDE.U32 R10, R3, UR4, R10 ;  /* 0x00000004030a7c25 */ /* 0x000fc8000f8e000a */
[----:B------:R-:W-:Y:S01]  /*1edb0*/  IMAD R15, R3, UR5, R12 ;  /* 0x00000005030f7c24 */ /* 0x000fe2000f8e020c */
[----:B0-----:R-:W-:Y:S01]  /*1edc0*/  SHF.R.S32.HI R0, RZ, 0x1f, R13 ;  /* 0x0000001fff007819 */ /* 0x001fe2000001140d */
[----:B------:R-:W-:Y:S02]  /*1edd0*/  ULDC.64 UR4, c[0x0][0xad8] ;  /* 0x0002b60000047ab9 */ /* 0x000fe40000000a00 */
[----:B------:R-:W-:Y:S02]  /*1ede0*/  IMAD.IADD R11, R11, 0x1, R15 ;  /* 0x000000010b0b7824 */ /* 0x000fe400078e020f */
[----:B------:R-:W-:Y:S02]  /*1edf0*/  IMAD R0, R0, UR4, RZ ;  /* 0x0000000400007c24 */ /* 0x000fe4000f8e02ff */
[----:B------:R-:W-:-:S04]  /*1ee00*/  IMAD.WIDE.U32 R10, R13, UR4, R10 ;  /* 0x000000040d0a7c25 */ /* 0x000fc8000f8e000a */
[----:B------:R-:W-:Y:S01]  /*1ee10*/  IMAD R3, R13, UR5, R0 ;  /* 0x000000050d037c24 */ /* 0x000fe2000f8e0200 */
[----:B------:R-:W-:Y:S02]  /*1ee20*/  ULDC.64 UR4, c[0x0][0xa80] ;  /* 0x0002a00000047ab9 */ /* 0x000fe40000000a00 */
[----:B------:R-:W-:Y:S01]  /*1ee30*/  LEA R0, P0, R10, UR4, 0x1 ;  /* 0x000000040a007c11 */ /* 0x000fe2000f8008ff */
[----:B------:R-:W-:Y:S01]  /*1ee40*/  IMAD.IADD R3, R11, 0x1, R3 ;  /* 0x000000010b037824 */ /* 0x000fe200078e0203 */
[----:B------:R-:W-:Y:S01]  /*1ee50*/  UMOV UR4, 0xffffffff ;  /* 0xffffffff00047882 */ /* 0x000fe20000000000 */
[----:B------:R-:W-:-:S03]  /*1ee60*/  IMAD.IADD R198, R188, 0x1, R198 ;  /* 0x00000001bcc67824 */ /* 0x000fc600078e02c6 */
[----:B------:R-:W-:Y:S01]  /*1ee70*/  LEA.HI.X R8, R10, UR5, R3, 0x1, P0 ;  /* 0x000000050a087c11 */ /* 0x000fe200080f0c03 */
[----:B------:R-:W-:Y:S06]  /*1ee80*/  BRA.DIV UR4, `(.L_x_1944) ;  /* 0x000000c204e47947 */ /* 0x000fec000b800000 */
[----:B------:R0:W1:Y:S04]  /*1ee90*/  SHFL.IDX PT, R3, R8, RZ, 0x181f ;  /* 0x00181fff08037589 */ /* 0x00006800000e0000 */
[----:B------:R0:W2:Y:S02]  /*1eea0*/  SHFL.IDX PT, R14, R0, RZ, 0x181f ;  /* 0x00181fff000e7589 */ /* 0x0000a400000e0000 */
.L_x_2216:
[----:B------:R-:W-:Y:S01]  /*1eeb0*/  ISETP.GE.AND P0, PT, R198, R9, PT ;  /* 0x00000009c600720c */ /* 0x000fe20003f06270 */
[----:B------:R-:W-:-:S12]  /*1eec0*/  BSSY B1, `(.L_x_1945) ;  /* 0x000000b000017945 */ /* 0x000fd80003800000 */
[----:B------:R-:W-:Y:S05]  /*1eed0*/  @P0 BRA `(.L_x_1946) ;  /* 0x0000000000240947 */ /* 0x000fea0003800000 */
[----:B------:R-:W-:Y:S02]  /*1eee0*/  ULDC UR4, c[0x0][0xac8] ;  /* 0x0002b20000047ab9 */ /* 0x000fe40000000800 */
[----:B------:R-:W-:Y:S02]  /*1eef0*/  ISETP.GE.AND P0, PT, R16, UR4, PT ;  /* 0x0000000410007c0c */ /* 0x000fe4000bf06270 */
[----:B------:R-:W-:-:S11]  /*1ef00*/  ISETP.GE.AND P1, PT, R2, UR4, PT ;  /* 0x0000000402007c0c */ /* 0x000fd6000bf26270 */
[-C--:B--2---:R-:W-:Y:S02]  /*1ef10*/  @!P0 LEA R10, P2, R16, R14.reuse, 0x1 ;  /* 0x0000000e100a8211 */ /* 0x084fe400078408ff */
[----:B------:R-:W-:Y:S02]  /*1ef20*/  @!P1 LEA R14, P3, R2, R14, 0x1 ;  /* 0x0000000e020e9211 */ /* 0x000fe400078608ff */
[-C--:B-1----:R-:W-:Y:S02]  /*1ef30*/  @!P0 LEA.HI.X R11, R16, R3.reuse, R17, 0x1, P2 ;  /* 0x00000003100b8211 */ /* 0x082fe400010f0c11 */
[----:B------:R-:W-:-:S03]  /*1ef40*/  @!P1 LEA.HI.X R15, R2, R3, R185, 0x1, P3 ;  /* 0x00000003020f9211 */ /* 0x000fc600018f0cb9 */
[----:B-----5:R3:W-:Y:S04]  /*1ef50*/  @!P0 ST.E.128 desc[UR54][R10.64], R4 ;  /* 0x000000040a008985 */ /* 0x0207e8000c101d36 */
[----:B------:R3:W-:Y:S02]  /*1ef60*/  @!P1 ST.E.128 desc[UR54][R14.64], R40 ;  /* 0x000000280e009985 */ /* 0x0007e4000c101d36 */
.L_x_1946:
[----:B------:R-:W-:Y:S05]  /*1ef70*/  BSYNC B1 ;  /* 0x0000000000017941 */ /* 0x000fea0003800000 */
.L_x_1945:
[----:B------:R-:W-:-:S03]  /*1ef80*/  UMOV UR4, 0xffffffff ;  /* 0xffffffff00047882 */ /* 0x000fc60000000000 */
[----:B------:R-:W-:Y:S05]  /*1ef90*/  BRA.DIV UR4, `(.L_x_1947) ;  /* 0x000000c204d47947 */ /* 0x000fea000b800000 */
[----:B-1----:R1:W4:Y:S04]  /*1efa0*/  SHFL.IDX PT, R3, R8, 0x1, 0x181f ;  /* 0x00381f0008037f89 */ /* 0x00232800000e0000 */
[----:B--23--:R1:W2:Y:S02]  /*1efb0*/  SHFL.IDX PT, R14, R0, 0x1, 0x181f ;  /* 0x00381f00000e7f89 */ /* 0x00c2a400000e0000 */
.L_x_2220:
[----:B-----5:R-:W-:Y:S01]  /*1efc0*/  VIADD R4, R198, 0x20 ;  /* 0x00000020c6047836 */ /* 0x020fe20000000000 */
[----:B------:R-:W-:Y:S04]  /*1efd0*/  BSSY B1, `(.L_x_1948) ;  /* 0x000000c000017945 */ /* 0x000fe80003800000 */
[----:B------:R-:W-:-:S13]  /*1efe0*/  ISETP.GE.AND P0, PT, R4, R9, PT ;  /* 0x000000090400720c */ /* 0x000fda0003f06270 */
[----:B------:R-:W-:Y:S05]  /*1eff0*/  @P0 BRA `(.L_x_1949) ;  /* 0x0000000000240947 */ /* 0x000fea0003800000 */
[----:B------:R-:W-:Y:S02]  /*1f000*/  ULDC UR4, c[0x0][0xac8] ;  /* 0x0002b20000047ab9 */ /* 0x000fe40000000800 */
[----:B------:R-:W-:Y:S02]  /*1f010*/  ISETP.GE.AND P2, PT, R16, UR4, PT ;  /* 0x0000000410007c0c */ /* 0x000fe4000bf46270 */
[----:B------:R-:W-:-:S11]  /*1f020*/  ISETP.GE.AND P3, PT, R2, UR4, PT ;  /* 0x0000000402007c0c */ /* 0x000fd6000bf66270 */
[-C--:B--2---:R-:W-:Y:S02]  /*1f030*/  @!P2 LEA R4, P0, R16, R14.reuse, 0x1 ;  /* 0x0000000e1004a211 */ /* 0x084fe400078008ff */
[----:B------:R-:W-:Y:S02]  /*1f040*/  @!P3 LEA R14, P1, R2, R14, 0x1 ;  /* 0x0000000e020eb211 */ /* 0x000fe400078208ff */
[-C--:B----4-:R-:W-:Y:S02]  /*1f050*/  @!P2 LEA.HI.X R5, R16, R3.reuse, R17, 0x1, P0 ;  /* 0x000000031005a211 */ /* 0x090fe400000f0c11 */
[----:B------:R-:W-:-:S03]  /*1f060*/  @!P3 LEA.HI.X R15, R2, R3, R185, 0x1, P1 ;  /* 0x00000003020fb211 */ /* 0x000fc600008f0cb9 */
[----:B------:R3:W-:Y:S04]  /*1f070*/  @!P2 ST.E.128 desc[UR54][R4.64], R24 ;  /* 0x000000180400a985 */ /* 0x0007e8000c101d36 */
[----:B------:R3:W-:Y:S02]  /*1f080*/  @!P3 ST.E.128 desc[UR54][R14.64], R44 ;  /* 0x0000002c0e00b985 */ /* 0x0007e4000c101d36 */
.L_x_1949:
[----:B------:R-:W-:Y:S05]  /*1f090*/  BSYNC B1 ;  /* 0x0000000000017941 */ /* 0x000fea0003800000 */
.L_x_1948:
[----:B------:R-:W-:-:S03]  /*1f0a0*/  UMOV UR4, 0xffffffff ;  /* 0xffffffff00047882 */ /* 0x000fc60000000000 */
[----:B------:R-:W-:Y:S05]  /*1f0b0*/  BRA.DIV UR4, `(.L_x_1950) ;  /* 0x000000c204d47947 */ /* 0x000fea000b800000 */
[----:B----4-:R4:W0:Y:S04]  /*1f0c0*/  SHFL.IDX PT, R3, R8, 0x2, 0x181f ;  /* 0x00581f0008037f89 */ /* 0x01082800000e0000 */
[----:B--23--:R4:W2:Y:S02]  /*1f0d0*/  SHFL.IDX PT, R14, R0, 0x2, 0x181f ;  /* 0x00581f00000e7f89 */ /* 0x00c8a400000e0000 */
.L_x_2224:
[----:B------:R-:W-:Y:S01]  /*1f0e0*/  VIADD R4, R198, 0x40 ;  /* 0x00000040c6047836 */ /* 0x000fe20000000000 */
        /* <DEDUP_REMOVED lines=10> */
[----:B------:R3:W-:Y:S04]  /*1f190*/  @!P2 ST.E.128 desc[UR54][R4.64], R32 ;  /* 0x000000200400a985 */ /* 0x0007e8000c101d36 */
[----:B------:R3:W-:Y:S02]  /*1f1a0*/  @!P3 ST.E.128 desc[UR54][R14.64], R48 ;  /* 0x000000300e00b985 */ /* 0x0007e4000c101d36 */
.L_x_1952:
[----:B------:R-:W-:Y:S05]  /*1f1b0*/  BSYNC B1 ;  /* 0x0000000000017941 */ /* 0x000fea0003800000 */
.L_x_1951:
[----:B------:R-:W-:-:S03]  /*1f1c0*/  UMOV UR4, 0xffffffff ;  /* 0xffffffff00047882 */ /* 0x000fc60000000000 */
[----:B------:R-:W-:Y:S05]  /*1f1d0*/  BRA.DIV UR4, `(.L_x_1953) ;  /* 0x000000c204d47947 */ /* 0x000fea000b800000 */
[----:B0-----:R0:W0:Y:S04]  /*1f1e0*/  SHFL.IDX PT, R3, R8, 0x3, 0x181f ;  /* 0x00781f0008037f89 */ /* 0x00102800000e0000 */
[----:B--23--:R2:W3:Y:S02]  /*1f1f0*/  SHFL.IDX PT, R14, R0, 0x3, 0x181f ;  /* 0x00781f00000e7f89 */ /* 0x00c4e400000e0000 */
.L_x_2228:
[----:B-12-4-:R-:W-:-:S05]  /*1f200*/  VIADD R0, R198, 0x60 ;  /* 0x00000060c6007836 */ /* 0x016fca0000000000 */
        /* <DEDUP_REMOVED lines=13> */
.L_x_1943:
[----:B0-----:R-:W0:Y:S01]  /*1f2e0*/  @P2 LDC R0, c[0x0][0xbec] ;  /* 0x0002fb00ff002b82 */ /* 0x001e220000000800 */
[----:B------:R-:W-:Y:S01]  /*1f2f0*/  ULDC.64 UR4, c[0x0][0xb08] ;  /* 0x0002c20000047ab9 */ /* 0x000fe20000000a00 */
[----:B------:R-:W-:Y:S01]  /*1f300*/  SHF.R.S32.HI R3, RZ, 0x1f, R10 ;  /* 0x0000001fff037819 */ /* 0x000fe2000001140a */
[----:B------:R-:W-:Y:S01]  /*1f310*/  IMAD R11, R11, UR4, RZ ;  /* 0x000000040b0b7c24 */ /* 0x000fe2000f8e02ff */
[----:B------:R-:W-:Y:S01]  /*1f320*/  ULDC.64 UR6, c[0x0][0xb30] ;  /* 0x0002cc0000067ab9 */ /* 0x000fe20000000a00 */
[----:B------:R-:W-:-:S03]  /*1f330*/  IMAD.WIDE.U32 R4, R12, UR4, RZ ;  /* 0x000000040c047c25 */ /* 0x000fc6000f8e00ff */
[----:B------:R-:W1:Y:S01]  /*1f340*/  @P2 LDC R13, c[0x0][0xbf0] ;  /* 0x0002fc00ff0d2b82 */ /* 0x000e620000000800 */
[----:B------:R-:W-:Y:S01]  /*1f350*/  IMAD R11, R12, UR5, R11 ;  /* 0x000000050c0b7c24 */ /* 0x000fe2000f8e020b */
[----:B------:R-:W-:Y:S01]  /*1f360*/  ULDC.64 UR4, c[0x0][0xb38] ;  /* 0x0002ce0000047ab9 */ /* 0x000fe20000000a00 */
[----:B------:R-:W-:Y:S02]  /*1f370*/  VIADD R35, R189, 0x10 ;  /* 0x00000010bd237836 */ /* 0x000fe40000000000 */
[----:B------:R-:W-:Y:S02]  /*1f380*/  IMAD.IADD R5, R5, 0x1, R11 ;  /* 0x0000000105057824 */ /* 0x000fe400078e020b */
        /* <DEDUP_REMOVED lines=8> */
[----:B0-----:R-:W-:Y:S01]  /*1f410*/  @P2 IMAD.HI.U32 R0, R41, R0, RZ ;  /* 0x0000000029002227 */ /* 0x001fe200078e00ff */
[----:B------:R-:W-:-:S03]  /*1f420*/  SHF.R.S32.HI R40, RZ, 0x1f, R43 ;  /* 0x0000001fff287819 */ /* 0x000fc6000001142b */
[C---:B------:R-:W-:Y:S02]  /*1f430*/  IMAD R7, R10.reuse, UR5, R3 ;  /* 0x000000050a077c24 */ /* 0x040fe4000f8e0203 */
[----:B------:R-:W-:Y:S01]  /*1f440*/  IMAD.WIDE.U32 R10, R10, UR4, R4 ;  /* 0x000000040a0a7c25 */ /* 0x000fe2000f8e0004 */
[----:B------:R-:W-:-:S03]  /*1f450*/  ULDC.64 UR4, c[0x0][0xb48] ;  /* 0x0002d20000047ab9 */ /* 0x000fc60000000a00 */
[----:B------:R-:W-:Y:S01]  /*1f460*/  IMAD.MOV.U32 R3, RZ, RZ, R41 ;  /* 0x000000ffff037224 */ /* 0x000fe200078e0029 */
[----:B-1----:R-:W-:Y:S01]  /*1f470*/  @P2 SHF.R.U32.HI R3, RZ, R13, R0 ;  /* 0x0000000dff032219 */ /* 0x002fe20000011600 */
        /* <DEDUP_REMOVED lines=18> */
[----:B------:R-:W-:Y:S02]  /*1f5a0*/  VIADD R8, R18, 0x28820 ;  /* 0x0002882012087836 */ /* 0x000fe40000000000 */
[----:B------:R-:W-:Y:S01]  /*1f5b0*/  IMAD.IADD R5, R5, 0x1, R3 ;  /* 0x0000000105057824 */ /* 0x000fe200078e0203 */
[C---:B------:R-:W-:Y:S01]  /*1f5c0*/  LEA R3, P0, R4.reuse, UR4, 0x2 ;  /* 0x0000000404037c11 */ /* 0x040fe2000f8010ff */
[C---:B------:R-:W-:Y:S01]  /*1f5d0*/  VIADD R41, R189.reuse, 0x20 ;  /* 0x00000020bd297836 */ /* 0x040fe20000000000 */
[----:B------:R-:W-:Y:S01]  /*1f5e0*/  PRMT R8, RZ, 0x654, R8 ;  /* 0x00000654ff087816 */ /* 0x000fe20000000008 */
[C---:B------:R-:W-:Y:S01]  /*1f5f0*/  VIADD R47, R189.reuse, 0x38 ;  /* 0x00000038bd2f7836 */ /* 0x040fe20000000000 */
[----:B------:R-:W-:Y:S01]  /*1f600*/  LEA.HI.X R4, R4, UR5, R5, 0x2, P0 ;  /* 0x0000000504047c11 */ /* 0x000fe200080f1405 */
[C---:B------:R-:W-:Y:S01]  /*1f610*/  VIADD R5, R189.reuse, 0x8 ;  /* 0x00000008bd057836 */ /* 0x040fe20000000000 */
[----:B------:R-:W-:Y:S01]  /*1f620*/  UMOV UR4, 0xffffffff ;  /* 0xffffffff00047882 */ /* 0x000fe20000000000 */
[----:B------:R-:W-:Y:S01]  /*1f630*/  VIADD R49, R189, 0x40 ;  /* 0x00000040bd317836 */ /* 0x000fe20000000000 */
[----:B------:R0:W-:Y:S01]  /*1f640*/  SYNCS.ARRIVE.TRANS64.RED.A1T0 RZ, [R8+URZ], RZ ;  /* 0x000000ff08ff79a7 */ /* 0x0001e2000810043f */
[----:B------:R-:W-:-:S02]  /*1f650*/  SHF.R.S32.HI R38, RZ, 0x1f, R41 ;  /* 0x0000001fff267819 */ /* 0x000fc40000011429 */
[----:B------:R-:W-:Y:S02]  /*1f660*/  SHF.R.S32.HI R7, RZ, 0x1f, R5 ;  /* 0x0000001fff077819 */ /* 0x000fe40000011405 */
[----:B------:R-:W-:Y:S02]  /*1f670*/  SHF.R.S32.HI R44, RZ, 0x1f, R47 ;  /* 0x0000001fff2c7819 */ /* 0x000fe4000001142f */
[----:B------:R-:W-:Y:S02]  /*1f680*/  SHF.R.S32.HI R46, RZ, 0x1f, R49 ;  /* 0x0000001fff2e7819 */ /* 0x000fe40000011431 */
[----:B0-----:R-:W-:Y:S01]  /*1f690*/  SHF.R.S32.HI R8, RZ, 0x1f, R189 ;  /* 0x0000001fff087819 */ /* 0x001fe200000114bd */
[----:B------:R-:W-:Y:S06]  /*1f6a0*/  BRA.DIV UR4, `(.L_x_1955) ;  /* 0x000000be04e87947 */ /* 0x000fec000b800000 */
[----:B------:R0:W1:Y:S04]  /*1f6b0*/  SHFL.IDX PT, R0, R4, RZ, 0x1c1f ;  /* 0x001c1fff04007589 */ /* 0x00006800000e0000 */
[----:B------:R0:W2:Y:S02]  /*1f6c0*/  SHFL.IDX PT, R14, R3, RZ, 0x1c1f ;  /* 0x001c1fff030e7589 */ /* 0x0000a400000e0000 */
.L_x_2231:
[----:B------:R-:W-:Y:S01]  /*1f6d0*/  ISETP.GE.AND P0, PT, R26, R9, PT ;  /* 0x000000091a00720c */ /* 0x000fe20003f06270 */
[----:B------:R-:W-:-:S12]  /*1f6e0*/  BSSY B1, `(.L_x_1956) ;  /* 0x000004c000017945 */ /* 0x000fd80003800000 */
[----:B------:R-:W-:Y:S05]  /*1f6f0*/  @P0 BRA `(.L_x_1957) ;  /* 0x0000000400280947 */ /* 0x000fea0003800000 */
[----:B------:R-:W-:Y:S01]  /*1f700*/  ULDC UR4, c[0x0][0xac8] ;  /* 0x0002b20000047ab9 */ /* 0x000fe20000000800 */
[C---:B------:R-:W-:Y:S01]  /*1f710*/  VIADD R48, R189.reuse, 0x48 ;  /* 0x00000048bd307836 */ /* 0x040fe20000000000 */
[C---:B------:R-:W-:Y:S01]  /*1f720*/  ISETP.GE.AND P0, PT, R189.reuse, UR4, PT ;  /* 0x00000004bd007c0c */ /* 0x040fe2000bf06270 */
[----:B------:R-:W-:Y:S01]  /*1f730*/  VIADD R50, R189, 0x48 ;  /* 0x00000048bd327836 */ /* 0x000fe20000000000 */
[----:B------:R-:W-:Y:S02]  /*1f740*/  ISETP.GE.AND P2, PT, R5, UR4, PT ;  /* 0x0000000405007c0c */ /* 0x000fe4000bf46270 */
[----:B------:R-:W-:Y:S02]  /*1f750*/  ISETP.GE.AND P3, PT, R35, UR4, PT ;  /* 0x0000000423007c0c */ /* 0x000fe4000bf66270 */
[----:B------:R-:W-:Y:S02]  /*1f760*/  ISETP.GE.AND P1, PT, R39, UR4, PT ;  /* 0x0000000427007c0c */ /* 0x000fe4000bf26270 */
[----:B------:R-:W-:-:S02]  /*1f770*/  SHF.R.S32.HI R50, RZ, 0x1f, R50 ;  /* 0x0000001fff327819 */ /* 0x000fc40000011432 */
[----:B------:R-:W-:-:S03]  /*1f780*/  SHF.R.S32.HI R15, RZ, 0x1f, R229 ;  /* 0x0000001fff0f7819 */ /* 0x000fc600000114e5 */
[-C--:B--2---:R-:W-:Y:S02]  /*1f790*/  @!P0 LEA R10, P4, R189, R14.reuse, 0x2 ;  /* 0x0000000ebd0a8211 */ /* 0x084fe400078810ff */
[----:B------:R-:W-:Y:S02]  /*1f7a0*/  @!P2 LEA R12, P5, R5, R14, 0x2 ;  /* 0x0000000e050ca211 */ /* 0x000fe400078a10ff */
[-C--:B-1----:R-:W-:Y:S02]  /*1f7b0*/  @!P0 LEA.HI.X R11, R189, R0.reuse, R8, 0x2, P4 ;  /* 0x00000000bd0b8211 */ /* 0x082fe400020f1408 */
[----:B------:R-:W-:Y:S02]  /*1f7c0*/  @!P2 LEA.HI.X R13, R5, R0, R7, 0x2, P5 ;  /* 0x00000000050da211 */ /* 0x000fe400028f1407 */
[----:B------:R-:W-:Y:S01]  /*1f7d0*/  @!P3 LEA R24, P4, R35, R14, 0x2 ;  /* 0x0000000e2318b211 */ /* 0x000fe200078810ff */
[----:B------:R1:W-:Y:S01]  /*1f7e0*/  @!P0 ST.E.64 desc[UR54][R10.64], R20 ;  /* 0x000000140a008985 */ /* 0x0003e2000c101b36 */
[----:B------:R-:W-:-:S02]  /*1f7f0*/  ISETP.GE.AND P0, PT, R41, UR4, PT ;  /* 0x0000000429007c0c */ /* 0x000fc4000bf06270 */
[----:B------:R-:W-:Y:S01]  /*1f800*/  @!P1 LEA R26, P5, R39, R14, 0x2 ;  /* 0x0000000e271a9211 */ /* 0x000fe200078a10ff */
        /* <DEDUP_REMOVED lines=9> */
[----:B-1----:R-:W-:Y:S02]  /*1f8a0*/  @!P2 LEA R10, P5, R43, R14, 0x2 ;  /* 0x0000000e2b0aa211 */ /* 0x002fe400078a10ff */
[-C--:B------:R-:W-:Y:S02]  /*1f8b0*/  @!P0 LEA.HI.X R33, R41, R0.reuse, R38, 0x2, P3 ;  /* 0x0000000029218211 */ /* 0x080fe400018f1426 */
[----:B------:R-:W-:Y:S02]  /*1f8c0*/  ISETP.GE.AND P3, PT, R49, UR4, PT ;  /* 0x0000000431007c0c */ /* 0x000fe4000bf66270 */
[----:B------:R-:W-:Y:S01]  /*1f8d0*/  @!P2 LEA.HI.X R11, R43, R0, R40, 0x2, P5 ;  /* 0x000000002b0ba211 */ /* 0x000fe200028f1428 */
[----:B------:R-:W-:Y:S01]  /*1f8e0*/  @!P0 ST.E.64 desc[UR54][R32.64], R104 ;  /* 0x0000006820008985 */ /* 0x000fe2000c101b36 */
[----:B--2---:R-:W-:-:S03]  /*1f8f0*/  @!P4 LEA R12, P0, R45, R14, 0x2 ;  /* 0x0000000e2d0cc211 */ /* 0x004fc600078010ff */
[----:B------:R1:W-:Y:S01]  /*1f900*/  @!P2 ST.E.64 desc[UR54][R10.64], R108 ;  /* 0x0000006c0a00a985 */ /* 0x0003e2000c101b36 */
[----:B------:R-:W-:Y:S02]  /*1f910*/  @!P1 LEA R20, P5, R47, R14, 0x2 ;  /* 0x0000000e2f149211 */ /* 0x000fe400078a10ff */
[----:B------:R-:W-:Y:S02]  /*1f920*/  ISETP.GE.AND P2, PT, R48, UR4, PT ;  /* 0x0000000430007c0c */ /* 0x000fe4000bf46270 */
[-C--:B------:R-:W-:Y:S02]  /*1f930*/  @!P4 LEA.HI.X R13, R45, R0.reuse, R42, 0x2, P0 ;  /* 0x000000002d0dc211 */ /* 0x080fe400000f142a */
[----:B------:R-:W-:Y:S02]  /*1f940*/  ISETP.GE.AND P0, PT, R229, UR4, PT ;  /* 0x00000004e5007c0c */ /* 0x000fe4000bf06270 */
[----:B------:R-:W-:Y:S01]  /*1f950*/  @!P1 LEA.HI.X R21, R47, R0, R44, 0x2, P5 ;  /* 0x000000002f159211 */ /* 0x000fe200028f142c */
[----:B------:R2:W-:Y:S01]  /*1f960*/  @!P4 ST.E.64 desc[UR54][R12.64], R112 ;  /* 0x000000700c00c985 */ /* 0x0005e2000c101b36 */
[----:B---3--:R-:W-:-:S03]  /*1f970*/  @!P3 LEA R24, P5, R49, R14, 0x2 ;  /* 0x0000000e3118b211 */ /* 0x008fc600078a10ff */
[----:B------:R3:W-:Y:S01]  /*1f980*/  @!P1 ST.E.64 desc[UR54][R20.64], R116 ;  /* 0x0000007414009985 */ /* 0x0007e2000c101b36 */
[----:B------:R-:W-:Y:S02]  /*1f990*/  @!P3 LEA.HI.X R25, R49, R0, R46, 0x2, P5 ;  /* 0x000000003119b211 */ /* 0x000fe400028f142e */
[----:B------:R-:W-:Y:S02]  /*1f9a0*/  ISETP.GE.AND P1, PT, R228, UR4, PT ;  /* 0x00000004e4007c0c */ /* 0x000fe4000bf26270 */
[CC--:B----4-:R-:W-:Y:S01]  /*1f9b0*/  @!P2 LEA R26, P4, R48.reuse, R14.reuse, 0x2 ;  /* 0x0000000e301aa211 */ /* 0x0d0fe200078810ff */
[----:B------:R4:W-:Y:S01]  /*1f9c0*/  @!P3 ST.E.64 desc[UR54][R24.64], R120 ;  /* 0x000000781800b985 */ /* 0x0009e2000c101b36 */
[----:B-1----:R-:W-:Y:S02]  /*1f9d0*/  @!P0 LEA R10, P5, R229, R14, 0x2 ;  /* 0x0000000ee50a8211 */ /* 0x002fe400078a10ff */
[----:B------:R-:W-:Y:S02]  /*1f9e0*/  ISETP.GE.AND P3, PT, R227, UR4, PT ;  /* 0x00000004e3007c0c */ /* 0x000fe4000bf66270 */
[----:B------:R-:W-:-:S02]  /*1f9f0*/  @!P2 LEA.HI.X R27, R48, R0, R50, 0x2, P4 ;  /* 0x00000000301ba211 */ /* 0x000fc400020f1432 */
[----:B------:R-:W-:Y:S02]  /*1fa00*/  @!P0 LEA.HI.X R11, R229, R0, R15, 0x2, P5 ;  /* 0x00000000e50b8211 */ /* 0x000fe400028f140f */
[----:B------:R-:W-:Y:S01]  /*1fa10*/  ISETP.GE.AND P4, PT, R226, UR4, PT ;  /* 0x00000004e2007c0c */ /* 0x000fe2000bf86270 */
[----:B------:R1:W-:Y:S01]  /*1fa20*/  @!P2 ST.E.64 desc[UR54][R26.64], R124 ;  /* 0x0000007c1a00a985 */ /* 0x0003e2000c101b36 */
[----:B------:R-:W-:Y:S02]  /*1fa30*/  SHF.R.S32.HI R15, RZ, 0x1f, R228 ;  /* 0x0000001fff0f7819 */ /* 0x000fe400000114e4 */
[----:B--2---:R-:W-:Y:S01]  /*1fa40*/  @!P1 LEA R12, P5, R228, R14, 0x2 ;  /* 0x0000000ee40c9211 */ /* 0x004fe200078a10ff */
[----:B------:R2:W-:Y:S01]  /*1fa50*/  @!P0 ST.E.64 desc[UR54][R10.64], R128 ;  /* 0x000000800a008985 */ /* 0x0005e2000c101b36 */
[----:B------:R-:W-:Y:S02]  /*1fa60*/  ISETP.GE.AND P2, PT, R225, UR4, PT ;  /* 0x00000004e1007c0c */ /* 0x000fe4000bf46270 */
[----:B------:R-:W-:-:S02]  /*1fa70*/  ISETP.GE.AND P0, PT, R224, UR4, PT ;  /* 0x00000004e0007c0c */ /* 0x000fc4000bf06270 */
[----:B------:R-:W-:Y:S02]  /*1fa80*/  @!P1 LEA.HI.X R13, R228, R0, R15, 0x2, P5 ;  /* 0x00000000e40d9211 */ /* 0x000fe400028f140f */
[----:B------:R-:W-:Y:S02]  /*1fa90*/  SHF.R.S32.HI R15, RZ, 0x1f, R227 ;  /* 0x0000001fff0f7819 */ /* 0x000fe400000114e3 */
[CC--:B---3--:R-:W-:Y:S01]  /*1faa0*/  @!P3 LEA R20, P5, R227.reuse, R14.reuse, 0x2 ;  /* 0x0000000ee314b211 */ /* 0x0c8fe200078a10ff */
[----:B------:R2:W-:Y:S01]  /*1fab0*/  @!P1 ST.E.64 desc[UR54][R12.64], R132 ;  /* 0x000000840c009985 */ /* 0x0005e2000c101b36 */
[----:B----4-:R-:W-:Y:S02]  /*1fac0*/  @!P4 LEA R24, P1, R226, R14, 0x2 ;  /* 0x0000000ee218c211 */ /* 0x010fe400078210ff */
[----:B------:R-:W-:Y:S02]  /*1fad0*/  @!P3 LEA.HI.X R21, R227, R0, R15, 0x2, P5 ;  /* 0x00000000e315b211 */ /* 0x000fe400028f140f */
[----:B------:R-:W-:-:S02]  /*1fae0*/  SHF.R.S32.HI R15, RZ, 0x1f, R226 ;  /* 0x0000001fff0f7819 */ /* 0x000fc400000114e2 */
[C---:B-1----:R-:W-:Y:S01]  /*1faf0*/  @!P2 LEA R26, P5, R225.reuse, R14, 0x2 ;  /* 0x0000000ee11aa211 */ /* 0x042fe200078a10ff */
[----:B------:R2:W-:Y:S01]  /*1fb00*/  @!P3 ST.E.64 desc[UR54][R20.64], R136 ;  /* 0x000000881400b985 */ /* 0x0005e2000c101b36 */
[----:B------:R-:W-:Y:S02]  /*1fb10*/  SHF.R.S32.HI R50, RZ, 0x1f, R225 ;  /* 0x0000001fff327819 */ /* 0x000fe400000114e1 */
[----:B------:R-:W-:Y:S02]  /*1fb20*/  @!P4 LEA.HI.X R25, R226, R0, R15, 0x2, P1 ;  /* 0x00000000e219c211 */ /* 0x000fe400008f140f */
[----:B------:R-:W-:Y:S02]  /*1fb30*/  SHF.R.S32.HI R48, RZ, 0x1f, R224 ;  /* 0x0000001fff307819 */ /* 0x000fe400000114e0 */
[----:B------:R-:W-:Y:S01]  /*1fb40*/  @!P0 LEA R14, P1, R224, R14, 0x2 ;  /* 0x0000000ee00e8211 */ /* 0x000fe200078210ff */
[----:B------:R2:W-:Y:S01]  /*1fb50*/  @!P4 ST.E.64 desc[UR54][R24.64], R140 ;  /* 0x0000008c1800c985 */ /* 0x0005e2000c101b36 */
[----:B------:R-:W-:-:S02]  /*1fb60*/  @!P2 LEA.HI.X R27, R225, R0, R50, 0x2, P5 ;  /* 0x00000000e11ba211 */ /* 0x000fc400028f1432 */
[----:B------:R-:W-:-:S03]  /*1fb70*/  @!P0 LEA.HI.X R15, R224, R0, R48, 0x2, P1 ;  /* 0x00000000e00f8211 */ /* 0x000fc600008f1430 */
[----:B------:R2:W-:Y:S04]  /*1fb80*/  @!P2 ST.E.64 desc[UR54][R26.64], R144 ;  /* 0x000000901a00a985 */ /* 0x0005e8000c101b36 */
[----:B------:R2:W-:Y:S02]  /*1fb90*/  @!P0 ST.E.64 desc[UR54][R14.64], R148 ;  /* 0x000000940e008985 */ /* 0x0005e4000c101b36 */
.L_x_1957:
[----:B------:R-:W-:Y:S05]  /*1fba0*/  BSYNC B1 ;  /* 0x0000000000017941 */ /* 0x000fea0003800000 */
.L_x_1956:
[----:B------:R-:W-:-:S03]  /*1fbb0*/  UMOV UR4, 0xffffffff ;  /* 0xffffffff00047882 */ /* 0x000fc60000000000 */
[----:B------:R-:W-:Y:S05]  /*1fbc0*/  BRA.DIV UR4, `(.L_x_1958) ;  /* 0x000000ba04d47947 */ /* 0x000fea000b800000 */
[----:B-1----:R1:W3:Y:S04]  /*1fbd0*/  SHFL.IDX PT, R0, R4, 0x1, 0x1c1f ;  /* 0x003c1f0004007f89 */ /* 0x0022e800000e0000 */
[----:B--2---:R1:W2:Y:S02]  /*1fbe0*/  SHFL.IDX PT, R14, R3, 0x1, 0x1c1f ;  /* 0x003c1f00030e7f89 */ /* 0x0042a400000e0000 */
.L_x_2235:
[----:B------:R-:W-:-:S13]  /*1fbf0*/  ISETP.GE.AND P0, PT, R6, R9, PT ;  /* 0x000000090600720c */ /* 0x000fda0003f06270 */
[----:B------:R-:W-:Y:S05]  /*1fc00*/  @P0 BRA `(.L_x_1954) ;  /* 0x0000001000300947 */ /* 0x000fea0003800000 */
[----:B------:R-:W-:Y:S01]  /*1fc10*/  ULDC UR4, c[0x0][0xac8] ;  /* 0x0002b20000047ab9 */ /* 0x000fe20000000800 */
[----:B01----:R-:W-:Y:S01]  /*1fc20*/  VIADD R3, R189, 0x48 ;  /* 0x00000048bd037836 */ /* 0x003fe20000000000 */
[----:B------:R-:W-:Y:S01]  /*1fc30*/  ISETP.GE.AND P3, PT, R5, UR4, PT ;  /* 0x0000000405007c0c */ /* 0x000fe2000bf66270 */
[C---:B------:R-:W-:Y:S01]  /*1fc40*/  VIADD R15, R189.reuse, 0x48 ;  /* 0x00000048bd0f7836 */ /* 0x040fe20000000000 */
[----:B------:R-:W-:Y:S02]  /*1fc50*/  ISETP.GE.AND P1, PT, R189, UR4, PT ;  /* 0x00000004bd007c0c */ /* 0x000fe4000bf26270 */
[----:B------:R-:W-:Y:S02]  /*1fc60*/  ISETP.GE.AND P4, PT, R35, UR4, PT ;  /* 0x0000000423007c0c */ /* 0x000fe4000bf86270 */
[----:B------:R-:W-:Y:S02]  /*1fc70*/  ISETP.GE.AND P2, PT, R39, UR4, PT ;  /* 0x0000000427007c0c */ /* 0x000fe4000bf46270 */
[----:B------:R-:W-:-:S02]  /*1fc80*/  SHF.R.S32.HI R15, RZ, 0x1f, R15 ;  /* 0x0000001fff0f7819 */ /* 0x000fc4000001140f */
[----:B------:R-:W-:-:S03]  /*1fc90*/  SHF.R.S32.HI R24, RZ, 0x1f, R227 ;  /* 0x0000001fff187819 */ /* 0x000fc600000114e3 */
[-C--:B--2---:R-:W-:Y:S02]  /*1fca0*/  @!P3 LEA R6, P5, R5, R14.reuse, 0x2 ;  /* 0x0000000e0506b211 */ /* 0x084fe400078a10ff */
[----:B------:R-:W-:Y:S02]  /*1fcb0*/  @!P1 LEA R4, P0, R189, R14, 0x2 ;  /* 0x0000000ebd049211 */ /* 0x000fe400078010ff */
[-C--:B---3--:R-:W-:Y:S02]  /*1fcc0*/  @!P3 LEA.HI.X R7, R5, R0.reuse, R7, 0x2, P5 ;  /* 0x000000000507b211 */ /* 0x088fe400028f1407 */
[----:B------:R-:W-:Y:S02]  /*1fcd0*/  @!P1 LEA.HI.X R5, R189, R0, R8, 0x2, P0 ;  /* 0x00000000bd059211 */ /* 0x000fe400000f1408 */
[----:B------:R-:W-:Y:S02]  /*1fce0*/  ISETP.GE.AND P0, PT, R41, UR4, PT ;  /* 0x0000000429007c0c */ /* 0x000fe4000bf06270 */
[----:B------:R-:W-:Y:S01]  /*1fcf0*/  @!P4 LEA R8, P5, R35, R14, 0x2 ;  /* 0x0000000e2308c211 */ /* 0x000fe200078a10ff */
[----:B------:R0:W-:Y:S01]  /*1fd00*/  @!P1 ST.E.64 desc[UR54][R4.64], R90 ;  /* 0x0000005a04009985 */ /* 0x0001e2000c101b36 */
[----:B------:R-:W-:-:S02]  /*1fd10*/  ISETP.GE.AND P1, PT, R43, UR4, PT ;  /* 0x000000042b007c0c */ /* 0x000fc4000bf26270 */
[----:B------:R-:W-:Y:S01]  /*1fd20*/  @!P4 LEA.HI.X R9, R35, R0, R28, 0x2, P5 ;  /* 0x000000002309c211 */ /* 0x000fe200028f141c */
[----:B------:R1:W-:Y:S01]  /*1fd30*/  @!P3 ST.E.64 desc[UR54][R6.64], R94 ;  /* 0x0000005e0600b985 */ /* 0x0003e2000c101b36 */
[----:B------:R-:W-:Y:S02]  /*1fd40*/  @!P2 LEA R10, P5, R39, R14, 0x2 ;  /* 0x0000000e270aa211 */ /* 0x000fe400078a10ff */
[----:B------:R-:W-:Y:S01]  /*1fd50*/  ISETP.GE.AND P3, PT, R47, UR4, PT ;  /* 0x000000042f007c0c */ /* 0x000fe2000bf66270 */
[----:B------:R2:W-:Y:S01]  /*1fd60*/  @!P4 ST.E.64 desc[UR54][R8.64], R98 ;  /* 0x000000620800c985 */ /* 0x0005e2000c101b36 */
[----:B------:R-:W-:Y:S02]  /*1fd70*/  @!P2 LEA.HI.X R11, R39, R0, R34, 0x2, P5 ;  /* 0x00000000270ba211 */ /* 0x000fe400028f1422 */
        /* <DEDUP_REMOVED lines=11> */
[----:B-1----:R-:W-:Y:S02]  /*1fe30*/  @!P3 LEA R6, P1, R47, R14, 0x2 ;  /* 0x0000000e2f06b211 */ /* 0x002fe400078210ff */
[-C--:B------:R-:W-:Y:S02]  /*1fe40*/  @!P4 LEA.HI.X R5, R45, R0.reuse, R42, 0x2, P5 ;  /* 0x000000002d05c211 */ /* 0x080fe400028f142a */
[----:B------:R-:W-:Y:S02]  /*1fe50*/  @!P3 LEA.HI.X R7, R47, R0, R44, 0x2, P1 ;  /* 0x000000002f07b211 */ /* 0x000fe400008f142c */
[----:B------:R-:W-:Y:S01]  /*1fe60*/  ISETP.GE.AND P1, PT, R229, UR4, PT ;  /* 0x00000004e5007c0c */ /* 0x000fe2000bf26270 */
[----:B------:R0:W-:Y:S01]  /*1fe70*/  @!P4 ST.E.64 desc[UR54][R4.64], R114 ;  /* 0x000000720400c985 */ /* 0x0001e2000c101b36 */
[----:B--2---:R-:W-:-:S02]  /*1fe80*/  @!P2 LEA R8, P5, R49, R14, 0x2 ;  /* 0x0000000e3108a211 */ /* 0x004fc400078a10ff */
[----:B---3--:R-:W-:Y:S01]  /*1fe90*/  @!P0 LEA R10, P4, R3, R14, 0x2 ;  /* 0x0000000e030a8211 */ /* 0x008fe200078810ff */
[----:B------:R1:W-:Y:S01]  /*1fea0*/  @!P3 ST.E.64 desc[UR54][R6.64], R118 ;  /* 0x000000760600b985 */ /* 0x0003e2000c101b36 */
[-C--:B------:R-:W-:Y:S02]  /*1feb0*/  @!P2 LEA.HI.X R9, R49, R0.reuse, R46, 0x2, P5 ;  /* 0x000000003109a211 */ /* 0x080fe400028f142e */
[----:B------:R-:W-:Y:S02]  /*1fec0*/  ISETP.GE.AND P3, PT, R228, UR4, PT ;  /* 0x00000004e4007c0c */ /* 0x000fe4000bf66270 */
[----:B------:R-:W-:Y:S01]  /*1fed0*/  @!P0 LEA.HI.X R11, R3, R0, R15, 0x2, P4 ;  /* 0x00000000030b8211 */ /* 0x000fe200020f140f */
[----:B------:R2:W-:Y:S01]  /*1fee0*/  @!P2 ST.E.64 desc[UR54][R8.64], R122 ;  /* 0x0000007a0800a985 */ /* 0x0005e2000c101b36 */
[----:B------:R-:W-:Y:S02]  /*1fef0*/  ISETP.GE.AND P4, PT, R227, UR4, PT ;  /* 0x00000004e3007c0c */ /* 0x000fe4000bf86270 */
[----:B------:R-:W-:Y:S01]  /*1ff00*/  SHF.R.S32.HI R3, RZ, 0x1f, R229 ;  /* 0x0000001fff037819 */ /* 0x000fe200000114e5 */
[----:B------:R3:W-:Y:S01]  /*1ff10*/  @!P0 ST.E.64 desc[UR54][R10.64], R126 ;  /* 0x0000007e0a008985 */ /* 0x0007e2000c101b36 */
[----:B----4-:R-:W-:-:S02]  /*1ff20*/  @!P1 LEA R12, P5, R229, R14, 0x2 ;  /* 0x0000000ee50c9211 */ /* 0x010fc400078a10ff */
[----:B------:R-:W-:Y:S02]  /*1ff30*/  ISETP.GE.AND P2, PT, R226, UR4, PT ;  /* 0x00000004e2007c0c */ /* 0x000fe4000bf46270 */
[----:B------:R-:W-:Y:S02]  /*1ff40*/  ISETP.GE.AND P0, PT, R225, UR4, PT ;  /* 0x00000004e1007c0c */ /* 0x000fe4000bf06270 */
[----:B------:R-:W-:Y:S02]  /*1ff50*/  @!P1 LEA.HI.X R13, R229, R0, R3, 0x2, P5 ;  /* 0x00000000e50d9211 */ /* 0x000fe400028f1403 */
[----:B------:R-:W-:Y:S02]  /*1ff60*/  SHF.R.S32.HI R3, RZ, 0x1f, R228 ;  /* 0x0000001fff037819 */ /* 0x000fe400000114e4 */
[-C--:B0-----:R-:W-:Y:S01]  /*1ff70*/  @!P3 LEA R4, P5, R228, R14.reuse, 0x2 ;  /* 0x0000000ee404b211 */ /* 0x081fe200078a10ff */
[----:B------:R3:W-:Y:S01]  /*1ff80*/  @!P1 ST.E.64 desc[UR54][R12.64], R130 ;  /* 0x000000820c009985 */ /* 0x0007e2000c101b36 */
[----:B-1----:R-:W-:-:S02]  /*1ff90*/  @!P4 LEA R6, P1, R227, R14, 0x2 ;  /* 0x0000000ee306c211 */ /* 0x002fc400078210ff */
[----:B------:R-:W-:Y:S02]  /*1ffa0*/  @!P3 LEA.HI.X R5, R228, R0, R3, 0x2, P5 ;  /* 0x00000000e405b211 */ /* 0x000fe400028f1403 */
[C---:B--2---:R-:W-:Y:S02]  /*1ffb0*/  @!P2 LEA R8, P5, R226.reuse, R14, 0x2 ;  /* 0x0000000ee208a211 */ /* 0x044fe400078a10ff */
[----:B------:R-:W-:Y:S01]  /*1ffc0*/  SHF.R.S32.HI R15, RZ, 0x1f, R226 ;  /* 0x0000001fff0f7819 */ /* 0x000fe200000114e2 */
[----:B------:R3:W-:Y:S01]  /*1ffd0*/  @!P3 ST.E.64 desc[UR54][R4.64], R134 ;  /* 0x000000860400b985 */ /* 0x0007e2000c101b36 */
[----:B------:R-:W-:Y:S02]  /*1ffe0*/  @!P4 LEA.HI.X R7, R227, R0, R24, 0x2, P1 ;  /* 0x00000000e307c211 */ /* 0x000fe400008f1418 */
[----:B------:R-:W-:Y:S02]  /*1fff0*/  SHF.R.S32.HI R3, RZ, 0x1f, R225 ;  /* 0x0000001fff037819 */ /* 0x000fe400000114e1 */
[----:B------:R-:W-:Y:S01]  /*20000*/  @!P0 LEA R20, P1, R225, R14, 0x2 ;  /* 0x0000000ee1148211 */ /* 0x000fe200078210ff */
[----:B------:R3:W-:Y:S01]  /*20010*/  @!P4 ST.E.64 desc[UR54][R6.64], R138 ;  /* 0x0000008a0600c985 */ /* 0x0007e2000c101b36 */
[----:B------:R-:W-:-:S02]  /*20020*/  @!P2 LEA.HI.X R9, R226, R0, R15, 0x2, P5 ;  /* 0x00000000e209a211 */ /* 0x000fc400028f140f */
[----:B------:R-:W-:-:S03]  /*20030*/  @!P0 LEA.HI.X R21, R225, R0, R3, 0x2, P1 ;  /* 0x00000000e1158211 */ /* 0x000fc600008f1403 */
[----:B------:R3:W-:Y:S04]  /*20040*/  @!P2 ST.E.64 desc[UR54][R8.64], R142 ;  /* 0x0000008e0800a985 */ /* 0x0007e8000c101b36 */
[----:B------:R3:W-:Y:S01]  /*20050*/  @!P0 ST.E.64 desc[UR54][R20.64], R146 ;  /* 0x0000009214008985 */ /* 0x0007e2000c101b36 */
[----:B------:R-:W-:-:S13]  /*20060*/  ISETP.GE.AND P0, PT, R224, UR4, PT ;  /* 0x00000004e0007c0c */ /* 0x000fda000bf06270 */
[----:B---3--:R-:W-:Y:S05]  /*20070*/  @P0 BRA `(.L_x_1954) ;  /* 0x0000000c00140947 */ /* 0x008fea0003800000 */
[----:B------:R-:W-:Y:S02]  /*20080*/  SHF.R.S32.HI R3, RZ, 0x1f, R224 ;  /* 0x0000001fff037819 */ /* 0x000fe400000114e0 */
[----:B------:R-:W-:-:S04]  /*20090*/  LEA R14, P0, R224, R14, 0x2 ;  /* 0x0000000ee00e7211 */ /* 0x000fc800078010ff */
[----:B------:R-:W-:-:S05]  /*200a0*/  LEA.HI.X R15, R224, R0, R3, 0x2, P0 ;  /* 0x00000000e00f7211 */ /* 0x000fca00000f1403 */
[----:B------:R4:W-:Y:S01]  /*200b0*/  ST.E.64 desc[UR54][R14.64], R150 ;  /* 0x000000960e007985 */ /* 0x0009e2000c101b36 */
[----:B------:R-:W-:Y:S05]  /*200c0*/  BRA `(.L_x_1954) ;  /* 0x0000000c00007947 */ /* 0x000fea0003800000 */
.L_x_1941:
[----:B------:R-:W-:Y:S01]  /*200d0*/  ULDC.64 UR4, c[0x0][0xc08] ;  /* 0x0003020000047ab9 */ /* 0x000fe20000000a00 */
[----:B------:R-:W1:Y:S01]  /*200e0*/  LDC.64 R4, c[0x0][0xc00] ;  /* 0x00030000ff047b82 */ /* 0x000e620000000a00 */
[----:B------:R-:W-:Y:S01]  /*200f0*/  ISETP.NE.U32.AND P0, PT, RZ, UR4, PT ;  /* 0x00000004ff007c0c */ /* 0x000fe2000bf05070 */
[----:B------:R-:W-:-:S03]  /*20100*/  IMAD.MOV.U32 R3, RZ, RZ, RZ ;  /* 0x000000ffff037224 */ /* 0x000fc600078e00ff */
[----:B------:R-:W-:Y:S01]  /*20110*/  ISETP.NE.AND.EX P1, PT, RZ, UR5, PT, P0 ;  /* 0x00000005ff007c0c */ /* 0x000fe2000bf25300 */
[----:B------:R-:W-:Y:S02]  /*20120*/  ULDC.64 UR4, c[0x0][0xc00] ;  /* 0x0003000000047ab9 */ /* 0x000fe40000000a00 */
[----:B------:R-:W-:-:S04]  /*20130*/  ISETP.NE.U32.AND P0, PT, RZ, UR4, PT ;  /* 0x00000004ff007c0c */ /* 0x000fc8000bf05070 */
[----:B------:R-:W-:-:S06]  /*20140*/  ISETP.NE.AND.EX P0, PT, RZ, UR5, PT, P0 ;  /* 0x00000005ff007c0c */ /* 0x000fcc000bf05300 */
[----:B------:R-:W2:Y:S01]  /*20150*/  @P1 LDC.64 R6, c[0x0][0xc08] ;  /* 0x00030200ff061b82 */ /* 0x000ea20000000a00 */
[----:B------:R-:W-:Y:S02]  /*20160*/  ULDC UR4, c[0x0][0xa88] ;  /* 0x0002a20000047ab9 */ /* 0x000fe40000000800 */
[----:B------:R-:W-:Y:S02]  /*20170*/  IMAD.U32 R20, RZ, RZ, UR4 ;  /* 0x00000004ff147e24 */ /* 0x000fe4000f8e00ff */
[----:B-1----:R-:W-:-:S05]  /*20180*/  IMAD.WIDE R4, R222, 0x4, R4 ;  /* 0x00000004de047825 */ /* 0x002fca00078e0204 */
[----:B------:R1:W5:Y:S01]  /*20190*/  @P0 LDG.E R3, desc[UR54][R4.64] ;  /* 0x0000003604030981 */ /* 0x000362000c1e1900 */
[----:B--2---:R-:W-:-:S05]  /*201a0*/  @P1 IMAD.WIDE R6, R222, 0x4, R6 ;  /* 0x00000004de061825 */ /* 0x004fca00078e0206 */
[----:B------:R1:W5:Y:S01]  /*201b0*/  @P1 LDG.E R20, desc[UR54][R6.64] ;  /* 0x0000003606141981 */ /* 0x000362000c1e1900 */
[----:B------:R-:W-:Y:S02]  /*201c0*/  ISETP.NE.AND P2, PT, R221, RZ, PT ;  /* 0x000000ffdd00720c */ /* 0x000fe40003f45270 */
[----:B------:R-:W-:Y:S01]  /*201d0*/  SHF.R.S32.HI R26, RZ, 0x1f, R222 ;  /* 0x0000001fff1a7819 */ /* 0x000fe200000114de */
[----:B------:R-:W2:Y:S10]  /*201e0*/  S2R R27, SR_TID.X ;  /* 0x00000000001b7919 */ /* 0x000eb40000002100 */
[----:B------:R-:W4:Y:S01]  /*201f0*/  @!P2 LDC R221, c[0x0][0xad4] ;  /* 0x0002b500ffddab82 */ /* 0x000f220000000800 */
[----:B--2---:R-:W-:Y:S01]  /*20200*/  VIADD R0, R27, 0xffffff80 ;  /* 0xffffff801b007836 */ /* 0x004fe20000000000 */
[----:B----4-:R-:W-:-:S04]  /*20210*/  ISETP.GT.AND P2, PT, R221, 0x1, PT ;  /* 0x00000001dd00780c */ /* 0x010fc80003f44270 */
[----:B------:R-:W-:Y:S01]  /*20220*/  ISETP.GT.AND P3, PT, R0, 0x7f, PT ;  /* 0x0000007f0000780c */ /* 0x000fe20003f64270 */
[----:B-1----:R-:W-:-:S12]  /*20230*/  @P1 BRA `(.L_x_1959) ;  /* 0x0000000000101947 */ /* 0x002fd80003800000 */
[----:B------:R-:W-:Y:S05]  /*20240*/  @!P0 BRA `(.L_x_1959) ;  /* 0x00000000000c8947 */ /* 0x000fea0003800000 */
[----:B------:R-:W2:Y:S04]  /*20250*/  LDG.E R7, desc[UR54][R4.64] ;  /* 0x0000003604077981 */ /* 0x000ea8000c1e1900 */
[----:B-----5:R-:W2:Y:S02]  /*20260*/  LDG.E R20, desc[UR54][R4.64+0x4] ;  /* 0x0000043604147981 */ /* 0x020ea4000c1e1900 */
[----:B--2---:R-:W-:-:S07]  /*20270*/  IMAD.IADD R20, R20, 0x1, -R7 ;  /* 0x0000000114147824 */ /* 0x004fce00078e0a07 */
.L_x_1959:
[----:B------:R-:W-:Y:S01]  /*20280*/  BSSY B1, `(.L_x_1960) ;  /* 0x0000035000017945 */ /* 0x000fe20003800000 */
[----:B------:R-:W-:Y:S02]  /*20290*/  SEL R25, R222, RZ, !P0 ;  /* 0x000000ffde197207 */ /* 0x000fe40004000000 */
[----:B------:R-:W-:Y:S02]  /*202a0*/  SEL R26, R26, RZ, !P0 ;  /* 0x000000ff1a1a7207 */ /* 0x000fe40004000000 */
[----:B-----5:R-:W-:Y:S01]  /*202b0*/  SHF.R.S32.HI R24, RZ, 0x1f, R3 ;  /* 0x0000001fff187819 */ /* 0x020fe20000011403 */
[----:B------:R-:W-:Y:S06]  /*202c0*/  @P3 BRA `(.L_x_1961) ;  /* 0x0000000000c03947 */ /* 0x000fec0003800000 */
[----:B------:R-:W1:Y:S01]  /*202d0*/  LDC R35, c[0x0][0xbe8] ;  /* 0x0002fa00ff237b82 */ /* 0x000e620000000800 */
[----:B------:R-:W-:Y:S01]  /*202e0*/  IADD3 R27, R198, -0x80, R27 ;  /* 0xffffff80c61b7810 */ /* 0x000fe20007ffe01b */
[----:B-1----:R-:W-:-:S05]  /*202f0*/  IMAD R0, R20, R35, RZ ;  /* 0x0000002314007224 */ /* 0x002fca00078e02ff */
[----:B------:R-:W-:-:S13]  /*20300*/  ISETP.GE.AND P0, PT, R27, R0, PT ;  /* 0x000000001b00720c */ /* 0x000fda0003f06270 */
[----:B------:R-:W-:Y:S05]  /*20310*/  @P0 BRA `(.L_x_1961) ;  /* 0x0000000000ac0947 */ /* 0x000fea0003800000 */
[----:B------:R-:W-:Y:S01]  /*20320*/  IMAD.MOV.U32 R14, RZ, RZ, 0x9b8 ;  /* 0x000009b8ff0e7424 */ /* 0x000fe200078e00ff */
[----:B------:R-:W-:Y:S01]  /*20330*/  ISETP.GT.AND P0, PT, R221, 0x1, PT ;  /* 0x00000001dd00780c */ /* 0x000fe20003f04270 */
[----:B------:R-:W1:Y:S01]  /*20340*/  LDC.64 R32, c[0x0][0xba8] ;  /* 0x0002ea00ff207b82 */ /* 0x000e620000000a00 */
[----:B------:R-:W-:Y:S01]  /*20350*/  ISETP.NE.AND P1, PT, R35, 0x1, PT ;  /* 0x000000012300780c */ /* 0x000fe20003f25270 */
[----:B------:R-:W-:Y:S01]  /*20360*/  IMAD.MOV.U32 R15, RZ, RZ, R27 ;  /* 0x000000ffff0f7224 */ /* 0x000fe200078e001b */
[----:B------:R-:W-:Y:S02]  /*20370*/  SEL R14, R14, 0x978, P0 ;  /* 0x000009780e0e7807 */ /* 0x000fe40000000000 */
[----:B------:R-:W-:-:S03]  /*20380*/  SEL R223, R223, RZ, P0 ;  /* 0x000000ffdfdf7207 */ /* 0x000fc60000000000 */
[----:B------:R-:W2:Y:S08]  /*20390*/  LDC.64 R6, c[0x0][R14+0x220] ;  /* 0x000088000e067b82 */ /* 0x000eb00000000a00 */
[----:B------:R-:W4:Y:S08]  /*203a0*/  LDC.64 R4, c[0x0][R14+0x218] ;  /* 0x000086000e047b82 */ /* 0x000f300000000a00 */
[----:B------:R-:W5:Y:S08]  /*203b0*/  LDC.64 R8, c[0x0][R14+0x228] ;  /* 0x00008a000e087b82 */ /* 0x000f700000000a00 */
[----:B------:R-:W0:Y:S08]  /*203c0*/  LDC.64 R10, c[0x0][R14+0x210] ;  /* 0x000084000e0a7b82 */ /* 0x000e300000000a00 */
[----:B------:R-:W3:Y:S08]  /*203d0*/  @P1 LDC R0, c[0x0][0xbec] ;  /* 0x0002fb00ff001b82 */ /* 0x000ef00000000800 */
[----:B------:R-:W5:Y:S01]  /*203e0*/  @P1 LDC R37, c[0x0][0xbf0] ;  /* 0x0002fc00ff251b82 */ /* 0x000f620000000800 */
[----:B--2---:R-:W-:-:S07]  /*203f0*/  IMAD R7, R7, R25, RZ ;  /* 0x0000001907077224 */ /* 0x004fce00078e02ff */
[----:B-1----:R-:W1:Y:S01]  /*20400*/  @!P0 LDC R32, c[0x0][0xb50] ;  /* 0x0002d400ff208b82 */ /* 0x002e620000000800 */
        /* <DEDUP_REMOVED lines=9> */
[----:B------:R-:W-:Y:S02]  /*204a0*/  IMAD.IADD R12, R13, 0x1, R7 ;  /* 0x000000010d0c7824 */ /* 0x000fe400078e0207 */
[----:B------:R-:W-:Y:S02]  /*204b0*/  IMAD.MOV R6, RZ, RZ, -R15 ;  /* 0x000000ffff067224 */ /* 0x000fe400078e0a0f */
[----:B------:R-:W-:-:S04]  /*204c0*/  IMAD.WIDE.U32 R4, R8, R223, RZ ;  /* 0x000000df08047225 */ /* 0x000fc800078e00ff */
[----:B------:R-:W-:Y:S02]  /*204d0*/  IMAD R9, R9, R223, RZ ;  /* 0x000000df09097224 */ /* 0x000fe400078e02ff */
[----:B------:R-:W-:Y:S01]  /*204e0*/  IMAD R7, R35, R6, R27 ;  /* 0x0000000623077224 */ /* 0x000fe200078e021b */
[----:B------:R-:W-:Y:S01]  /*204f0*/  IADD3.X R6, R12, R21, R24, P1, P3 ;  /* 0x000000150c067210 */ /* 0x000fe20000fe6418 */
[----:B------:R-:W-:Y:S01]  /*20500*/  IMAD.IADD R9, R5, 0x1, R9 ;  /* 0x0000000105097824 */ /* 0x000fe200078e0209 */
[----:B------:R-:W-:Y:S01]  /*20510*/  IADD3 R4, P0, P1, R15, R0, R4 ;  /* 0x000000000f047210 */ /* 0x000fe2000791e004 */
[----:B0-----:R-:W-:Y:S01]  /*20520*/  IMAD R0, R11, R7, RZ ;  /* 0x000000070b007224 */ /* 0x001fe200078e02ff */
        /* <DEDUP_REMOVED lines=8> */
[----:B--2---:R-:W-:-:S05]  /*205b0*/  LEA.HI.X R7, R4, R33, R0, 0x2, P0 ;  /* 0x0000002104077211 */ /* 0x004fca00000f1400 */
[----:B------:R1:W-:Y:S02]  /*205c0*/  STG.E desc[UR54][R6.64], R5 ;  /* 0x0000000506007986 */ /* 0x0003e4000c101936 */
.L_x_1961:
[----:B------:R-:W-:Y:S05]  /*205d0*/  BSYNC B1 ;  /* 0x0000000000017941 */ /* 0x000fea0003800000 */
.L_x_1960:
[----:B------:R-:W-:Y:S05]  /*205e0*/  @P2 BRA `(.L_x_1954) ;  /* 0x0000000400b82947 */ /* 0x000fea0003800000 */
[----:B------:R-:W2:Y:S01]  /*205f0*/  LDC R21, c[0x0][0xbe8] ;  /* 0x0002fa00ff157b82 */ /* 0x000ea20000000800 */
[----:B------:R-:W-:Y:S01]  /*20600*/  ULDC.64 UR4, c[0x0][0xaa0] ;  /* 0x0002a80000047ab9 */ /* 0x000fe20000000a00 */
[----:B------:R-:W-:Y:S01]  /*20610*/  ULDC.64 UR6, c[0x0][0xaf0] ;  /* 0x0002bc0000067ab9 */ /* 0x000fe20000000a00 */
[----:B------:R-:W-:Y:S02]  /*20620*/  IMAD R0, R24, UR4, RZ ;  /* 0x0000000418007c24 */ /* 0x000fe4000f8e02ff */
[----:B-1----:R-:W-:-:S04]  /*20630*/  IMAD.WIDE.U32 R4, R3, UR4, RZ ;  /* 0x0000000403047c25 */ /* 0x002fc8000f8e00ff */
[----:B------:R-:W-:Y:S01]  /*20640*/  IMAD R7, R3, UR5, R0 ;  /* 0x0000000503077c24 */ /* 0x000fe2000f8e0200 */
[----:B------:R-:W-:Y:S01]  /*20650*/  ULDC.64 UR4, c[0x0][0xae8] ;  /* 0x0002ba0000047ab9 */ /* 0x000fe20000000a00 */
[----:B------:R-:W-:Y:S02]  /*20660*/  IMAD R3, R220, 0x20, R188 ;  /* 0x00000020dc037824 */ /* 0x000fe400078e02bc */
[----:B------:R-:W-:Y:S02]  /*20670*/  IMAD.IADD R5, R5, 0x1, R7 ;  /* 0x0000000105057824 */ /* 0x000fe400078e0207 */
[----:B------:R-:W-:Y:S02]  /*20680*/  IMAD.IADD R9, R198, 0x1, R3 ;  /* 0x00000001c6097824 */ /* 0x000fe400078e0203 */
[----:B------:R-:W-:-:S04]  /*20690*/  IMAD.WIDE.U32 R4, R195, UR4, R4 ;  /* 0x00000004c3047c25 */ /* 0x000fc8000f8e0004 */
[----:B------:R-:W-:Y:S02]  /*206a0*/  IMAD.MOV.U32 R3, RZ, RZ, R9 ;  /* 0x000000ffff037224 */ /* 0x000fe400078e0009 */
[----:B------:R-:W-:Y:S01]  /*206b0*/  IMAD R5, R195, UR5, R5 ;  /* 0x00000005c3057c24 */ /* 0x000fe2000f8e0205 */
[----:B--2---:R-:W-:Y:S01]  /*206c0*/  ISETP.NE.AND P0, PT, R21, 0x1, PT ;  /* 0x000000011500780c */ /* 0x004fe20003f05270 */
[----:B------:R-:W-:Y:S01]  /*206d0*/  ULDC.64 UR4, c[0x0][0xae0] ;  /* 0x0002b80000047ab9 */ /* 0x000fe20000000a00 */
[----:B------:R-:W-:Y:S02]  /*206e0*/  IMAD.IADD R198, R188, 0x1, R198 ;  /* 0x00000001bcc67824 */ /* 0x000fe400078e02c6 */
[----:B------:R-:W-:-:S09]  /*206f0*/  IMAD.WIDE.U32 R4, R25, UR6, R4 ;  /* 0x0000000619047c25 */ /* 0x000fd2000f8e0004 */
[----:B------:R-:W1:Y:S08]  /*20700*/  @P0 LDC R6, c[0x0][0xbec] ;  /* 0x0002fb00ff060b82 */ /* 0x000e700000000800 */
[----:B------:R-:W2:Y:S01]  /*20710*/  @P0 LDC R11, c[0x0][0xbf0] ;  /* 0x0002fc00ff0b0b82 */ /* 0x000ea20000000800 */
[----:B-1----:R-:W-:-:S04]  /*20720*/  @P0 IMAD.HI.U32 R0, R9, R6, RZ ;  /* 0x0000000609000227 */ /* 0x002fc800078e00ff */
[----:B------:R-:W-:Y:S01]  /*20730*/  IMAD R6, R26, UR6, RZ ;  /* 0x000000061a067c24 */ /* 0x000fe2000f8e02ff */
[----:B--2---:R-:W-:-:S03]  /*20740*/  @P0 SHF.R.U32.HI R3, RZ, R11, R0 ;  /* 0x0000000bff030219 */ /* 0x004fc60000011600 */
[----:B------:R-:W-:Y:S01]  /*20750*/  IMAD R7, R25, UR7, R6 ;  /* 0x0000000719077c24 */ /* 0x000fe2000f8e0206 */
[--C-:B------:R-:W-:Y:S01]  /*20760*/  SHF.R.S32.HI R0, RZ, 0x1f, R3.reuse ;  /* 0x0000001fff007819 */ /* 0x100fe20000011403 */
[----:B------:R-:W-:Y:S02]  /*20770*/  IMAD.MOV R6, RZ, RZ, -R3 ;  /* 0x000000ffff067224 */ /* 0x000fe400078e0a03 */
[----:B------:R-:W-:Y:S02]  /*20780*/  IMAD.IADD R5, R5, 0x1, R7 ;  /* 0x0000000105057824 */ /* 0x000fe400078e0207 */
[----:B------:R-:W-:Y:S02]  /*20790*/  IMAD R0, R0, UR4, RZ ;  /* 0x0000000400007c24 */ /* 0x000fe4000f8e02ff */
[----:B------:R-:W-:Y:S02]  /*207a0*/  IMAD R7, R21, R6, R9 ;  /* 0x0000000615077224 */ /* 0x000fe400078e0209 */
[----:B------:R-:W-:-:S02]  /*207b0*/  IMAD R9, R3, UR5, R0 ;  /* 0x0000000503097c24 */ /* 0x000fc4000f8e0200 */
[----:B------:R-:W-:Y:S01]  /*207c0*/  IMAD.WIDE.U32 R4, R3, UR4, R4 ;  /* 0x0000000403047c25 */ /* 0x000fe2000f8e0004 */
[----:B------:R-:W-:Y:S01]  /*207d0*/  SHF.R.S32.HI R0, RZ, 0x1f, R7 ;  /* 0x0000001fff007819 */ /* 0x000fe20000011407 */
        /* <DEDUP_REMOVED lines=8> */
[----:B------:R-:W-:-:S04]  /*20860*/  UMOV UR4, 0xffffffff ;  /* 0xffffffff00047882 */ /* 0x000fc80000000000 */
[----:B------:R-:W-:Y:S01]  /*20870*/  LEA.HI.X R4, R4, UR5, R3, 0x1, P0 ;  /* 0x0000000504047c11 */ /* 0x000fe200080f0c03 */
[----:B------:R-:W-:Y:S06]  /*20880*/  BRA.DIV UR4, `(.L_x_1962) ;  /* 0x000000ae04ec7947 */ /* 0x000fec000b800000 */
[----:B------:R1:W2:Y:S04]  /*20890*/  SHFL.IDX PT, R3, R4, RZ, 0x181f ;  /* 0x00181fff04037589 */ /* 0x0002a800000e0000 */
[----:B------:R1:W4:Y:S02]  /*208a0*/  SHFL.IDX PT, R14, R0, RZ, 0x181f ;  /* 0x00181fff000e7589 */ /* 0x00032400000e0000 */
.L_x_2238:
[----:B------:R-:W-:Y:S01]  /*208b0*/  IMAD R20, R20, R21, RZ ;  /* 0x0000001514147224 */ /* 0x000fe200078e02ff */
[----:B------:R-:W-:Y:S04]  /*208c0*/  BSSY B1, `(.L_x_1963) ;  /* 0x000000c000017945 */ /* 0x000fe80003800000 */
[----:B------:R-:W-:-:S13]  /*208d0*/  ISETP.GE.AND P0, PT, R198, R20, PT ;  /* 0x00000014c600720c */ /* 0x000fda0003f06270 */
[----:B------:R-:W-:Y:S05]  /*208e0*/  @P0 BRA `(.L_x_1964) ;  /* 0x0000000000240947 */ /* 0x000fea0003800000 */
[----:B------:R-:W-:Y:S02]  /*208f0*/  ULDC UR4, c[0x0][0xac8] ;  /* 0x0002b20000047ab9 */ /* 0x000fe40000000800 */
[----:B------:R-:W-:Y:S02]  /*20900*/  ISETP.GE.AND P2, PT, R16, UR4, PT ;  /* 0x0000000410007c0c */ /* 0x000fe4000bf46270 */
[----:B------:R-:W-:-:S11]  /*20910*/  ISETP.GE.AND P3, PT, R2, UR4, PT ;  /* 0x0000000402007c0c */ /* 0x000fd6000bf66270 */
[-C--:B----4-:R-:W-:Y:S02]  /*20920*/  @!P2 LEA R6, P0, R16, R14.reuse, 0x1 ;  /* 0x0000000e1006a211 */ /* 0x090fe400078008ff */
[----:B------:R-:W-:Y:S02]  /*20930*/  @!P3 LEA R14, P1, R2, R14, 0x1 ;  /* 0x0000000e020eb211 */ /* 0x000fe400078208ff */
[-C--:B--2---:R-:W-:Y:S02]  /*20940*/  @!P2 LEA.HI.X R7, R16, R3.reuse, R17, 0x1, P0 ;  /* 0x000000031007a211 */ /* 0x084fe400000f0c11 */
[----:B------:R-:W-:-:S03]  /*20950*/  @!P3 LEA.HI.X R15, R2, R3, R185, 0x1, P1 ;  /* 0x00000003020fb211 */ /* 0x000fc600008f0cb9 */
[----:B------:R2:W-:Y:S04]  /*20960*/  @!P2 ST.E.128 desc[UR54][R6.64], RZ ;  /* 0x000000ff0600a985 */ /* 0x0005e8000c101d36 */
[----:B------:R2:W-:Y:S02]  /*20970*/  @!P3 ST.E.128 desc[UR54][R14.64], RZ ;  /* 0x000000ff0e00b985 */ /* 0x0005e4000c101d36 */
.L_x_1964:
[----:B------:R-:W-:Y:S05]  /*20980*/  BSYNC B1 ;  /* 0x0000000000017941 */ /* 0x000fea0003800000 */
.L_x_1963:
[----:B------:R-:W-:-:S03]  /*20990*/  UMOV UR4, 0xffffffff ;  /* 0xffffffff00047882 */ /* 0x000fc60000000000 */
[----:B------:R-:W-:Y:S05]  /*209a0*/  BRA.DIV UR4, `(.L_x_1965) ;  /* 0x000000ae04d87947 */ /* 0x000fea000b800000 */
[----:B--2---:R2:W0:Y:S04]  /*209b0*/  SHFL.IDX PT, R3, R4, 0x1, 0x181f ;  /* 0x00381f0004037f89 */ /* 0x00442800000e0000 */
[----:B----4-:R2:W4:Y:S02]  /*209c0*/  SHFL.IDX PT, R14, R0, 0x1, 0x181f ;  /* 0x00381f00000e7f89 */ /* 0x01052400000e0000 */
.L_x_2242:
[----:B------:R-:W-:Y:S01]  /*209d0*/  VIADD R5, R198, 0x20 ;  /* 0x00000020c6057836 */ /* 0x000fe20000000000 */
        /* <DEDUP_REMOVED lines=12> */
.L_x_1967:
[----:B------:R-:W-:Y:S05]  /*20aa0*/  BSYNC B1 ;  /* 0x0000000000017941 */ /* 0x000fea0003800000 */
.L_x_1966:
[----:B------:R-:W-:-:S03]  /*20ab0*/  UMOV UR4, 0xffffffff ;  /* 0xffffffff00047882 */ /* 0x000fc60000000000 */
[----:B------:R-:W-:Y:S05]  /*20ac0*/  BRA.DIV UR4, `(.L_x_1968) ;  /* 0x000000ae04d87947 */ /* 0x000fea000b800000 */
[----:B0-----:R0:W0:Y:S04]  /*20ad0*/  SHFL.IDX PT, R3, R4, 0x2, 0x181f ;  /* 0x00581f0004037f89 */ /* 0x00102800000e0000 */
[----:B----4-:R4:W0:Y:S02]  /*20ae0*/  SHFL.IDX PT, R14, R0, 0x2, 0x181f ;  /* 0x00581f00000e7f89 */ /* 0x01082400000e0000 */
.L_x_2246:
[----:B------:R-:W-:Y:S01]  /*20af0*/  VIADD R5, R198, 0x40 ;  /* 0x00000040c6057836 */ /* 0x000fe20000000000 */
[----:B------:R-:W-:Y:S04]  /*20b00*/  BSSY B1, `(.L_x_1969) ;  /* 0x000000c000017945 */ /* 0x000fe80003800000 */
[----:B------:R-:W-:-:S13]  /*20b10*/  ISETP.GE.AND P0, PT, R5, R20, PT ;  /* 0x000000140500720c */ /* 0x000fda0003f06270 */
[----:B------:R-:W-:Y:S05]  /*20b20*/  @P0 BRA `(.L_x_1970) ;  /* 0x0000000000240947 */ /* 0x000fea0003800000 */
[----:B------:R-:W-:Y:S02]  /*20b30*/  ULDC UR4, c[0x0][0xac8] ;  /* 0x0002b20000047ab9 */ /* 0x000fe40000000800 */
[----:B------:R-:W-:Y:S02]  /*20b40*/  ISETP.GE.AND P2, PT, R16, UR4, PT ;  /* 0x0000000410007c0c */ /* 0x000fe4000bf46270 */
[----:B------:R-:W-:-:S11]  /*20b50*/  ISETP.GE.AND P3, PT, R2, UR4, PT ;  /* 0x0000000402007c0c */ /* 0x000fd6000bf66270 */
[-C--:B0-----:R-:W-:Y:S02]  /*20b60*/  @!P2 LEA R6, P0, R16, R14.reuse, 0x1 ;  /* 0x0000000e1006a211 */ /* 0x081fe400078008ff */
[----:B------:R-:W-:Y:S02]  /*20b70*/  @!P3 LEA R14, P1, R2, R14, 0x1 ;  /* 0x0000000e020eb211 */ /* 0x000fe400078208ff */
[-C--:B------:R-:W-:Y:S02]  /*20b80*/  @!P2 LEA.HI.X R7, R16, R3.reuse, R17, 0x1, P0 ;  /* 0x000000031007a211 */ /* 0x080fe400000f0c11 */
[----:B------:R-:W-:-:S03]  /*20b90*/  @!P3 LEA.HI.X R15, R2, R3, R185, 0x1, P1 ;  /* 0x00000003020fb211 */ /* 0x000fc600008f0cb9 */
[----:B------:R0:W-:Y:S04]  /*20ba0*/  @!P2 ST.E.128 desc[UR54][R6.64], RZ ;  /* 0x000000ff0600a985 */ /* 0x0001e8000c101d36 */
[----:B------:R0:W-:Y:S02]  /*20bb0*/  @!P3 ST.E.128 desc[UR54][R14.64], RZ ;  /* 0x000000ff0e00b985 */ /* 0x0001e4000c101d36 */
.L_x_1970:
[----:B------:R-:W-:Y:S05]  /*20bc0*/  BSYNC B1 ;  /* 0x0000000000017941 */ /* 0x000fea0003800000 */
.L_x_1969:
[----:B------:R-:W-:-:S03]  /*20bd0*/  UMOV UR4, 0xffffffff ;  /* 0xffffffff00047882 */ /* 0x000fc60000000000 */
[----:B------:R-:W-:Y:S05]  /*20be0*/  BRA.DIV UR4, `(.L_x_1971) ;  /* 0x000000ae04d87947 */ /* 0x000fea000b800000 */
[----:B0-----:R0:W0:Y:S04]  /*20bf0*/  SHFL.IDX PT, R3, R4, 0x3, 0x181f ;  /* 0x00781f0004037f89 */ /* 0x00102800000e0000 */
[----:B------:R0:W0:Y:S02]  /*20c00*/  SHFL.IDX PT, R14, R0, 0x3, 0x181f ;  /* 0x00781f00000e7f89 */ /* 0x00002400000e0000 */
.L_x_2250:
[----:B012-4-:R-:W-:-:S05]  /*20c10*/  VIADD R0, R198, 0x60 ;  /* 0x00000060c6007836 */ /* 0x017fca0000000000 */
[----:B------:R-:W-:-:S13]  /*20c20*/  ISETP.GE.AND P0, PT, R0, R20, PT ;  /* 0x000000140000720c */ /* 0x000fda0003f06270 */
[----:B------:R-:W-:Y:S05]  /*20c30*/  @P0 BRA `(.L_x_1954) ;  /* 0x0000000000240947 */ /* 0x000fea0003800000 */
[----:B------:R-:W-:Y:S02]  /*20c40*/  ULDC UR4, c[0x0][0xac8] ;  /* 0x0002b20000047ab9 */ /* 0x000fe40000000800 */
[----:B------:R-:W-:Y:S02]  /*20c50*/  ISETP.GE.AND P2, PT, R16, UR4, PT ;  /* 0x0000000410007c0c */ /* 0x000fe4000bf46270 */
[----:B------:R-:W-:-:S11]  /*20c60*/  ISETP.GE.AND P3, PT, R2, UR4, PT ;  /* 0x0000000402007c0c */ /* 0x000fd6000bf66270 */
[-C--:B------:R-:W-:Y:S02]  /*20c70*/  @!P2 LEA R4, P0, R16, R14.reuse, 0x1 ;  /* 0x0000000e1004a211 */ /* 0x080fe400078008ff */
[----:B------:R-:W-:Y:S02]  /*20c80*/  @!P3 LEA R14, P1, R2, R14, 0x1 ;  /* 0x0000000e020eb211 */ /* 0x000fe400078208ff */
[-C--:B------:R-:W-:Y:S02]  /*20c90*/  @!P2 LEA.HI.X R5, R16, R3.reuse, R17, 0x1, P0 ;  /* 0x000000031005a211 */ /* 0x080fe400000f0c11 */
[----:B------:R-:W-:-:S03]  /*20ca0*/  @!P3 LEA.HI.X R15, R2, R3, R185, 0x1, P1 ;  /* 0x00000003020fb211 */ /* 0x000fc600008f0cb9 */
[----:B------:R0:W-:Y:S04]  /*20cb0*/  @!P2 ST.E.128 desc[UR54][R4.64], RZ ;  /* 0x000000ff0400a985 */ /* 0x0001e8000c101d36 */
[----:B------:R0:W-:Y:S02]  /*20cc0*/  @!P3 ST.E.128 desc[UR54][R14.64], RZ ;  /* 0x000000ff0e00b985 */ /* 0x0001e4000c101d36 */
.L_x_1954:
[----:B------:R-:W-:Y:S05]  /*20cd0*/  BSYNC B0 ;  /* 0x0000000000007941 */ /* 0x000fea0003800000 */
.L_x_1940:
[----:B------:R-:W-:Y:S02]  /*20ce0*/  ULDC UR4, c[0x0][0xc3c] ;  /* 0x00030f0000047ab9 */ /* 0x000fe40000000800 */
[----:B---3--:R-:W-:-:S13]  /*20cf0*/  ISETP.GE.AND P0, PT, R31, UR4, PT ;  /* 0x000000041f007c0c */ /* 0x008fda000bf06270 */
[----:B------:R-:W-:Y:S05]  /*20d00*/  @!P0 BRA `(.L_x_1972) ;  /* 0xfffffe0400508947 */ /* 0x000fea000383ffff */
[----:B------:R-:W-:Y:S05]  /*20d10*/  BRA `(.L_x_1675) ;  /* 0x0000007c00d47947 */ /* 0x000fea0003800000 */
.L_x_1673:
[----:B------:R-:W-:-:S08]  /*20d20*/  NOP ;  /* 0x0000000000007918 */ /* 0x000fd00000000000 */
[----:B------:R-:W0:-:S00]  /*20d30*/  USETMAXREG.DEALLOC.CTAPOOL 0x28 ;  /* 0x00000028000079c8 */ /* 0x000e0000080e0500 */
        /* <DEDUP_REMOVED lines=14> */
.L_x_1973:
        /* <DEDUP_REMOVED lines=43> */
.L_x_1977:
[----:B------:R-:W0:Y:S01]  /*210d0*/  LDC R2, c[0x0][0xc3c] ;  /* 0x00030f00ff027b82 */ /* 0x000e220000000800 */
[----:B------:R-:W-:Y:S01]  /*210e0*/  UIADD3 UR4, UR4, 0x1f, URZ ;  /* 0x0000001f04047890 */ /* 0x000fe2000fffe03f */
[----:B------:R-:W-:Y:S02]  /*210f0*/  ULDC UR7, c[0x0][0xc3c] ;  /* 0x00030f0000077ab9 */ /* 0x000fe40000000800 */
[----:B------:R-:W-:-:S03]  /*21100*/  IMAD.U32 R19, RZ, RZ, UR7 ;  /* 0x00000007ff137e24 */ /* 0x000fc6000f8e00ff */
        /* <DEDUP_REMOVED lines=33> */
.L_x_1975:
        /* <DEDUP_REMOVED lines=13> */
.L_x_1978:
        /* <DEDUP_REMOVED lines=62> */
.L_x_1979:
        /* <DEDUP_REMOVED lines=61> */
.L_x_1980:
[----:B------:R-:W-:-:S05]  /*21ba0*/  LOP3.LUT R17, RZ, R2, RZ, 0x33, !PT ;  /* 0x00000002ff117212 */ /* 0x000fca00078e33ff */
[----:B------:R-:W-:Y:S01]  /*21bb0*/  IMAD.IADD R17, R6, 0x1, R17 ;  /* 0x0000000106117824 */ /* 0x000fe200078e0211 */
[----:B------:R-:W-:Y:S06]  /*21bc0*/  BRA `(.L_x_1981) ;  /* 0x00000000000c7947 */ /* 0x000fec0003800000 */
.L_x_1976:
[----:B------:R-:W-:Y:S02]  /*21bd0*/  IMAD.MOV.U32 R17, RZ, RZ, RZ ;  /* 0x000000ffff117224 */ /* 0x000fe400078e00ff */
[----:B------:R-:W-:Y:S02]  /*21be0*/  IMAD.U32 R16, RZ, RZ, UR6 ;  /* 0x00000006ff107e24 */ /* 0x000fe4000f8e00ff */
[----:B------:R-:W-:-:S07]  /*21bf0*/  IMAD.MOV.U32 R18, RZ, RZ, RZ ;  /* 0x000000ffff127224 */ /* 0x000fce00078e00ff */
.L_x_1981:
[----:B------:R-:W-:-:S13]  /*21c00*/  ISETP.NE.AND P0, PT, R7, RZ, PT ;  /* 0x000000ff0700720c */ /* 0x000fda0003f05270 */
[----:B------:R-:W0:Y:S01]  /*21c10*/  @!P0 S2R R3, SR_CgaCtaId ;  /* 0x0000000000038919 */ /* 0x000e220000008800 */
[----:B------:R-:W-:-:S04]  /*21c20*/  @!P0 MOV R2, 0x400 ;  /* 0x0000040000028802 */ /* 0x000fc80000000f00 */
[----:B0-----:R-:W-:-:S05]  /*21c30*/  @!P0 LEA R2, R3, R2, 0x18 ;  /* 0x0000000203028211 */ /* 0x001fca00078ec0ff */
[----:B------:R1:W-:Y:S01]  /*21c40*/  @!P0 STS.128 [R2+0x288d0], R16 ;  /* 0x0288d01002008388 */ /* 0x0003e20000000c00 */
[----:B------:R-:W-:Y:S06]  /*21c50*/  BAR.ARV 0x5, 0x180 ;  /* 0x0146000000007b1d */ /* 0x000fec0000002000 */
.L_x_1974:
[----:B------:R2:W-:Y:S01]  /*21c60*/  STL [R1+0x1c], RZ ;  /* 0x00001cff01007387 */ /* 0x0005e20000100800 */
[----:B------:R-:W-:Y:S01]  /*21c70*/  ULDC UR4, c[0x0][0xc3c] ;  /* 0x00030f0000047ab9 */ /* 0x000fe20000000800 */
[----:B------:R-:W-:Y:S01]  /*21c80*/  IMAD.MOV.U32 R28, RZ, RZ, 0x1 ;  /* 0x00000001ff1c7424 */ /* 0x000fe200078e00ff */
[----:B0-----:R-:W-:Y:S01]  /*21c90*/  ISETP.GE.AND P0, PT, R19, UR4, PT ;  /* 0x0000000413007c0c */ /* 0x001fe2000bf06270 */
[----:B------:R-:W-:-:S12]  /*21ca0*/  IMAD.MOV.U32 R24, RZ, RZ, RZ ;  /* 0x000000ffff187224 */ /* 0x000fd800078e00ff */
[----:B--2---:R-:W-:Y:S05]  /*21cb0*/  @P0 BRA `(.L_x_1982) ;  /* 0x0000006c00100947 */ /* 0x004fea0003800000 */
[----:B------:R-:W0:Y:S01]  /*21cc0*/  S2UR UR5, SR_CgaCtaId ;  /* 0x00000000000579c3 */ /* 0x000e220000008800 */
[C---:B------:R-:W-:Y:S01]  /*21cd0*/  IMAD.SHL.U32 R31, R0.reuse, 0x8, RZ ;  /* 0x00000008001f7824 */ /* 0x040fe200078e00ff */
[----:B------:R-:W-:Y:S01]  /*21ce0*/  LOP3.LUT R4, R0, 0x7f, RZ, 0xc0, !PT ;  /* 0x0000007f00047812 */ /* 0x000fe200078ec0ff */
[----:B------:R-:W-:Y:S01]  /*21cf0*/  UMOV UR4, 0x400 ;  /* 0x0000040000047882 */ /* 0x000fe20000000000 */
[----:B------:R2:W-:Y:S01]  /*21d00*/  STL [R1+0x1c], RZ ;  /* 0x00001cff01007387 */ /* 0x0005e20000100800 */
[----:B------:R-:W-:Y:S01]  /*21d10*/  BSSY B8, `(.L_x_1982) ;  /* 0x00006be000087945 */ /* 0x000fe20003800000 */
[C---:B------:R-:W-:Y:S01]  /*21d20*/  LOP3.LUT R3, R31.reuse, 0x1f8, RZ, 0xc0, !PT ;  /* 0x000001f81f037812 */ /* 0x040fe200078ec0ff */
[----:B------:R-:W-:Y:S01]  /*21d30*/  IMAD.SHL.U32 R35, R4, 0x8, RZ ;  /* 0x0000000804237824 */ /* 0x000fe200078e00ff */
[----:B------:R-:W-:Y:S01]  /*21d40*/  LOP3.LUT R31, R31, 0x38, RZ, 0xc0, !PT ;  /* 0x000000381f1f7812 */ /* 0x000fe200078ec0ff */
[----:B------:R-:W-:Y:S01]  /*21d50*/  IMAD.MOV.U32 R29, RZ, RZ, 0x1 ;  /* 0x00000001ff1d7424 */ /* 0x000fe200078e00ff */
[----:B-1----:R-:W-:Y:S01]  /*21d60*/  LOP3.LUT R2, R3, 0x38, R0, 0x78, !PT ;  /* 0x0000003803027812 */ /* 0x002fe200078e7800 */
[----:B------:R-:W-:Y:S01]  /*21d70*/  IMAD.SHL.U32 R0, R0, 0x10, RZ ;  /* 0x0000001000007824 */ /* 0x000fe200078e00ff */
[----:B------:R-:W-:Y:S01]  /*21d80*/  LOP3.LUT R30, R31, 0x40, RZ, 0xfc, !PT ;  /* 0x000000401f1e7812 */ /* 0x000fe200078efcff */
[----:B------:R-:W-:Y:S01]  /*21d90*/  IMAD.MOV.U32 R26, RZ, RZ, RZ ;  /* 0x000000ffff1a7224 */ /* 0x000fe200078e00ff */
[----:B------:R-:W-:Y:S01]  /*21da0*/  LOP3.LUT R35, R2, 0x200, R35, 0xf8, !PT ;  /* 0x0000020002237812 */ /* 0x000fe200078ef823 */
[----:B------:R-:W-:Y:S01]  /*21db0*/  IMAD.MOV.U32 R24, RZ, RZ, RZ ;  /* 0x000000ffff187224 */ /* 0x000fe200078e00ff */
[----:B------:R-:W-:Y:S01]  /*21dc0*/  SHF.R.U32.HI R2, RZ, 0x3, R4 ;  /* 0x00000003ff027819 */ /* 0x000fe20000011604 */
[----:B------:R-:W-:Y:S01]  /*21dd0*/  IMAD.MOV.U32 R28, RZ, RZ, 0x1 ;  /* 0x00000001ff1c7424 */ /* 0x000fe200078e00ff */
[----:B------:R-:W-:Y:S01]  /*21de0*/  LOP3.LUT R0, R0, 0x70, RZ, 0xc0, !PT ;  /* 0x0000007000007812 */ /* 0x000fe200078ec0ff */
[----:B------:R-:W-:Y:S01]  /*21df0*/  ULOP3.LUT UR38, UR36, 0x2, URZ, 0xfc, !UPT ;  /* 0x0000000224267892 */ /* 0x000fe2000f8efc3f */
[----:B------:R-:W-:-:S02]  /*21e00*/  ULDC.64 UR40, c[0x0][0x198] ;  /* 0x0000660000287ab9 */ /* 0x000fc40000000a00 */
[----:B------:R-:W-:Y:S01]  /*21e10*/  LOP3.LUT R2, R2, R0, RZ, 0xfc, !PT ;  /* 0x0000000002027212 */ /* 0x000fe200078efcff */
[----:B------:R-:W-:Y:S01]  /*21e20*/  ULDC UR37, c[0x0][0xc] ;  /* 0x0000030000257ab9 */ /* 0x000fe20000000800 */
[----:B0-----:R-:W-:-:S06]  /*21e30*/  ULEA UR4, UR5, UR4, 0x18 ;  /* 0x0000000405047291 */ /* 0x001fcc000f8ec03f */
[----:B------:R-:W-:-:S04]  /*21e40*/  IMAD.U32 R22, RZ, RZ, UR4 ;  /* 0x00000004ff167e24 */ /* 0x000fc8000f8e00ff */
[----:B------:R-:W-:-:S05]  /*21e50*/  IMAD R0, R35, 0x2, R22 ;  /* 0x0000000223007824 */ /* 0x000fca00078e0216 */
[----:B------:R2:W-:Y:S02]  /*21e60*/  STL [R1+0x8], R0 ;  /* 0x0000080001007387 */ /* 0x0005e40000100800 */
.L_x_2101:
[----:B------:R-:W-:Y:S05]  /*21e70*/  YIELD ;  /* 0x0000000000007946 */ /* 0x000fea0003800000 */
[----:B------:R-:W-:Y:S01]  /*21e80*/  ULDC.64 UR4, c[0x0][0xa28] ;  /* 0x00028a0000047ab9 */ /* 0x000fe20000000a00 */
[----:B------:R-:W-:Y:S01]  /*21e90*/  IMAD.MOV.U32 R10, RZ, RZ, RZ ;  /* 0x000000ffff0a7224 */ /* 0x000fe200078e00ff */
[----:B------:R-:W-:Y:S01]  /*21ea0*/  ISETP.NE.U32.AND P0, PT, RZ, UR4, PT ;  /* 0x00000004ff007c0c */ /* 0x000fe2000bf05070 */
[----:B0-----:R-:W0:Y:S01]  /*21eb0*/  LDC.64 R4, c[0x0][0xa00] ;  /* 0x00028000ff047b82 */ /* 0x001e220000000a00 */
[----:B------:R-:W-:Y:S01]  /*21ec0*/  IMAD.MOV.U32 R8, RZ, RZ, RZ ;  /* 0x000000ffff087224 */ /* 0x000fe200078e00ff */
[----:B------:R-:W-:Y:S01]  /*21ed0*/  ULDC.64 UR6, c[0x0][0xa10] ;  /* 0x0002840000067ab9 */ /* 0x000fe20000000a00 */
[----:B------:R-:W-:Y:S01]  /*21ee0*/  ISETP.NE.AND.EX P0, PT, RZ, UR5, PT, P0 ;  /* 0x00000005ff007c0c */ /* 0x000fe2000bf05300 */
[----:B------:R-:W-:-:S12]  /*21ef0*/  ULDC.64 UR4, c[0x0][0xa18] ;  /* 0x0002860000047ab9 */ /* 0x000fd80000000a00 */
[----:B-1----:R-:W1:Y:S02]  /*21f00*/  @P0 LDC.64 R2, c[0x0][0xa28] ;  /* 0x00028a00ff020b82 */ /* 0x002e640000000a00 */
[----:B-1----:R-:W-:-:S05]  /*21f10*/  @P0 IMAD.WIDE R2, R19, 0x4, R2 ;  /* 0x0000000413020825 */ /* 0x002fca00078e0202 */
[----:B------:R1:W3:Y:S01]  /*21f20*/  @P0 LDG.E R10, desc[UR54][R2.64] ;  /* 0x00000036020a0981 */ /* 0x0002e2000c1e1900 */
[----:B------:R-:W-:Y:S01]  /*21f30*/  ISETP.NE.U32.AND P0, PT, RZ, UR4, PT ;  /* 0x00000004ff007c0c */ /* 0x000fe2000bf05070 */
[----:B0-----:R-:W-:Y:S01]  /*21f40*/  IMAD.WIDE R4, R19, 0x4, R4 ;  /* 0x0000000413047825 */ /* 0x001fe200078e0204 */
[----:B------:R-:W-:Y:S02]  /*21f50*/  ISETP.NE.U32.AND P1, PT, RZ, UR6, PT ;  /* 0x00000006ff007c0c */ /* 0x000fe4000bf25070 */
[----:B------:R-:W-:Y:S01]  /*21f60*/  ISETP.NE.AND.EX P2, PT, RZ, UR5, PT, P0 ;  /* 0x00000005ff007c0c */ /* 0x000fe2000bf45300 */
[----:B------:R-:W-:Y:S01]  /*21f70*/  ULDC.64 UR4, c[0x0][0xa00] ;  /* 0x0002800000047ab9 */ /* 0x000fe20000000a00 */
[----:B------:R-:W-:Y:S01]  /*21f80*/  ISETP.NE.AND.EX P1, PT, RZ, UR7, PT, P1 ;  /* 0x00000007ff007c0c */ /* 0x000fe2000bf25310 */
[----:B--2---:R-:W-:Y:S01]  /*21f90*/  IMAD.MOV.U32 R0, RZ, RZ, RZ ;  /* 0x000000ffff007224 */ /* 0x004fe200078e00ff */
[----:B------:R-:W-:Y:S01]  /*21fa0*/  ISETP.NE.U32.AND P0, PT, RZ, UR4, PT ;  /* 0x00000004ff007c0c */ /* 0x000fe2000bf05070 */
[----:B-1----:R-:W0:Y:S03]  /*21fb0*/  LDC.64 R2, c[0x0][0xa10] ;  /* 0x00028400ff027b82 */ /* 0x002e260000000a00 */
[----:B------:R-:W-:-:S05]  /*21fc0*/  ISETP.NE.AND.EX P0, PT, RZ, UR5, PT, P0 ;  /* 0x00000005ff007c0c */ /* 0x000fca000bf05300 */
[----:B------:R-:W1:Y:S08]  /*21fd0*/  @P2 LDC.64 R6, c[0x0][0xa18] ;  /* 0x00028600ff062b82 */ /* 0x000e700000000a00 */
[----:B------:R-:W2:Y:S01]  /*21fe0*/  @P0 LDG.E R8, desc[UR54][R4.64] ;  /* 0x0000003604080981 */ /* 0x000ea2000c1e1900 */
[----:B0-----:R-:W-:-:S05]  /*21ff0*/  IMAD.WIDE R2, R19, 0x4, R2 ;  /* 0x0000000413027825 */ /* 0x001fca00078e0202 */
[----:B------:R-:W5:Y:S01]  /*22000*/  @P1 LDG.E R0, desc[UR54][R2.64] ;  /* 0x0000003602001981 */ /* 0x000f62000c1e1900 */
[----:B------:R-:W-:Y:S02]  /*22010*/  ULDC UR4, c[0x0][0x288] ;  /* 0x0000a20000047ab9 */ /* 0x000fe40000000800 */
[----:B------:R-:W-:Y:S01]  /*22020*/  IMAD.U32 R33, RZ, RZ, UR4 ;  /* 0x00000004ff217e24 */ /* 0x000fe2000f8e00ff */
[----:B------:R-:W-:Y:S02]  /*22030*/  ULDC.64 UR4, c[0x0][0x418] ;  /* 0x0001060000047ab9 */ /* 0x000fe40000000a00 */
[----:B------:R-:W-:-:S03]  /*22040*/  UISETP.NE.U32.AND UP0, UPT, UR4, URZ, UPT ;  /* 0x0000003f0400728c */ /* 0x000fc6000bf05070 */
[----:B------:R-:W-:Y:S01]  /*22050*/  ULDC UR4, c[0x0][0x424] ;  /* 0x0001090000047ab9 */ /* 0x000fe20000000800 */
[----:B------:R-:W-:Y:S01]  /*22060*/  UISETP.NE.AND.EX UP0, UPT, UR5, URZ, UPT, UP0 ;  /* 0x0000003f0500728c */ /* 0x000fe2000bf05300 */
[----:B-1----:R-:W-:Y:S02]  /*22070*/  @P2 IMAD.WIDE R6, R19, 0x4, R6 ;  /* 0x0000000413062825 */ /* 0x002fe400078e0206 */
[----:B------:R-:W-:Y:S01]  /*22080*/  ULDC UR5, c[0x0][0x2f0] ;  /* 0x0000bc0000057ab9 */ /* 0x000fe20000000800 */
[----:B------:R-:W-:Y:S02]  /*22090*/  USEL UR4, UR4, 0x1, UP0 ;  /* 0x0000000104047887 */ /* 0x000fe40008000000 */
[----:B------:R0:W5:Y:S02]  /*220a0*/  @P2 LDG.E R33, desc[UR54][R6.64] ;  /* 0x0000003606212981 */ /* 0x000164000c1e1900 */
[----:B------:R-:W-:-:S03]  /*220b0*/  UIMAD UR4, UR4, UR5, URZ ;  /* 0x00000005040472a4 */ /* 0x000fc6000f8e023f */
[----:B------:R-:W-:-:S03]  /*220c0*/  ULDC UR5, c[0x0][0x348] ;  /* 0x0000d20000057ab9 */ /* 0x000fc60000000800 */
[----:B------:R-:W-:Y:S02]  /*220d0*/  IMAD.U32 R9, RZ, RZ, UR4 ;  /* 0x00000004ff097e24 */ /* 0x000fe4000f8e00ff */
[----:B0-----:R-:W-:Y:S01]  /*220e0*/  IMAD.U32 R7, RZ, RZ, UR5 ;  /* 0x00000005ff077e24 */ /* 0x001fe2000f8e00ff */
[----:B---3--:R0:W-:Y:S04]  /*220f0*/  STL [R1], R10 ;  /* 0x0000000a01007387 */ /* 0x0081e80000100800 */
[----:B--2---:R0:W-:Y:S01]  /*22100*/  STL [R1+0xc], R8 ;  /* 0x00000c0801007387 */ /* 0x0041e20000100800 */
[----:B------:R-:W-:Y:S05]  /*22110*/  @P2 BRA `(.L_x_1983) ;  /* 0x0000000000102947 */ /* 0x000fea0003800000 */
[----:B------:R-:W-:Y:S05]  /*22120*/  @!P0 BRA `(.L_x_1983) ;  /* 0x00000000000c8947 */ /* 0x000fea0003800000 */
[----:B------:R-:W2:Y:S04]  /*22130*/  LDG.E R6, desc[UR54][R4.64] ;  /* 0x0000003604067981 */ /* 0x000ea8000c1e1900 */
[----:B-----5:R-:W2:Y:S02]  /*22140*/  LDG.E R33, desc[UR54][R4.64+0x4] ;  /* 0x0000043604217981 */ /* 0x020ea4000c1e1900 */
[----:B--2---:R-:W-:-:S07]  /*22150*/  IMAD.IADD R33, R33, 0x1, -R6 ;  /* 0x0000000121217824 */ /* 0x004fce00078e0a06 */
.L_x_1983:
[----:B------:R-:W-:Y:S01]  /*22160*/  ULDC.64 UR4, c[0x0][0xa20] ;  /* 0x0002880000047ab9 */ /* 0x000fe20000000a00 */
[C---:B------:R-:W-:Y:S02]  /*22170*/  LOP3.LUT R4, R18.reuse, 0xff000000, RZ, 0xc0, !PT ;  /* 0xff00000012047812 */ /* 0x040fe400078ec0ff */
[----:B------:R-:W-:Y:S02]  /*22180*/  ISETP.NE.U32.AND P0, PT, RZ, UR4, PT ;  /* 0x00000004ff007c0c */ /* 0x000fe4000bf05070 */
[----:B------:R-:W-:Y:S02]  /*22190*/  SHF.R.U32.HI R5, RZ, 0x8, R4 ;  /* 0x00000008ff057819 */ /* 0x000fe40000011604 */
[----:B------:R-:W-:Y:S02]  /*221a0*/  ISETP.NE.AND.EX P0, PT, RZ, UR5, PT, P0 ;  /* 0x00000005ff007c0c */ /* 0x000fe4000bf05300 */
[C---:B------:R-:W-:Y:S02]  /*221b0*/  LOP3.LUT R6, R18.reuse, 0xff0000, RZ, 0xc0, !PT ;  /* 0x00ff000012067812 */ /* 0x040fe400078ec0ff */
[----:B------:R-:W-:-:S02]  /*221c0*/  LOP3.LUT R18, R18, 0xffff, RZ, 0xc0, !PT ;  /* 0x0000ffff12127812 */ /* 0x000fc400078ec0ff */
[----:B------:R-:W-:-:S07]  /*221d0*/  LEA.HI R6, R6, R5, RZ, 0x10 ;  /* 0x0000000506067211 */ /* 0x000fce00078f80ff */
[----:B------:R-:W-:Y:S05]  /*221e0*/  @!P0 BRA `(.L_x_1984) ;  /* 0x0000000000108947 */ /* 0x000fea0003800000 */
[----:B------:R-:W1:Y:S02]  /*221f0*/  LDC.64 R4, c[0x0][0xa20] ;  /* 0x00028800ff047b82 */ /* 0x000e640000000a00 */
[----:B-1----:R-:W-:-:S05]  /*22200*/  IMAD.WIDE R4, R19, 0x4, R4 ;  /* 0x0000000413047825 */ /* 0x002fca00078e0204 */
[----:B------:R1:W5:Y:S01]  /*22210*/  LDG.E R9, desc[UR54][R4.64] ;  /* 0x0000003604097981 */ /* 0x000362000c1e1900 */
[----:B------:R-:W-:Y:S05]  /*22220*/  BRA `(.L_x_1985) ;  /* 0x0000000000247947 */ /* 0x000fea0003800000 */
.L_x_1984:
        /* <DEDUP_REMOVED lines=9> */
.L_x_1985:
[----:B-1----:R-:W2:Y:S01]  /*222c0*/  @P1 LDG.E R5, desc[UR54][R2.64] ;  /* 0x0000003602051981 */ /* 0x002ea2000c1e1900 */
[----:B0-----:R-:W0:Y:S03]  /*222d0*/  LDC R8, c[0x0][0x448] ;  /* 0x00011200ff087b82 */ /* 0x001e260000000800 */
[----:B------:R1:W2:Y:S01]  /*222e0*/  @P1 LDG.E R4, desc[UR54][R2.64+0x4] ;  /* 0x0000043602041981 */ /* 0x0002a2000c1e1900 */
[----:B------:R-:W-:Y:S02]  /*222f0*/  IMAD.SHL.U32 R27, R17, 0x80, RZ ;  /* 0x00000080111b7824 */ /* 0x000fe400078e00ff */
[----:B-----5:R-:W-:Y:S02]  /*22300*/  IMAD.IADD R9, R9, 0x1, -R10 ;  /* 0x0000000109097824 */ /* 0x020fe400078e0a0a */
[----:B------:R-:W-:Y:S01]  /*22310*/  VIADD R11, R27, 0x7f ;  /* 0x0000007f1b0b7836 */ /* 0x000fe20000000000 */
[----:B-1----:R-:W1:Y:S01]  /*22320*/  LDC.64 R2, c[0x0][0x9e0] ;  /* 0x00027800ff027b82 */ /* 0x002e620000000a00 */
[----:B0-----:R-:W-:-:S13]  /*22330*/  ISETP.NE.AND P2, PT, R8, 0x1, PT ;  /* 0x000000010800780c */ /* 0x001fda0003f45270 */
[----:B------:R-:W0:Y:S01]  /*22340*/  @P2 LDC R8, c[0x0][0x44c] ;  /* 0x00011300ff082b82 */ /* 0x000e220000000800 */
[----:B-1----:R-:W-:-:S07]  /*22350*/  ISETP.GE.AND P3, PT, R3, 0x1, PT ;  /* 0x000000010300780c */ /* 0x002fce0003f66270 */
[----:B------:R-:W1:Y:S01]  /*22360*/  @P2 LDC R13, c[0x0][0x450] ;  /* 0x00011400ff0d2b82 */ /* 0x000e620000000800 */
[----:B--2---:R-:W-:Y:S02]  /*22370*/  @P1 IMAD.IADD R7, R4, 0x1, -R5 ;  /* 0x0000000104071824 */ /* 0x004fe400078e0a05 */
[----:B0-----:R-:W-:-:S04]  /*22380*/  @P2 IMAD.HI.U32 R4, R11, R8, RZ ;  /* 0x000000080b042227 */ /* 0x001fc800078e00ff */
[----:B------:R-:W-:Y:S01]  /*22390*/  IMAD.IADD R36, R9, 0x1, R7 ;  /* 0x0000000109247824 */ /* 0x000fe200078e0207 */
[----:B-1----:R-:W-:-:S03]  /*223a0*/  @P2 SHF.R.U32.HI R11, RZ, R13, R4 ;  /* 0x0000000dff0b2219 */ /* 0x002fc60000011604 */
[C---:B------:R-:W-:Y:S01]  /*223b0*/  VIADD R4, R36.reuse, 0x7f ;  /* 0x0000007f24047836 */ /* 0x040fe20000000000 */
[----:B------:R-:W-:-:S04]  /*223c0*/  IADD3 R10, R36, 0x1, -R33 ;  /* 0x00000001240a7810 */ /* 0x000fc80007ffe821 */
[----:B------:R-:W-:Y:S01]  /*223d0*/  SHF.R.S32.HI R5, RZ, 0x1f, R4 ;  /* 0x0000001fff057819 */ /* 0x000fe20000011404 */
[----:B------:R-:W-:-:S03]  /*223e0*/  IMAD.IADD R11, R10, 0x1, R11 ;  /* 0x000000010a0b7824 */ /* 0x000fc600078e020b */
        /* <DEDUP_REMOVED lines=15> */
.L_x_1988:
[----:B------:R-:W-:-:S13]  /*224e0*/  ISETP.NE.AND P0, PT, R3, 0x1, PT ;  /* 0x000000010300780c */ /* 0x000fda0003f05270 */
[----:B------:R-:W0:Y:S02]  /*224f0*/  @P0 LDC.64 R4, c[0x0][0x9e8] ;  /* 0x00027a00ff040b82 */ /* 0x000e240000000a00 */
[----:B0-----:R-:W-:-:S05]  /*22500*/  @P0 IMAD.HI.U32 R4, R8, R4, RZ ;  /* 0x0000000408040227 */ /* 0x001fca00078e00ff */
[----:B------:R-:W-:-:S07]  /*22510*/  @P0 SHF.R.U32.HI R8, RZ, R5, R4 ;  /* 0x00000005ff080219 */ /* 0x000fce0000011604 */
.L_x_1989:
[----:B------:R-:W-:Y:S05]  /*22520*/  BSYNC B0 ;  /* 0x0000000000007941 */ /* 0x000fea0003800000 */
.L_x_1987:
[----:B------:R-:W-:-:S05]  /*22530*/  IMAD R5, R8, R3, R3 ;  /* 0x0000000308057224 */ /* 0x000fca00078e0203 */
[----:B------:R-:W-:-:S07]  /*22540*/  VIMNMX R2, R2, R5, PT ;  /* 0x0000000502027248 */ /* 0x000fce0003fe0100 */
.L_x_1986:
[----:B------:R-:W0:Y:S01]  /*22550*/  @P2 LDC R4, c[0x0][0x44c] ;  /* 0x00011300ff042b82 */ /* 0x000e220000000800 */
[----:B------:R-:W-:Y:S01]  /*22560*/  VIADD R2, R2, 0x7f ;  /* 0x0000007f02027836 */ /* 0x000fe20000000000 */
[----:B------:R-:W-:Y:S01]  /*22570*/  ULDC UR4, c[0x0][0x9dc] ;  /* 0x0002770000047ab9 */ /* 0x000fe20000000800 */
[----:B------:R-:W-:Y:S02]  /*22580*/  IMAD.MOV.U32 R5, RZ, RZ, R27 ;  /* 0x000000ffff057224 */ /* 0x000fe400078e001b */
[----:B------:R-:W-:-:S03]  /*22590*/  IMAD.IADD R8, R36, 0x1, -R33 ;  /* 0x0000000124087824 */ /* 0x000fc600078e0a21 */
[----:B------:R-:W1:Y:S01]  /*225a0*/  @P2 LDC R11, c[0x0][0x450] ;  /* 0x00011400ff0b2b82 */ /* 0x000e620000000800 */
[----:B0-----:R-:W-:-:S05]  /*225b0*/  @P2 IMAD.HI.U32 R4, R27, R4, RZ ;  /* 0x000000041b042227 */ /* 0x001fca00078e00ff */
[----:B-1----:R-:W-:Y:S02]  /*225c0*/  @P2 SHF.R.U32.HI R5, RZ, R11, R4 ;  /* 0x0000000bff052219 */ /* 0x002fe40000011604 */
[----:B------:R-:W-:-:S03]  /*225d0*/  SHF.R.S32.HI R11, RZ, 0x1f, R2 ;  /* 0x0000001fff0b7819 */ /* 0x000fc60000011402 */
[----:B------:R-:W-:Y:S01]  /*225e0*/  IMAD.IADD R12, R8, 0x1, R5 ;  /* 0x00000001080c7824 */ /* 0x000fe200078e0205 */
[----:B------:R-:W-:-:S04]  /*225f0*/  LEA.HI R11, R11, R2, RZ, 0x7 ;  /* 0x000000020b0b7211 */ /* 0x000fc800078f38ff */
[----:B------:R-:W-:-:S04]  /*22600*/  SHF.R.S32.HI R2, RZ, 0x7, R11 ;  /* 0x00000007ff027819 */ /* 0x000fc8000001140b */
[----:B------:R-:W-:Y:S01]  /*22610*/  VIMNMX R11, R17, R2, PT ;  /* 0x00000002110b7248 */ /* 0x000fe20003fe0100 */
        /* <DEDUP_REMOVED lines=12> */
.L_x_1992:
[----:B------:R-:W-:-:S13]  /*226e0*/  ISETP.NE.AND P0, PT, R3, 0x1, PT ;  /* 0x000000010300780c */ /* 0x000fda0003f05270 */
[----:B------:R-:W0:Y:S02]  /*226f0*/  @P0 LDC.64 R4, c[0x0][0x9e8] ;  /* 0x00027a00ff040b82 */ /* 0x000e240000000a00 */
[----:B0-----:R-:W-:-:S05]  /*22700*/  @P0 IMAD.HI.U32 R4, R12, R4, RZ ;  /* 0x000000040c040227 */ /* 0x001fca00078e00ff */
[----:B------:R-:W-:-:S07]  /*22710*/  @P0 SHF.R.U32.HI R12, RZ, R5, R4 ;  /* 0x00000005ff0c0219 */ /* 0x000fce0000011604 */
.L_x_1993:
[----:B------:R-:W-:Y:S05]  /*22720*/  BSYNC B0 ;  /* 0x0000000000007941 */ /* 0x000fea0003800000 */
.L_x_1991:
[----:B------:R-:W-:-:S05]  /*22730*/  IMAD R3, R12, R3, RZ ;  /* 0x000000030c037224 */ /* 0x000fca00078e02ff */
[----:B------:R-:W-:-:S07]  /*22740*/  VIMNMX R2, R2, R3, !PT ;  /* 0x0000000302027248 */ /* 0x000fce0007fe0100 */
.L_x_1990:
[----:B------:R-:W-:Y:S01]  /*22750*/  SHF.R.S32.HI R3, RZ, 0x1f, R2 ;  /* 0x0000001fff037819 */ /* 0x000fe20000011402 */
[----:B------:R-:W-:Y:S01]  /*22760*/  BSSY B0, `(.L_x_1994) ;  /* 0x0000027000007945 */ /* 0x000fe20003800000 */
[----:B------:R-:W-:Y:S02]  /*22770*/  LOP3.LUT R37, R6, 0xff, RZ, 0xc0, !PT ;  /* 0x000000ff06257812 */ /* 0x000fe400078ec0ff */
[----:B------:R-:W-:Y:S01]  /*22780*/  LEA.HI R3, R3, R2, RZ, 0x7 ;  /* 0x0000000203037211 */ /* 0x000fe200078f38ff */
[----:B------:R-:W-:Y:S01]  /*22790*/  IMAD.MOV.U32 R2, RZ, RZ, RZ ;  /* 0x000000ffff027224 */ /* 0x000fe200078e00ff */
[----:B------:R-:W-:Y:S02]  /*227a0*/  SHF.R.U32.HI R6, RZ, 0x10, R6 ;  /* 0x00000010ff067819 */ /* 0x000fe40000011606 */
[----:B------:R-:W-:-:S04]  /*227b0*/  SHF.R.S32.HI R3, RZ, 0x7, R3 ;  /* 0x00000007ff037819 */ /* 0x000fc80000011403 */
[----:B------:R-:W-:-:S04]  /*227c0*/  VIMNMX R4, RZ, R3, !PT ;  /* 0x00000003ff047248 */ /* 0x000fc80007fe0100 */
[----:B------:R-:W-:-:S13]  /*227d0*/  ISETP.GT.AND P0, PT, R11, R4, PT ;  /* 0x000000040b00720c */ /* 0x000fda0003f04270 */
[----:B------:R-:W-:Y:S05]  /*227e0*/  @!P0 BRA `(.L_x_1995) ;  /* 0x0000000000788947 */ /* 0x000fea0003800000 */
[----:B------:R-:W-:Y:S01]  /*227f0*/  ISETP.NE.AND P0, PT, R6, RZ, PT ;  /* 0x000000ff0600720c */ /* 0x000fe20003f05270 */
[----:B------:R-:W-:-:S03]  /*22800*/  ULDC UR4, c[0x0][0x9f0] ;  /* 0x00027c0000047ab9 */ /* 0x000fc60000000800 */
[----:B------:R-:W-:-:S04]  /*22810*/  SEL R5, R6, UR4, P0 ;  /* 0x0000000406057c07 */ /* 0x000fc80008000000 */
[----:B------:R-:W-:Y:S02]  /*22820*/  IABS R13, R5 ;  /* 0x00000005000d7213 */ /* 0x000fe40000000000 */
[----:B------:R-:W-:Y:S02]  /*22830*/  IADD3 R12, R5, -0x1, R11 ;  /* 0xffffffff050c7810 */ /* 0x000fe40007ffe00b */
[----:B------:R-:W0:Y:S03]  /*22840*/  I2F.RP R2, R13 ;  /* 0x0000000d00027306 */ /* 0x000e260000209400 */
[----:B------:R-:W-:-:S05]  /*22850*/  IMAD.IADD R12, R12, 0x1, -R4 ;  /* 0x000000010c0c7824 */ /* 0x000fca00078e0a04 */
        /* <DEDUP_REMOVED lines=23> */
.L_x_1995:
[----:B------:R-:W-:Y:S05]  /*229d0*/  BSYNC B0 ;  /* 0x0000000000007941 */ /* 0x000fea0003800000 */
.L_x_1994:
[-C--:B------:R-:W-:Y:S01]  /*229e0*/  IMAD R4, R37, R2.reuse, R4 ;  /* 0x0000000225047224 */ /* 0x080fe200078e0204 */
        /* <DEDUP_REMOVED lines=23> */
.L_x_2253:
[----:B-1----:R-:W-:Y:S02]  /*22b60*/  ISETP.NE.AND P0, PT, R14, RZ, PT ;  /* 0x000000ff0e00720c */ /* 0x002fe40003f05270 */
[----:B------:R-:W-:-:S11]  /*22b70*/  PLOP3.LUT P6, PT, PT, PT, PT, 0x8, 0x0 ;  /* 0x000000000000781c */ /* 0x000fd60003fce170 */
[----:B------:R-:W-:Y:S05]  /*22b80*/  @P0 BRA `(.L_x_1999) ;  /* 0x00000000000c0947 */ /* 0x000fea0003800000 */
[----:B------:R-:W-:-:S03]  /*22b90*/  UMOV UR4, 0xffffffff ;  /* 0xffffffff00047882 */ /* 0x000fc60000000000 */
[----:B------:R-:W-:Y:S05]  /*22ba0*/  BRA.DIV UR4, `(.L_x_2000) ;  /* 0x0000009204647947 */ /* 0x000fea000b800000 */
[----:B------:R-:W-:-:S13]  /*22bb0*/  ELECT P6, URZ, PT ;  /* 0x00000000003f782f */ /* 0x000fda00038c0000 */
.L_x_1999:
[----:B0-----:R-:W2:Y:S01]  /*22bc0*/  LDL R3, [R1+0x1c] ;  /* 0x00001c0001037983 */ /* 0x001ea20000100800 */
[----:B------:R-:W-:Y:S01]  /*22bd0*/  BSSY B1, `(.L_x_2001) ;  /* 0x0000008000017945 */ /* 0x000fe20003800000 */
[----:B--2---:R-:W-:-:S05]  /*22be0*/  VIADD R3, R3, 0x1 ;  /* 0x0000000103037836 */ /* 0x004fca0000000000 */
[----:B------:R-:W-:-:S04]  /*22bf0*/  LEA.HI R7, R3, R3, RZ, 0x1 ;  /* 0x0000000303077211 */ /* 0x000fc800078f08ff */
[----:B------:R-:W-:-:S05]  /*22c00*/  LOP3.LUT R12, R7, 0xfffffffe, RZ, 0xc0, !PT ;  /* 0xfffffffe070c7812 */ /* 0x000fca00078ec0ff */
[----:B------:R-:W-:-:S05]  /*22c10*/  IMAD.IADD R3, R3, 0x1, -R12 ;  /* 0x0000000103037824 */ /* 0x000fca00078e0a0c */
[----:B------:R-:W-:-:S04]  /*22c20*/  SHF.L.U32 R3, R3, 0x1f, RZ ;  /* 0x0000001f03037819 */ /* 0x000fc800000006ff */
[----:B------:R-:W0:Y:S02]  /*22c30*/  SYNCS.PHASECHK.TRANS64.TRYWAIT P0, [R22+URZ+0x28820], R3 ;  /* 0x02882003160075a7 */ /* 0x000e24000800017f */
[----:B0-----:R-:W-:Y:S05]  /*22c40*/  @!P0 BRA `(.L_x_2002) ;  /* 0x00000090005c8947 */ /* 0x001fea0003800000 */
.L_x_2256:
[----:B------:R-:W-:Y:S05]  /*22c50*/  BSYNC B1 ;  /* 0x0000000000017941 */ /* 0x000fea0003800000 */
.L_x_2001:
[----:B------:R-:W-:Y:S04]  /*22c60*/  BSSY B1, `(.L_x_2003) ;  /* 0x000006e000017945 */ /* 0x000fe80003800000 */
[----:B------:R-:W-:Y:S05]  /*22c70*/  @!P6 BRA `(.L_x_2004) ;  /* 0x0000000400b0e947 */ /* 0x000fea0003800000 */
[----:B0-----:R-:W-:Y:S01]  /*22c80*/  IMAD R3, R26, 0x8, R22 ;  /* 0x000000081a037824 */ /* 0x001fe200078e0216 */
[----:B------:R-:W-:Y:S01]  /*22c90*/  SHF.L.U32 R7, R29, 0x1f, RZ ;  /* 0x0000001f1d077819 */ /* 0x000fe200000006ff */
[----:B------:R-:W0:Y:S01]  /*22ca0*/  S2R R9, SR_TID.X ;  /* 0x0000000000097919 */ /* 0x000e220000002100 */
[----:B------:R-:W-:Y:S02]  /*22cb0*/  BSSY B2, `(.L_x_2005) ;  /* 0x0000005000027945 */ /* 0x000fe40003800000 */
[----:B------:R-:W1:Y:S01]  /*22cc0*/  SYNCS.PHASECHK.TRANS64.TRYWAIT P0, [R3+URZ+0x288a0], R7 ;  /* 0x0288a007030075a7 */ /* 0x000e62000800017f */
[----:B0-----:R-:W-:-:S04]  /*22cd0*/  LOP3.LUT R9, R9, 0x7f, RZ, 0xc0, !PT ;  /* 0x0000007f09097812 */ /* 0x001fc800078ec0ff */
[----:B------:R-:W-:Y:S01]  /*22ce0*/  ISETP.NE.AND P1, PT, R9, RZ, PT ;  /* 0x000000ff0900720c */ /* 0x000fe20003f25270 */
[----:B-1----:R-:W-:-:S12]  /*22cf0*/  @!P0 BRA `(.L_x_2006) ;  /* 0x0000009000448947 */ /* 0x002fd80003800000 */
.L_x_2257:
[----:B------:R-:W-:Y:S05]  /*22d00*/  BSYNC B2 ;  /* 0x0000000000027941 */ /* 0x000fea0003800000 */
.L_x_2005:
[----:B------:R-:W-:Y:S04]  /*22d10*/  BSSY B2, `(.L_x_2007) ;  /* 0x0000009000027945 */ /* 0x000fe80003800000 */
[----:B------:R-:W-:Y:S05]  /*22d20*/  @P1 BRA `(.L_x_2008) ;  /* 0x00000000001c1947 */ /* 0x000fea0003800000 */
[----:B------:R-:W1:Y:S01]  /*22d30*/  S2R R9, SR_TID.X ;  /* 0x0000000000097919 */ /* 0x000e620000002100 */
[----:B------:R-:W-:-:S04]  /*22d40*/  IMAD.MOV.U32 R12, RZ, RZ, 0x8000 ;  /* 0x00008000ff0c7424 */ /* 0x000fc800078e00ff */
[----:B------:R2:W-:Y:S01]  /*22d50*/  SYNCS.ARRIVE.TRANS64 RZ, [R3+URZ+0x28890], R12 ;  /* 0x0288900c03ff79a7 */ /* 0x0005e2000800003f */
[----:B-1----:R-:W-:-:S04]  /*22d60*/  LOP3.LUT R9, R9, 0x1f, RZ, 0xc0, !PT ;  /* 0x0000001f09097812 */ /* 0x002fc800078ec0ff */
[----:B------:R-:W-:-:S13]  /*22d70*/  ISETP.NE.AND P0, PT, R9, RZ, PT ;  /* 0x000000ff0900720c */ /* 0x000fda0003f05270 */
[----:B--2---:R-:W-:Y:S05]  /*22d80*/  @!P0 BRA `(.L_x_2008) ;  /* 0x0000000000048947 */ /* 0x004fea0003800000 */
[----:B------:R-:W-:Y:S01]  /*22d90*/  BPT.TRAP 0x1 ;  /* 0x000000040000795c */ /* 0x000fe20000300000 */
.L_x_2008:
[----:B------:R-:W-:Y:S05]  /*22da0*/  BSYNC B2 ;  /* 0x0000000000027941 */ /* 0x000fea0003800000 */
.L_x_2007:
[----:B------:R-:W-:Y:S01]  /*22db0*/  IMAD.MOV.U32 R20, RZ, RZ, RZ ;  /* 0x000000ffff147224 */ /* 0x000fe200078e00ff */
[----:B------:R-:W-:Y:S01]  /*22dc0*/  UIADD3 UR4, UP0, UR40, 0x570, URZ ;  /* 0x0000057028047890 */ /* 0x000fe2000ff1e03f */
[----:B------:R-:W-:Y:S01]  /*22dd0*/  IMAD R9, R2, 0x80, R0 ;  /* 0x0000008002097824 */ /* 0x000fe200078e0200 */
[----:B------:R-:W-:Y:S01]  /*22de0*/  PLOP3.LUT P0, PT, PT, PT, PT, 0x80, 0x0 ;  /* 0x000000000000781c */ /* 0x000fe20003f0f070 */
[----:B------:R-:W-:Y:S01]  /*22df0*/  IMAD R11, R26, 0x8000, R22 ;  /* 0x000080001a0b7824 */ /* 0x000fe200078e0216 */
[----:B------:R-:W-:Y:S01]  /*22e00*/  R2UR UR10, R20 ;  /* 0x00000000140a72ca */ /* 0x000fe200000e0000 */
[----:B------:R-:W-:Y:S01]  /*22e10*/  VIADD R9, R9, 0xffffff80 ;  /* 0xffffff8009097836 */ /* 0x000fe20000000000 */
[----:B------:R-:W-:Y:S01]  /*22e20*/  UIADD3.X UR5, URZ, UR41, URZ, UP0, !UPT ;  /* 0x000000293f057290 */ /* 0x000fe200087fe43f */
[----:B------:R-:W-:Y:S01]  /*22e30*/  IMAD.SHL.U32 R12, R26, 0x4000, RZ ;  /* 0x000040001a0c7824 */ /* 0x000fe200078e00ff */
[----:B------:R-:W-:Y:S01]  /*22e40*/  UMOV UR6, 0x0 ;  /* 0x0000000000067882 */ /* 0x000fe20000000000 */
[----:B------:R-:W-:Y:S01]  /*22e50*/  VIADD R13, R3, 0x28890 ;  /* 0x00028890030d7836 */ /* 0x000fe20000000000 */
[----:B------:R-:W-:Y:S01]  /*22e60*/  UMOV UR7, 0x12f00000 ;  /* 0x12f0000000077882 */ /* 0x000fe20000000000 */
[----:B------:R-:W-:-:S08]  /*22e70*/  VIADD R14, R11, 0x18400 ;  /* 0x000184000b0e7836 */ /* 0x000fd00000000000 */
.L_x_2009:
        /* <DEDUP_REMOVED lines=10> */
[----:B------:R-:W-:Y:S01]  /*22f20*/  IMAD.MOV.U32 R21, RZ, RZ, 0x40 ;  /* 0x00000040ff157424 */ /* 0x000fe200078e00ff */
[----:B------:R-:W-:Y:S01]  /*22f30*/  PLOP3.LUT P0, PT, PT, PT, PT, 0x80, 0x0 ;  /* 0x000000000000781c */ /* 0x000fe20003f0f070 */
[----:B------:R-:W-:Y:S01]  /*22f40*/  VIADD R11, R11, 0x1c400 ;  /* 0x0001c4000b0b7836 */ /* 0x000fe20000000000 */
[----:B------:R-:W-:Y:S01]  /*22f50*/  UMOV UR6, 0x0 ;  /* 0x0000000000067882 */ /* 0x000fe20000000000 */
[----:B------:R-:W-:Y:S01]  /*22f60*/  UMOV UR7, 0x12f00000 ;  /* 0x12f0000000077882 */ /* 0x000fe20000000000 */
[----:B------:R-:W-:-:S15]  /*22f70*/  R2UR UR10, R21 ;  /* 0x00000000150a72ca */ /* 0x000fde00000e0000 */
.L_x_2010:
        /* <DEDUP_REMOVED lines=10> */
[----:B------:R-:W1:Y:S01]  /*23020*/  SYNCS.PHASECHK.TRANS64.TRYWAIT P0, [R3+URZ+0x288c0], R7 ;  /* 0x0288c007030075a7 */ /* 0x000e62000800017f */
[----:B------:R-:W-:Y:S04]  /*23030*/  BSSY B2, `(.L_x_2011) ;  /* 0x0000002000027945 */ /* 0x000fe80003800000 */
[----:B-1----:R-:W-:Y:S05]  /*23040*/  @!P0 BRA `(.L_x_2012) ;  /* 0x0000008c00848947 */ /* 0x002fea0003800000 */
.L_x_2258:
[----:B------:R-:W-:Y:S05]  /*23050*/  BSYNC B2 ;  /* 0x0000000000027941 */ /* 0x000fea0003800000 */
.L_x_2011:
[----:B------:R-:W-:Y:S01]  /*23060*/  BSSY B2, `(.L_x_2013) ;  /* 0x000000b000027945 */ /* 0x000fe20003800000 */
[----:B------:R-:W-:Y:S02]  /*23070*/  IMAD.MOV.U32 R14, RZ, RZ, 0x0 ;  /* 0x00000000ff0e7424 */ /* 0x000fe400078e00ff */
[----:B------:R-:W-:Y:S01]  /*23080*/  IMAD.MOV.U32 R15, RZ, RZ, 0x12f00000 ;  /* 0x12f00000ff0f7424 */ /* 0x000fe200078e00ff */
[----:B------:R-:W-:Y:S06]  /*23090*/  @P1 BRA `(.L_x_2014) ;  /* 0x00000000001c1947 */ /* 0x000fec0003800000 */
[----:B------:R-:W2:Y:S01]  /*230a0*/  S2R R11, SR_TID.X ;  /* 0x00000000000b7919 */ /* 0x000ea20000002100 */
[----:B01----:R-:W-:-:S04]  /*230b0*/  IMAD.MOV.U32 R7, RZ, RZ, 0x8000 ;  /* 0x00008000ff077424 */ /* 0x003fc800078e00ff */
[----:B------:R3:W-:Y:S01]  /*230c0*/  SYNCS.ARRIVE.TRANS64 RZ, [R3+URZ+0x288b0], R7 ;  /* 0x0288b00703ff79a7 */ /* 0x0007e2000800003f */
[----:B--2---:R-:W-:-:S04]  /*230d0*/  LOP3.LUT R11, R11, 0x1f, RZ, 0xc0, !PT ;  /* 0x0000001f0b0b7812 */ /* 0x004fc800078ec0ff */
[----:B------:R-:W-:-:S13]  /*230e0*/  ISETP.NE.AND P0, PT, R11, RZ, PT ;  /* 0x000000ff0b00720c */ /* 0x000fda0003f05270 */
[----:B---3--:R-:W-:Y:S05]  /*230f0*/  @!P0 BRA `(.L_x_2014) ;  /* 0x0000000000048947 */ /* 0x008fea0003800000 */
[----:B------:R-:W-:Y:S01]  /*23100*/  BPT.TRAP 0x1 ;  /* 0x000000040000795c */ /* 0x000fe20000300000 */
.L_x_2014:
[----:B------:R-:W-:Y:S05]  /*23110*/  BSYNC B2 ;  /* 0x0000000000027941 */ /* 0x000fea0003800000 */
.L_x_2013:
        /* <DEDUP_REMOVED lines=9> */
.L_x_2015:
        /* <DEDUP_REMOVED lines=15> */
.L_x_2016:
        /* <DEDUP_REMOVED lines=10> */
.L_x_2004:
[----:B------:R-:W-:Y:S05]  /*23340*/  BSYNC B1 ;  /* 0x0000000000017941 */ /* 0x000fea0003800000 */
.L_x_2003:
        /* <DEDUP_REMOVED lines=9> */
.L_x_2031:
[----:B------:R-:W-:Y:S05]  /*233e0*/  YIELD ;  /* 0x0000000000007946 */ /* 0x000fea0003800000 */
[----:B------:R-:W-:Y:S04]  /*233f0*/  BSSY B1, `(.L_x_2017) ;  /* 0x000006b000017945 */ /* 0x000fe80003800000 */
[----:B------:R-:W-:Y:S05]  /*23400*/  @!P6 BRA `(.L_x_2018) ;  /* 0x0000000400a4e947 */ /* 0x000fea0003800000 */
[----:B------:R-:W-:Y:S01]  /*23410*/  IMAD R11, R26, 0x8, R22 ;  /* 0x000000081a0b7824 */ /* 0x000fe200078e0216 */
[----:B------:R-:W-:Y:S01]  /*23420*/  SHF.L.U32 R2, R29, 0x1f, RZ ;  /* 0x0000001f1d027819 */ /* 0x000fe200000006ff */
[----:B0-----:R-:W0:Y:S01]  /*23430*/  S2R R3, SR_TID.X ;  /* 0x0000000000037919 */ /* 0x001e220000002100 */
[----:B------:R-:W-:Y:S02]  /*23440*/  BSSY B2, `(.L_x_2019) ;  /* 0x0000005000027945 */ /* 0x000fe40003800000 */
[----:B------:R-:W1:Y:S01]  /*23450*/  SYNCS.PHASECHK.TRANS64.TRYWAIT P1, [R11+URZ+0x288a0], R2 ;  /* 0x0288a0020b0075a7 */ /* 0x000e62000802017f */
[----:B0-----:R-:W-:-:S04]  /*23460*/  LOP3.LUT R3, R3, 0x7f, RZ, 0xc0, !PT ;  /* 0x0000007f03037812 */ /* 0x001fc800078ec0ff */
[----:B------:R-:W-:Y:S01]  /*23470*/  ISETP.NE.AND P2, PT, R3, RZ, PT ;  /* 0x000000ff0300720c */ /* 0x000fe20003f45270 */
[----:B-1----:R-:W-:-:S12]  /*23480*/  @!P1 BRA `(.L_x_2020) ;  /* 0x0000008800889947 */ /* 0x002fd80003800000 */
.L_x_2259:
[----:B------:R-:W-:Y:S05]  /*23490*/  BSYNC B2 ;  /* 0x0000000000027941 */ /* 0x000fea0003800000 */
.L_x_2019:
        /* <DEDUP_REMOVED lines=9> */
.L_x_2022:
[----:B------:R-:W-:Y:S05]  /*23530*/  BSYNC B2 ;  /* 0x0000000000027941 */ /* 0x000fea0003800000 */
.L_x_2021:
        /* <DEDUP_REMOVED lines=8> */
[----:B------:R-:W-:Y:S01]  /*235c0*/  VIADD R13, R9, 0x18400 ;  /* 0x00018400090d7836 */ /* 0x000fe20000000000 */
[----:B------:R-:W-:Y:S01]  /*235d0*/  UMOV UR6, 0x0 ;  /* 0x0000000000067882 */ /* 0x000fe20000000000 */
[----:B------:R-:W-:-:S10]  /*235e0*/  UMOV UR7, 0x12f00000 ;  /* 0x12f0000000077882 */ /* 0x000fd40000000000 */
.L_x_2023:
        /* <DEDUP_REMOVED lines=16> */
.L_x_2024:
        /* <DEDUP_REMOVED lines=13> */
.L_x_2260:
[----:B------:R-:W-:Y:S05]  /*237c0*/  BSYNC B2 ;  /* 0x0000000000027941 */ /* 0x000fea0003800000 */
.L_x_2025:
[----:B------:R-:W-:Y:S01]  /*237d0*/  BSSY B2, `(.L_x_2027) ;  /* 0x000000b000027945 */ /* 0x000fe20003800000 */
[----:B01----:R-:W-:Y:S02]  /*237e0*/  IMAD.MOV.U32 R2, RZ, RZ, 0x0 ;  /* 0x00000000ff027424 */ /* 0x003fe400078e00ff */
[----:B------:R-:W-:Y:S01]  /*237f0*/  IMAD.MOV.U32 R3, RZ, RZ, 0x12f00000 ;  /* 0x12f00000ff037424 */ /* 0x000fe200078e00ff */
[----:B------:R-:W-:Y:S06]  /*23800*/  @P2 BRA `(.L_x_2028) ;  /* 0x00000000001c2947 */ /* 0x000fec0003800000 */
[----:B------:R-:W0:Y:S01]  /*23810*/  S2R R20, SR_TID.X ;  /* 0x0000000000147919 */ /* 0x000e220000002100 */
[----:B------:R-:W-:-:S04]  /*23820*/  IMAD.MOV.U32 R14, RZ, RZ, 0x8000 ;  /* 0x00008000ff0e7424 */ /* 0x000fc800078e00ff */
[----:B------:R1:W-:Y:S01]  /*23830*/  SYNCS.ARRIVE.TRANS64 RZ, [R11+URZ+0x288b0], R14 ;  /* 0x0288b00e0bff79a7 */ /* 0x0003e2000800003f */
[----:B0-----:R-:W-:-:S04]  /*23840*/  LOP3.LUT R20, R20, 0x1f, RZ, 0xc0, !PT ;  /* 0x0000001f14147812 */ /* 0x001fc800078ec0ff */
[----:B------:R-:W-:-:S13]  /*23850*/  ISETP.NE.AND P1, PT, R20, RZ, PT ;  /* 0x000000ff1400720c */ /* 0x000fda0003f25270 */
[----:B-1----:R-:W-:Y:S05]  /*23860*/  @!P1 BRA `(.L_x_2028) ;  /* 0x0000000000049947 */ /* 0x002fea0003800000 */
[----:B------:R-:W-:Y:S01]  /*23870*/  BPT.TRAP 0x1 ;  /* 0x000000040000795c */ /* 0x000fe20000300000 */
.L_x_2028:
[----:B------:R-:W-:Y:S05]  /*23880*/  BSYNC B2 ;  /* 0x0000000000027941 */ /* 0x000fea0003800000 */
.L_x_2027:
[----:B------:R-:W-:Y:S01]  /*23890*/  R2UR UR10, R15 ;  /* 0x000000000f0a72ca */ /* 0x000fe200000e0000 */
[----:B------:R-:W-:Y:S01]  /*238a0*/  UIADD3 UR4, UP0, UR40, 0x670, URZ ;  /* 0x0000067028047890 */ /* 0x000fe2000ff1e03f */
[----:B------:R-:W-:Y:S01]  /*238b0*/  R2UR UR6, R2 ;  /* 0x00000000020672ca */ /* 0x000fe200000e0000 */
[----:B------:R-:W-:Y:S01]  /*238c0*/  VIADD R11, R11, 0x288b0 ;  /* 0x000288b00b0b7836 */ /* 0x000fe20000000000 */
[----:B------:R-:W-:Y:S01]  /*238d0*/  R2UR UR7, R3 ;  /* 0x00000000030772ca */ /* 0x000fe200000e0000 */
[----:B------:R-:W-:Y:S01]  /*238e0*/  VIADD R14, R9, 0x400 ;  /* 0x00000400090e7836 */ /* 0x000fe20000000000 */
[----:B------:R-:W-:Y:S01]  /*238f0*/  PLOP3.LUT P1, PT, PT, PT, PT, 0x80, 0x0 ;  /* 0x000000000000781c */ /* 0x000fe20003f2f070 */
[----:B------:R-:W-:-:S12]  /*23900*/  UIADD3.X UR5, URZ, UR41, URZ, UP0, !UPT ;  /* 0x000000293f057290 */ /* 0x000fd800087fe43f */
.L_x_2029:
        /* <DEDUP_REMOVED lines=15> */
.L_x_2030:
        /* <DEDUP_REMOVED lines=10> */
.L_x_2018:
[----:B------:R-:W-:Y:S05]  /*23aa0*/  BSYNC B1 ;  /* 0x0000000000017941 */ /* 0x000fea0003800000 */
.L_x_2017:
[----:B------:R-:W-:Y:S01]  /*23ab0*/  ISETP.GT.AND P2, PT, R12, R5, PT ;  /* 0x000000050c00720c */ /* 0x000fe20003f44270 */
[----:B------:R-:W-:Y:S02]  /*23ac0*/  VIADD R26, R26, 0x1 ;  /* 0x000000011a1a7836 */ /* 0x000fe40000000000 */
[----:B------:R-:W-:-:S03]  /*23ad0*/  VIADD R12, R12, 0xffffffff ;  /* 0xffffffff0c0c7836 */ /* 0x000fc60000000000 */
[----:B------:R-:W-:-:S04]  /*23ae0*/  ISETP.NE.AND P1, PT, R26, 0x2, PT ;  /* 0x000000021a00780c */ /* 0x000fc80003f25270 */
[----:B------:R-:W-:Y:S02]  /*23af0*/  SEL R2, RZ, 0x1, P1 ;  /* 0x00000001ff027807 */ /* 0x000fe40000800000 */
[----:B------:R-:W-:Y:S02]  /*23b00*/  SEL R26, R26, RZ, P1 ;  /* 0x000000ff1a1a7207 */ /* 0x000fe40000800000 */
[----:B------:R-:W-:Y:S01]  /*23b10*/  LOP3.LUT R29, R29, R2, RZ, 0x3c, !PT ;  /* 0x000000021d1d7212 */ /* 0x000fe200078e3cff */
[----:B------:R-:W-:Y:S06]  /*23b20*/  @P2 BRA `(.L_x_2031) ;  /* 0xfffffff8002c2947 */ /* 0x000fec000383ffff */
.L_x_1997:
[----:B------:R-:W-:Y:S05]  /*23b30*/  BSYNC B0 ;  /* 0x0000000000007941 */ /* 0x000fea0003800000 */
.L_x_1996:
[----:B------:R-:W1:Y:S01]  /*23b40*/  LDC R0, c[0x0][0x448] ;  /* 0x00011200ff007b82 */ /* 0x000e620000000800 */
[----:B------:R-:W-:Y:S01]  /*23b50*/  VIADD R5, R27, 0x7f ;  /* 0x0000007f1b057836 */ /* 0x000fe20000000000 */
[----:B------:R-:W-:Y:S06]  /*23b60*/  @!P0 WARPSYNC.ALL ;  /* 0x0000000000008948 */ /* 0x000fec0003800000 */
[----:B0-----:R-:W0:Y:S08]  /*23b70*/  LDC.64 R2, c[0x0][0x9e0] ;  /* 0x00027800ff027b82 */ /* 0x001e300000000a00 */
[----:B------:R-:W-:Y:S01]  /*23b80*/  @!P0 BAR.SYNC.DEFER_BLOCKING 0xc, 0x180 ;  /* 0x0306000000008b1d */ /* 0x000fe20000010000 */
[----:B-1----:R-:W-:-:S02]  /*23b90*/  ISETP.NE.AND P1, PT, R0, 0x1, PT ;  /* 0x000000010000780c */ /* 0x002fc40003f25270 */
[----:B0-----:R-:W-:-:S11]  /*23ba0*/  ISETP.GE.AND P2, PT, R3, 0x1, PT ;  /* 0x000000010300780c */ /* 0x001fd60003f46270 */
[----:B------:R-:W0:Y:S08]  /*23bb0*/  @P1 LDC R0, c[0x0][0x44c] ;  /* 0x00011300ff001b82 */ /* 0x000e300000000800 */
[----:B------:R-:W1:Y:S01]  /*23bc0*/  @P1 LDC R7, c[0x0][0x450] ;  /* 0x00011400ff071b82 */ /* 0x000e620000000800 */
[----:B0-----:R-:W-:-:S05]  /*23bd0*/  @P1 IMAD.HI.U32 R0, R5, R0, RZ ;  /* 0x0000000005001227 */ /* 0x001fca00078e00ff */
        /* <DEDUP_REMOVED lines=15> */
.L_x_2034:
[----:B------:R-:W-:-:S13]  /*23cd0*/  ISETP.NE.AND P0, PT, R3, 0x1, PT ;  /* 0x000000010300780c */ /* 0x000fda0003f05270 */
[----:B------:R-:W0:Y:S02]  /*23ce0*/  @P0 LDC.64 R4, c[0x0][0x9e8] ;  /* 0x00027a00ff040b82 */ /* 0x000e240000000a00 */
[----:B0-----:R-:W-:-:S05]  /*23cf0*/  @P0 IMAD.HI.U32 R4, R0, R4, RZ ;  /* 0x0000000400040227 */ /* 0x001fca00078e00ff */
[----:B------:R-:W-:-:S07]  /*23d00*/  @P0 SHF.R.U32.HI R0, RZ, R5, R4 ;  /* 0x00000005ff000219 */ /* 0x000fce0000011604 */
.L_x_2035:
[----:B------:R-:W-:Y:S05]  /*23d10*/  BSYNC B0 ;  /* 0x0000000000007941 */ /* 0x000fea0003800000 */
.L_x_2033:
[----:B------:R-:W-:-:S05]  /*23d20*/  IMAD R5, R0, R3, R3 ;  /* 0x0000000300057224 */ /* 0x000fca00078e0203 */
[----:B------:R-:W-:-:S07]  /*23d30*/  VIMNMX R2, R2, R5, PT ;  /* 0x0000000502027248 */ /* 0x000fce0003fe0100 */
.L_x_2032:
[----:B------:R-:W0:Y:S01]  /*23d40*/  @P1 LDC R4, c[0x0][0x44c] ;  /* 0x00011300ff041b82 */ /* 0x000e220000000800 */
[----:B------:R-:W-:Y:S01]  /*23d50*/  VIADD R2, R2, 0x7f ;  /* 0x0000007f02027836 */ /* 0x000fe20000000000 */
[----:B------:R-:W-:Y:S01]  /*23d60*/  ULDC UR4, c[0x0][0x9dc] ;  /* 0x0002770000047ab9 */ /* 0x000fe20000000800 */
[----:B------:R-:W-:-:S03]  /*23d70*/  IMAD.MOV.U32 R7, RZ, RZ, R27 ;  /* 0x000000ffff077224 */ /* 0x000fc600078e001b */
[----:B------:R-:W-:Y:S02]  /*23d80*/  SHF.R.S32.HI R5, RZ, 0x1f, R2 ;  /* 0x0000001fff057819 */ /* 0x000fe40000011402 */
[----:B------:R-:W1:Y:S02]  /*23d90*/  @P1 LDC R0, c[0x0][0x450] ;  /* 0x00011400ff001b82 */ /* 0x000e640000000800 */
[----:B------:R-:W-:Y:S01]  /*23da0*/  LEA.HI R5, R5, R2, RZ, 0x7 ;  /* 0x0000000205057211 */ /* 0x000fe200078f38ff */
[----:B0-----:R-:W-:-:S05]  /*23db0*/  @P1 IMAD.HI.U32 R9, R27, R4, RZ ;  /* 0x000000041b091227 */ /* 0x001fca00078e00ff */
[----:B-1----:R-:W-:Y:S02]  /*23dc0*/  @P1 SHF.R.U32.HI R7, RZ, R0, R9 ;  /* 0x00000000ff071219 */ /* 0x002fe40000011609 */
[----:B------:R-:W-:-:S03]  /*23dd0*/  SHF.R.S32.HI R0, RZ, 0x7, R5 ;  /* 0x00000007ff007819 */ /* 0x000fc60000011405 */
[----:B------:R-:W-:Y:S01]  /*23de0*/  IMAD.IADD R8, R8, 0x1, R7 ;  /* 0x0000000108087824 */ /* 0x000fe200078e0207 */
[----:B------:R-:W-:-:S03]  /*23df0*/  VIMNMX R17, R17, R0, PT ;  /* 0x0000000011117248 */ /* 0x000fc60003fe0100 */
        /* <DEDUP_REMOVED lines=12> */
.L_x_2038:
[----:B------:R-:W-:-:S13]  /*23ec0*/  ISETP.NE.AND P0, PT, R3, 0x1, PT ;  /* 0x000000010300780c */ /* 0x000fda0003f05270 */
[----:B------:R-:W0:Y:S02]  /*23ed0*/  @P0 LDC.64 R4, c[0x0][0x9e8] ;  /* 0x00027a00ff040b82 */ /* 0x000e240000000a00 */
[----:B0-----:R-:W-:-:S05]  /*23ee0*/  @P0 IMAD.HI.U32 R4, R8, R4, RZ ;  /* 0x0000000408040227 */ /* 0x001fca00078e00ff */
[----:B------:R-:W-:-:S07]  /*23ef0*/  @P0 SHF.R.U32.HI R8, RZ, R5, R4 ;  /* 0x00000005ff080219 */ /* 0x000fce0000011604 */
.L_x_2039:
[----:B------:R-:W-:Y:S05]  /*23f00*/  BSYNC B0 ;  /* 0x0000000000007941 */ /* 0x000fea0003800000 */
.L_x_2037:
[----:B------:R-:W-:-:S05]  /*23f10*/  IMAD R3, R8, R3, RZ ;  /* 0x0000000308037224 */ /* 0x000fca00078e02ff */
[----:B------:R-:W-:-:S07]  /*23f20*/  VIMNMX R0, R0, R3, !PT ;  /* 0x0000000300007248 */ /* 0x000fce0007fe0100 */
.L_x_2036:
[----:B------:R-:W-:Y:S01]  /*23f30*/  ISETP.NE.AND P1, PT, R6, RZ, PT ;  /* 0x000000ff0600720c */ /* 0x000fe20003f25270 */
[----:B------:R-:W-:Y:S01]  /*23f40*/  BSSY B0, `(.L_x_2040) ;  /* 0x0000023000007945 */ /* 0x000fe20003800000 */
[----:B------:R-:W-:Y:S01]  /*23f50*/  SHF.R.S32.HI R3, RZ, 0x1f, R0 ;  /* 0x0000001fff037819 */ /* 0x000fe20000011400 */
[----:B------:R-:W-:-:S03]  /*23f60*/  IMAD.MOV.U32 R2, RZ, RZ, RZ ;  /* 0x000000ffff027224 */ /* 0x000fc600078e00ff */
[----:B------:R-:W-:-:S04]  /*23f70*/  LEA.HI R3, R3, R0, RZ, 0x7 ;  /* 0x0000000003037211 */ /* 0x000fc800078f38ff */
[----:B------:R-:W-:-:S03]  /*23f80*/  SHF.R.S32.HI R0, RZ, 0x7, R3 ;  /* 0x00000007ff007819 */ /* 0x000fc60000011403 */
[----:B------:R-:W0:Y:S01]  /*23f90*/  @!P1 LDC R6, c[0x0][0x9f0] ;  /* 0x00027c00ff069b82 */ /* 0x000e220000000800 */
[----:B------:R-:W-:-:S04]  /*23fa0*/  VIMNMX R0, RZ, R0, !PT ;  /* 0x00000000ff007248 */ /* 0x000fc80007fe0100 */
[----:B------:R-:W-:-:S13]  /*23fb0*/  ISETP.GT.AND P0, PT, R17, R0, PT ;  /* 0x000000001100720c */ /* 0x000fda0003f04270 */
[----:B------:R-:W-:Y:S05]  /*23fc0*/  @!P0 BRA `(.L_x_2041) ;  /* 0x0000000000688947 */ /* 0x000fea0003800000 */
[-C--:B0-----:R-:W-:Y:S01]  /*23fd0*/  IABS R4, R6.reuse ;  /* 0x0000000600047213 */ /* 0x081fe20000000000 */
[----:B------:R-:W-:Y:S01]  /*23fe0*/  IMAD.MOV.U32 R2, RZ, RZ, RZ ;  /* 0x000000ffff027224 */ /* 0x000fe200078e00ff */
[----:B------:R-:W-:Y:S02]  /*23ff0*/  IABS R8, R6 ;  /* 0x0000000600087213 */ /* 0x000fe40000000000 */
[----:B------:R-:W0:Y:S08]  /*24000*/  I2F.RP R5, R4 ;  /* 0x0000000400057306 */ /* 0x000e300000209400 */
[----:B0-----:R-:W0:Y:S02]  /*24010*/  MUFU.RCP R5, R5 ;  /* 0x0000000500057308 */ /* 0x001e240000001000 */
[----:B0-----:R-:W-:-:S06]  /*24020*/  VIADD R7, R5, 0xffffffe ;  /* 0x0ffffffe05077836 */ /* 0x001fcc0000000000 */
[----:B------:R0:W1:Y:S02]  /*24030*/  F2I.FTZ.U32.TRUNC.NTZ R3, R7 ;  /* 0x0000000700037305 */ /* 0x000064000021f000 */
[----:B0-----:R-:W-:Y:S02]  /*24040*/  IMAD.MOV R7, RZ, RZ, -R8 ;  /* 0x000000ffff077224 */ /* 0x001fe400078e0a08 */
[----:B-1----:R-:W-:-:S04]  /*24050*/  IMAD.MOV R9, RZ, RZ, -R3 ;  /* 0x000000ffff097224 */ /* 0x002fc800078e0a03 */
[----:B------:R-:W-:-:S04]  /*24060*/  IMAD R9, R9, R4, RZ ;  /* 0x0000000409097224 */ /* 0x000fc800078e02ff */
[----:B------:R-:W-:Y:S01]  /*24070*/  IMAD.HI.U32 R2, R3, R9, R2 ;  /* 0x0000000903027227 */ /* 0x000fe200078e0002 */
[----:B------:R-:W-:-:S05]  /*24080*/  IADD3 R3, R6, -0x1, R17 ;  /* 0xffffffff06037810 */ /* 0x000fca0007ffe011 */
[----:B------:R-:W-:-:S05]  /*24090*/  IMAD.IADD R3, R3, 0x1, -R0 ;  /* 0x0000000103037824 */ /* 0x000fca00078e0a00 */
        /* <DEDUP_REMOVED lines=12> */
[----:B------:R-:W-:-:S07]  /*24160*/  @!P1 LOP3.LUT R2, RZ, R6, RZ, 0x33, !PT ;  /* 0x00000006ff029212 */ /* 0x000fce00078e33ff */
.L_x_2041:
[----:B------:R-:W-:Y:S05]  /*24170*/  BSYNC B0 ;  /* 0x0000000000007941 */ /* 0x000fea0003800000 */
.L_x_2040:
[-C--:B------:R-:W-:Y:S01]  /*24180*/  IMAD R37, R37, R2.reuse, R0 ;  /* 0x0000000225257224 */ /* 0x080fe200078e0200 */
        /* <DEDUP_REMOVED lines=18> */
[----:B------:R-:W1:Y:S01]  /*242b0*/  POPC R7, R4 ;  /* 0x0000000400077309 */ /* 0x000e620000000000 */
[----:B--2---:R-:W1:Y:S02]  /*242c0*/  SHFL.IDX PT, R0, R3, R0, 0x1f ;  /* 0x00001f0003007589 */ /* 0x004e6400000e0000 */
[----:B-1----:R-:W-:Y:S01]  /*242d0*/  IADD3 R16, R0, UR37, R7 ;  /* 0x0000002500107c10 */ /* 0x002fe2000fffe007 */
[----:B------:R-:W-:Y:S06]  /*242e0*/  BRA `(.L_x_2044) ;  /* 0x0000003400707947 */ /* 0x000fec0003800000 */
.L_x_2043:
        /* <DEDUP_REMOVED lines=9> */
[----:B------:R-:W1:Y:S01]  /*24380*/  LDC.64 R2, c[0x4][R2] ;  /* 0x0100000002027b82 */ /* 0x000e620000000a00 */
[----:B------:R-:W-:Y:S02]  /*24390*/  IMAD.U32 R5, RZ, RZ, UR7 ;  /* 0x00000007ff057e24 */ /* 0x000fe4000f8e00ff */
[----:B0-----:R-:W-:Y:S02]  /*243a0*/  IMAD.U32 R6, RZ, RZ, UR8 ;  /* 0x00000008ff067e24 */ /* 0x001fe4000f8e00ff */
[----:B------:R-:W-:-:S02]  /*243b0*/  IMAD.U32 R7, RZ, RZ, UR9 ;  /* 0x00000009ff077e24 */ /* 0x000fc4000f8e00ff */
[----:B------:R-:W-:Y:S02]  /*243c0*/  IMAD.U32 R10, RZ, RZ, UR4 ;  /* 0x00000004ff0a7e24 */ /* 0x000fe4000f8e00ff */
[----:B------:R-:W-:Y:S02]  /*243d0*/  IMAD.U32 R11, RZ, RZ, UR5 ;  /* 0x00000005ff0b7e24 */ /* 0x000fe4000f8e00ff */
[----:B------:R-:W-:Y:S02]  /*243e0*/  IMAD.MOV.U32 R8, RZ, RZ, 0x70 ;  /* 0x00000070ff087424 */ /* 0x000fe400078e00ff */
[----:B------:R-:W-:Y:S02]  /*243f0*/  IMAD.MOV.U32 R12, RZ, RZ, 0x1 ;  /* 0x00000001ff0c7424 */ /* 0x000fe400078e00ff */
[----:B------:R-:W-:-:S07]  /*24400*/  IMAD.MOV.U32 R13, RZ, RZ, RZ ;  /* 0x000000ffff0d7224 */ /* 0x000fce00078e00ff */
[----:B------:R-:W-:-:S07]  /*24410*/  LEPC R20, `(.L_x_2046) ;  /* 0x000000001014794e */ /* 0x000fce0000000000 */
[----:B-1----:R-:W-:Y:S05]  /*24420*/  CALL.ABS.NOINC R2 ;  /* 0x0000000002007343 */ /* 0x002fea0003c00000 */
.L_x_2046:
[----:B------:R-:W-:Y:S05]  /*24430*/  BSYNC B6 ;  /* 0x0000000000067941 */ /* 0x000fea0003800000 */
.L_x_2045:
        /* <DEDUP_REMOVED lines=9> */
[----:B------:R-:W-:Y:S02]  /*244d0*/  IMAD.U32 R4, RZ, RZ, UR6 ;  /* 0x00000006ff047e24 */ /* 0x000fe4000f8e00ff */
[----:B------:R-:W-:Y:S02]  /*244e0*/  IMAD.U32 R5, RZ, RZ, UR7 ;  /* 0x00000007ff057e24 */ /* 0x000fe4000f8e00ff */
[----:B0-----:R-:W-:Y:S02]  /*244f0*/  IMAD.U32 R6, RZ, RZ, UR8 ;  /* 0x00000008ff067e24 */ /* 0x001fe4000f8e00ff */
[----:B------:R-:W-:-:S02]  /*24500*/  IMAD.U32 R7, RZ, RZ, UR9 ;  /* 0x00000009ff077e24 */ /* 0x000fc4000f8e00ff */
[----:B------:R-:W-:Y:S02]  /*24510*/  IMAD.U32 R10, RZ, RZ, UR4 ;  /* 0x00000004ff0a7e24 */ /* 0x000fe4000f8e00ff */
[----:B------:R-:W-:Y:S02]  /*24520*/  IMAD.U32 R11, RZ, RZ, UR5 ;  /* 0x00000005ff0b7e24 */ /* 0x000fe4000f8e00ff */
[----:B------:R-:W-:Y:S02]  /*24530*/  IMAD.MOV.U32 R8, RZ, RZ, 0x70 ;  /* 0x00000070ff087424 */ /* 0x000fe400078e00ff */
[----:B------:R-:W-:Y:S02]  /*24540*/  IMAD.MOV.U32 R12, RZ, RZ, 0x1 ;  /* 0x00000001ff0c7424 */ /* 0x000fe400078e00ff */
[----:B-1----:R-:W-:-:S07]  /*24550*/  IMAD.MOV.U32 R13, RZ, RZ, RZ ;  /* 0x000000ffff0d7224 */ /* 0x002fce00078e00ff */
[----:B------:R-:W-:-:S07]  /*24560*/  LEPC R20, `(.L_x_2049) ;  /* 0x000000001014794e */ /* 0x000fce0000000000 */
[----:B--2---:R-:W-:Y:S05]  /*24570*/  CALL.ABS.NOINC R2 ;  /* 0x0000000002007343 */ /* 0x004fea0003c00000 */
.L_x_2049:
        /* <DEDUP_REMOVED lines=15> */
.L_x_2048:
[----:B------:R-:W-:Y:S05]  /*24670*/  BSYNC B6 ;  /* 0x0000000000067941 */ /* 0x000fea0003800000 */
.L_x_2047:
[----:B------:R-:W-:Y:S01]  /*24680*/  ULDC.64 UR4, c[0x0][0x9f8] ;  /* 0x00027e0000047ab9 */ /* 0x000fe20000000a00 */
[----:B------:R-:W2:Y:S01]  /*24690*/  LDL R17, [R1] ;  /* 0x0000000001117983 */ /* 0x000ea20000100800 */
[----:B------:R-:W-:Y:S01]  /*246a0*/  ISETP.NE.U32.AND P0, PT, RZ, UR4, PT ;  /* 0x00000004ff007c0c */ /* 0x000fe2000bf05070 */
[----:B------:R-:W-:Y:S01]  /*246b0*/  IMAD.MOV.U32 R34, RZ, RZ, R19 ;  /* 0x000000ffff227224 */ /* 0x000fe200078e0013 */
[----:B------:R-:W1:Y:S01]  /*246c0*/  LDC R0, c[0x0][0x430] ;  /* 0x00010c00ff007b82 */ /* 0x000e620000000800 */
[----:B------:R-:W3:Y:S01]  /*246d0*/  S2R R21, SR_TID.X ;  /* 0x0000000000157919 */ /* 0x000ee20000002100 */
[----:B------:R-:W-:Y:S01]  /*246e0*/  ISETP.NE.AND.EX P0, PT, RZ, UR5, PT, P0 ;  /* 0x00000005ff007c0c */ /* 0x000fe2000bf05300 */
[----:B------:R-:W4:Y:S01]  /*246f0*/  S2R R20, SR_TID.X ;  /* 0x0000000000147919 */ /* 0x000f220000002100 */
[----:B------:R-:W-:Y:S01]  /*24700*/  VIADD R25, R23, 0xffffffff ;  /* 0xffffffff17197836 */ /* 0x000fe20000000000 */
[----:B------:R-:W-:-:S10]  /*24710*/  ULDC UR4, c[0x0][0x2f4] ;  /* 0x0000bd0000047ab9 */ /* 0x000fd40000000800 */
[----:B------:R-:W0:Y:S02]  /*24720*/  @P0 LDC.64 R2, c[0x0][0x9f8] ;  /* 0x00027e00ff020b82 */ /* 0x000e240000000a00 */
[----:B0-----:R-:W-:-:S05]  /*24730*/  @P0 IMAD.WIDE R2, R19, 0x4, R2 ;  /* 0x0000000413020825 */ /* 0x001fca00078e0202 */
[----:B------:R0:W2:Y:S01]  /*24740*/  @P0 LDG.E R34, desc[UR54][R2.64] ;  /* 0x0000003602220981 */ /* 0x0000a2000c1e1900 */
[----:B-1----:R-:W-:Y:S01]  /*24750*/  ISETP.NE.AND P1, PT, R0, 0x1, PT ;  /* 0x000000010000780c */ /* 0x002fe20003f25270 */
[----:B---3--:R-:W-:Y:S01]  /*24760*/  IMAD.SHL.U32 R21, R21, 0x10, RZ ;  /* 0x0000001015157824 */ /* 0x008fe200078e00ff */
[----:B----4-:R-:W-:Y:S01]  /*24770*/  LOP3.LUT R20, R20, 0x7f, RZ, 0xc0, !PT ;  /* 0x0000007f14147812 */ /* 0x010fe200078ec0ff */
[----:B------:R-:W-:-:S03]  /*24780*/  IMAD.SHL.U32 R8, R25, 0x80, RZ ;  /* 0x0000008019087824 */ /* 0x000fc600078e00ff */
[----:B------:R-:W-:Y:S02]  /*24790*/  SHF.R.U32.HI R20, RZ, 0x3, R20 ;  /* 0x00000003ff147819 */ /* 0x000fe40000011614 */
[----:B------:R-:W-:-:S04]  /*247a0*/  LOP3.LUT R21, R21, 0x70, RZ, 0xc0, !PT ;  /* 0x0000007015157812 */ /* 0x000fc800078ec0ff */
[----:B------:R-:W-:Y:S01]  /*247b0*/  LOP3.LUT R5, R8, R20, R21, 0xfe, !PT ;  /* 0x0000001408057212 */ /* 0x000fe200078efe15 */
[----:B------:R-:W1:Y:S03]  /*247c0*/  @P1 LDC R6, c[0x0][0x434] ;  /* 0x00010d00ff061b82 */ /* 0x000e660000000800 */
[----:B------:R-:W-:-:S05]  /*247d0*/  ISETP.GE.AND P0, PT, R5, R36, PT ;  /* 0x000000240500720c */ /* 0x000fca0003f06270 */
[----:B------:R-:W3:Y:S08]  /*247e0*/  @P1 LDC R7, c[0x0][0x438] ;  /* 0x00010e00ff071b82 */ /* 0x000ef00000000800 */
[----:B0-----:R-:W0:Y:S01]  /*247f0*/  @!P0 LDC.64 R2, c[0x0][0x428] ;  /* 0x00010a00ff028b82 */ /* 0x001e220000000a00 */
[----:B------:R-:W-:Y:S01]  /*24800*/  LOP3.LUT R32, R32, 0xfffffffb, RZ, 0xc0, !PT ;  /* 0xfffffffb20207812 */ /* 0x000fe200078ec0ff */
[----:B------:R-:W-:Y:S01]  /*24810*/  UMOV UR5, 0xffffffff ;  /* 0xffffffff00057882 */ /* 0x000fe20000000000 */
[----:B--2---:R-:W-:-:S04]  /*24820*/  IMAD.IADD R5, R5, 0x1, R17 ;  /* 0x0000000105057824 */ /* 0x004fc800078e0211 */
[----:B-1----:R-:W-:-:S04]  /*24830*/  @P1 IMAD.HI.U32 R6, R5, R6, RZ ;  /* 0x0000000605061227 */ /* 0x002fc800078e00ff */
[----:B------:R-:W-:Y:S01]  /*24840*/  IMAD.MOV.U32 R4, RZ, RZ, R5 ;  /* 0x000000ffff047224 */ /* 0x000fe200078e0005 */
[----:B---3--:R-:W-:-:S05]  /*24850*/  @P1 SHF.R.U32.HI R4, RZ, R7, R6 ;  /* 0x00000007ff041219 */ /* 0x008fca0000011606 */
[----:B------:R-:W-:-:S04]  /*24860*/  IMAD.MOV R6, RZ, RZ, -R4 ;  /* 0x000000ffff067224 */ /* 0x000fc800078e0a04 */
[----:B------:R-:W-:Y:S01]  /*24870*/  IMAD R0, R0, R6, R5 ;  /* 0x0000000600007224 */ /* 0x000fe200078e0205 */
[----:B------:R-:W-:Y:S02]  /*24880*/  @!P0 SHF.R.S32.HI R5, RZ, 0x1f, R4 ;  /* 0x0000001fff058819 */ /* 0x000fe40000011404 */
[----:B------:R-:W-:Y:S01]  /*24890*/  SHF.R.S32.HI R9, RZ, 0x1f, R34 ;  /* 0x0000001fff097819 */ /* 0x000fe20000011422 */
[----:B0-----:R-:W-:-:S04]  /*248a0*/  @!P0 IMAD.WIDE.U32 R4, R34, R2, R4 ;  /* 0x0000000222048225 */ /* 0x001fc800078e0004 */
[----:B------:R-:W-:Y:S01]  /*248b0*/  @!P0 IMAD R2, R9, R2, RZ ;  /* 0x0000000209028224 */ /* 0x000fe200078e02ff */
[----:B------:R0:W-:Y:S03]  /*248c0*/  STL [R1+0x4], R9 ;  /* 0x0000040901007387 */ /* 0x0001e60000100800 */
[----:B------:R-:W-:Y:S02]  /*248d0*/  @!P0 IMAD R7, R34, R3, R2 ;  /* 0x0000000322078224 */ /* 0x000fe400078e0202 */
[----:B------:R-:W1:Y:S01]  /*248e0*/  @!P0 LDC.64 R2, c[0x0][0x418] ;  /* 0x00010600ff028b82 */ /* 0x000e620000000a00 */
[----:B------:R-:W-:Y:S02]  /*248f0*/  IMAD.U32 R6, RZ, RZ, UR38 ;  /* 0x00000026ff067e24 */ /* 0x000fe4000f8e00ff */
[----:B------:R-:W-:-:S03]  /*24900*/  @!P0 IMAD.IADD R5, R5, 0x1, R7 ;  /* 0x0000000105058824 */ /* 0x000fc600078e0207 */
[----:B------:R-:W-:Y:S02]  /*24910*/  ISETP.NE.AND P2, PT, R6, 0x3, PT ;  /* 0x000000030600780c */ /* 0x000fe40003f45270 */
[----:B-1----:R-:W-:-:S04]  /*24920*/  @!P0 LEA R2, P1, R4, R2, 0x2 ;  /* 0x0000000204028211 */ /* 0x002fc800078210ff */
        /* <DEDUP_REMOVED lines=11> */
.L_x_2263:
[----:B------:R-:W-:Y:S05]  /*249e0*/  @!P2 BRA `(.L_x_2051) ;  /* 0x000000000004a947 */ /* 0x000fea0003800000 */
[----:B------:R-:W-:Y:S01]  /*249f0*/  BPT.TRAP 0x1 ;  /* 0x000000040000795c */ /* 0x000fe20000300000 */
.L_x_2051:
        /* <DEDUP_REMOVED lines=23> */
.L_x_2264:
[----:B------:R-:W-:Y:S05]  /*24b70*/  BSYNC B0 ;  /* 0x0000000000007941 */ /* 0x000fea0003800000 */
.L_x_2052:
[----:B------:R-:W1:Y:S01]  /*24b80*/  S2R R9, SR_TID.X ;  /* 0x0000000000097919 */ /* 0x000e620000002100 */
[----:B------:R-:W-:Y:S01]  /*24b90*/  ULDC.64 UR4, c[0x0][0x300] ;  /* 0x0000c00000047ab9 */ /* 0x000fe20000000a00 */
[----:B------:R-:W-:Y:S01]  /*24ba0*/  ULDC.64 UR6, c[0x0][0x2e8] ;  /* 0x0000ba0000067ab9 */ /* 0x000fe20000000a00 */
[----:B------:R-:W-:Y:S01]  /*24bb0*/  IMAD R5, R5, UR4, RZ ;  /* 0x0000000405057c24 */ /* 0x000fe2000f8e02ff */
[----:B------:R-:W-:Y:S01]  /*24bc0*/  LOP3.LUT P3, RZ, R32, 0x2, RZ, 0xc0, !PT ;  /* 0x0000000220ff7812 */ /* 0x000fe2000786c0ff */
        /* <DEDUP_REMOVED lines=100> */
.L_x_2282:
        /* <DEDUP_REMOVED lines=11> */
.L_x_2055:
        /* <DEDUP_REMOVED lines=11> */
.L_x_2056:
[----:B-1----:R1:W5:Y:S01]  /*25370*/  LDL.LU R3, [R1+0xc] ;  /* 0x00000c0001037983 */ /* 0x0023620000300800 */
[----:B------:R1:W-:Y:S02]  /*25380*/  SYNCS.ARRIVE.TRANS64.A1T0 RZ, [R7+URZ+0x28830], RZ ;  /* 0x028830ff07ff79a7 */ /* 0x0003e4000810003f */
[----:B------:R-:W-:Y:S05]  /*25390*/  WARPSYNC.ALL ;  /* 0x0000000000007948 */ /* 0x000fea0003800000 */
[----:B------:R-:W-:Y:S01]  /*253a0*/  ULDC.64 UR4, c[0x0][0x298] ;  /* 0x0000a60000047ab9 */ /* 0x000fe20000000a00 */
[----:B------:R-:W-:Y:S01]  /*253b0*/  VIADD R2, R22, 0x10400 ;  /* 0x0001040016027836 */ /* 0x000fe20000000000 */
[----:B------:R-:W-:Y:S01]  /*253c0*/  ULDC.64 UR6, c[0x0][0xa00] ;  /* 0x0002800000067ab9 */ /* 0x000fe20000000a00 */
[----:B------:R-:W-:Y:S01]  /*253d0*/  BSSY B6, `(.L_x_2057) ;  /* 0x0000022000067945 */ /* 0x000fe20003800000 */
[----:B------:R-:W-:Y:S01]  /*253e0*/  BAR.SYNC.DEFER_BLOCKING 0x8, 0x180 ;  /* 0x0206000000007b1d */ /* 0x000fe20000010000 */
[----:B------:R-:W-:-:S02]  /*253f0*/  ISETP.NE.U32.AND P0, PT, RZ, UR6, PT ;  /* 0x00000006ff007c0c */ /* 0x000fc4000bf05070 */
[----:B------:R-:W-:Y:S02]  /*25400*/  LOP3.LUT P1, RZ, R2, 0x3ff, RZ, 0xc0, !PT ;  /* 0x000003ff02ff7812 */ /* 0x000fe4000782c0ff */
[----:B------:R-:W-:Y:S02]  /*25410*/  ISETP.NE.AND.EX P0, PT, RZ, UR7, PT, P0 ;  /* 0x00000007ff007c0c */ /* 0x000fe4000bf05300 */
[----:B-----5:R-:W-:Y:S01]  /*25420*/  SHF.R.S32.HI R0, RZ, 0x1f, R3 ;  /* 0x0000001fff007819 */ /* 0x020fe20000011403 */
[----:B0-----:R-:W-:-:S04]  /*25430*/  IMAD.WIDE.U32 R4, R3, UR4, RZ ;  /* 0x0000000403047c25 */ /* 0x001fc8000f8e00ff */
[----:B------:R-:W-:Y:S01]  /*25440*/  IMAD R0, R0, UR4, RZ ;  /* 0x0000000400007c24 */ /* 0x000fe2000f8e02ff */
[----:B------:R0:W-:Y:S03]  /*25450*/  STL.64 [R1+0x10], R4 ;  /* 0x0000100401007387 */ /* 0x0001e60000100a00 */
[----:B------:R-:W-:Y:S01]  /*25460*/  IMAD R2, R3, UR5, R0 ;  /* 0x0000000503027c24 */ /* 0x000fe2000f8e0200 */
[----:B------:R-:W-:-:S03]  /*25470*/  SHF.R.S32.HI R0, RZ, 0x1f, R19 ;  /* 0x0000001fff007819 */ /* 0x000fc60000011413 */
[----:B------:R-:W-:Y:S01]  /*25480*/  IMAD.IADD R3, R5, 0x1, R2 ;  /* 0x0000000105037824 */ /* 0x000fe200078e0202 */
[----:B------:R-:W-:Y:S02]  /*25490*/  SEL R2, R0, RZ, !P0 ;  /* 0x000000ff00027207 */ /* 0x000fe40004000000 */
[----:B------:R-:W-:Y:S02]  /*254a0*/  SEL R0, R19, RZ, !P0 ;  /* 0x000000ff13007207 */ /* 0x000fe40004000000 */
[----:B------:R0:W-:Y:S04]  /*254b0*/  STL [R1+0x20], R3 ;  /* 0x0000200301007387 */ /* 0x0001e80000100800 */
[----:B------:R0:W-:Y:S04]  /*254c0*/  STL [R1+0xc], R0 ;  /* 0x00000c0001007387 */ /* 0x0001e80000100800 */
[----:B------:R0:W-:Y:S01]  /*254d0*/  STL [R1+0x24], R2 ;  /* 0x0000240201007387 */ /* 0x0001e20000100800 */
[----:B------:R-:W-:Y:S05]  /*254e0*/  @!P1 BRA `(.L_x_2058) ;  /* 0x0000000000409947 */ /* 0x000fea0003800000 */
[----:B0-----:R-:W-:Y:S01]  /*254f0*/  MOV R2, 0x0 ;  /* 0x0000000000027802 */ /* 0x001fe20000000f00 */
        /* <DEDUP_REMOVED lines=15> */
.L_x_2058:
[----:B------:R-:W-:Y:S05]  /*255f0*/  BSYNC B6 ;  /* 0x0000000000067941 */ /* 0x000fea0003800000 */
.L_x_2057:
[----:B------:R-:W2:Y:S01]  /*25600*/  LDL.LU R20, [R1+0x20] ;  /* 0x0000200001147983 */ /* 0x000ea20000300800 */
[----:B------:R-:W-:Y:S01]  /*25610*/  ULDC.64 UR4, c[0x0][0x2d8] ;  /* 0x0000b60000047ab9 */ /* 0x000fe20000000a00 */
[----:B------:R-:W3:Y:S01]  /*25620*/  LDC R6, c[0x0][0x448] ;  /* 0x00011200ff067b82 */ /* 0x000ee20000000800 */
[----:B------:R-:W-:Y:S01]  /*25630*/  ULDC.64 UR6, c[0x0][0x280] ;  /* 0x0000a00000067ab9 */ /* 0x000fe20000000a00 */
[----:B0-----:R-:W2:Y:S04]  /*25640*/  LDL.LU.64 R2, [R1+0x10] ;  /* 0x0000100001027983 */ /* 0x001ea80000300a00 */
[----:B------:R-:W4:Y:S04]  /*25650*/  LDL.LU R0, [R1+0x24] ;  /* 0x0000240001007983 */ /* 0x000f280000300800 */
[----:B------:R-:W4:Y:S04]  /*25660*/  LDL.LU R21, [R1+0xc] ;  /* 0x00000c0001157983 */ /* 0x000f280000300800 */
[----:B------:R0:W5:Y:S01]  /*25670*/  LDL R8, [R1+0x8] ;  /* 0x0000080001087983 */ /* 0x0001620000100800 */
[----:B---3--:R-:W-:-:S13]  /*25680*/  ISETP.NE.AND P0, PT, R6, 0x1, PT ;  /* 0x000000010600780c */ /* 0x008fda0003f05270 */
[----:B-1----:R-:W1:Y:S01]  /*25690*/  @P0 LDC R7, c[0x0][0x44c] ;  /* 0x00011300ff070b82 */ /* 0x002e620000000800 */
[----:B--2---:R-:W-:Y:S02]  /*256a0*/  IMAD.MOV.U32 R3, RZ, RZ, R20 ;  /* 0x000000ffff037224 */ /* 0x004fe400078e0014 */
[----:B------:R-:W2:Y:S01]  /*256b0*/  S2R R20, SR_TID.X ;  /* 0x0000000000147919 */ /* 0x000ea20000002100 */
[----:B------:R-:W-:-:S04]  /*256c0*/  IMAD.WIDE.U32 R2, R18, UR4, R2 ;  /* 0x0000000412027c25 */ /* 0x000fc8000f8e0002 */
[----:B------:R-:W-:Y:S01]  /*256d0*/  IMAD R3, R18, UR5, R3 ;  /* 0x0000000512037c24 */ /* 0x000fe2000f8e0203 */
[----:B------:R-:W-:Y:S02]  /*256e0*/  ULDC.64 UR4, c[0x0][0x2e0] ;  /* 0x0000b80000047ab9 */ /* 0x000fe40000000a00 */
[----:B----4-:R-:W-:Y:S02]  /*256f0*/  IMAD R0, R0, UR4, RZ ;  /* 0x0000000400007c24 */ /* 0x010fe4000f8e02ff */
[----:B------:R-:W-:-:S04]  /*25700*/  IMAD.WIDE.U32 R2, R21, UR4, R2 ;  /* 0x0000000415027c25 */ /* 0x000fc8000f8e0002 */
[----:B------:R-:W-:Y:S01]  /*25710*/  IMAD R0, R21, UR5, R0 ;  /* 0x0000000515007c24 */ /* 0x000fe2000f8e0200 */
[----:B------:R-:W-:Y:S01]  /*25720*/  ULDC.64 UR4, c[0x0][0x2d0] ;  /* 0x0000b40000047ab9 */ /* 0x000fe20000000a00 */
[----:B------:R-:W3:Y:S02]  /*25730*/  S2R R21, SR_TID.X ;  /* 0x0000000000157919 */ /* 0x000ee40000002100 */
[----:B------:R-:W-:Y:S02]  /*25740*/  IMAD.IADD R3, R3, 0x1, R0 ;  /* 0x0000000103037824 */ /* 0x000fe400078e0200 */
[----:B------:R-:W4:Y:S01]  /*25750*/  @P0 LDC R0, c[0x0][0x450] ;  /* 0x00011400ff000b82 */ /* 0x000f220000000800 */
[----:B--2---:R-:W-:-:S04]  /*25760*/  LOP3.LUT R20, R20, 0x7f, RZ, 0xc0, !PT ;  /* 0x0000007f14147812 */ /* 0x004fc800078ec0ff */
[----:B------:R-:W-:Y:S01]  /*25770*/  SHF.R.U32.HI R20, RZ, 0x3, R20 ;  /* 0x00000003ff147819 */ /* 0x000fe20000011614 */
[----:B---3--:R-:W-:-:S05]  /*25780*/  IMAD.SHL.U32 R21, R21, 0x10, RZ ;  /* 0x0000001015157824 */ /* 0x008fca00078e00ff */
[----:B------:R-:W-:-:S04]  /*25790*/  LOP3.LUT R21, R21, 0x70, RZ, 0xc0, !PT ;  /* 0x0000007015157812 */ /* 0x000fc800078ec0ff */
[----:B------:R-:W-:-:S05]  /*257a0*/  LOP3.LUT R20, R20, R21, RZ, 0xfc, !PT ;  /* 0x0000001514147212 */ /* 0x000fca00078efcff */
[----:B------:R-:W-:-:S04]  /*257b0*/  IMAD.IADD R5, R20, 0x1, R27 ;  /* 0x0000000114057824 */ /* 0x000fc800078e021b */
[----:B-1----:R-:W-:-:S04]  /*257c0*/  @P0 IMAD.HI.U32 R7, R5, R7, RZ ;  /* 0x0000000705070227 */ /* 0x002fc800078e00ff */
[----:B------:R-:W-:Y:S01]  /*257d0*/  IMAD.MOV.U32 R4, RZ, RZ, R5 ;  /* 0x000000ffff047224 */ /* 0x000fe200078e0005 */
[----:B----4-:R-:W-:Y:S01]  /*257e0*/  @P0 SHF.R.U32.HI R4, RZ, R0, R7 ;  /* 0x00000000ff040219 */ /* 0x010fe20000011607 */
[----:B------:R-:W1:Y:S04]  /*257f0*/  S2R R20, SR_TID.X ;  /* 0x0000000000147919 */ /* 0x000e680000002100 */
[----:B------:R-:W-:-:S04]  /*25800*/  IMAD.MOV R0, RZ, RZ, -R4 ;  /* 0x000000ffff007224 */ /* 0x000fc800078e0a04 */
        /* <DEDUP_REMOVED lines=9> */
[----:B------:R-:W-:Y:S01]  /*258a0*/  IMAD.WIDE.U32 R2, R0, UR4, R2 ;  /* 0x0000000400027c25 */ /* 0x000fe2000f8e0002 */
[----:B------:R-:W-:-:S03]  /*258b0*/  ULDC UR4, c[0x0][0x2b8] ;  /* 0x0000ae0000047ab9 */ /* 0x000fc60000000800 */
[----:B------:R-:W-:Y:S01]  /*258c0*/  IMAD R5, R0, UR5, R4 ;  /* 0x0000000500057c24 */ /* 0x000fe2000f8e0204 */
[----:B------:R-:W-:-:S03]  /*258d0*/  LEA R0, P2, R2, UR6, 0x1 ;  /* 0x0000000602007c11 */ /* 0x000fc6000f8408ff */
[----:B------:R-:W-:Y:S01]  /*258e0*/  IMAD.IADD R3, R3, 0x1, R5 ;  /* 0x0000000103037824 */ /* 0x000fe200078e0205 */
[----:B------:R-:W-:Y:S02]  /*258f0*/  ISETP.GE.AND P0, PT, R31, UR4, PT ;  /* 0x000000041f007c0c */ /* 0x000fe4000bf06270 */
[----:B------:R-:W-:Y:S01]  /*25900*/  ISETP.GE.AND P1, PT, R30, UR4, PT ;  /* 0x000000041e007c0c */ /* 0x000fe2000bf26270 */
[----:B------:R-:W-:Y:S01]  /*25910*/  UMOV UR4, 0xffffffff ;  /* 0xffffffff00047882 */ /* 0x000fe20000000000 */
[----:B-1----:R-:W-:Y:S02]  /*25920*/  LOP3.LUT R20, R20, 0x7f, RZ, 0xc0, !PT ;  /* 0x0000007f14147812 */ /* 0x002fe400078ec0ff */
[----:B------:R-:W-:Y:S02]  /*25930*/  LEA.HI.X R4, R2, UR7, R3, 0x1, P2 ;  /* 0x0000000702047c11 */ /* 0x000fe400090f0c03 */
        /* <DEDUP_REMOVED lines=74> */
.L_x_2299:
        /* <DEDUP_REMOVED lines=11> */
.L_x_2061:
[----:B------:R-:W-:Y:S05]  /*25e90*/  BSYNC B0 ;  /* 0x0000000000007941 */ /* 0x000fea0003800000 */
.L_x_2060:
[----:B------:R-:W-:Y:S01]  /*25ea0*/  NOP ;  /* 0x0000000000007918 */ /* 0x000fe20000000000 */
[----:B------:R-:W-:-:S13]  /*25eb0*/  PLOP3.LUT P0, PT, PT, PT, PT, 0x80, 0x0 ;  /* 0x000000000000781c */ /* 0x000fda0003f0f070 */
.L_x_2062:
        /* <DEDUP_REMOVED lines=21> */
.L_x_2300:
[----:B------:R-:W-:Y:S05]  /*26010*/  BSYNC B0 ;  /* 0x0000000000007941 */ /* 0x000fea0003800000 */
.L_x_2063:
        /* <DEDUP_REMOVED lines=8> */
.L_x_2079:
[----:B------:R-:W3:Y:S01]  /*260a0*/  LDL R7, [R1] ;  /* 0x0000000001077983 */ /* 0x000ee20000100800 */
[----:B------:R-:W1:Y:S03]  /*260b0*/  LDC R0, c[0x0][0x430] ;  /* 0x00010c00ff007b82 */ /* 0x000e660000000800 */
[----:B------:R-:W4:Y:S01]  /*260c0*/  LDL R5, [R1+0x4] ;  /* 0x0000040001057983 */ /* 0x000f220000100800 */
[----:B------:R-:W-:Y:S05]  /*260d0*/  YIELD ;  /* 0x0000000000007946 */ /* 0x000fea0003800000 */
[----:B------:R-:W5:Y:S01]  /*260e0*/  S2R R2, SR_TID.X ;  /* 0x0000000000027919 */ /* 0x000f620000002100 */
[----:B------:R-:W-:Y:S01]  /*260f0*/  ULDC.64 UR4, c[0x0][0x428] ;  /* 0x00010a0000047ab9 */ /* 0x000fe20000000a00 */
[----:B------:R-:W2:Y:S01]  /*26100*/  S2R R4, SR_TID.X ;  /* 0x0000000000047919 */ /* 0x000ea20000002100 */
[----:B-1----:R-:W-:-:S13]  /*26110*/  ISETP.NE.AND P0, PT, R0, 0x1, PT ;  /* 0x000000010000780c */ /* 0x002fda0003f05270 */
[----:B0-----:R-:W0:Y:S01]  /*26120*/  @P0 LDC R3, c[0x0][0x434] ;  /* 0x00010d00ff030b82 */ /* 0x001e220000000800 */
[----:B-----5:R-:W-:-:S07]  /*26130*/  LOP3.LUT R2, R2, 0x7f, RZ, 0xc0, !PT ;  /* 0x0000007f02027812 */ /* 0x020fce00078ec0ff */
[----:B------:R-:W1:Y:S01]  /*26140*/  @P0 LDC R8, c[0x0][0x438] ;  /* 0x00010e00ff080b82 */ /* 0x000e620000000800 */
[----:B------:R-:W-:Y:S01]  /*26150*/  SHF.R.U32.HI R2, RZ, 0x3, R2 ;  /* 0x00000003ff027819 */ /* 0x000fe20000011602 */
[----:B--2---:R-:W-:-:S04]  /*26160*/  IMAD.SHL.U32 R4, R4, 0x10, RZ ;  /* 0x0000001004047824 */ /* 0x004fc800078e00ff */
[----:B------:R-:W-:Y:S01]  /*26170*/  IMAD R2, R6, 0x80, R2 ;  /* 0x0000008006027824 */ /* 0x000fe200078e0202 */
[----:B------:R-:W-:-:S04]  /*26180*/  LOP3.LUT R4, R4, 0x70, RZ, 0xc0, !PT ;  /* 0x0000007004047812 */ /* 0x000fc800078ec0ff */
[----:B---3--:R-:W-:Y:S01]  /*26190*/  IADD3 R4, R4, R2, R7 ;  /* 0x0000000204047210 */ /* 0x008fe20007ffe007 */
[----:B----4-:R-:W-:-:S04]  /*261a0*/  IMAD R5, R5, UR4, RZ ;  /* 0x0000000405057c24 */ /* 0x010fc8000f8e02ff */
[----:B0-----:R-:W-:-:S04]  /*261b0*/  @P0 IMAD.HI.U32 R3, R4, R3, RZ ;  /* 0x0000000304030227 */ /* 0x001fc800078e00ff */
[----:B------:R-:W-:Y:S01]  /*261c0*/  IMAD.MOV.U32 R2, RZ, RZ, R4 ;  /* 0x000000ffff027224 */ /* 0x000fe200078e0004 */
[----:B-1----:R-:W-:Y:S01]  /*261d0*/  @P0 SHF.R.U32.HI R2, RZ, R8, R3 ;  /* 0x00000008ff020219 */ /* 0x002fe20000011603 */
[----:B------:R-:W-:-:S04]  /*261e0*/  IMAD R5, R34, UR5, R5 ;  /* 0x0000000522057c24 */ /* 0x000fc8000f8e0205 */
[----:B------:R-:W-:-:S04]  /*261f0*/  IMAD.MOV R3, RZ, RZ, -R2 ;  /* 0x000000ffff037224 */ /* 0x000fc800078e0a02 */
[----:B------:R-:W-:Y:S01]  /*26200*/  IMAD R0, R0, R3, R4 ;  /* 0x0000000300007224 */ /* 0x000fe200078e0204 */
[----:B------:R-:W-:-:S03]  /*26210*/  SHF.R.S32.HI R3, RZ, 0x1f, R2 ;  /* 0x0000001fff037819 */ /* 0x000fc60000011402 */
[----:B------:R-:W-:Y:S01]  /*26220*/  IMAD.WIDE.U32 R2, R34, UR4, R2 ;  /* 0x0000000422027c25 */ /* 0x000fe2000f8e0002 */
[----:B------:R-:W-:-:S03]  /*26230*/  ULDC.64 UR4, c[0x0][0x418] ;  /* 0x0001060000047ab9 */ /* 0x000fc60000000a00 */
[----:B------:R-:W-:Y:S01]  /*26240*/  IMAD.IADD R3, R5, 0x1, R3 ;  /* 0x0000000105037824 */ /* 0x000fe200078e0203 */
[----:B------:R-:W-:-:S04]  /*26250*/  LEA R4, P0, R2, UR4, 0x2 ;  /* 0x0000000402047c11 */ /* 0x000fc8000f8010ff */
[----:B------:R-:W-:-:S05]  /*26260*/  LEA.HI.X R5, R2, UR5, R3, 0x2, P0 ;  /* 0x0000000502057c11 */ /* 0x000fca00080f1403 */
[----:B------:R-:W2:Y:S01]  /*26270*/  LDG.E R4, desc[UR54][R4.64] ;  /* 0x0000003604047981 */ /* 0x000ea2000c1e1900 */
[----:B------:R-:W-:Y:S02]  /*26280*/  IMAD.U32 R7, RZ, RZ, UR38 ;  /* 0x00000026ff077e24 */ /* 0x000fe4000f8e00ff */
[----:B------:R-:W-:Y:S02]  /*26290*/  VIADD R24, R10, 0x1 ;  /* 0x000000010a187836 */ /* 0x000fe40000000000 */
[----:B------:R-:W-:Y:S01]  /*262a0*/  IMAD.MOV.U32 R25, RZ, RZ, R6 ;  /* 0x000000ffff197224 */ /* 0x000fe200078e0006 */
[----:B------:R-:W-:Y:S02]  /*262b0*/  ISETP.NE.AND P3, PT, R7, 0x3, PT ;  /* 0x000000030700780c */ /* 0x000fe40003f65270 */
[----:B------:R-:W-:-:S04]  /*262c0*/  ISETP.NE.AND P0, PT, R24, 0x2, PT ;  /* 0x000000021800780c */ /* 0x000fc80003f05270 */
[----:B------:R-:W-:Y:S02]  /*262d0*/  SEL R3, RZ, 0x1, P0 ;  /* 0x00000001ff037807 */ /* 0x000fe40000000000 */
[----:B------:R-:W-:Y:S02]  /*262e0*/  SEL R24, R24, RZ, P0 ;  /* 0x000000ff18187207 */ /* 0x000fe40000000000 */
[----:B------:R-:W-:Y:S02]  /*262f0*/  LOP3.LUT R28, R20, R3, RZ, 0x3c, !PT ;  /* 0x00000003141c7212 */ /* 0x000fe400078e3cff */
[----:B--2---:R-:W-:Y:S01]  /*26300*/  SHF.R.S32.HI R27, RZ, 0x1f, R4 ;  /* 0x0000001fff1b7819 */ /* 0x004fe20000011404 */
[----:B------:R-:W-:Y:S06]  /*26310*/  @!P3 BRA `(.L_x_2067) ;  /* 0x000000000004b947 */ /* 0x000fec0003800000 */
[----:B------:R-:W-:Y:S01]  /*26320*/  BPT.TRAP 0x1 ;  /* 0x000000040000795c */ /* 0x000fe20000300000 */
.L_x_2067:
[----:B------:R-:W-:Y:S01]  /*26330*/  IMAD R6, R24, 0x8, R22 ;  /* 0x0000000818067824 */ /* 0x000fe200078e0216 */
[----:B------:R-:W-:Y:S01]  /*26340*/  SHF.L.U32 R3, R28, 0x1f, RZ ;  /* 0x0000001f1c037819 */ /* 0x000fe200000006ff */
[----:B------:R-:W-:Y:S03]  /*26350*/  BSSY B1, `(.L_x_2068) ;  /* 0x0000003000017945 */ /* 0x000fe60003800000 */
[----:B------:R-:W0:Y:S02]  /*26360*/  SYNCS.PHASECHK.TRANS64.TRYWAIT P0, [R6+URZ+0x28840], R3 ;  /* 0x02884003060075a7 */ /* 0x000e24000800017f */
[----:B0-----:R-:W-:Y:S05]  /*26370*/  @!P0 BRA `(.L_x_2069) ;  /* 0x00000070009c8947 */ /* 0x001fea0003800000 */
.L_x_2301:
[----:B------:R-:W-:Y:S05]  /*26380*/  BSYNC B1 ;  /* 0x0000000000017941 */ /* 0x000fea0003800000 */
.L_x_2068:
[----:B------:R-:W-:Y:S01]  /*26390*/  SHF.R.S32.HI R21, RZ, 0x1f, R0 ;  /* 0x0000001fff157819 */ /* 0x000fe20000011400 */
[----:B------:R-:W-:Y:S01]  /*263a0*/  ULDC.64 UR4, c[0x0][0x300] ;  /* 0x0000c00000047ab9 */ /* 0x000fe20000000a00 */
[----:B------:R-:W-:Y:S01]  /*263b0*/  ULDC.64 UR6, c[0x0][0x2e8] ;  /* 0x0000ba0000067ab9 */ /* 0x000fe20000000a00 */
[----:B0-----:R-:W-:Y:S01]  /*263c0*/  IMAD.WIDE.U32 R2, R0, UR4, RZ ;  /* 0x0000000400027c25 */ /* 0x001fe2000f8e00ff */
        /* <DEDUP_REMOVED lines=59> */
[----:B------:R-:W2:Y:S01]  /*26780*/  SHFL.IDX PT, R9, R9, 0x7, 0x181f ;  /* 0x00f81f0009097f89 */ /* 0x000ea200000e0000 */
[----:B0-----:R-:W-:-:S05]  /*26790*/  IADD3 R2, P0, R2, R5, RZ ;  /* 0x0000000502027210 */ /* 0x001fca0007f1e0ff */
[----:B-1----:R-:W-:-:S05]  /*267a0*/  IMAD.X R3, RZ, RZ, R3, P0 ;  /* 0x000000ffff037224 */ /* 0x002fca00000e0603 */
[----:B------:R-:W-:Y:S04]  /*267b0*/  LDGSTS.E.BYPASS.LTC128B.128 [R8+0x1b400], desc[UR54][R2.64], !P4 ;  /* 0x1b40000002087fae */ /* 0x000fe8000e101d76 */
[----:B------:R0:W-:Y:S04]  /*267c0*/  LDGSTS.E.BYPASS.LTC128B.128 [R8+0x1f400], desc[UR54][R2.64+0x80], !P3 ;  /* 0x1f40008002087fae */ /* 0x0001e8000d901d76 */
[----:B0-2---:R0:W1:Y:S02]  /*267d0*/  SHFL.IDX PT, R2, R7, 0x7, 0x181f ;  /* 0x00f81f0007027f89 */ /* 0x00506400000e0000 */
.L_x_2319:
        /* <DEDUP_REMOVED lines=9> */
.L_x_2071:
        /* <DEDUP_REMOVED lines=11> */
.L_x_2072:
[----:B------:R1:W-:Y:S01]  /*26920*/  SYNCS.ARRIVE.TRANS64.A1T0 RZ, [R6+URZ+0x28830], RZ ;  /* 0x028830ff06ff79a7 */ /* 0x0003e2000810003f */
[----:B------:R-:W-:Y:S05]  /*26930*/  @!P4 BRA `(.L_x_2073) ;  /* 0x000000000004c947 */ /* 0x000fea0003800000 */
[----:B------:R-:W-:Y:S01]  /*26940*/  BPT.TRAP 0x1 ;  /* 0x000000040000795c */ /* 0x000fe20000300000 */
.L_x_2073:
[----:B------:R-:W-:Y:S01]  /*26950*/  SHF.L.U32 R2, R20, 0x1f, RZ ;  /* 0x0000001f14027819 */ /* 0x000fe200000006ff */
[----:B-1----:R-:W-:Y:S01]  /*26960*/  IMAD R6, R10, 0x8, R22 ;  /* 0x000000080a067824 */ /* 0x002fe200078e0216 */
[----:B------:R-:W-:Y:S03]  /*26970*/  BSSY B1, `(.L_x_2074) ;  /* 0x0000003000017945 */ /* 0x000fe60003800000 */
[----:B------:R-:W1:Y:S02]  /*26980*/  SYNCS.PHASECHK.TRANS64.TRYWAIT P0, [R6+URZ+0x28860], R2 ;  /* 0x02886002060075a7 */ /* 0x000e64000800017f */
[----:B-1----:R-:W-:Y:S05]  /*26990*/  @!P0 BRA `(.L_x_2075) ;  /* 0x0000007400748947 */ /* 0x002fea0003800000 */
.L_x_2320:
[----:B------:R-:W-:Y:S05]  /*269a0*/  BSYNC B1 ;  /* 0x0000000000017941 */ /* 0x000fea0003800000 */
.L_x_2074:
[----:B------:R-:W2:Y:S01]  /*269b0*/  S2R R3, SR_TID.X ;  /* 0x0000000000037919 */ /* 0x000ea20000002100 */
[----:B------:R-:W-:Y:S01]  /*269c0*/  UMOV UR4, 0xffffffff ;  /* 0xffffffff00047882 */ /* 0x000fe20000000000 */
[----:B------:R-:W-:Y:S02]  /*269d0*/  IMAD R8, R33, -0x80, R36 ;  /* 0xffffff8021087824 */ /* 0x000fe400078e0224 */
[----:B0-----:R-:W-:Y:S01]  /*269e0*/  IMAD R7, R10, 0x4000, R35 ;  /* 0x000040000a077824 */ /* 0x001fe200078e0223 */
[----:B--2---:R-:W-:-:S04]  /*269f0*/  LOP3.LUT R3, R3, 0x7f, RZ, 0xc0, !PT ;  /* 0x0000007f03037812 */ /* 0x004fc800078ec0ff */
[----:B------:R-:W-:-:S05]  /*26a00*/  SHF.R.U32.HI R3, RZ, 0x3, R3 ;  /* 0x00000003ff037819 */ /* 0x000fca0000011603 */
[----:B------:R-:W-:Y:S01]  /*26a10*/  IMAD.IADD R8, R8, 0x1, -R3 ;  /* 0x0000000108087824 */ /* 0x000fe200078e0a03 */
[----:B------:R-:W-:Y:S06]  /*26a20*/  BRA.DIV UR4, `(.L_x_2076) ;  /* 0x0000007604647947 */ /* 0x000fec000b800000 */
[----:B-1----:R-:W0:Y:S01]  /*26a30*/  SHFL.IDX PT, R2, R17, RZ, 0x181f ;  /* 0x00181fff11027589 */ /* 0x002e2200000e0000 */
[----:B------:R-:W-:-:S03]  /*26a40*/  IMAD R7, R7, 0x2, R22 ;  /* 0x0000000207077824 */ /* 0x000fc600078e0216 */
[----:B------:R-:W1:Y:S04]  /*26a50*/  SHFL.IDX PT, R3, R23, RZ, 0x181f ;  /* 0x00181fff17037589 */ /* 0x000e6800000e0000 */
[----:B------:R-:W-:Y:S01]  /*26a60*/  SHFL.IDX PT, R14, R17, 0x7, 0x181f ;  /* 0x00f81f00110e7f89 */ /* 0x000fe200000e0000 */
        /* <DEDUP_REMOVED lines=55> */
.L_x_2338:
        /* <DEDUP_REMOVED lines=22> */
[----:B------:R-:W-:-:S04]  /*26f40*/  IMAD.WIDE.U32 R2, R18, UR4, R2 ;  /* 0x0000000412027c25 */ /* 0x000fc8000f8e0002 */
[----:B------:R-:W-:Y:S01]  /*26f50*/  IMAD R3, R18, UR5, R3 ;  /* 0x0000000512037c24 */ /* 0x000fe2000f8e0203 */
[----:B------:R-:W-:-:S04]  /*26f60*/  LEA R17, P0, R2, UR6, 0x1 ;  /* 0x0000000602117c11 */ /* 0x000fc8000f8008ff */
[----:B------:R-:W-:Y:S02]  /*26f70*/  LEA.HI.X R23, R2, UR7, R3, 0x1, P0 ;  /* 0x0000000702177c11 */ /* 0x000fe400080f0c03 */
[----:B------:R-:W-:-:S13]  /*26f80*/  PLOP3.LUT P0, PT, PT, PT, PT, 0x80, 0x0 ;  /* 0x000000000000781c */ /* 0x000fda0003f0f070 */
.L_x_2077:
        /* <DEDUP_REMOVED lines=11> */
.L_x_2078:
[C---:B------:R-:W-:Y:S01]  /*27040*/  ISETP.GT.AND P0, PT, R25.reuse, R37, PT ;  /* 0x000000251900720c */ /* 0x040fe20003f04270 */
[----:B------:R0:W-:Y:S01]  /*27050*/  SYNCS.ARRIVE.TRANS64.A1T0 RZ, [R6+URZ+0x28850], RZ ;  /* 0x028850ff06ff79a7 */ /* 0x0001e2000810003f */
[----:B------:R-:W-:Y:S02]  /*27060*/  IMAD.MOV.U32 R10, RZ, RZ, R24 ;  /* 0x000000ffff0a7224 */ /* 0x000fe400078e0018 */
[----:B------:R-:W-:Y:S02]  /*27070*/  IMAD.MOV.U32 R20, RZ, RZ, R28 ;  /* 0x000000ffff147224 */ /* 0x000fe400078e001c */
[----:B------:R-:W-:Y:S02]  /*27080*/  IMAD.MOV.U32 R33, RZ, RZ, R25 ;  /* 0x000000ffff217224 */ /* 0x000fe400078e0019 */
[----:B0-----:R-:W-:-:S05]  /*27090*/  VIADD R6, R25, 0xffffffff ;  /* 0xffffffff19067836 */ /* 0x001fca0000000000 */
[----:B------:R-:W-:Y:S05]  /*270a0*/  @P0 BRA `(.L_x_2079) ;  /* 0xffffffec00fc0947 */ /* 0x000fea000383ffff */
.L_x_2066:
[----:B------:R-:W-:Y:S05]  /*270b0*/  BSYNC B0 ;  /* 0x0000000000007941 */ /* 0x000fea0003800000 */
.L_x_2065:
        /* <DEDUP_REMOVED lines=17> */
.L_x_2081:
[----:B------:R-:W-:Y:S05]  /*271d0*/  BSYNC B0 ;  /* 0x0000000000007941 */ /* 0x000fea0003800000 */
.L_x_2080:
[----:B------:R-:W-:-:S05]  /*271e0*/  IMAD.U32 R0, RZ, RZ, UR38 ;  /* 0x00000026ff007e24 */ /* 0x000fca000f8e00ff */
[----:B------:R-:W-:-:S13]  /*271f0*/  ISETP.NE.AND P0, PT, R0, 0x3, PT ;  /* 0x000000030000780c */ /* 0x000fda0003f05270 */
[----:B------:R-:W-:Y:S05]  /*27200*/  @!P0 BRA `(.L_x_2082) ;  /* 0x0000000000048947 */ /* 0x000fea0003800000 */
[----:B------:R-:W-:Y:S01]  /*27210*/  BPT.TRAP 0x1 ;  /* 0x000000040000795c */ /* 0x000fe20000300000 */
.L_x_2082:
[----:B------:R-:W-:Y:S01]  /*27220*/  IMAD R0, R24, 0x8, R22 ;  /* 0x0000000818007824 */ /* 0x000fe200078e0216 */
[----:B0-----:R-:W-:Y:S01]  /*27230*/  SHF.L.U32 R3, R28, 0x1f, RZ ;  /* 0x0000001f1c037819 */ /* 0x001fe200000006ff */
[----:B------:R-:W-:Y:S01]  /*27240*/  BSSY B0, `(.L_x_2083) ;  /* 0x0000004000007945 */ /* 0x000fe20003800000 */
[----:B------:R-:W-:Y:S02]  /*27250*/  IMAD R6, R25, -0x80, R36 ;  /* 0xffffff8019067824 */ /* 0x000fe400078e0224 */
[----:B------:R-:W0:Y:S02]  /*27260*/  SYNCS.PHASECHK.TRANS64.TRYWAIT P0, [R0+URZ+0x28860], R3 ;  /* 0x02886003000075a7 */ /* 0x000e24000800017f */
[----:B0-----:R-:W-:Y:S05]  /*27270*/  @!P0 BRA `(.L_x_2084) ;  /* 0x0000007400d88947 */ /* 0x001fea0003800000 */
.L_x_2339:
[----:B------:R-:W-:Y:S05]  /*27280*/  BSYNC B0 ;  /* 0x0000000000007941 */ /* 0x000fea0003800000 */
.L_x_2083:
        /* <DEDUP_REMOVED lines=70> */
.L_x_2357:
        /* <DEDUP_REMOVED lines=11> */
.L_x_2086:
        /* <DEDUP_REMOVED lines=11> */
.L_x_2087:
[----:B------:R0:W-:Y:S01]  /*27850*/  SYNCS.ARRIVE.TRANS64.A1T0 RZ, [R0+URZ+0x28850], RZ ;  /* 0x028850ff00ff79a7 */ /* 0x0001e2000810003f */
[----:B------:R-:W-:-:S05]  /*27860*/  VIADD R24, R24, 0x1 ;  /* 0x0000000118187836 */ /* 0x000fca0000000000 */
[----:B------:R-:W-:-:S04]  /*27870*/  ISETP.NE.AND P0, PT, R24, 0x2, PT ;  /* 0x000000021800780c */ /* 0x000fc80003f05270 */
[----:B------:R-:W-:Y:S02]  /*27880*/  SEL R3, RZ, 0x1, P0 ;  /* 0x00000001ff037807 */ /* 0x000fe40000000000 */
[----:B------:R-:W-:Y:S02]  /*27890*/  SEL R24, R24, RZ, P0 ;  /* 0x000000ff18187207 */ /* 0x000fe40000000000 */
[----:B0-----:R-:W-:-:S07]  /*278a0*/  LOP3.LUT R28, R28, R3, RZ, 0x3c, !PT ;  /* 0x000000031c1c7212 */ /* 0x001fce00078e3cff */
.L_x_2044:
[----:B------:R-:W-:Y:S05]  /*278b0*/  BSYNC B7 ;  /* 0x0000000000077941 */ /* 0x000fea0003800000 */
.L_x_2042:
[----:B------:R-:W-:-:S13]  /*278c0*/  LOP3.LUT P0, RZ, R32, 0x8, RZ, 0xc0, !PT ;  /* 0x0000000820ff7812 */ /* 0x000fda000780c0ff */
[----:B------:R-:W-:Y:S05]  /*278d0*/  @!P0 BRA `(.L_x_2088) ;  /* 0x0000000000248947 */ /* 0x000fea0003800000 */
[----:B------:R-:W-:Y:S05]  /*278e0*/  WARPSYNC.ALL ;  /* 0x0000000000007948 */ /* 0x000fea0003800000 */
[----:B------:R-:W1:Y:S08]  /*278f0*/  S2UR UR5, SR_CgaCtaId ;  /* 0x00000000000579c3 */ /* 0x000e700000008800 */
[----:B------:R-:W-:Y:S06]  /*27900*/  BAR.SYNC.DEFER_BLOCKING 0x5, 0x180 ;  /* 0x0146000000007b1d */ /* 0x000fec0000010000 */
[----:B------:R-:W-:-:S02]  /*27910*/  UMOV UR4, 0x400 ;  /* 0x0000040000047882 */ /* 0x000fc40000000000 */
[----:B-1----:R-:W-:-:S06]  /*27920*/  ULEA UR4, UR5, UR4, 0x18 ;  /* 0x0000000405047291 */ /* 0x002fcc000f8ec03f */
[----:B------:R-:W-:-:S05]  /*27930*/  IMAD.U32 R22, RZ, RZ, UR4 ;  /* 0x00000004ff167e24 */ /* 0x000fca000f8e00ff */
[----:B------:R1:W2:Y:S01]  /*27940*/  LDS.128 R16, [R22+0x288d0] ;  /* 0x0288d00016107984 */ /* 0x0002a20000000c00 */
[----:B------:R-:W-:Y:S06]  /*27950*/  BAR.ARV 0x4, 0x180 ;  /* 0x0106000000007b1d */ /* 0x000fec0000002000 */
[----:B------:R-:W-:Y:S05]  /*27960*/  BRA `(.L_x_2089) ;  /* 0x0000000c00d47947 */ /* 0x000fea0003800000 */
.L_x_2088:
[----:B------:R-:W1:Y:S01]  /*27970*/  S2R R8, SR_TID.X ;  /* 0x0000000000087919 */ /* 0x000e620000002100 */
[----:B------:R-:W-:Y:S01]  /*27980*/  UMOV UR4, 0xffffffff ;  /* 0xffffffff00047882 */ /* 0x000fe20000000000 */
[----:B-1----:R-:W-:-:S04]  /*27990*/  LOP3.LUT R8, R8, 0x1f, RZ, 0xc0, !PT ;  /* 0x0000001f08087812 */ /* 0x002fc800078ec0ff */
[----:B------:R-:W-:Y:S01]  /*279a0*/  ISETP.NE.AND P0, PT, R8, 0x1f, PT ;  /* 0x0000001f0800780c */ /* 0x000fe20003f05270 */
[----:B------:R-:W-:-:S12]  /*279b0*/  BRA.DIV UR4, `(.L_x_2090) ;  /* 0x0000007a04987947 */ /* 0x000fd8000b800000 */
[----:B------:R-:W-:Y:S01]  /*279c0*/  IMAD.IADD R7, R19, 0x1, R8 ;  /* 0x0000000113077824 */ /* 0x000fe200078e0208 */
[----:B------:R-:W-:-:S04]  /*279d0*/  ULDC UR4, c[0x0][0xc3c] ;  /* 0x00030f0000047ab9 */ /* 0x000fc80000000800 */
[----:B------:R-:W-:-:S13]  /*279e0*/  ISETP.GE.OR P1, PT, R7, UR4, !P0 ;  /* 0x0000000407007c0c */ /* 0x000fda000c726670 */
[----:B------:R-:W1:Y:S08]  /*279f0*/  @!P1 LDC.64 R2, c[0x0][0xc80] ;  /* 0x00032000ff029b82 */ /* 0x000e700000000a00 */
[----:B------:R-:W2:Y:S01]  /*27a00*/  @!P1 LDC.64 R4, c[0x0][0xc78] ;  /* 0x00031e00ff049b82 */ /* 0x000ea20000000a00 */
[----:B-1----:R-:W-:-:S05]  /*27a10*/  @!P1 IMAD.WIDE R2, R7, 0x4, R2 ;  /* 0x0000000407029825 */ /* 0x002fca00078e0202 */
[----:B0-----:R2:W3:Y:S02]  /*27a20*/  @!P1 LDG.E R6, desc[UR54][R2.64] ;  /* 0x0000003602069981 */ /* 0x0014e4000c1e1900 */
[----:B--2---:R-:W-:-:S05]  /*27a30*/  @!P1 IMAD.WIDE R2, R7, 0x4, R4 ;  /* 0x0000000407029825 */ /* 0x004fca00078e0204 */
[----:B------:R-:W2:Y:S01]  /*27a40*/  @!P1 LDG.E R5, desc[UR54][R2.64] ;  /* 0x0000003602059981 */ /* 0x000ea2000c1e1900 */
        /* <DEDUP_REMOVED lines=8> */
[----:B---3--:R-:W-:-:S02]  /*27ad0*/  @!P1 IMAD.MOV.U32 R17, RZ, RZ, R6 ;  /* 0x000000ffff119224 */ /* 0x008fc400078e0006 */
[----:B------:R-:W-:Y:S02]  /*27ae0*/  IMAD.MOV.U32 R6, RZ, RZ, RZ ;  /* 0x000000ffff067224 */ /* 0x000fe400078e00ff */
[----:B--2---:R-:W-:Y:S01]  /*27af0*/  @!P1 IMAD.MOV.U32 R4, RZ, RZ, R5 ;  /* 0x000000ffff049224 */ /* 0x004fe200078e0005 */
        /* <DEDUP_REMOVED lines=18> */
.L_x_2367:
[----:B------:R-:W-:Y:S02]  /*27c20*/  ULDC UR4, c[0x0][0xc38] ;  /* 0x00030e0000047ab9 */ /* 0x000fe40000000800 */
[----:B------:R-:W-:-:S04]  /*27c30*/  IMAD.U32 R5, RZ, RZ, UR4 ;  /* 0x00000004ff057e24 */ /* 0x000fc8000f8e00ff */
[----:B-1----:R-:W-:-:S04]  /*27c40*/  IMAD R14, R14, R5, RZ ;  /* 0x000000050e0e7224 */ /* 0x002fc800078e02ff */
[----:B------:R-:W-:-:S05]  /*27c50*/  IMAD.IADD R7, R7, 0x1, R14 ;  /* 0x0000000107077824 */ /* 0x000fca00078e020e */
[----:B------:R-:W-:-:S13]  /*27c60*/  ISETP.GT.AND P6, PT, R7, R0, PT ;  /* 0x000000000700720c */ /* 0x000fda0003fc4270 */
[----:B------:R-:W-:Y:S05]  /*27c70*/  @P6 BRA `(.L_x_2091) ;  /* 0x0000000000a46947 */ /* 0x000fea0003800000 */
.L_x_2094:
        /* <DEDUP_REMOVED lines=35> */
.L_x_2375:
[----:B------:R-:W-:Y:S02]  /*27eb0*/  ULDC UR4, c[0x0][0xc38] ;  /* 0x00030e0000047ab9 */ /* 0x000fe40000000800 */
[----:B------:R-:W-:-:S04]  /*27ec0*/  IMAD.U32 R5, RZ, RZ, UR4 ;  /* 0x00000004ff057e24 */ /* 0x000fc8000f8e00ff */
[----:B-1----:R-:W-:-:S04]  /*27ed0*/  IMAD R14, R14, R5, RZ ;  /* 0x000000050e0e7224 */ /* 0x002fc800078e02ff */
[----:B------:R-:W-:-:S05]  /*27ee0*/  IMAD.IADD R7, R14, 0x1, R7 ;  /* 0x000000010e077824 */ /* 0x000fca00078e0207 */
[----:B------:R-:W-:-:S13]  /*27ef0*/  ISETP.GT.AND P6, PT, R7, R0, PT ;  /* 0x000000000700720c */ /* 0x000fda0003fc4270 */
[----:B------:R-:W-:Y:S05]  /*27f00*/  @!P6 BRA `(.L_x_2094) ;  /* 0xfffffffc005ce947 */ /* 0x000fea000383ffff */
.L_x_2091:
        /* <DEDUP_REMOVED lines=10> */
.L_x_2380:
[----:B------:R-:W-:-:S13]  /*27fb0*/  ISETP.NE.AND P0, PT, R3, RZ, PT ;  /* 0x000000ff0300720c */ /* 0x000fda0003f05270 */
[----:B------:R-:W-:Y:S05]  /*27fc0*/  @!P0 BRA `(.L_x_2096) ;  /* 0x0000000000108947 */ /* 0x000fea0003800000 */
[----:B------:R-:W-:Y:S01]  /*27fd0*/  UMOV UR4, 0xffffffff ;  /* 0xffffffff00047882 */ /* 0x000fe20000000000 */
[----:B-1----:R-:W-:Y:S02]  /*27fe0*/  VIADD R12, R12, 0xffffffff ;  /* 0xffffffff0c0c7836 */ /* 0x002fe40000000000 */
[----:B------:R-:W-:Y:S05]  /*27ff0*/  BRA.DIV UR4, `(.L_x_2097) ;  /* 0x0000007e04587947 */ /* 0x000fea000b800000 */
[----:B------:R4:W1:Y:S02]  /*28000*/  SHFL.IDX PT, R6, R2, R12, 0x1f ;  /* 0x00001f0c02067589 */ /* 0x00086400000e0000 */
.L_x_2096:
        /* <DEDUP_REMOVED lines=32> */
[----:B------:R-:W-:-:S04]  /*28210*/  LOP3.LUT R2, R0, R17, RZ, 0x3c, !PT ;  /* 0x0000001100027212 */ /* 0x000fc800078e3cff */
[----:B------:R-:W-:Y:S01]  /*28220*/  ISETP.GE.AND P2, PT, R2, RZ, PT ;  /* 0x000000ff0200720c */ /* 0x000fe20003f46270 */
[----:B------:R-:W-:Y:S01]  /*28230*/  @P0 VIADD R7, R7, 0x1 ;  /* 0x0000000107070836 */ /* 0x000fe20000000000 */
[----:B------:R-:W-:-:S05]  /*28240*/  IABS R2, R4 ;  /* 0x0000000400027213 */ /* 0x000fca0000000000 */
[----:B------:R-:W-:-:S06]  /*28250*/  IMAD.MOV R2, RZ, RZ, -R2 ;  /* 0x000000ffff027224 */ /* 0x000fcc00078e0a02 */
[----:B------:R-:W-:Y:S01]  /*28260*/  @!P2 IMAD.MOV R7, RZ, RZ, -R7 ;  /* 0x000000ffff07a224 */ /* 0x000fe200078e0a07 */
[----:B------:R-:W-:-:S04]  /*28270*/  @!P1 LOP3.LUT R7, RZ, R17, RZ, 0x33, !PT ;  /* 0x00000011ff079212 */ /* 0x000fc800078e33ff */
[----:B------:R-:W-:-:S05]  /*28280*/  IABS R3, R7 ;  /* 0x0000000700037213 */ /* 0x000fca0000000000 */
        /* <DEDUP_REMOVED lines=9> */
[----:B------:R-:W-:-:S04]  /*28320*/  IMAD.MOV R2, RZ, RZ, -R7 ;  /* 0x000000ffff027224 */ /* 0x000fc800078e0a07 */
[----:B------:R-:W-:Y:S02]  /*28330*/  IMAD R2, R17, R2, R0 ;  /* 0x0000000211027224 */ /* 0x000fe400078e0200 */
        /* <DEDUP_REMOVED lines=8> */
.L_x_2098:
        /* <DEDUP_REMOVED lines=60> */
.L_x_2099:
[----:B------:R-:W-:-:S05]  /*28780*/  LOP3.LUT R2, RZ, R2, RZ, 0x33, !PT ;  /* 0x00000002ff027212 */ /* 0x000fca00078e33ff */
[----:B------:R-:W-:Y:S01]  /*28790*/  IMAD.IADD R17, R17, 0x1, R2 ;  /* 0x0000000111117824 */ /* 0x000fe200078e0202 */
[----:B------:R-:W-:Y:S06]  /*287a0*/  BRA `(.L_x_2100) ;  /* 0x00000000001c7947 */ /* 0x000fec0003800000 */
.L_x_2092:
[----:B------:R-:W-:Y:S01]  /*287b0*/  UMOV UR4, URZ ;  /* 0x0000003f00047c82 */ /* 0x000fe20008000000 */
[----:B------:R-:W-:Y:S01]  /*287c0*/  UMOV UR5, URZ ;  /* 0x0000003f00057c82 */ /* 0x000fe20008000000 */
[----:B------:R-:W-:Y:S01]  /*287d0*/  ULDC UR6, c[0x0][0xc3c] ;  /* 0x00030f0000067ab9 */ /* 0x000fe20000000800 */
[----:B------:R-:W-:Y:S02]  /*287e0*/  IMAD.MOV.U32 R16, RZ, RZ, R0 ;  /* 0x000000ffff107224 */ /* 0x000fe400078e0000 */
[----:B------:R-:W-:Y:S02]  /*287f0*/  IMAD.U32 R17, RZ, RZ, UR4 ;  /* 0x00000004ff117e24 */ /* 0x000fe4000f8e00ff */
[----:B------:R-:W-:Y:S02]  /*28800*/  IMAD.U32 R18, RZ, RZ, UR5 ;  /* 0x00000005ff127e24 */ /* 0x000fe4000f8e00ff */
[----:B------:R-:W-:-:S07]  /*28810*/  IMAD.U32 R19, RZ, RZ, UR6 ;  /* 0x00000006ff137e24 */ /* 0x000fce000f8e00ff */
.L_x_2100:
        /* <DEDUP_REMOVED lines=10> */
.L_x_2089:
[----:B------:R-:W-:Y:S02]  /*288c0*/  ULDC UR4, c[0x0][0xc3c] ;  /* 0x00030f0000047ab9 */ /* 0x000fe40000000800 */
[----:B--2---:R-:W-:-:S13]  /*288d0*/  ISETP.GE.AND P0, PT, R19, UR4, PT ;  /* 0x0000000413007c0c */ /* 0x004fda000bf06270 */
[----:B------:R-:W-:Y:S05]  /*288e0*/  @!P0 BRA `(.L_x_2101) ;  /* 0xffffff9400608947 */ /* 0x000fea000383ffff */
[----:B------:R-:W-:Y:S05]  /*288f0*/  BSYNC B8 ;  /* 0x0000000000087941 */ /* 0x000fea0003800000 */
.L_x_1982:
[----:B------:R-:W2:Y:S01]  /*28900*/  LDL.LU R0, [R1+0x1c] ;  /* 0x00001c0001007983 */ /* 0x000ea20000300800 */
[----:B------:R-:W-:Y:S01]  /*28910*/  BSSY B0, `(.L_x_2102) ;  /* 0x000000b000007945 */ /* 0x000fe20003800000 */
[----:B------:R-:W3:Y:S01]  /*28920*/  S2R R5, SR_CgaCtaId ;  /* 0x0000000000057919 */ /* 0x000ee20000008800 */
[----:B--2---:R-:W-:-:S05]  /*28930*/  VIADD R0, R0, 0x1 ;  /* 0x0000000100007836 */ /* 0x004fca0000000000 */
[----:B-1----:R-:W-:-:S04]  /*28940*/  LEA.HI R2, R0, R0, RZ, 0x1 ;  /* 0x0000000000027211 */ /* 0x002fc800078f08ff */
[----:B------:R-:W-:Y:S02]  /*28950*/  LOP3.LUT R3, R2, 0xfffffffe, RZ, 0xc0, !PT ;  /* 0xfffffffe02037812 */ /* 0x000fe400078ec0ff */
[----:B------:R-:W-:-:S03]  /*28960*/  MOV R2, 0x400 ;  /* 0x0000040000027802 */ /* 0x000fc60000000f00 */
[----:B------:R-:W-:Y:S01]  /*28970*/  IMAD.IADD R0, R0, 0x1, -R3 ;  /* 0x0000000100007824 */ /* 0x000fe200078e0a03 */
[----:B---3--:R-:W-:-:S04]  /*28980*/  LEA R7, R5, R2, 0x18 ;  /* 0x0000000205077211 */ /* 0x008fc800078ec0ff */
[----:B------:R-:W-:-:S04]  /*28990*/  SHF.L.U32 R0, R0, 0x1f, RZ ;  /* 0x0000001f00007819 */ /* 0x000fc800000006ff */
[----:B------:R-:W1:Y:S02]  /*289a0*/  SYNCS.PHASECHK.TRANS64.TRYWAIT P0, [R7+URZ+0x28820], R0 ;  /* 0x02882000070075a7 */ /* 0x000e64000800017f */
[----:B-1----:R-:W-:Y:S05]  /*289b0*/  @!P0 BRA `(.L_x_2103) ;  /* 0x0000007400108947 */ /* 0x002fea0003800000 */
.L_x_2383:
[----:B------:R-:W-:Y:S05]  /*289c0*/  BSYNC B0 ;  /* 0x0000000000007941 */ /* 0x000fea0003800000 */
.L_x_2102:
[----:B------:R-:W-:-:S03]  /*289d0*/  UMOV UR4, 0xffffffff ;  /* 0xffffffff00047882 */ /* 0x000fc60000000000 */
[----:B------:R-:W-:Y:S05]  /*289e0*/  BRA.DIV UR4, `(.L_x_2104) ;  /* 0x0000007604187947 */ /* 0x000fea000b800000 */
[----:B-1----:R-:W1:Y:S02]  /*289f0*/  S2R R0, SR_TID.X ;  /* 0x0000000000007919 */ /* 0x002e640000002100 */
[----:B-1----:R-:W-:-:S04]  /*28a00*/  SHF.R.U32.HI R0, RZ, 0x5, R0 ;  /* 0x00000005ff007819 */ /* 0x002fc80000011600 */
[----:B------:R-:W-:-:S05]  /*28a10*/  LOP3.LUT R0, R0, 0x3, RZ, 0xc0, !PT ;  /* 0x0000000300007812 */ /* 0x000fca00078ec0ff */
[----:B------:R1:W2:Y:S02]  /*28a20*/  SHFL.IDX PT, R14, R0, RZ, 0x1f ;  /* 0x00001fff000e7589 */ /* 0x0002a400000e0000 */
.L_x_2386:
[----:B--2---:R-:W-:-:S13]  /*28a30*/  ISETP.NE.AND P0, PT, R14, RZ, PT ;  /* 0x000000ff0e00720c */ /* 0x004fda0003f05270 */
[----:B------:R-:W-:Y:S05]  /*28a40*/  @P0 BRA `(.L_x_1675) ;  /* 0x0000000000880947 */ /* 0x000fea0003800000 */
[----:B------:R-:W-:-:S03]  /*28a50*/  UMOV UR4, 0xffffffff ;  /* 0xffffffff00047882 */ /* 0x000fc60000000000 */
[----:B------:R-:W-:Y:S05]  /*28a60*/  BRA.DIV UR4, `(.L_x_2105) ;  /* 0x00000076042c7947 */ /* 0x000fea000b800000 */
[----:B------:R-:W-:-:S13]  /*28a70*/  ELECT P6, URZ, PT ;  /* 0x00000000003f782f */ /* 0x000fda00038c0000 */
.L_x_2389:
[----:B------:R-:W-:Y:S05]  /*28a80*/  @!P6 BRA `(.L_x_1675) ;  /* 0x000000000078e947 */ /* 0x000fea0003800000 */
[----:B------:R-:W-:-:S06]  /*28a90*/  ULOP3.LUT UR4, UR36, 0x2, URZ, 0xfc, !UPT ;  /* 0x0000000224047892 */ /* 0x000fcc000f8efc3f */
[----:B-1----:R-:W-:-:S05]  /*28aa0*/  IMAD.U32 R0, RZ, RZ, UR4 ;  /* 0x00000004ff007e24 */ /* 0x002fca000f8e00ff */
[----:B------:R-:W-:-:S13]  /*28ab0*/  ISETP.NE.AND P0, PT, R0, 0x3, PT ;  /* 0x000000030000780c */ /* 0x000fda0003f05270 */
[----:B------:R-:W-:Y:S05]  /*28ac0*/  @!P0 BRA `(.L_x_2106) ;  /* 0x0000000000048947 */ /* 0x000fea0003800000 */
[----:B------:R-:W-:Y:S01]  /*28ad0*/  BPT.TRAP 0x1 ;  /* 0x000000040000795c */ /* 0x000fe20000300000 */
.L_x_2106:
[----:B------:R-:W-:Y:S01]  /*28ae0*/  IMAD R5, R24, 0x8, R7 ;  /* 0x0000000818057824 */ /* 0x000fe200078e0207 */
[----:B------:R-:W-:Y:S01]  /*28af0*/  SHF.L.U32 R0, R28, 0x1f, RZ ;  /* 0x0000001f1c007819 */ /* 0x000fe200000006ff */
[----:B------:R-:W-:-:S03]  /*28b00*/  VIADD R24, R24, 0x1 ;  /* 0x0000000118187836 */ /* 0x000fc60000000000 */
[----:B------:R-:W1:Y:S02]  /*28b10*/  SYNCS.PHASECHK.TRANS64.TRYWAIT P1, [R5+URZ+0x28840], R0 ;  /* 0x02884000050075a7 */ /* 0x000e64000802017f */
[----:B------:R-:W-:-:S04]  /*28b20*/  ISETP.NE.AND P2, PT, R24, 0x2, PT ;  /* 0x000000021800780c */ /* 0x000fc80003f45270 */
[----:B------:R-:W-:Y:S01]  /*28b30*/  SEL R3, RZ, 0x1, P2 ;  /* 0x00000001ff037807 */ /* 0x000fe20001000000 */
[----:B-1----:R-:W-:Y:S08]  /*28b40*/  @!P1 BRA `(.L_x_2107) ;  /* 0x0000007400149947 */ /* 0x002ff00003800000 */
.L_x_2390:
[----:B------:R-:W-:Y:S02]  /*28b50*/  SEL R24, R24, RZ, P2 ;  /* 0x000000ff18187207 */ /* 0x000fe40001000000 */
[----:B------:R-:W-:Y:S01]  /*28b60*/  LOP3.LUT R2, R28, R3, RZ, 0x3c, !PT ;  /* 0x000000031c027212 */ /* 0x000fe200078e3cff */
[----:B------:R-:W-:Y:S06]  /*28b70*/  @!P0 BRA `(.L_x_2108) ;  /* 0x0000000000048947 */ /* 0x000fec0003800000 */
[----:B------:R-:W-:Y:S01]  /*28b80*/  BPT.TRAP 0x1 ;  /* 0x000000040000795c */ /* 0x000fe20000300000 */
.L_x_2108:
[----:B------:R-:W-:Y:S01]  /*28b90*/  IMAD R3, R24, 0x8, R7 ;  /* 0x0000000818037824 */ /* 0x000fe200078e0207 */
[----:B------:R-:W-:-:S04]  /*28ba0*/  SHF.L.U32 R2, R2, 0x1f, RZ ;  /* 0x0000001f02027819 */ /* 0x000fc800000006ff */
[----:B------:R-:W2:Y:S02]  /*28bb0*/  SYNCS.PHASECHK.TRANS64.TRYWAIT P1, [R3+URZ+0x28840], R2 ;  /* 0x02884002030075a7 */ /* 0x000ea4000802017f */
[----:B--2---:R-:W-:Y:S05]  /*28bc0*/  @!P1 BRA `(.L_x_2109) ;  /* 0x0000007400089947 */ /* 0x004fea0003800000 */
.L_x_2391:
[----:B------:R-:W-:Y:S05]  /*28bd0*/  @!P0 BRA `(.L_x_2110) ;  /* 0x0000000000048947 */ /* 0x000fea0003800000 */
[----:B------:R-:W-:Y:S01]  /*28be0*/  BPT.TRAP 0x1 ;  /* 0x000000040000795c */ /* 0x000fe20000300000 */
.L_x_2110:
[----:B------:R-:W3:Y:S02]  /*28bf0*/  SYNCS.PHASECHK.TRANS64.TRYWAIT P1, [R5+URZ+0x28860], R0 ;  /* 0x02886000050075a7 */ /* 0x000ee4000802017f */
[----:B---3--:R-:W-:Y:S05]  /*28c00*/  @!P1 BRA `(.L_x_2111) ;  /* 0x00000074000c9947 */ /* 0x008fea0003800000 */
.L_x_2392:
[----:B------:R-:W-:Y:S05]  /*28c10*/  @!P0 BRA `(.L_x_2112) ;  /* 0x0000000000048947 */ /* 0x000fea0003800000 */
[----:B------:R-:W-:Y:S01]  /*28c20*/  BPT.TRAP 0x1 ;  /* 0x000000040000795c */ /* 0x000fe20000300000 */
.L_x_2112:
[----:B----4-:R4:W0:Y:S02]  /*28c30*/  SYNCS.PHASECHK.TRANS64.TRYWAIT P0, [R3+URZ+0x28860], R2 ;  /* 0x02886002030075a7 */ /* 0x010824000800017f */
[----:B0-----:R-:W-:Y:S05]  /*28c40*/  @!P0 NANOSLEEP.SYNCS 0x989680 ;  /* 0x009896800000895d */ /* 0x001fea0003900000 */
[----:B------:R-:W0:Y:S02]  /*28c50*/  @!P0 SYNCS.PHASECHK.TRANS64 P0, [R3+URZ+0x28860], R2 ;  /* 0x02886002030085a7 */ /* 0x000e24000800007f */
[----:B0-----:R-:W-:Y:S05]  /*28c60*/  @!P0 BRA `(.L_x_2112) ;  /* 0xfffffffc00f08947 */ /* 0x001fea000383ffff */
.L_x_1675:
[----:B------:R-:W-:Y:S05]  /*28c70*/  BSYNC B9 ;  /* 0x0000000000097941 */ /* 0x000fea0003800000 */
.L_x_1672:
[----:B------:R-:W-:Y:S05]  /*28c80*/  EXIT ;  /* 0x000000000000794d */ /* 0x000fea0003800000 */
.L_x_1707:
[----:B0-----:R0:W1:Y:S02]  /*28c90*/  SYNCS.PHASECHK.TRANS64.TRYWAIT P6, [R89+URZ+0x28890], R100 ;  /* 0x02889064590075a7 */ /* 0x00106400080c017f */
[----:B-1----:R-:W-:Y:S05]  /*28ca0*/  @!P6 NANOSLEEP.SYNCS 0x989680 ;  /* 0x009896800000e95d */ /* 0x002fea0003900000 */
[----:B------:R-:W1:Y:S02]  /*28cb0*/  @!P6 SYNCS.PHASECHK.TRANS64 P6, [R89+URZ+0x28890], R100 ;  /* 0x028890645900e5a7 */ /* 0x000e6400080c007f */
[----:B-1----:R-:W-:Y:S05]  /*28cc0*/  @!P6 BRA `(.L_x_1707) ;  /* 0xfffffffc00f0e947 */ /* 0x002fea000383ffff */
[----:B------:R-:W-:Y:S05]  /*28cd0*/  BRA `(.L_x_2113) ;  /* 0xfffffda800cc7947 */ /* 0x000fea000383ffff */
.L_x_1708:
        /* <DEDUP_REMOVED lines=8> */
.L_x_2115:
[----:B------:R-:W-:Y:S05]  /*28d60*/  BSYNC B1 ;  /* 0x0000000000017941 */ /* 0x000fea0003800000 */
.L_x_2114:
        /* <DEDUP_REMOVED lines=8> */
.L_x_2116:
[----:B------:R-:W-:Y:S01]  /*28df0*/  IMAD.MOV.U32 R103, RZ, RZ, R14 ;  /* 0x000000ffff677224 */ /* 0x000fe200078e000e */
[----:B------:R-:W-:Y:S06]  /*28e00*/  BRA `(.L_x_2117) ;  /* 0xfffffda800947947 */ /* 0x000fec000383ffff */
.L_x_1717:
        /* <DEDUP_REMOVED lines=8> */
.L_x_2119:
[----:B------:R-:W-:Y:S05]  /*28e90*/  BSYNC B1 ;  /* 0x0000000000017941 */ /* 0x000fea0003800000 */
.L_x_2118:
        /* <DEDUP_REMOVED lines=8> */
.L_x_2120:
[----:B------:R-:W-:Y:S01]  /*28f20*/  IMAD.MOV.U32 R69, RZ, RZ, R14 ;  /* 0x000000ffff457224 */ /* 0x000fe200078e000e */
[----:B------:R-:W-:Y:S06]  /*28f30*/  BRA `(.L_x_2121) ;  /* 0xfffffdb000287947 */ /* 0x000fec000383ffff */
.L_x_1726:
        /* <DEDUP_REMOVED lines=8> */
.L_x_2123:
[----:B------:R-:W-:Y:S05]  /*28fc0*/  BSYNC B1 ;  /* 0x0000000000017941 */ /* 0x000fea0003800000 */
.L_x_2122:
        /* <DEDUP_REMOVED lines=8> */
.L_x_2124:
[----:B------:R-:W-:Y:S01]  /*29050*/  IMAD.MOV.U32 R61, RZ, RZ, R14 ;  /* 0x000000ffff3d7224 */ /* 0x000fe200078e000e */
[----:B------:R-:W-:Y:S06]  /*29060*/  BRA `(.L_x_2125) ;  /* 0xfffffdb400bc7947 */ /* 0x000fec000383ffff */
.L_x_1735:
        /* <DEDUP_REMOVED lines=8> */
.L_x_2127:
[----:B------:R-:W-:Y:S05]  /*290f0*/  BSYNC B1 ;  /* 0x0000000000017941 */ /* 0x000fea0003800000 */
.L_x_2126:
        /* <DEDUP_REMOVED lines=8> */
.L_x_2128:
[----:B------:R-:W-:Y:S01]  /*29180*/  IMAD.MOV.U32 R51, RZ, RZ, R14 ;  /* 0x000000ffff337224 */ /* 0x000fe200078e000e */
[----:B------:R-:W-:Y:S06]  /*29190*/  BRA `(.L_x_2129) ;  /* 0xfffffdbc004c7947 */ /* 0x000fec000383ffff */
.L_x_1747:
[----:B-1----:R1:W2:Y:S02]  /*291a0*/  SYNCS.PHASECHK.TRANS64.TRYWAIT P4, [R89+URZ+0x28890], R100 ;  /* 0x02889064590075a7 */ /* 0x0022a4000808017f */
[----:B--2---:R-:W-:Y:S05]  /*291b0*/  @!P4 NANOSLEEP.SYNCS 0x989680 ;  /* 0x009896800000c95d */ /* 0x004fea0003900000 */
[----:B------:R-:W2:Y:S02]  /*291c0*/  @!P4 SYNCS.PHASECHK.TRANS64 P4, [R89+URZ+0x28890], R100 ;  /* 0x028890645900c5a7 */ /* 0x000ea4000808007f */
[----:B--2---:R-:W-:Y:S05]  /*291d0*/  @!P4 BRA `(.L_x_1747) ;  /* 0xfffffffc00f0c947 */ /* 0x004fea000383ffff */
[----:B------:R-:W-:Y:S05]  /*291e0*/  BRA `(.L_x_2130) ;  /* 0xfffffdcc00847947 */ /* 0x000fea000383ffff */
.L_x_1748:
        /* <DEDUP_REMOVED lines=8> */
.L_x_2132:
[----:B------:R-:W-:Y:S05]  /*29270*/  BSYNC B1 ;  /* 0x0000000000017941 */ /* 0x000fea0003800000 */
.L_x_2131:
        /* <DEDUP_REMOVED lines=8> */
.L_x_2133:
[----:B------:R-:W-:Y:S01]  /*29300*/  IMAD.MOV.U32 R104, RZ, RZ, R14 ;  /* 0x000000ffff687224 */ /* 0x000fe200078e000e */
[----:B------:R-:W-:Y:S06]  /*29310*/  BRA `(.L_x_2134) ;  /* 0xfffffdcc00507947 */ /* 0x000fec000383ffff */
.L_x_1753:
[----:B------:R-:W-:Y:S01]  /*29320*/  BSSY B1, `(.L_x_2135) ;  /* 0x0000008000017945 */ /* 0x000fe20003800000 */
[----:B---3--:R-:W-:Y:S02]  /*29330*/  IMAD.MOV.U32 R13, RZ, RZ, R101 ;  /* 0x000000ffff0d7224 */ /* 0x008fe400078e0065 */
[----:B------:R-:W-:Y:S02]  /*29340*/  IMAD.MOV.U32 R12, RZ, RZ, 0x1 ;  /* 0x00000001ff0c7424 */ /* 0x000fe400078e00ff */
[----:B--2---:R-:W-:Y:S02]  /*29350*/  IMAD.MOV.U32 R11, RZ, RZ, 0x181f ;  /* 0x0000181fff0b7424 */ /* 0x004fe400078e00ff */
[----:B------:R-:W-:-:S07]  /*29360*/  IMAD.MOV.U32 R15, RZ, RZ, -0x1 ;  /* 0xffffffffff0f7424 */ /* 0x000fce00078e00ff */
[----:B01----:R-:W-:Y:S05]  /*29370*/  WARPSYNC.COLLECTIVE R15, `(.L_x_2136) ;  /* 0x000000000f087348 */ /* 0x003fea0003c00000 */
[----:B------:R2:W3:Y:S02]  /*29380*/  SHFL.IDX P6, R14, R13, R12, R11 ;  /* 0x0000000c0d0e7389 */ /* 0x0004e400000c000b */
[----:B0123--:R-:W-:Y:S01]  /*29390*/  ENDCOLLECTIVE ;  /* 0x000000000000791b */ /* 0x00ffe20003800000 */
.L_x_2136:
[----:B------:R-:W-:Y:S05]  /*293a0*/  BSYNC B1 ;  /* 0x0000000000017941 */ /* 0x000fea0003800000 */
.L_x_2135:
        /* <DEDUP_REMOVED lines=8> */
.L_x_2137:
[----:B------:R-:W-:Y:S01]  /*29430*/  IMAD.MOV.U32 R46, RZ, RZ, R14 ;  /* 0x000000ffff2e7224 */ /* 0x000fe200078e000e */
[----:B------:R-:W-:Y:S06]  /*29440*/  BRA `(.L_x_2138) ;  /* 0xfffffdd400047947 */ /* 0x000fec000383ffff */
.L_x_1758:
[----:B------:R-:W-:Y:S01]  /*29450*/  BSSY B1, `(.L_x_2139) ;  /* 0x0000008000017945 */ /* 0x000fe20003800000 */
[----:B--23--:R-:W-:Y:S02]  /*29460*/  IMAD.MOV.U32 R13, RZ, RZ, R101 ;  /* 0x000000ffff0d7224 */ /* 0x00cfe400078e0065 */
[----:B------:R-:W-:Y:S02]  /*29470*/  IMAD.MOV.U32 R12, RZ, RZ, 0x2 ;  /* 0x00000002ff0c7424 */ /* 0x000fe400078e00ff */
[----:B0-----:R-:W-:Y:S02]  /*29480*/  IMAD.MOV.U32 R11, RZ, RZ, 0x181f ;  /* 0x0000181fff0b7424 */ /* 0x001fe400078e00ff */
[----:B------:R-:W-:-:S07]  /*29490*/  IMAD.MOV.U32 R15, RZ, RZ, -0x1 ;  /* 0xffffffffff0f7424 */ /* 0x000fce00078e00ff */
[----:B-1--4-:R-:W-:Y:S05]  /*294a0*/  WARPSYNC.COLLECTIVE R15, `(.L_x_2140) ;  /* 0x000000000f087348 */ /* 0x012fea0003c00000 */
[----:B------:R0:W2:Y:S02]  /*294b0*/  SHFL.IDX P6, R14, R13, R12, R11 ;  /* 0x0000000c0d0e7389 */ /* 0x0000a400000c000b */
[----:B012-4-:R-:W-:Y:S01]  /*294c0*/  ENDCOLLECTIVE ;  /* 0x000000000000791b */ /* 0x017fe20003800000 */
.L_x_2140:
[----:B------:R-:W-:Y:S05]  /*294d0*/  BSYNC B1 ;  /* 0x0000000000017941 */ /* 0x000fea0003800000 */
.L_x_2139:
        /* <DEDUP_REMOVED lines=8> */
.L_x_2141:
[----:B------:R-:W-:Y:S01]  /*29560*/  IMAD.MOV.U32 R46, RZ, RZ, R14 ;  /* 0x000000ffff2e7224 */ /* 0x000fe200078e000e */
[----:B------:R-:W-:Y:S06]  /*29570*/  BRA `(.L_x_2142) ;  /* 0xfffffdd800c07947 */ /* 0x000fec000383ffff */
.L_x_1763:
[----:B------:R-:W-:Y:S01]  /*29580*/  BSSY B1, `(.L_x_2143) ;  /* 0x0000008000017945 */ /* 0x000fe20003800000 */
[----:B0--3--:R-:W-:Y:S02]  /*29590*/  IMAD.MOV.U32 R13, RZ, RZ, R101 ;  /* 0x000000ffff0d7224 */ /* 0x009fe400078e0065 */
[----:B------:R-:W-:Y:S02]  /*295a0*/  IMAD.MOV.U32 R12, RZ, RZ, 0x3 ;  /* 0x00000003ff0c7424 */ /* 0x000fe400078e00ff */
[----:B------:R-:W-:Y:S02]  /*295b0*/  IMAD.MOV.U32 R11, RZ, RZ, 0x181f ;  /* 0x0000181fff0b7424 */ /* 0x000fe400078e00ff */
[----:B------:R-:W-:-:S07]  /*295c0*/  IMAD.MOV.U32 R15, RZ, RZ, -0x1 ;  /* 0xffffffffff0f7424 */ /* 0x000fce00078e00ff */
[----:B-12-4-:R-:W-:Y:S05]  /*295d0*/  WARPSYNC.COLLECTIVE R15, `(.L_x_2144) ;  /* 0x000000000f087348 */ /* 0x016fea0003c00000 */
[----:B------:R0:W3:Y:S02]  /*295e0*/  SHFL.IDX P6, R14, R13, R12, R11 ;  /* 0x0000000c0d0e7389 */ /* 0x0000e400000c000b */
[----:B01234-:R-:W-:Y:S01]  /*295f0*/  ENDCOLLECTIVE ;  /* 0x000000000000791b */ /* 0x01ffe20003800000 */
.L_x_2144:
[----:B------:R-:W-:Y:S05]  /*29600*/  BSYNC B1 ;  /* 0x0000000000017941 */ /* 0x000fea0003800000 */
.L_x_2143:
        /* <DEDUP_REMOVED lines=8> */
.L_x_2145:
[----:B------:R-:W-:Y:S01]  /*29690*/  IMAD.MOV.U32 R106, RZ, RZ, R14 ;  /* 0x000000ffff6a7224 */ /* 0x000fe200078e000e */
[----:B------:R-:W-:Y:S06]  /*296a0*/  BRA `(.L_x_2146) ;  /* 0xfffffde000787947 */ /* 0x000fec000383ffff */
.L_x_1768:
[----:B0-----:R0:W1:Y:S02]  /*296b0*/  SYNCS.PHASECHK.TRANS64.TRYWAIT P3, [R89+URZ+0x28890], R100 ;  /* 0x02889064590075a7 */ /* 0x001064000806017f */
[----:B-1----:R-:W-:Y:S05]  /*296c0*/  @!P3 NANOSLEEP.SYNCS 0x989680 ;  /* 0x009896800000b95d */ /* 0x002fea0003900000 */
[----:B------:R-:W1:Y:S02]  /*296d0*/  @!P3 SYNCS.PHASECHK.TRANS64 P3, [R89+URZ+0x28890], R100 ;  /* 0x028890645900b5a7 */ /* 0x000e64000806007f */
[----:B-1----:R-:W-:Y:S05]  /*296e0*/  @!P3 BRA `(.L_x_1768) ;  /* 0xfffffffc00f0b947 */ /* 0x002fea000383ffff */
[----:B------:R-:W-:Y:S05]  /*296f0*/  BRA `(.L_x_2147) ;  /* 0xfffffde800847947 */ /* 0x000fea000383ffff */
.L_x_1769:
        /* <DEDUP_REMOVED lines=8> */
.L_x_2149:
[----:B------:R-:W-:Y:S05]  /*29780*/  BSYNC B1 ;  /* 0x0000000000017941 */ /* 0x000fea0003800000 */
.L_x_2148:
        /* <DEDUP_REMOVED lines=8> */
.L_x_2150:
[----:B------:R-:W-:Y:S05]  /*29810*/  BRA `(.L_x_2151) ;  /* 0xfffffde800a47947 */ /* 0x000fea000383ffff */
.L_x_1772:
[----:B------:R-:W-:Y:S01]  /*29820*/  BSSY B1, `(.L_x_2152) ;  /* 0x0000008000017945 */ /* 0x000fe20003800000 */
[----:B----4-:R-:W-:Y:S02]  /*29830*/  IMAD.MOV.U32 R13, RZ, RZ, R45 ;  /* 0x000000ffff0d7224 */ /* 0x010fe400078e002d */
[----:B------:R-:W-:Y:S02]  /*29840*/  IMAD.MOV.U32 R12, RZ, RZ, 0x1 ;  /* 0x00000001ff0c7424 */ /* 0x000fe400078e00ff */
[----:B------:R-:W-:Y:S02]  /*29850*/  IMAD.MOV.U32 R11, RZ, RZ, 0x181f ;  /* 0x0000181fff0b7424 */ /* 0x000fe400078e00ff */
[----:B------:R-:W-:-:S07]  /*29860*/  IMAD.MOV.U32 R15, RZ, RZ, -0x1 ;  /* 0xffffffffff0f7424 */ /* 0x000fce00078e00ff */
[----:B0123--:R-:W-:Y:S05]  /*29870*/  WARPSYNC.COLLECTIVE R15, `(.L_x_2153) ;  /* 0x000000000f087348 */ /* 0x00ffea0003c00000 */
[----:B---3--:R3:W4:Y:S02]  /*29880*/  SHFL.IDX P6, R14, R13, R12, R11 ;  /* 0x0000000c0d0e7389 */ /* 0x00872400000c000b */
[----:B01234-:R-:W-:Y:S01]  /*29890*/  ENDCOLLECTIVE ;  /* 0x000000000000791b */ /* 0x01ffe20003800000 */
.L_x_2153:
[----:B------:R-:W-:Y:S05]  /*298a0*/  BSYNC B1 ;  /* 0x0000000000017941 */ /* 0x000fea0003800000 */
.L_x_2152:
        /* <DEDUP_REMOVED lines=8> */
.L_x_2154:
[----:B------:R-:W-:Y:S05]  /*29930*/  BRA `(.L_x_2155) ;  /* 0xfffffde800a47947 */ /* 0x000fea000383ffff */
.L_x_1775:
[----:B------:R-:W-:Y:S01]  /*29940*/  BSSY B1, `(.L_x_2156) ;  /* 0x0000008000017945 */ /* 0x000fe20003800000 */
[----:B---3--:R-:W-:Y:S02]  /*29950*/  IMAD.MOV.U32 R13, RZ, RZ, R45 ;  /* 0x000000ffff0d7224 */ /* 0x008fe400078e002d */
[----:B------:R-:W-:Y:S02]  /*29960*/  IMAD.MOV.U32 R12, RZ, RZ, 0x2 ;  /* 0x00000002ff0c7424 */ /* 0x000fe400078e00ff */
[----:B------:R-:W-:Y:S02]  /*29970*/  IMAD.MOV.U32 R11, RZ, RZ, 0x181f ;  /* 0x0000181fff0b7424 */ /* 0x000fe400078e00ff */
[----:B------:R-:W-:-:S07]  /*29980*/  IMAD.MOV.U32 R15, RZ, RZ, -0x1 ;  /* 0xffffffffff0f7424 */ /* 0x000fce00078e00ff */
[----:B012-4-:R-:W-:Y:S05]  /*29990*/  WARPSYNC.COLLECTIVE R15, `(.L_x_2157) ;  /* 0x000000000f087348 */ /* 0x017fea0003c00000 */
[----:B------:R3:W0:Y:S02]  /*299a0*/  SHFL.IDX P6, R14, R13, R12, R11 ;  /* 0x0000000c0d0e7389 */ /* 0x00062400000c000b */
[----:B01234-:R-:W-:Y:S01]  /*299b0*/  ENDCOLLECTIVE ;  /* 0x000000000000791b */ /* 0x01ffe20003800000 */
.L_x_2157:
[----:B------:R-:W-:Y:S05]  /*299c0*/  BSYNC B1 ;  /* 0x0000000000017941 */ /* 0x000fea0003800000 */
.L_x_2156:
        /* <DEDUP_REMOVED lines=8> */
.L_x_2158:
[----:B------:R-:W-:Y:S05]  /*29a50*/  BRA `(.L_x_2159) ;  /* 0xfffffde800a87947 */ /* 0x000fea000383ffff */
.L_x_1778:
[----:B------:R-:W-:Y:S01]  /*29a60*/  BSSY B1, `(.L_x_2160) ;  /* 0x0000008000017945 */ /* 0x000fe20003800000 */
[----:B0-----:R-:W-:Y:S02]  /*29a70*/  IMAD.MOV.U32 R13, RZ, RZ, R45 ;  /* 0x000000ffff0d7224 */ /* 0x001fe400078e002d */
[----:B------:R-:W-:Y:S02]  /*29a80*/  IMAD.MOV.U32 R12, RZ, RZ, 0x3 ;  /* 0x00000003ff0c7424 */ /* 0x000fe400078e00ff */
[----:B------:R-:W-:Y:S02]  /*29a90*/  IMAD.MOV.U32 R11, RZ, RZ, 0x181f ;  /* 0x0000181fff0b7424 */ /* 0x000fe400078e00ff */
[----:B------:R-:W-:-:S07]  /*29aa0*/  IMAD.MOV.U32 R15, RZ, RZ, -0x1 ;  /* 0xffffffffff0f7424 */ /* 0x000fce00078e00ff */
[----:B-1234-:R-:W-:Y:S05]  /*29ab0*/  WARPSYNC.COLLECTIVE R15, `(.L_x_2161) ;  /* 0x000000000f087348 */ /* 0x01efea0003c00000 */
[----:B------:R0:W0:Y:S02]  /*29ac0*/  SHFL.IDX P6, R14, R13, R12, R11 ;  /* 0x0000000c0d0e7389 */ /* 0x00002400000c000b */
[----:B01234-:R-:W-:Y:S01]  /*29ad0*/  ENDCOLLECTIVE ;  /* 0x000000000000791b */ /* 0x01ffe20003800000 */
.L_x_2161:
[----:B------:R-:W-:Y:S05]  /*29ae0*/  BSYNC B1 ;  /* 0x0000000000017941 */ /* 0x000fea0003800000 */
.L_x_2160:
        /* <DEDUP_REMOVED lines=8> */
.L_x_2162:
[----:B------:R-:W-:Y:S05]  /*29b70*/  BRA `(.L_x_2163) ;  /* 0xfffffde800ac7947 */ /* 0x000fea000383ffff */
.L_x_1782:
[----:B------:R0:W0:Y:S02]  /*29b80*/  SYNCS.PHASECHK.TRANS64.TRYWAIT P4, [R89+URZ+0x288b0], R100 ;  /* 0x0288b064590075a7 */ /* 0x000024000808017f */
[----:B0-----:R-:W-:Y:S05]  /*29b90*/  @!P4 NANOSLEEP.SYNCS 0x989680 ;  /* 0x009896800000c95d */ /* 0x001fea0003900000 */
[----:B------:R-:W0:Y:S02]  /*29ba0*/  @!P4 SYNCS.PHASECHK.TRANS64 P4, [R89+URZ+0x288b0], R100 ;  /* 0x0288b0645900c5a7 */ /* 0x000e24000808007f */
[----:B0-----:R-:W-:Y:S05]  /*29bb0*/  @!P4 BRA `(.L_x_1782) ;  /* 0xfffffffc00f0c947 */ /* 0x001fea000383ffff */
[----:B------:R-:W-:Y:S05]  /*29bc0*/  BRA `(.L_x_2164) ;  /* 0xfffffdec00287947 */ /* 0x000fea000383ffff */
.L_x_1804:
[----:B--2---:R0:W5:Y:S01]  /*29bd0*/  LDL R13, [R1+0x34] ;  /* 0x00003400010d7983 */ /* 0x0041620000100800 */
[----:B------:R-:W-:Y:S01]  /*29be0*/  BSSY B0, `(.L_x_2165) ;  /* 0x0000007000007945 */ /* 0x000fe20003800000 */
[----:B------:R-:W-:Y:S02]  /*29bf0*/  IMAD.MOV.U32 R12, RZ, RZ, RZ ;  /* 0x000000ffff0c7224 */ /* 0x000fe400078e00ff */
[----:B------:R-:W-:Y:S02]  /*29c00*/  IMAD.MOV.U32 R11, RZ, RZ, 0x1f ;  /* 0x0000001fff0b7424 */ /* 0x000fe400078e00ff */
[----:B------:R-:W-:-:S07]  /*29c10*/  IMAD.MOV.U32 R15, RZ, RZ, -0x1 ;  /* 0xffffffffff0f7424 */ /* 0x000fce00078e00ff */
[----:B01--45:R-:W-:Y:S05]  /*29c20*/  WARPSYNC.COLLECTIVE R15, `(.L_x_2166) ;  /* 0x000000000f087348 */ /* 0x033fea0003c00000 */
[----:B-----5:R2:W3:Y:S02]  /*29c30*/  SHFL.IDX P6, R14, R13, R12, R11 ;  /* 0x0000000c0d0e7389 */ /* 0x0204e400000c000b */
[----:B01234-:R-:W-:Y:S01]  /*29c40*/  ENDCOLLECTIVE ;  /* 0x000000000000791b */ /* 0x01ffe20003800000 */
.L_x_2166:
[----:B------:R-:W-:Y:S05]  /*29c50*/  BSYNC B0 ;  /* 0x0000000000007941 */ /* 0x000fea0003800000 */
.L_x_2165:
[----:B------:R-:W-:Y:S01]  /*29c60*/  IMAD.MOV.U32 R199, RZ, RZ, R14 ;  /* 0x000000ffffc77224 */ /* 0x000fe200078e000e */
[----:B------:R-:W-:Y:S06]  /*29c70*/  BRA `(.L_x_2167) ;  /* 0xfffffdf800f47947 */ /* 0x000fec000383ffff */
.L_x_1816:
[----:B------:R-:W-:Y:S01]  /*29c80*/  BSSY B1, `(.L_x_2168) ;  /* 0x0000008000017945 */ /* 0x000fe20003800000 */
[----:B------:R-:W-:Y:S02]  /*29c90*/  IMAD.MOV.U32 R13, RZ, RZ, R6 ;  /* 0x000000ffff0d7224 */ /* 0x000fe400078e0006 */
[----:B------:R-:W-:Y:S02]  /*29ca0*/  IMAD.MOV.U32 R12, RZ, RZ, RZ ;  /* 0x000000ffff0c7224 */ /* 0x000fe400078e00ff */
[----:B------:R-:W-:Y:S02]  /*29cb0*/  IMAD.MOV.U32 R11, RZ, RZ, 0x181f ;  /* 0x0000181fff0b7424 */ /* 0x000fe400078e00ff */
[----:B------:R-:W-:-:S07]  /*29cc0*/  IMAD.MOV.U32 R15, RZ, RZ, -0x1 ;  /* 0xffffffffff0f7424 */ /* 0x000fce00078e00ff */
[----:B-1--4-:R-:W-:Y:S05]  /*29cd0*/  WARPSYNC.COLLECTIVE R15, `(.L_x_2169) ;  /* 0x000000000f087348 */ /* 0x012fea0003c00000 */
[----:B------:R0:W2:Y:S02]  /*29ce0*/  SHFL.IDX P6, R14, R13, R12, R11 ;  /* 0x0000000c0d0e7389 */ /* 0x0000a400000c000b */
[----:B012-4-:R-:W-:Y:S01]  /*29cf0*/  ENDCOLLECTIVE ;  /* 0x000000000000791b */ /* 0x017fe20003800000 */
.L_x_2169:
[----:B------:R-:W-:Y:S05]  /*29d00*/  BSYNC B1 ;  /* 0x0000000000017941 */ /* 0x000fea0003800000 */
.L_x_2168:
        /* <DEDUP_REMOVED lines=8> */
.L_x_2170:
[----:B------:R-:W-:Y:S02]  /*29d90*/  IMAD.MOV.U32 R13, RZ, RZ, R8 ;  /* 0x000000ffff0d7224 */ /* 0x000fe400078e0008 */
[----:B------:R-:W-:-:S07]  /*29da0*/  IMAD.MOV.U32 R3, RZ, RZ, R14 ;  /* 0x000000ffff037224 */ /* 0x000fce00078e000e */
[----:B------:R-:W-:Y:S05]  /*29db0*/  WARPSYNC.COLLECTIVE R15, `(.L_x_2171) ;  /* 0x000000000f087348 */ /* 0x000fea0003c00000 */
[----:B------:R0:W1:Y:S02]  /*29dc0*/  SHFL.IDX P6, R14, R13, R12, R11 ;  /* 0x0000000c0d0e7389 */ /* 0x00006400000c000b */
[----:B01----:R-:W-:Y:S01]  /*29dd0*/  ENDCOLLECTIVE ;  /* 0x000000000000791b */ /* 0x003fe20003800000 */
.L_x_2171:
[----:B------:R-:W-:Y:S02]  /*29de0*/  IMAD.MOV.U32 R13, RZ, RZ, R7 ;  /* 0x000000ffff0d7224 */ /* 0x000fe400078e0007 */
[----:B------:R-:W-:-:S07]  /*29df0*/  IMAD.MOV.U32 R4, RZ, RZ, R14 ;  /* 0x000000ffff047224 */ /* 0x000fce00078e000e */
[----:B------:R-:W-:Y:S05]  /*29e00*/  WARPSYNC.COLLECTIVE R15, `(.L_x_2172) ;  /* 0x000000000f087348 */ /* 0x000fea0003c00000 */
[----:B------:R0:W1:Y:S02]  /*29e10*/  SHFL.IDX P6, R14, R13, R12, R11 ;  /* 0x0000000c0d0e7389 */ /* 0x00006400000c000b */
[----:B01----:R-:W-:Y:S01]  /*29e20*/  ENDCOLLECTIVE ;  /* 0x000000000000791b */ /* 0x003fe20003800000 */
.L_x_2172:
[----:B------:R-:W-:Y:S05]  /*29e30*/  BRA `(.L_x_2173) ;  /* 0xfffffe0000587947 */ /* 0x000fea000383ffff */
.L_x_1819:
[----:B------:R-:W-:Y:S01]  /*29e40*/  BSSY B1, `(.L_x_2174) ;  /* 0x0000008000017945 */ /* 0x000fe20003800000 */
[----:B-1----:R-:W-:Y:S02]  /*29e50*/  IMAD.MOV.U32 R13, RZ, RZ, R6 ;  /* 0x000000ffff0d7224 */ /* 0x002fe400078e0006 */
[----:B------:R-:W-:Y:S02]  /*29e60*/  IMAD.MOV.U32 R12, RZ, RZ, 0x1 ;  /* 0x00000001ff0c7424 */ /* 0x000fe400078e00ff */
[----:B------:R-:W-:Y:S02]  /*29e70*/  IMAD.MOV.U32 R11, RZ, RZ, 0x181f ;  /* 0x0000181fff0b7424 */ /* 0x000fe400078e00ff */
[----:B------:R-:W-:-:S07]  /*29e80*/  IMAD.MOV.U32 R15, RZ, RZ, -0x1 ;  /* 0xffffffffff0f7424 */ /* 0x000fce00078e00ff */
[----:B----4-:R-:W-:Y:S05]  /*29e90*/  WARPSYNC.COLLECTIVE R15, `(.L_x_2175) ;  /* 0x000000000f087348 */ /* 0x010fea0003c00000 */
[----:B------:R0:W1:Y:S02]  /*29ea0*/  SHFL.IDX P6, R14, R13, R12, R11 ;  /* 0x0000000c0d0e7389 */ /* 0x00006400000c000b */
[----:B01--4-:R-:W-:Y:S01]  /*29eb0*/  ENDCOLLECTIVE ;  /* 0x000000000000791b */ /* 0x013fe20003800000 */
.L_x_2175:
[----:B------:R-:W-:Y:S05]  /*29ec0*/  BSYNC B1 ;  /* 0x0000000000017941 */ /* 0x000fea0003800000 */
.L_x_2174:
        /* <DEDUP_REMOVED lines=8> */
.L_x_2176:
[----:B------:R-:W-:Y:S02]  /*29f50*/  IMAD.MOV.U32 R13, RZ, RZ, R8 ;  /* 0x000000ffff0d7224 */ /* 0x000fe400078e0008 */
[----:B------:R-:W-:-:S07]  /*29f60*/  IMAD.MOV.U32 R3, RZ, RZ, R14 ;  /* 0x000000ffff037224 */ /* 0x000fce00078e000e */
[----:B------:R-:W-:Y:S05]  /*29f70*/  WARPSYNC.COLLECTIVE R15, `(.L_x_2177) ;  /* 0x000000000f087348 */ /* 0x000fea0003c00000 */
[----:B------:R0:W1:Y:S02]  /*29f80*/  SHFL.IDX P6, R14, R13, R12, R11 ;  /* 0x0000000c0d0e7389 */ /* 0x00006400000c000b */
[----:B01----:R-:W-:Y:S01]  /*29f90*/  ENDCOLLECTIVE ;  /* 0x000000000000791b */ /* 0x003fe20003800000 */
.L_x_2177:
[----:B------:R-:W-:Y:S02]  /*29fa0*/  IMAD.MOV.U32 R13, RZ, RZ, R7 ;  /* 0x000000ffff0d7224 */ /* 0x000fe400078e0007 */
[----:B------:R-:W-:-:S07]  /*29fb0*/  IMAD.MOV.U32 R4, RZ, RZ, R14 ;  /* 0x000000ffff047224 */ /* 0x000fce00078e000e */
[----:B------:R-:W-:Y:S05]  /*29fc0*/  WARPSYNC.COLLECTIVE R15, `(.L_x_2178) ;  /* 0x000000000f087348 */ /* 0x000fea0003c00000 */
[----:B------:R0:W1:Y:S02]  /*29fd0*/  SHFL.IDX P6, R14, R13, R12, R11 ;  /* 0x0000000c0d0e7389 */ /* 0x00006400000c000b */
[----:B01----:R-:W-:Y:S01]  /*29fe0*/  ENDCOLLECTIVE ;  /* 0x000000000000791b */ /* 0x003fe20003800000 */
.L_x_2178:
[----:B------:R-:W-:Y:S05]  /*29ff0*/  BRA `(.L_x_2179) ;  /* 0xfffffe0000c47947 */ /* 0x000fea000383ffff */
.L_x_1822:
[----:B------:R-:W-:Y:S01]  /*2a000*/  BSSY B1, `(.L_x_2180) ;  /* 0x0000008000017945 */ /* 0x000fe20003800000 */
[----:B------:R-:W-:Y:S02]  /*2a010*/  IMAD.MOV.U32 R13, RZ, RZ, R6 ;  /* 0x000000ffff0d7224 */ /* 0x000fe400078e0006 */
[----:B------:R-:W-:Y:S02]  /*2a020*/  IMAD.MOV.U32 R12, RZ, RZ, 0x2 ;  /* 0x00000002ff0c7424 */ /* 0x000fe400078e00ff */
[----:B------:R-:W-:Y:S02]  /*2a030*/  IMAD.MOV.U32 R11, RZ, RZ, 0x181f ;  /* 0x0000181fff0b7424 */ /* 0x000fe400078e00ff */
[----:B------:R-:W-:-:S07]  /*2a040*/  IMAD.MOV.U32 R15, RZ, RZ, -0x1 ;  /* 0xffffffffff0f7424 */ /* 0x000fce00078e00ff */
[----:B-1--4-:R-:W-:Y:S05]  /*2a050*/  WARPSYNC.COLLECTIVE R15, `(.L_x_2181) ;  /* 0x000000000f087348 */ /* 0x012fea0003c00000 */
[----:B------:R0:W2:Y:S02]  /*2a060*/  SHFL.IDX P6, R14, R13, R12, R11 ;  /* 0x0000000c0d0e7389 */ /* 0x0000a400000c000b */
[----:B012-4-:R-:W-:Y:S01]  /*2a070*/  ENDCOLLECTIVE ;  /* 0x000000000000791b */ /* 0x017fe20003800000 */
.L_x_2181:
[----:B------:R-:W-:Y:S05]  /*2a080*/  BSYNC B1 ;  /* 0x0000000000017941 */ /* 0x000fea0003800000 */
.L_x_2180:
        /* <DEDUP_REMOVED lines=8> */
.L_x_2182:
[----:B------:R-:W-:Y:S02]  /*2a110*/  IMAD.MOV.U32 R13, RZ, RZ, R8 ;  /* 0x000000ffff0d7224 */ /* 0x000fe400078e0008 */
[----:B------:R-:W-:-:S07]  /*2a120*/  IMAD.MOV.U32 R3, RZ, RZ, R14 ;  /* 0x000000ffff037224 */ /* 0x000fce00078e000e */
[----:B------:R-:W-:Y:S05]  /*2a130*/  WARPSYNC.COLLECTIVE R15, `(.L_x_2183) ;  /* 0x000000000f087348 */ /* 0x000fea0003c00000 */
[----:B------:R0:W1:Y:S02]  /*2a140*/  SHFL.IDX P6, R14, R13, R12, R11 ;  /* 0x0000000c0d0e7389 */ /* 0x00006400000c000b */
[----:B01----:R-:W-:Y:S01]  /*2a150*/  ENDCOLLECTIVE ;  /* 0x000000000000791b */ /* 0x003fe20003800000 */
.L_x_2183:
[----:B------:R-:W-:Y:S02]  /*2a160*/  IMAD.MOV.U32 R13, RZ, RZ, R7 ;  /* 0x000000ffff0d7224 */ /* 0x000fe400078e0007 */
[----:B------:R-:W-:-:S07]  /*2a170*/  IMAD.MOV.U32 R4, RZ, RZ, R14 ;  /* 0x000000ffff047224 */ /* 0x000fce00078e000e */
[----:B------:R-:W-:Y:S05]  /*2a180*/  WARPSYNC.COLLECTIVE R15, `(.L_x_2184) ;  /* 0x000000000f087348 */ /* 0x000fea0003c00000 */
[----:B------:R0:W1:Y:S02]  /*2a190*/  SHFL.IDX P6, R14, R13, R12, R11 ;  /* 0x0000000c0d0e7389 */ /* 0x00006400000c000b */
[----:B01----:R-:W-:Y:S01]  /*2a1a0*/  ENDCOLLECTIVE ;  /* 0x000000000000791b */ /* 0x003fe20003800000 */
.L_x_2184:
[----:B------:R-:W-:Y:S05]  /*2a1b0*/  BRA `(.L_x_2185) ;  /* 0xfffffe0400287947 */ /* 0x000fea000383ffff */
.L_x_1825:
        /* <DEDUP_REMOVED lines=8> */
.L_x_2187:
[----:B------:R-:W-:Y:S05]  /*2a240*/  BSYNC B1 ;  /* 0x0000000000017941 */ /* 0x000fea0003800000 */
.L_x_2186:
        /* <DEDUP_REMOVED lines=8> */
.L_x_2188:
[----:B------:R-:W-:Y:S02]  /*2a2d0*/  IMAD.MOV.U32 R13, RZ, RZ, R8 ;  /* 0x000000ffff0d7224 */ /* 0x000fe400078e0008 */
[----:B------:R-:W-:-:S07]  /*2a2e0*/  IMAD.MOV.U32 R3, RZ, RZ, R14 ;  /* 0x000000ffff037224 */ /* 0x000fce00078e000e */
[----:B------:R-:W-:Y:S05]  /*2a2f0*/  WARPSYNC.COLLECTIVE R15, `(.L_x_2189) ;  /* 0x000000000f087348 */ /* 0x000fea0003c00000 */
[----:B------:R0:W1:Y:S02]  /*2a300*/  SHFL.IDX P6, R14, R13, R12, R11 ;  /* 0x0000000c0d0e7389 */ /* 0x00006400000c000b */
[----:B01----:R-:W-:Y:S01]  /*2a310*/  ENDCOLLECTIVE ;  /* 0x000000000000791b */ /* 0x003fe20003800000 */
.L_x_2189:
[----:B------:R-:W-:Y:S02]  /*2a320*/  IMAD.MOV.U32 R13, RZ, RZ, R7 ;  /* 0x000000ffff0d7224 */ /* 0x000fe400078e0007 */
[----:B------:R-:W-:-:S07]  /*2a330*/  IMAD.MOV.U32 R4, RZ, RZ, R14 ;  /* 0x000000ffff047224 */ /* 0x000fce00078e000e */
[----:B------:R-:W-:Y:S05]  /*2a340*/  WARPSYNC.COLLECTIVE R15, `(.L_x_2190) ;  /* 0x000000000f087348 */ /* 0x000fea0003c00000 */
[----:B------:R0:W1:Y:S02]  /*2a350*/  SHFL.IDX P6, R14, R13, R12, R11 ;  /* 0x0000000c0d0e7389 */ /* 0x00006400000c000b */
[----:B01----:R-:W-:Y:S01]  /*2a360*/  ENDCOLLECTIVE ;  /* 0x000000000000791b */ /* 0x003fe20003800000 */
.L_x_2190:
[----:B------:R-:W-:Y:S05]  /*2a370*/  BRA `(.L_x_2191) ;  /* 0xfffffe0400947947 */ /* 0x000fea000383ffff */
.L_x_1829:
[----:B0-----:R0:W1:Y:S02]  /*2a380*/  SYNCS.PHASECHK.TRANS64.TRYWAIT P0, [R18+URZ+0x28800], R5 ;  /* 0x02880005120075a7 */ /* 0x001064000800017f */
[----:B-1----:R-:W-:Y:S05]  /*2a390*/  @!P0 NANOSLEEP.SYNCS 0x989680 ;  /* 0x009896800000895d */ /* 0x002fea0003900000 */
[----:B------:R-:W1:Y:S02]  /*2a3a0*/  @!P0 SYNCS.PHASECHK.TRANS64 P0, [R18+URZ+0x28800], R5 ;  /* 0x02880005120085a7 */ /* 0x000e64000800007f */
[----:B-1----:R-:W-:Y:S05]  /*2a3b0*/  @!P0 BRA `(.L_x_1829) ;  /* 0xfffffffc00f08947 */ /* 0x002fea000383ffff */
[----:B------:R-:W-:Y:S05]  /*2a3c0*/  BRA `(.L_x_2192) ;  /* 0xfffffe0800587947 */ /* 0x000fea000383ffff */
.L_x_1845:
[----:B------:R-:W0:Y:S01]  /*2a3d0*/  LDC R55, c[0x0][0x3f4] ;  /* 0x0000fd00ff377b82 */ /* 0x000e220000000800 */
[----:B------:R-:W-:Y:S01]  /*2a3e0*/  BSSY B1, `(.L_x_2193) ;  /* 0x0000008000017945 */ /* 0x000fe20003800000 */
[----:B--2---:R-:W-:Y:S02]  /*2a3f0*/  IMAD.MOV.U32 R13, RZ, RZ, R35 ;  /* 0x000000ffff0d7224 */ /* 0x004fe400078e0023 */
[----:B------:R-:W-:Y:S02]  /*2a400*/  IMAD.MOV.U32 R12, RZ, RZ, RZ ;  /* 0x000000ffff0c7224 */ /* 0x000fe400078e00ff */
[----:B------:R-:W-:Y:S02]  /*2a410*/  IMAD.MOV.U32 R11, RZ, RZ, 0x181f ;  /* 0x0000181fff0b7424 */ /* 0x000fe400078e00ff */
[----:B------:R-:W-:-:S07]  /*2a420*/  IMAD.MOV.U32 R15, RZ, RZ, -0x1 ;  /* 0xffffffffff0f7424 */ /* 0x000fce00078e00ff */
[----:B01--4-:R-:W-:Y:S05]  /*2a430*/  WARPSYNC.COLLECTIVE R15, `(.L_x_2194) ;  /* 0x000000000f087348 */ /* 0x013fea0003c00000 */
[----:B------:R2:W3:Y:S02]  /*2a440*/  SHFL.IDX P6, R14, R13, R12, R11 ;  /* 0x0000000c0d0e7389 */ /* 0x0004e400000c000b */
[----:B01234-:R-:W-:Y:S01]  /*2a450*/  ENDCOLLECTIVE ;  /* 0x000000000000791b */ /* 0x01ffe20003800000 */
.L_x_2194:
[----:B------:R-:W-:Y:S05]  /*2a460*/  BSYNC B1 ;  /* 0x0000000000017941 */ /* 0x000fea0003800000 */
.L_x_2193:
[----:B------:R-:W-:Y:S01]  /*2a470*/  IMAD.MOV.U32 R13, RZ, RZ, R32 ;  /* 0x000000ffff0d7224 */ /* 0x000fe200078e0020 */
[----:B------:R-:W-:Y:S01]  /*2a480*/  ISETP.GE.AND P0, PT, R16, R55, PT ;  /* 0x000000371000720c */ /* 0x000fe20003f06270 */
[----:B------:R-:W-:Y:S02]  /*2a490*/  IMAD.MOV.U32 R12, RZ, RZ, RZ ;  /* 0x000000ffff0c7224 */ /* 0x000fe400078e00ff */
[----:B------:R-:W-:Y:S02]  /*2a4a0*/  IMAD.MOV.U32 R11, RZ, RZ, 0x181f ;  /* 0x0000181fff0b7424 */ /* 0x000fe400078e00ff */
[----:B------:R-:W-:Y:S02]  /*2a4b0*/  IMAD.MOV.U32 R15, RZ, RZ, -0x1 ;  /* 0xffffffffff0f7424 */ /* 0x000fe400078e00ff */
[----:B------:R-:W-:Y:S02]  /*2a4c0*/  IMAD.MOV.U32 R0, RZ, RZ, R14 ;  /* 0x000000ffff007224 */ /* 0x000fe400078e000e */
[----:B------:R-:W-:-:S07]  /*2a4d0*/  IMAD R3, R194, R5, RZ ;  /* 0x00000005c2037224 */ /* 0x000fce00078e02ff */
[----:B------:R-:W-:Y:S05]  /*2a4e0*/  WARPSYNC.COLLECTIVE R15, `(.L_x_2195) ;  /* 0x000000000f087348 */ /* 0x000fea0003c00000 */
[----:B------:R0:W1:Y:S02]  /*2a4f0*/  SHFL.IDX P6, R14, R13, R12, R11 ;  /* 0x0000000c0d0e7389 */ /* 0x00006400000c000b */
[----:B01----:R-:W-:Y:S01]  /*2a500*/  ENDCOLLECTIVE ;  /* 0x000000000000791b */ /* 0x003fe20003800000 */
.L_x_2195:
[----:B------:R-:W-:Y:S01]  /*2a510*/  ISETP.GE.OR P1, PT, R56, R3, P0 ;  /* 0x000000033800720c */ /* 0x000fe20000726670 */
[----:B------:R-:W-:-:S12]  /*2a520*/  IMAD.MOV.U32 R13, RZ, RZ, R33 ;  /* 0x000000ffff0d7224 */ /* 0x000fd800078e0021 */
[C---:B------:R-:W-:Y:S01]  /*2a530*/  @!P1 IMAD.SHL.U32 R21, R16.reuse, 0x2, RZ ;  /* 0x0000000210159824 */ /* 0x040fe200078e00ff */
[----:B------:R-:W-:Y:S01]  /*2a540*/  @!P1 SHF.L.U64.HI R6, R16, 0x1, R17 ;  /* 0x0000000110069819 */ /* 0x000fe20000010211 */
[----:B------:R-:W-:-:S07]  /*2a550*/  IMAD.MOV.U32 R4, RZ, RZ, R14 ;  /* 0x000000ffff047224 */ /* 0x000fce00078e000e */
[----:B------:R-:W-:Y:S05]  /*2a560*/  WARPSYNC.COLLECTIVE R15, `(.L_x_2196) ;  /* 0x000000000f087348 */ /* 0x000fea0003c00000 */
[----:B------:R0:W1:Y:S02]  /*2a570*/  SHFL.IDX P6, R14, R13, R12, R11 ;  /* 0x0000000c0d0e7389 */ /* 0x00006400000c000b */
[----:B01----:R-:W-:Y:S01]  /*2a580*/  ENDCOLLECTIVE ;  /* 0x000000000000791b */ /* 0x003fe20003800000 */
.L_x_2196:
[----:B------:R-:W-:-:S05]  /*2a590*/  @!P1 IADD3 R4, P2, R4, R21, RZ ;  /* 0x0000001504049210 */ /* 0x000fca0007f5e0ff */
[----:B------:R-:W-:Y:S02]  /*2a5a0*/  @!P1 IMAD.X R7, R0, 0x1, R6, P2 ;  /* 0x0000000100079824 */ /* 0x000fe400010e0606 */
[----:B------:R-:W-:Y:S02]  /*2a5b0*/  @!P1 IMAD.MOV.U32 R8, RZ, RZ, R4 ;  /* 0x000000ffff089224 */ /* 0x000fe400078e0004 */
[----:B------:R-:W-:Y:S02]  /*2a5c0*/  @!P1 IMAD.MOV.U32 R9, RZ, RZ, R7 ;  /* 0x000000ffff099224 */ /* 0x000fe400078e0007 */
[----:B------:R-:W-:Y:S02]  /*2a5d0*/  IMAD.MOV.U32 R13, RZ, RZ, R34 ;  /* 0x000000ffff0d7224 */ /* 0x000fe400078e0022 */
[----:B------:R-:W-:-:S07]  /*2a5e0*/  IMAD.MOV.U32 R5, RZ, RZ, R14 ;  /* 0x000000ffff057224 */ /* 0x000fce00078e000e */
[----:B------:R-:W-:Y:S05]  /*2a5f0*/  WARPSYNC.COLLECTIVE R15, `(.L_x_2197) ;  /* 0x000000000f087348 */ /* 0x000fea0003c00000 */
[----:B------:R0:W1:Y:S02]  /*2a600*/  SHFL.IDX P6, R14, R13, R12, R11 ;  /* 0x0000000c0d0e7389 */ /* 0x00006400000c000b */
[----:B01----:R-:W-:Y:S01]  /*2a610*/  ENDCOLLECTIVE ;  /* 0x000000000000791b */ /* 0x003fe20003800000 */
.L_x_2197:
[----:B------:R-:W2:Y:S01]  /*2a620*/  @!P1 LD.E.128 R8, desc[UR54][R8.64] ;  /* 0x0000003608089980 */ /* 0x000ea2000c101d00 */
[----:B------:R-:W-:-:S05]  /*2a630*/  @!P1 IADD3 R14, P2, R14, R21, RZ ;  /* 0x000000150e0e9210 */ /* 0x000fca0007f5e0ff */
[----:B------:R-:W-:Y:S02]  /*2a640*/  @!P1 IMAD.X R5, R5, 0x1, R6, P2 ;  /* 0x0000000105059824 */ /* 0x000fe400010e0606 */
[----:B------:R-:W-:-:S06]  /*2a650*/  @!P1 IMAD.MOV.U32 R4, RZ, RZ, R14 ;  /* 0x000000ffff049224 */ /* 0x000fcc00078e000e */
[----:B------:R-:W5:Y:S01]  /*2a660*/  @!P1 LD.E.128 R4, desc[UR54][R4.64] ;  /* 0x0000003604049980 */ /* 0x000f62000c101d00 */
[----:B------:R-:W-:Y:S02]  /*2a670*/  CS2R R46, SRZ ;  /* 0x00000000002e7805 */ /* 0x000fe4000001ff00 */
[----:B------:R-:W-:Y:S01]  /*2a680*/  CS2R R50, SRZ ;  /* 0x0000000000327805 */ /* 0x000fe2000001ff00 */
[----:B------:R-:W-:Y:S01]  /*2a690*/  IMAD.MOV.U32 R13, RZ, RZ, R35 ;  /* 0x000000ffff0d7224 */ /* 0x000fe200078e0023 */
[----:B------:R-:W-:Y:S02]  /*2a6a0*/  CS2R R38, SRZ ;  /* 0x0000000000267805 */ /* 0x000fe4000001ff00 */
[----:B------:R-:W-:Y:S01]  /*2a6b0*/  CS2R R20, SRZ ;  /* 0x0000000000147805 */ /* 0x000fe2000001ff00 */
[----:B--2---:R-:W-:Y:S02]  /*2a6c0*/  @!P1 IMAD.MOV.U32 R47, RZ, RZ, R9 ;  /* 0x000000ffff2f9224 */ /* 0x004fe400078e0009 */
[----:B------:R-:W-:-:S02]  /*2a6d0*/  @!P1 IMAD.MOV.U32 R51, RZ, RZ, R11 ;  /* 0x000000ffff339224 */ /* 0x000fc400078e000b */
[----:B------:R-:W-:Y:S02]  /*2a6e0*/  IMAD.MOV.U32 R12, RZ, RZ, R47 ;  /* 0x000000ffff0c7224 */ /* 0x000fe400078e002f */
[----:B------:R-:W-:Y:S02]  /*2a6f0*/  IMAD.MOV.U32 R11, RZ, RZ, 0x181f ;  /* 0x0000181fff0b7424 */ /* 0x000fe400078e00ff */
[----:B------:R-:W-:Y:S01]  /*2a700*/  @!P1 IMAD.MOV.U32 R46, RZ, RZ, R8 ;  /* 0x000000ffff2e9224 */ /* 0x000fe200078e0008 */
[----:B------:R-:W-:Y:S01]  /*2a710*/  PRMT R78, R12, 0x7610, R78 ;  /* 0x000076100c4e7816 */ /* 0x000fe2000000004e */
[----:B------:R-:W-:Y:S02]  /*2a720*/  IMAD.MOV.U32 R12, RZ, RZ, 0x1 ;  /* 0x00000001ff0c7424 */ /* 0x000fe400078e00ff */
[----:B------:R-:W-:Y:S02]  /*2a730*/  IMAD.MOV.U32 R0, RZ, RZ, R46 ;  /* 0x000000ffff007224 */ /* 0x000fe400078e002e */
[----:B------:R-:W-:-:S07]  /*2a740*/  @!P1 IMAD.MOV.U32 R50, RZ, RZ, R10 ;  /* 0x000000ffff329224 */ /* 0x000fce00078e000a */
[----:B-----5:R-:W-:Y:S05]  /*2a750*/  WARPSYNC.COLLECTIVE R15, `(.L_x_2198) ;  /* 0x000000000f087348 */ /* 0x020fea0003c00000 */
[----:B------:R0:W1:Y:S02]  /*2a760*/  SHFL.IDX P6, R14, R13, R12, R11 ;  /* 0x0000000c0d0e7389 */ /* 0x00006400000c000b */
[----:B01---5:R-:W-:Y:S01]  /*2a770*/  ENDCOLLECTIVE ;  /* 0x000000000000791b */ /* 0x023fe20003800000 */
.L_x_2198:
[----:B------:R-:W-:Y:S01]  /*2a780*/  IMAD.MOV.U32 R24, RZ, RZ, R51 ;  /* 0x000000ffff187224 */ /* 0x000fe200078e0033 */
[----:B------:R-:W-:Y:S01]  /*2a790*/  PRMT R77, R0, 0x7610, R77 ;  /* 0x00007610004d7816 */ /* 0x000fe2000000004d */
[----:B------:R-:W-:-:S03]  /*2a7a0*/  IMAD.MOV.U32 R10, RZ, RZ, R50 ;  /* 0x000000ffff0a7224 */ /* 0x000fc600078e0032 */
[----:B------:R-:W-:Y:S02]  /*2a7b0*/  PRMT R52, R24, 0x7610, R52 ;  /* 0x0000761018347816 */ /* 0x000fe40000000034 */
[----:B------:R-:W-:Y:S01]  /*2a7c0*/  CS2R R24, SRZ ;  /* 0x0000000000187805 */ /* 0x000fe2000001ff00 */
[----:B------:R-:W-:Y:S01]  /*2a7d0*/  @!P1 IMAD.MOV.U32 R38, RZ, RZ, R4 ;  /* 0x000000ffff269224 */ /* 0x000fe200078e0004 */
[----:B------:R-:W-:Y:S01]  /*2a7e0*/  PRMT R37, R10, 0x7610, R37 ;  /* 0x000076100a257816 */ /* 0x000fe20000000025 */
[----:B------:R-:W-:Y:S02]  /*2a7f0*/  @!P1 IMAD.MOV.U32 R39, RZ, RZ, R5 ;  /* 0x000000ffff279224 */ /* 0x000fe400078e0005 */
[----:B------:R-:W-:Y:S02]  /*2a800*/  @!P1 IMAD.MOV.U32 R20, RZ, RZ, R6 ;  /* 0x000000ffff149224 */ /* 0x000fe400078e0006 */
[----:B------:R-:W-:Y:S02]  /*2a810*/  IMAD.MOV.U32 R13, RZ, RZ, R32 ;  /* 0x000000ffff0d7224 */ /* 0x000fe400078e0020 */
[----:B------:R-:W-:-:S02]  /*2a820*/  @!P1 IMAD.MOV.U32 R21, RZ, RZ, R7 ;  /* 0x000000ffff159224 */ /* 0x000fc400078e0007 */
[----:B------:R-:W-:Y:S02]  /*2a830*/  IMAD.MOV.U32 R4, RZ, RZ, R38 ;  /* 0x000000ffff047224 */ /* 0x000fe400078e0026 */
[----:B------:R-:W-:Y:S02]  /*2a840*/  IMAD.MOV.U32 R5, RZ, RZ, R39 ;  /* 0x000000ffff057224 */ /* 0x000fe400078e0027 */
[----:B------:R-:W-:Y:S01]  /*2a850*/  IMAD.MOV.U32 R6, RZ, RZ, R20 ;  /* 0x000000ffff067224 */ /* 0x000fe200078e0014 */
[----:B------:R-:W-:Y:S01]  /*2a860*/  PRMT R79, R4, 0x7610, R79 ;  /* 0x00007610044f7816 */ /* 0x000fe2000000004f */
[----:B------:R-:W-:Y:S01]  /*2a870*/  IMAD.MOV.U32 R0, RZ, RZ, R14 ;  /* 0x000000ffff007224 */ /* 0x000fe200078e000e */
[----:B------:R-:W-:-:S07]  /*2a880*/  PRMT R80, R5, 0x7610, R80 ;  /* 0x0000761005507816 */ /* 0x000fce0000000050 */
[----:B------:R-:W-:Y:S05]  /*2a890*/  WARPSYNC.COLLECTIVE R15, `(.L_x_2199) ;  /* 0x000000000f087348 */ /* 0x000fea0003c00000 */
[----:B------:R0:W1:Y:S02]  /*2a8a0*/  SHFL.IDX P6, R14, R13, R12, R11 ;  /* 0x0000000c0d0e7389 */ /* 0x00006400000c000b */
[----:B01----:R-:W-:Y:S01]  /*2a8b0*/  ENDCOLLECTIVE ;  /* 0x000000000000791b */ /* 0x003fe20003800000 */
.L_x_2199:
[----:B------:R-:W-:Y:S01]  /*2a8c0*/  IMAD.MOV.U32 R7, RZ, RZ, R21 ;  /* 0x000000ffff077224 */ /* 0x000fe200078e0015 */
[----:B------:R-:W-:-:S04]  /*2a8d0*/  PRMT R81, R6, 0x7610, R81 ;  /* 0x0000761006517816 */ /* 0x000fc80000000051 */
[----:B------:R-:W-:Y:S01]  /*2a8e0*/  PRMT R82, R7, 0x7610, R82 ;  /* 0x0000761007527816 */ /* 0x000fe20000000052 */
[----:B------:R-:W-:Y:S02]  /*2a8f0*/  IMAD.MOV.U32 R13, RZ, RZ, R33 ;  /* 0x000000ffff0d7224 */ /* 0x000fe400078e0021 */
[----:B------:R-:W-:-:S07]  /*2a900*/  IMAD.MOV.U32 R8, RZ, RZ, R14 ;  /* 0x000000ffff087224 */ /* 0x000fce00078e000e */
[----:B------:R-:W-:Y:S05]  /*2a910*/  WARPSYNC.COLLECTIVE R15, `(.L_x_2200) ;  /* 0x000000000f087348 */ /* 0x000fea0003c00000 */
[----:B------:R0:W1:Y:S02]  /*2a920*/  SHFL.IDX P6, R14, R13, R12, R11 ;  /* 0x0000000c0d0e7389 */ /* 0x00006400000c000b */
[----:B01----:R-:W-:Y:S01]  /*2a930*/  ENDCOLLECTIVE ;  /* 0x000000000000791b */ /* 0x003fe20003800000 */
.L_x_2200:
[----:B------:R-:W-:Y:S02]  /*2a940*/  IMAD.MOV.U32 R13, RZ, RZ, R34 ;  /* 0x000000ffff0d7224 */ /* 0x000fe400078e0022 */
[----:B------:R-:W-:-:S07]  /*2a950*/  IMAD.MOV.U32 R9, RZ, RZ, R14 ;  /* 0x000000ffff097224 */ /* 0x000fce00078e000e */
[----:B------:R-:W-:Y:S05]  /*2a960*/  WARPSYNC.COLLECTIVE R15, `(.L_x_2201) ;  /* 0x000000000f087348 */ /* 0x000fea0003c00000 */
[----:B------:R0:W1:Y:S02]  /*2a970*/  SHFL.IDX P6, R14, R13, R12, R11 ;  /* 0x0000000c0d0e7389 */ /* 0x00006400000c000b */
[----:B01----:R-:W-:Y:S01]  /*2a980*/  ENDCOLLECTIVE ;  /* 0x000000000000791b */ /* 0x003fe20003800000 */
.L_x_2201:
[----:B------:R-:W-:Y:S05]  /*2a990*/  BRA `(.L_x_2202) ;  /* 0xfffffe2000a07947 */ /* 0x000fea000383ffff */
.L_x_1848:
[----:B------:R-:W-:Y:S01]  /*2a9a0*/  BSSY B1, `(.L_x_2203) ;  /* 0x0000008000017945 */ /* 0x000fe20003800000 */
[----:B------:R-:W-:Y:S02]  /*2a9b0*/  IMAD.MOV.U32 R13, RZ, RZ, R35 ;  /* 0x000000ffff0d7224 */ /* 0x000fe400078e0023 */
[----:B------:R-:W-:Y:S02]  /*2a9c0*/  IMAD.MOV.U32 R12, RZ, RZ, 0x2 ;  /* 0x00000002ff0c7424 */ /* 0x000fe400078e00ff */
[----:B------:R-:W-:Y:S02]  /*2a9d0*/  IMAD.MOV.U32 R11, RZ, RZ, 0x181f ;  /* 0x0000181fff0b7424 */ /* 0x000fe400078e00ff */
[----:B0-----:R-:W-:-:S07]  /*2a9e0*/  IMAD.MOV.U32 R15, RZ, RZ, -0x1 ;  /* 0xffffffffff0f7424 */ /* 0x001fce00078e00ff */
[----:B----4-:R-:W-:Y:S05]  /*2a9f0*/  WARPSYNC.COLLECTIVE R15, `(.L_x_2204) ;  /* 0x000000000f087348 */ /* 0x010fea0003c00000 */
[----:B------:R0:W1:Y:S02]  /*2aa00*/  SHFL.IDX P6, R14, R13, R12, R11 ;  /* 0x0000000c0d0e7389 */ /* 0x00006400000c000b */
[----:B01--4-:R-:W-:Y:S01]  /*2aa10*/  ENDCOLLECTIVE ;  /* 0x000000000000791b */ /* 0x013fe20003800000 */
.L_x_2204:
[----:B------:R-:W-:Y:S05]  /*2aa20*/  BSYNC B1 ;  /* 0x0000000000017941 */ /* 0x000fea0003800000 */
.L_x_2203:
[----:B------:R-:W-:Y:S02]  /*2aa30*/  IMAD.MOV.U32 R13, RZ, RZ, R32 ;  /* 0x000000ffff0d7224 */ /* 0x000fe400078e0020 */
[----:B------:R-:W-:Y:S02]  /*2aa40*/  IMAD.MOV.U32 R12, RZ, RZ, 0x2 ;  /* 0x00000002ff0c7424 */ /* 0x000fe400078e00ff */
[----:B------:R-:W-:Y:S02]  /*2aa50*/  IMAD.MOV.U32 R11, RZ, RZ, 0x181f ;  /* 0x0000181fff0b7424 */ /* 0x000fe400078e00ff */
[----:B------:R-:W-:Y:S02]  /*2aa60*/  IMAD.MOV.U32 R15, RZ, RZ, -0x1 ;  /* 0xffffffffff0f7424 */ /* 0x000fe400078e00ff */
[----:B------:R-:W-:Y:S02]  /*2aa70*/  IMAD.MOV.U32 R0, RZ, RZ, R14 ;  /* 0x000000ffff007224 */ /* 0x000fe400078e000e */
[----:B------:R-:W-:-:S07]  /*2aa80*/  VIADD R10, R56, 0x40 ;  /* 0x00000040380a7836 */ /* 0x000fce0000000000 */
[----:B------:R-:W-:Y:S05]  /*2aa90*/  WARPSYNC.COLLECTIVE R15, `(.L_x_2205) ;  /* 0x000000000f087348 */ /* 0x000fea0003c00000 */
[----:B------:R0:W1:Y:S02]  /*2aaa0*/  SHFL.IDX P6, R14, R13, R12, R11 ;  /* 0x0000000c0d0e7389 */ /* 0x00006400000c000b */
[----:B01----:R-:W-:Y:S01]  /*2aab0*/  ENDCOLLECTIVE ;  /* 0x000000000000791b */ /* 0x003fe20003800000 */
.L_x_2205:
        /* <DEDUP_REMOVED lines=8> */
.L_x_2206:
[----:B------:R-:W-:-:S05]  /*2ab40*/  @!P1 IADD3 R8, P2, R8, R31, RZ ;  /* 0x0000001f08089210 */ /* 0x000fca0007f5e0ff */
[----:B------:R-:W-:Y:S02]  /*2ab50*/  @!P1 IMAD.X R9, R0, 0x1, R29, P2 ;  /* 0x0000000100099824 */ /* 0x000fe400010e061d */
[----:B------:R-:W-:Y:S02]  /*2ab60*/  IMAD.MOV.U32 R13, RZ, RZ, R34 ;  /* 0x000000ffff0d7224 */ /* 0x000fe400078e0022 */
[----:B------:R-:W-:-:S07]  /*2ab70*/  IMAD.MOV.U32 R28, RZ, RZ, R14 ;  /* 0x000000ffff1c7224 */ /* 0x000fce00078e000e */
[----:B------:R-:W-:Y:S05]  /*2ab80*/  WARPSYNC.COLLECTIVE R15, `(.L_x_2207) ;  /* 0x000000000f087348 */ /* 0x000fea0003c00000 */
[----:B------:R0:W1:Y:S02]  /*2ab90*/  SHFL.IDX P6, R14, R13, R12, R11 ;  /* 0x0000000c0d0e7389 */ /* 0x00006400000c000b */
[----:B01----:R-:W-:Y:S01]  /*2aba0*/  ENDCOLLECTIVE ;  /* 0x000000000000791b */ /* 0x003fe20003800000 */
.L_x_2207:
[----:B------:R-:W2:Y:S01]  /*2abb0*/  @!P1 LD.E.128 R8, desc[UR54][R8.64] ;  /* 0x0000003608089980 */ /* 0x000ea2000c101d00 */
[----:B------:R-:W-:-:S05]  /*2abc0*/  @!P1 IADD3 R14, P2, R14, R31, RZ ;  /* 0x0000001f0e0e9210 */ /* 0x000fca0007f5e0ff */
[----:B------:R-:W-:-:S04]  /*2abd0*/  @!P1 IMAD.X R29, R28, 0x1, R29, P2 ;  /* 0x000000011c1d9824 */ /* 0x000fc800010e061d */
[----:B------:R-:W-:-:S05]  /*2abe0*/  @!P1 IMAD.MOV.U32 R15, RZ, RZ, R29 ;  /* 0x000000ffff0f9224 */ /* 0x000fca00078e001d */
[----:B------:R0:W5:Y:S01]  /*2abf0*/  @!P1 LD.E.128 R28, desc[UR54][R14.64] ;  /* 0x000000360e1c9980 */ /* 0x000162000c101d00 */
[----:B------:R-:W-:Y:S02]  /*2ac00*/  CS2R R44, SRZ ;  /* 0x00000000002c7805 */ /* 0x000fe4000001ff00 */
[----:B------:R-:W-:Y:S01]  /*2ac10*/  CS2R R48, SRZ ;  /* 0x0000000000307805 */ /* 0x000fe2000001ff00 */
[----:B------:R-:W-:Y:S01]  /*2ac20*/  IMAD.MOV.U32 R13, RZ, RZ, R35 ;  /* 0x000000ffff0d7224 */ /* 0x000fe200078e0023 */
[----:B------:R-:W-:Y:S02]  /*2ac30*/  CS2R R40, SRZ ;  /* 0x0000000000287805 */ /* 0x000fe4000001ff00 */
[----:B------:R-:W-:Y:S01]  /*2ac40*/  CS2R R42, SRZ ;  /* 0x00000000002a7805 */ /* 0x000fe2000001ff00 */
[----:B0-----:R-:W-:Y:S02]  /*2ac50*/  IMAD.MOV.U32 R15, RZ, RZ, -0x1 ;  /* 0xffffffffff0f7424 */ /* 0x001fe400078e00ff */
[----:B--2---:R-:W-:-:S02]  /*2ac60*/  @!P1 IMAD.MOV.U32 R45, RZ, RZ, R9 ;  /* 0x000000ffff2d9224 */ /* 0x004fc400078e0009 */
[----:B------:R-:W-:Y:S02]  /*2ac70*/  @!P1 IMAD.MOV.U32 R49, RZ, RZ, R11 ;  /* 0x000000ffff319224 */ /* 0x000fe400078e000b */
[----:B------:R-:W-:Y:S02]  /*2ac80*/  IMAD.MOV.U32 R12, RZ, RZ, R45 ;  /* 0x000000ffff0c7224 */ /* 0x000fe400078e002d */
[----:B------:R-:W-:Y:S02]  /*2ac90*/  IMAD.MOV.U32 R11, RZ, RZ, 0x181f ;  /* 0x0000181fff0b7424 */ /* 0x000fe400078e00ff */
[----:B------:R-:W-:Y:S01]  /*2aca0*/  @!P1 IMAD.MOV.U32 R44, RZ, RZ, R8 ;  /* 0x000000ffff2c9224 */ /* 0x000fe200078e0008 */
[----:B------:R-:W-:Y:S01]  /*2acb0*/  PRMT R66, R12, 0x7610, R66 ;  /* 0x000076100c427816 */ /* 0x000fe20000000042 */
[----:B------:R-:W-:Y:S02]  /*2acc0*/  IMAD.MOV.U32 R12, RZ, RZ, 0x3 ;  /* 0x00000003ff0c7424 */ /* 0x000fe400078e00ff */
[----:B------:R-:W-:-:S02]  /*2acd0*/  IMAD.MOV.U32 R0, RZ, RZ, R44 ;  /* 0x000000ffff007224 */ /* 0x000fc400078e002c */
[----:B------:R-:W-:-:S07]  /*2ace0*/  @!P1 IMAD.MOV.U32 R48, RZ, RZ, R10 ;  /* 0x000000ffff309224 */ /* 0x000fce00078e000a */
[----:B-----5:R-:W-:Y:S05]  /*2acf0*/  WARPSYNC.COLLECTIVE R15, `(.L_x_2208) ;  /* 0x000000000f087348 */ /* 0x020fea0003c00000 */
[----:B------:R0:W1:Y:S02]  /*2ad00*/  SHFL.IDX P6, R14, R13, R12, R11 ;  /* 0x0000000c0d0e7389 */ /* 0x00006400000c000b */
[----:B01---5:R-:W-:Y:S01]  /*2ad10*/  ENDCOLLECTIVE ;  /* 0x000000000000791b */ /* 0x023fe20003800000 */
.L_x_2208:
[----:B------:R-:W-:Y:S01]  /*2ad20*/  IMAD.MOV.U32 R9, RZ, RZ, R49 ;  /* 0x000000ffff097224 */ /* 0x000fe200078e0031 */
[----:B------:R-:W-:Y:S01]  /*2ad30*/  PRMT R65, R0, 0x7610, R65 ;  /* 0x0000761000417816 */ /* 0x000fe20000000041 */
[----:B------:R-:W-:-:S03]  /*2ad40*/  IMAD.MOV.U32 R8, RZ, RZ, R48 ;  /* 0x000000ffff087224 */ /* 0x000fc600078e0030 */
[----:B------:R-:W-:Y:S02]  /*2ad50*/  PRMT R54, R9, 0x7610, R54 ;  /* 0x0000761009367816 */ /* 0x000fe40000000036 */
[----:B------:R-:W-:Y:S01]  /*2ad60*/  PRMT R53, R8, 0x7610, R53 ;  /* 0x0000761008357816 */ /* 0x000fe20000000035 */
[----:B------:R-:W-:Y:S02]  /*2ad70*/  @!P1 IMAD.MOV.U32 R40, RZ, RZ, R28 ;  /* 0x000000ffff289224 */ /* 0x000fe400078e001c */
        /* <DEDUP_REMOVED lines=13> */
.L_x_2209:
[----:B------:R-:W-:Y:S02]  /*2ae50*/  PRMT R74, R10, 0x7610, R74 ;  /* 0x000076100a4a7816 */ /* 0x000fe4000000004a */
[----:B------:R-:W-:Y:S01]  /*2ae60*/  CS2R R8, SRZ ;  /* 0x0000000000087805 */ /* 0x000fe2000001ff00 */
[----:B------:R-:W-:Y:S02]  /*2ae70*/  IMAD.MOV.U32 R13, RZ, RZ, R33 ;  /* 0x000000ffff0d7224 */ /* 0x000fe400078e0021 */
[----:B------:R-:W-:-:S07]  /*2ae80*/  IMAD.MOV.U32 R32, RZ, RZ, R14 ;  /* 0x000000ffff207224 */ /* 0x000fce00078e000e */
[----:B------:R-:W-:Y:S05]  /*2ae90*/  WARPSYNC.COLLECTIVE R15, `(.L_x_2210) ;  /* 0x000000000f087348 */ /* 0x000fea0003c00000 */
[----:B------:R0:W1:Y:S02]  /*2aea0*/  SHFL.IDX P6, R14, R13, R12, R11 ;  /* 0x0000000c0d0e7389 */ /* 0x00006400000c000b */
[----:B01----:R-:W-:Y:S01]  /*2aeb0*/  ENDCOLLECTIVE ;  /* 0x000000000000791b */ /* 0x003fe20003800000 */
.L_x_2210:
[----:B------:R-:W-:Y:S02]  /*2aec0*/  IMAD.MOV.U32 R13, RZ, RZ, R34 ;  /* 0x000000ffff0d7224 */ /* 0x000fe400078e0022 */
[----:B------:R-:W-:-:S07]  /*2aed0*/  IMAD.MOV.U32 R33, RZ, RZ, R14 ;  /* 0x000000ffff217224 */ /* 0x000fce00078e000e */
[----:B------:R-:W-:Y:S05]  /*2aee0*/  WARPSYNC.COLLECTIVE R15, `(.L_x_2211) ;  /* 0x000000000f087348 */ /* 0x000fea0003c00000 */
[----:B------:R0:W1:Y:S02]  /*2aef0*/  SHFL.IDX P6, R14, R13, R12, R11 ;  /* 0x0000000c0d0e7389 */ /* 0x00006400000c000b */
[----:B01----:R-:W-:Y:S01]  /*2af00*/  ENDCOLLECTIVE ;  /* 0x000000000000791b */ /* 0x003fe20003800000 */
.L_x_2211:
[----:B------:R-:W-:-:S05]  /*2af10*/  IMAD.MOV.U32 R11, RZ, RZ, R43 ;  /* 0x000000ffff0b7224 */ /* 0x000fca00078e002b */
[----:B------:R-:W-:Y:S01]  /*2af20*/  PRMT R75, R11, 0x7610, R75 ;  /* 0x000076100b4b7816 */ /* 0x000fe2000000004b */
[----:B------:R-:W-:Y:S01]  /*2af30*/  IMAD.MOV.U32 R34, RZ, RZ, R14 ;  /* 0x000000ffff227224 */ /* 0x000fe200078e000e */
[----:B------:R-:W-:Y:S06]  /*2af40*/  BRA `(.L_x_2212) ;  /* 0xfffffe20008c7947 */ /* 0x000fec000383ffff */
.L_x_1852:
[----:B0-----:R0:W1:Y:S02]  /*2af50*/  SYNCS.PHASECHK.TRANS64.TRYWAIT P4, [R18+URZ+0x28800], R29 ;  /* 0x0288001d120075a7 */ /* 0x001064000808017f */
[----:B-1----:R-:W-:Y:S05]  /*2af60*/  @!P4 NANOSLEEP.SYNCS 0x989680 ;  /* 0x009896800000c95d */ /* 0x002fea0003900000 */
[----:B------:R-:W1:Y:S02]  /*2af70*/  @!P4 SYNCS.PHASECHK.TRANS64 P4, [R18+URZ+0x28800], R29 ;  /* 0x0288001d1200c5a7 */ /* 0x000e64000808007f */
[----:B-1----:R-:W-:Y:S05]  /*2af80*/  @!P4 BRA `(.L_x_1852) ;  /* 0xfffffffc00f0c947 */ /* 0x002fea000383ffff */
[----:B------:R-:W-:Y:S05]  /*2af90*/  BRA `(.L_x_2213) ;  /* 0xfffffe2400407947 */ /* 0x000fea000383ffff */
.L_x_1862:
[----:B--2---:R2:W3:Y:S02]  /*2afa0*/  SYNCS.PHASECHK.TRANS64.TRYWAIT P1, [R90+URZ+0x28830], R3 ;  /* 0x028830035a0075a7 */ /* 0x0044e4000802017f */
[----:B---3--:R-:W-:Y:S05]  /*2afb0*/  @!P1 NANOSLEEP.SYNCS 0x989680 ;  /* 0x009896800000995d */ /* 0x008fea0003900000 */
[----:B------:R-:W3:Y:S02]  /*2afc0*/  @!P1 SYNCS.PHASECHK.TRANS64 P1, [R90+URZ+0x28830], R3 ;  /* 0x028830035a0095a7 */ /* 0x000ee4000802007f */
[----:B---3--:R-:W-:Y:S05]  /*2afd0*/  @!P1 BRA `(.L_x_1862) ;  /* 0xfffffffc00f09947 */ /* 0x008fea000383ffff */
[----:B------:R-:W-:Y:S05]  /*2afe0*/  BRA `(.L_x_1861) ;  /* 0xfffffe4000447947 */ /* 0x000fea000383ffff */
.L_x_1881:
[----:B-1----:R1:W2:Y:S02]  /*2aff0*/  SYNCS.PHASECHK.TRANS64.TRYWAIT P4, [R25+URZ+0x28830], R24 ;  /* 0x02883018190075a7 */ /* 0x0022a4000808017f */
[----:B--2---:R-:W-:Y:S05]  /*2b000*/  @!P4 NANOSLEEP.SYNCS 0x989680 ;  /* 0x009896800000c95d */ /* 0x004fea0003900000 */
[----:B------:R-:W2:Y:S02]  /*2b010*/  @!P4 SYNCS.PHASECHK.TRANS64 P4, [R25+URZ+0x28830], R24 ;  /* 0x028830181900c5a7 */ /* 0x000ea4000808007f */
[----:B--2---:R-:W-:Y:S05]  /*2b020*/  @!P4 BRA `(.L_x_1881) ;  /* 0xfffffffc00f0c947 */ /* 0x004fea000383ffff */
[----:B------:R-:W-:Y:S05]  /*2b030*/  BRA `(.L_x_1880) ;  /* 0xfffffe7c00447947 */ /* 0x000fea000383ffff */
.L_x_1885:
[----:B-1----:R1:W2:Y:S02]  /*2b040*/  SYNCS.PHASECHK.TRANS64.TRYWAIT P3, [R204+URZ+0x28850], R187 ;  /* 0x028850bbcc0075a7 */ /* 0x0022a4000806017f */
[----:B--2---:R-:W-:Y:S05]  /*2b050*/  @!P3 NANOSLEEP.SYNCS 0x989680 ;  /* 0x009896800000b95d */ /* 0x004fea0003900000 */
[----:B------:R-:W2:Y:S02]  /*2b060*/  @!P3 SYNCS.PHASECHK.TRANS64 P3, [R204+URZ+0x28850], R187 ;  /* 0x028850bbcc00b5a7 */ /* 0x000ea4000806007f */
[----:B--2---:R-:W-:Y:S05]  /*2b070*/  @!P3 BRA `(.L_x_1885) ;  /* 0xfffffffc00f0b947 */ /* 0x004fea000383ffff */
[----:B------:R-:W-:Y:S05]  /*2b080*/  BRA `(.L_x_1882) ;  /* 0xfffffe8000847947 */ /* 0x000fea000383ffff */
.L_x_1906:
[----:B-1----:R1:W2:Y:S02]  /*2b090*/  SYNCS.PHASECHK.TRANS64.TRYWAIT P2, [R25+URZ+0x28830], R24 ;  /* 0x02883018190075a7 */ /* 0x0022a4000804017f */
[----:B--2---:R-:W-:Y:S05]  /*2b0a0*/  @!P2 NANOSLEEP.SYNCS 0x989680 ;  /* 0x009896800000a95d */ /* 0x004fea0003900000 */
[----:B------:R-:W2:Y:S02]  /*2b0b0*/  @!P2 SYNCS.PHASECHK.TRANS64 P2, [R25+URZ+0x28830], R24 ;  /* 0x028830181900a5a7 */ /* 0x000ea4000804007f */
[----:B--2---:R-:W-:Y:S05]  /*2b0c0*/  @!P2 BRA `(.L_x_1906) ;  /* 0xfffffffc00f0a947 */ /* 0x004fea000383ffff */
[----:B------:R-:W-:Y:S05]  /*2b0d0*/  BRA `(.L_x_1905) ;  /* 0xfffffeb800ac7947 */ /* 0x000fea000383ffff */
.L_x_1910:
[----:B-1----:R1:W2:Y:S02]  /*2b0e0*/  SYNCS.PHASECHK.TRANS64.TRYWAIT P1, [R205+URZ+0x28850], R204 ;  /* 0x028850cccd0075a7 */ /* 0x0022a4000802017f */
[----:B--2---:R-:W-:Y:S05]  /*2b0f0*/  @!P1 NANOSLEEP.SYNCS 0x989680 ;  /* 0x009896800000995d */ /* 0x004fea0003900000 */
[----:B------:R-:W2:Y:S02]  /*2b100*/  @!P1 SYNCS.PHASECHK.TRANS64 P1, [R205+URZ+0x28850], R204 ;  /* 0x028850cccd0095a7 */ /* 0x000ea4000802007f */
[----:B--2---:R-:W-:Y:S05]  /*2b110*/  @!P1 BRA `(.L_x_1910) ;  /* 0xfffffffc00f09947 */ /* 0x004fea000383ffff */
[----:B------:R-:W-:Y:S05]  /*2b120*/  BRA `(.L_x_1907) ;  /* 0xfffffebc00f87947 */ /* 0x000fea000383ffff */
.L_x_1919:
[----:B-1----:R1:W2:Y:S02]  /*2b130*/  SYNCS.PHASECHK.TRANS64.TRYWAIT P2, [R25+URZ+0x28830], R24 ;  /* 0x02883018190075a7 */ /* 0x0022a4000804017f */
[----:B--2---:R-:W-:Y:S05]  /*2b140*/  @!P2 NANOSLEEP.SYNCS 0x989680 ;  /* 0x009896800000a95d */ /* 0x004fea0003900000 */
[----:B------:R-:W2:Y:S02]  /*2b150*/  @!P2 SYNCS.PHASECHK.TRANS64 P2, [R25+URZ+0x28830], R24 ;  /* 0x028830181900a5a7 */ /* 0x000ea4000804007f */
[----:B--2---:R-:W-:Y:S05]  /*2b160*/  @!P2 BRA `(.L_x_1919) ;  /* 0xfffffffc00f0a947 */ /* 0x004fea000383ffff */
[----:B------:R-:W-:Y:S05]  /*2b170*/  BRA `(.L_x_1918) ;  /* 0xfffffee400687947 */ /* 0x000fea000383ffff */
.L_x_1923:
[----:B-1----:R1:W2:Y:S02]  /*2b180*/  SYNCS.PHASECHK.TRANS64.TRYWAIT P1, [R205+URZ+0x28850], R204 ;  /* 0x028850cccd0075a7 */ /* 0x0022a4000802017f */
[----:B--2---:R-:W-:Y:S05]  /*2b190*/  @!P1 NANOSLEEP.SYNCS 0x989680 ;  /* 0x009896800000995d */ /* 0x004fea0003900000 */
[----:B------:R-:W2:Y:S02]  /*2b1a0*/  @!P1 SYNCS.PHASECHK.TRANS64 P1, [R205+URZ+0x28850], R204 ;  /* 0x028850cccd0095a7 */ /* 0x000ea4000802007f */
[----:B--2---:R-:W-:Y:S05]  /*2b1b0*/  @!P1 BRA `(.L_x_1923) ;  /* 0xfffffffc00f09947 */ /* 0x004fea000383ffff */
[----:B------:R-:W-:Y:S05]  /*2b1c0*/  BRA `(.L_x_1920) ;  /* 0xfffffee800b47947 */ /* 0x000fea000383ffff */
.L_x_1938:
[----:B-1----:R1:W2:Y:S02]  /*2b1d0*/  SYNCS.PHASECHK.TRANS64.TRYWAIT P1, [R11+URZ+0x28850], R0 ;  /* 0x028850000b0075a7 */ /* 0x0022a4000802017f */
[----:B--2---:R-:W-:Y:S05]  /*2b1e0*/  @!P1 NANOSLEEP.SYNCS 0x989680 ;  /* 0x009896800000995d */ /* 0x004fea0003900000 */
[----:B------:R-:W2:Y:S02]  /*2b1f0*/  @!P1 SYNCS.PHASECHK.TRANS64 P1, [R11+URZ+0x28850], R0 ;  /* 0x028850000b0095a7 */ /* 0x000ea4000802007f */
[----:B--2---:R-:W-:Y:S05]  /*2b200*/  @!P1 BRA `(.L_x_1938) ;  /* 0xfffffffc00f09947 */ /* 0x004fea000383ffff */
[----:B------:R-:W-:Y:S05]  /*2b210*/  BRA `(.L_x_1937) ;  /* 0xffffff2000107947 */ /* 0x000fea000383ffff */
.L_x_1944:
[----:B------:R-:W-:Y:S02]  /*2b220*/  IMAD.MOV.U32 R13, RZ, RZ, R8 ;  /* 0x000000ffff0d7224 */ /* 0x000fe400078e0008 */
[----:B------:R-:W-:Y:S02]  /*2b230*/  IMAD.MOV.U32 R12, RZ, RZ, RZ ;  /* 0x000000ffff0c7224 */ /* 0x000fe400078e00ff */
[----:B------:R-:W-:Y:S02]  /*2b240*/  IMAD.MOV.U32 R11, RZ, RZ, 0x181f ;  /* 0x0000181fff0b7424 */ /* 0x000fe400078e00ff */
[----:B------:R-:W-:-:S07]  /*2b250*/  IMAD.MOV.U32 R15, RZ, RZ, -0x1 ;  /* 0xffffffffff0f7424 */ /* 0x000fce00078e00ff */
[----:B-----5:R-:W-:Y:S05]  /*2b260*/  WARPSYNC.COLLECTIVE R15, `(.L_x_2214) ;  /* 0x000000000f087348 */ /* 0x020fea0003c00000 */
[----:B------:R0:W1:Y:S02]  /*2b270*/  SHFL.IDX P6, R14, R13, R12, R11 ;  /* 0x0000000c0d0e7389 */ /* 0x00006400000c000b */
[----:B01---5:R-:W-:Y:S01]  /*2b280*/  ENDCOLLECTIVE ;  /* 0x000000000000791b */ /* 0x023fe20003800000 */
.L_x_2214:
[----:B------:R-:W-:Y:S02]  /*2b290*/  IMAD.MOV.U32 R13, RZ, RZ, R0 ;  /* 0x000000ffff0d7224 */ /* 0x000fe400078e0000 */
[----:B------:R-:W-:-:S07]  /*2b2a0*/  IMAD.MOV.U32 R3, RZ, RZ, R14 ;  /* 0x000000ffff037224 */ /* 0x000fce00078e000e */
[----:B------:R-:W-:Y:S05]  /*2b2b0*/  WARPSYNC.COLLECTIVE R15, `(.L_x_2215) ;  /* 0x000000000f087348 */ /* 0x000fea0003c00000 */
[----:B------:R0:W1:Y:S02]  /*2b2c0*/  SHFL.IDX P6, R14, R13, R12, R11 ;  /* 0x0000000c0d0e7389 */ /* 0x00006400000c000b */
[----:B01----:R-:W-:Y:S01]  /*2b2d0*/  ENDCOLLECTIVE ;  /* 0x000000000000791b */ /* 0x003fe20003800000 */
.L_x_2215:
[----:B------:R-:W-:Y:S05]  /*2b2e0*/  BRA `(.L_x_2216) ;  /* 0xffffff3800f07947 */ /* 0x000fea000383ffff */
.L_x_1947:
        /* <DEDUP_REMOVED lines=8> */
.L_x_2218:
[----:B------:R-:W-:Y:S05]  /*2b370*/  BSYNC B1 ;  /* 0x0000000000017941 */ /* 0x000fea0003800000 */
.L_x_2217:
        /* <DEDUP_REMOVED lines=8> */
.L_x_2219:
[----:B------:R-:W-:Y:S05]  /*2b400*/  BRA `(.L_x_2220) ;  /* 0xffffff3800ec7947 */ /* 0x000fea000383ffff */
.L_x_1950:
        /* <DEDUP_REMOVED lines=8> */
.L_x_2222:
[----:B------:R-:W-:Y:S05]  /*2b490*/  BSYNC B1 ;  /* 0x0000000000017941 */ /* 0x000fea0003800000 */
.L_x_2221:
        /* <DEDUP_REMOVED lines=8> */
.L_x_2223:
[----:B------:R-:W-:Y:S05]  /*2b520*/  BRA `(.L_x_2224) ;  /* 0xffffff3800ec7947 */ /* 0x000fea000383ffff */
.L_x_1953:
        /* <DEDUP_REMOVED lines=8> */
.L_x_2226:
[----:B------:R-:W-:Y:S05]  /*2b5b0*/  BSYNC B1 ;  /* 0x0000000000017941 */ /* 0x000fea0003800000 */
.L_x_2225:
        /* <DEDUP_REMOVED lines=8> */
.L_x_2227:
[----:B------:R-:W-:Y:S05]  /*2b640*/  BRA `(.L_x_2228) ;  /* 0xffffff3800ec7947 */ /* 0x000fea000383ffff */
.L_x_1955:
[----:B------:R-:W-:Y:S02]  /*2b650*/  IMAD.MOV.U32 R13, RZ, RZ, R4 ;  /* 0x000000ffff0d7224 */ /* 0x000fe400078e0004 */
[----:B------:R-:W-:Y:S02]  /*2b660*/  IMAD.MOV.U32 R12, RZ, RZ, RZ ;  /* 0x000000ffff0c7224 */ /* 0x000fe400078e00ff */
[----:B------:R-:W-:Y:S02]  /*2b670*/  IMAD.MOV.U32 R11, RZ, RZ, 0x1c1f ;  /* 0x00001c1fff0b7424 */ /* 0x000fe400078e00ff */
[----:B------:R-:W-:-:S07]  /*2b680*/  IMAD.MOV.U32 R15, RZ, RZ, -0x1 ;  /* 0xffffffffff0f7424 */ /* 0x000fce00078e00ff */
[----:B------:R-:W-:Y:S05]  /*2b690*/  WARPSYNC.COLLECTIVE R15, `(.L_x_2229) ;  /* 0x000000000f087348 */ /* 0x000fea0003c00000 */
[----:B------:R0:W1:Y:S02]  /*2b6a0*/  SHFL.IDX P6, R14, R13, R12, R11 ;  /* 0x0000000c0d0e7389 */ /* 0x00006400000c000b */
[----:B01----:R-:W-:Y:S01]  /*2b6b0*/  ENDCOLLECTIVE ;  /* 0x000000000000791b */ /* 0x003fe20003800000 */
.L_x_2229:
[----:B------:R-:W-:Y:S02]  /*2b6c0*/  IMAD.MOV.U32 R13, RZ, RZ, R3 ;  /* 0x000000ffff0d7224 */ /* 0x000fe400078e0003 */
[----:B------:R-:W-:-:S07]  /*2b6d0*/  IMAD.MOV.U32 R0, RZ, RZ, R14 ;  /* 0x000000ffff007224 */ /* 0x000fce00078e000e */
[----:B------:R-:W-:Y:S05]  /*2b6e0*/  WARPSYNC.COLLECTIVE R15, `(.L_x_2230) ;  /* 0x000000000f087348 */ /* 0x000fea0003c00000 */
[----:B------:R0:W1:Y:S02]  /*2b6f0*/  SHFL.IDX P6, R14, R13, R12, R11 ;  /* 0x0000000c0d0e7389 */ /* 0x00006400000c000b */
[----:B01----:R-:W-:Y:S01]  /*2b700*/  ENDCOLLECTIVE ;  /* 0x000000000000791b */ /* 0x003fe20003800000 */
.L_x_2230:
[----:B------:R-:W-:Y:S05]  /*2b710*/  BRA `(.L_x_2231) ;  /* 0xffffff3c00ec7947 */ /* 0x000fea000383ffff */
.L_x_1958:
[----:B------:R-:W-:Y:S01]  /*2b720*/  BSSY B1, `(.L_x_2232) ;  /* 0x0000008000017945 */ /* 0x000fe20003800000 */
[----:B--2---:R-:W-:Y:S02]  /*2b730*/  IMAD.MOV.U32 R13, RZ, RZ, R4 ;  /* 0x000000ffff0d7224 */ /* 0x004fe400078e0004 */
[----:B------:R-:W-:Y:S02]  /*2b740*/  IMAD.MOV.U32 R12, RZ, RZ, 0x1 ;  /* 0x00000001ff0c7424 */ /* 0x000fe400078e00ff */
[----:B------:R-:W-:Y:S02]  /*2b750*/  IMAD.MOV.U32 R11, RZ, RZ, 0x1c1f ;  /* 0x00001c1fff0b7424 */ /* 0x000fe400078e00ff */
[----:B------:R-:W-:-:S07]  /*2b760*/  IMAD.MOV.U32 R15, RZ, RZ, -0x1 ;  /* 0xffffffffff0f7424 */ /* 0x000fce00078e00ff */
[----:B01----:R-:W-:Y:S05]  /*2b770*/  WARPSYNC.COLLECTIVE R15, `(.L_x_2233) ;  /* 0x000000000f087348 */ /* 0x003fea0003c00000 */
[----:B------:R2:W3:Y:S02]  /*2b780*/  SHFL.IDX P6, R14, R13, R12, R11 ;  /* 0x0000000c0d0e7389 */ /* 0x0004e400000c000b */
[----:B0123--:R-:W-:Y:S01]  /*2b790*/  ENDCOLLECTIVE ;  /* 0x000000000000791b */ /* 0x00ffe20003800000 */
.L_x_2233:
[----:B------:R-:W-:Y:S05]  /*2b7a0*/  BSYNC B1 ;  /* 0x0000000000017941 */ /* 0x000fea0003800000 */
.L_x_2232:
        /* <DEDUP_REMOVED lines=8> */
.L_x_2234:
[----:B------:R-:W-:Y:S05]  /*2b830*/  BRA `(.L_x_2235) ;  /* 0xffffff4000ec7947 */ /* 0x000fea000383ffff */
.L_x_1962:
[----:B------:R-:W-:Y:S02]  /*2b840*/  IMAD.MOV.U32 R13, RZ, RZ, R4 ;  /* 0x000000ffff0d7224 */ /* 0x000fe400078e0004 */
[----:B------:R-:W-:Y:S02]  /*2b850*/  IMAD.MOV.U32 R12, RZ, RZ, RZ ;  /* 0x000000ffff0c7224 */ /* 0x000fe400078e00ff */
[----:B------:R-:W-:Y:S02]  /*2b860*/  IMAD.MOV.U32 R11, RZ, RZ, 0x181f ;  /* 0x0000181fff0b7424 */ /* 0x000fe400078e00ff */
[----:B------:R-:W-:-:S07]  /*2b870*/  IMAD.MOV.U32 R15, RZ, RZ, -0x1 ;  /* 0xffffffffff0f7424 */ /* 0x000fce00078e00ff */
[----:B0--3--:R-:W-:Y:S05]  /*2b880*/  WARPSYNC.COLLECTIVE R15, `(.L_x_2236) ;  /* 0x000000000f087348 */ /* 0x009fea0003c00000 */
[----:B------:R1:W2:Y:S02]  /*2b890*/  SHFL.IDX P6, R14, R13, R12, R11 ;  /* 0x0000000c0d0e7389 */ /* 0x0002a400000c000b */
[----:B0123--:R-:W-:Y:S01]  /*2b8a0*/  ENDCOLLECTIVE ;  /* 0x000000000000791b */ /* 0x00ffe20003800000 */
.L_x_2236:
[----:B------:R-:W-:Y:S02]  /*2b8b0*/  IMAD.MOV.U32 R13, RZ, RZ, R0 ;  /* 0x000000ffff0d7224 */ /* 0x000fe400078e0000 */
[----:B------:R-:W-:-:S07]  /*2b8c0*/  IMAD.MOV.U32 R3, RZ, RZ, R14 ;  /* 0x000000ffff037224 */ /* 0x000fce00078e000e */
[----:B------:R-:W-:Y:S05]  /*2b8d0*/  WARPSYNC.COLLECTIVE R15, `(.L_x_2237) ;  /* 0x000000000f087348 */ /* 0x000fea0003c00000 */
[----:B------:R0:W1:Y:S02]  /*2b8e0*/  SHFL.IDX P6, R14, R13, R12, R11 ;  /* 0x0000000c0d0e7389 */ /* 0x00006400000c000b */
[----:B01----:R-:W-:Y:S01]  /*2b8f0*/  ENDCOLLECTIVE ;  /* 0x000000000000791b */ /* 0x003fe20003800000 */
.L_x_2237:
[----:B------:R-:W-:Y:S05]  /*2b900*/  BRA `(.L_x_2238) ;  /* 0xffffff4c00e87947 */ /* 0x000fea000383ffff */
.L_x_1965:
        /* <DEDUP_REMOVED lines=8> */
.L_x_2240:
[----:B------:R-:W-:Y:S05]  /*2b990*/  BSYNC B1 ;  /* 0x0000000000017941 */ /* 0x000fea0003800000 */
.L_x_2239:
        /* <DEDUP_REMOVED lines=8> */
.L_x_2241:
[----:B------:R-:W-:Y:S05]  /*2ba20*/  BRA `(.L_x_2242) ;  /* 0xffffff4c00e87947 */ /* 0x000fea000383ffff */
.L_x_1968:
        /* <DEDUP_REMOVED lines=8> */
.L_x_2244:
[----:B------:R-:W-:Y:S05]  /*2bab0*/  BSYNC B1 ;  /* 0x0000000000017941 */ /* 0x000fea0003800000 */
.L_x_2243:
        /* <DEDUP_REMOVED lines=8> */
.L_x_2245:
[----:B------:R-:W-:Y:S05]  /*2bb40*/  BRA `(.L_x_2246) ;  /* 0xffffff4c00e87947 */ /* 0x000fea000383ffff */
.L_x_1971:
        /* <DEDUP_REMOVED lines=8> */
.L_x_2248:
[----:B------:R-:W-:Y:S05]  /*2bbd0*/  BSYNC B1 ;  /* 0x0000000000017941 */ /* 0x000fea0003800000 */
.L_x_2247:
        /* <DEDUP_REMOVED lines=8> */
.L_x_2249:
[----:B------:R-:W-:Y:S05]  /*2bc60*/  BRA `(.L_x_2250) ;  /* 0xffffff4c00e87947 */ /* 0x000fea000383ffff */
.L_x_1998:
[----:B------:R-:W0:Y:S01]  /*2bc70*/  S2R R12, SR_TID.X ;  /* 0x00000000000c7919 */ /* 0x000e220000002100 */
[----:B------:R-:W-:Y:S01]  /*2bc80*/  BSSY B1, `(.L_x_2251) ;  /* 0x000000a000017945 */ /* 0x000fe20003800000 */
[----:B------:R-:W-:Y:S02]  /*2bc90*/  IMAD.MOV.U32 R11, RZ, RZ, 0x1f ;  /* 0x0000001fff0b7424 */ /* 0x000fe400078e00ff */
[----:B------:R-:W-:Y:S01]  /*2bca0*/  IMAD.MOV.U32 R15, RZ, RZ, -0x1 ;  /* 0xffffffffff0f7424 */ /* 0x000fe200078e00ff */
[----:B0-----:R-:W-:-:S04]  /*2bcb0*/  SHF.R.U32.HI R12, RZ, 0x5, R12 ;  /* 0x00000005ff0c7819 */ /* 0x001fc8000001160c */
[----:B------:R-:W-:-:S05]  /*2bcc0*/  LOP3.LUT R12, R12, 0x3, RZ, 0xc0, !PT ;  /* 0x000000030c0c7812 */ /* 0x000fca00078ec0ff */
[----:B------:R-:W-:Y:S02]  /*2bcd0*/  IMAD.MOV.U32 R13, RZ, RZ, R12 ;  /* 0x000000ffff0d7224 */ /* 0x000fe400078e000c */
[----:B------:R-:W-:-:S07]  /*2bce0*/  IMAD.MOV.U32 R12, RZ, RZ, RZ ;  /* 0x000000ffff0c7224 */ /* 0x000fce00078e00ff */
[----:B------:R-:W-:Y:S05]  /*2bcf0*/  WARPSYNC.COLLECTIVE R15, `(.L_x_2252) ;  /* 0x000000000f087348 */ /* 0x000fea0003c00000 */
[----:B------:R0:W1:Y:S02]  /*2bd00*/  SHFL.IDX P6, R14, R13, R12, R11 ;  /* 0x0000000c0d0e7389 */ /* 0x00006400000c000b */
[----:B01----:R-:W-:Y:S01]  /*2bd10*/  ENDCOLLECTIVE ;  /* 0x000000000000791b */ /* 0x003fe20003800000 */
.L_x_2252:
[----:B------:R-:W-:Y:S05]  /*2bd20*/  BSYNC B1 ;  /* 0x0000000000017941 */ /* 0x000fea0003800000 */
.L_x_2251:
[----:B------:R-:W-:Y:S05]  /*2bd30*/  BRA `(.L_x_2253) ;  /* 0xffffff6c00887947 */ /* 0x000fea000383ffff */
.L_x_2000:
[----:B------:R-:W-:Y:S01]  /*2bd40*/  BSSY B1, `(.L_x_2254) ;  /* 0x0000006000017945 */ /* 0x000fe20003800000 */
[----:B------:R-:W-:-:S07]  /*2bd50*/  IMAD.MOV.U32 R15, RZ, RZ, -0x1 ;  /* 0xffffffffff0f7424 */ /* 0x000fce00078e00ff */
[----:B0-----:R-:W-:Y:S05]  /*2bd60*/  WARPSYNC.COLLECTIVE R15, `(.L_x_2255) ;  /* 0x000000000f0c7348 */ /* 0x001fea0003c00000 */
[----:B------:R-:W-:Y:S02]  /*2bd70*/  ELECT P6, UR62, PT ;  /* 0x00000000003e782f */ /* 0x000fe400038c0000 */
[----:B------:R-:W-:Y:S01]  /*2bd80*/  MOV R14, UR62 ;  /* 0x0000003e000e7c02 */ /* 0x000fe20008000f00 */
[----:B0-----:R-:W-:Y:S10]  /*2bd90*/  ENDCOLLECTIVE ;  /* 0x000000000000791b */ /* 0x001ff40003800000 */
.L_x_2255:
[----:B------:R-:W-:Y:S05]  /*2bda0*/  BSYNC B1 ;  /* 0x0000000000017941 */ /* 0x000fea0003800000 */
.L_x_2254:
[----:B------:R-:W-:Y:S05]  /*2bdb0*/  BRA `(.L_x_1999) ;  /* 0xffffff6c00807947 */ /* 0x000fea000383ffff */
.L_x_2002:
[----:B0-----:R0:W1:Y:S02]  /*2bdc0*/  SYNCS.PHASECHK.TRANS64.TRYWAIT P0, [R22+URZ+0x28820], R3 ;  /* 0x02882003160075a7 */ /* 0x001064000800017f */
[----:B-1----:R-:W-:Y:S05]  /*2bdd0*/  @!P0 NANOSLEEP.SYNCS 0x989680 ;  /* 0x009896800000895d */ /* 0x002fea0003900000 */
[----:B------:R-:W1:Y:S02]  /*2bde0*/  @!P0 SYNCS.PHASECHK.TRANS64 P0, [R22+URZ+0x28820], R3 ;  /* 0x02882003160085a7 */ /* 0x000e64000800007f */
[----:B-1----:R-:W-:Y:S05]  /*2bdf0*/  @!P0 BRA `(.L_x_2002) ;  /* 0xfffffffc00f08947 */ /* 0x002fea000383ffff */
[----:B------:R-:W-:Y:S05]  /*2be00*/  BRA `(.L_x_2256) ;  /* 0xffffff6c00907947 */ /* 0x000fea000383ffff */
.L_x_2006:
[----:B0-----:R0:W1:Y:S02]  /*2be10*/  SYNCS.PHASECHK.TRANS64.TRYWAIT P0, [R3+URZ+0x288a0], R7 ;  /* 0x0288a007030075a7 */ /* 0x001064000800017f */
[----:B-1----:R-:W-:Y:S05]  /*2be20*/  @!P0 NANOSLEEP.SYNCS 0x989680 ;  /* 0x009896800000895d */ /* 0x002fea0003900000 */
[----:B------:R-:W1:Y:S02]  /*2be30*/  @!P0 SYNCS.PHASECHK.TRANS64 P0, [R3+URZ+0x288a0], R7 ;  /* 0x0288a007030085a7 */ /* 0x000e64000800007f */
[----:B-1----:R-:W-:Y:S05]  /*2be40*/  @!P0 BRA `(.L_x_2006) ;  /* 0xfffffffc00f08947 */ /* 0x002fea000383ffff */
[----:B------:R-:W-:Y:S05]  /*2be50*/  BRA `(.L_x_2257) ;  /* 0xffffff6c00a87947 */ /* 0x000fea000383ffff */
.L_x_2012:
[----:B-1----:R1:W2:Y:S02]  /*2be60*/  SYNCS.PHASECHK.TRANS64.TRYWAIT P0, [R3+URZ+0x288c0], R7 ;  /* 0x0288c007030075a7 */ /* 0x0022a4000800017f */
[----:B--2---:R-:W-:Y:S05]  /*2be70*/  @!P0 NANOSLEEP.SYNCS 0x989680 ;  /* 0x009896800000895d */ /* 0x004fea0003900000 */
[----:B------:R-:W2:Y:S02]  /*2be80*/  @!P0 SYNCS.PHASECHK.TRANS64 P0, [R3+URZ+0x288c0], R7 ;  /* 0x0288c007030085a7 */ /* 0x000ea4000800007f */
[----:B--2---:R-:W-:Y:S05]  /*2be90*/  @!P0 BRA `(.L_x_2012) ;  /* 0xfffffffc00f08947 */ /* 0x004fea000383ffff */
[----:B------:R-:W-:Y:S05]  /*2bea0*/  BRA `(.L_x_2258) ;  /* 0xffffff7000687947 */ /* 0x000fea000383ffff */
.L_x_2020:
[----:B0-----:R0:W1:Y:S02]  /*2beb0*/  SYNCS.PHASECHK.TRANS64.TRYWAIT P1, [R11+URZ+0x288a0], R2 ;  /* 0x0288a0020b0075a7 */ /* 0x001064000802017f */
[----:B-1----:R-:W-:Y:S05]  /*2bec0*/  @!P1 NANOSLEEP.SYNCS 0x989680 ;  /* 0x009896800000995d */ /* 0x002fea0003900000 */
[----:B------:R-:W1:Y:S02]  /*2bed0*/  @!P1 SYNCS.PHASECHK.TRANS64 P1, [R11+URZ+0x288a0], R2 ;  /* 0x0288a0020b0095a7 */ /* 0x000e64000802007f */
[----:B-1----:R-:W-:Y:S05]  /*2bee0*/  @!P1 BRA `(.L_x_2020) ;  /* 0xfffffffc00f09947 */ /* 0x002fea000383ffff */
[----:B------:R-:W-:Y:S05]  /*2bef0*/  BRA `(.L_x_2259) ;  /* 0xffffff7400647947 */ /* 0x000fea000383ffff */
.L_x_2026:
[----:B-1----:R1:W2:Y:S02]  /*2bf00*/  SYNCS.PHASECHK.TRANS64.TRYWAIT P1, [R11+URZ+0x288c0], R2 ;  /* 0x0288c0020b0075a7 */ /* 0x0022a4000802017f */
[----:B--2---:R-:W-:Y:S05]  /*2bf10*/  @!P1 NANOSLEEP.SYNCS 0x989680 ;  /* 0x009896800000995d */ /* 0x004fea0003900000 */
[----:B------:R-:W2:Y:S02]  /*2bf20*/  @!P1 SYNCS.PHASECHK.TRANS64 P1, [R11+URZ+0x288c0], R2 ;  /* 0x0288c0020b0095a7 */ /* 0x000ea4000802007f */
[----:B--2---:R-:W-:Y:S05]  /*2bf30*/  @!P1 BRA `(.L_x_2026) ;  /* 0xfffffffc00f09947 */ /* 0x004fea000383ffff */
[----:B------:R-:W-:Y:S05]  /*2bf40*/  BRA `(.L_x_2260) ;  /* 0xffffff78001c7947 */ /* 0x000fea000383ffff */
.L_x_2050:
        /* <DEDUP_REMOVED lines=11> */
.L_x_2262:
[----:B------:R-:W-:Y:S05]  /*2c000*/  BSYNC B0 ;  /* 0x0000000000007941 */ /* 0x000fea0003800000 */
.L_x_2261:
[----:B------:R-:W-:Y:S05]  /*2c010*/  BRA `(.L_x_2263) ;  /* 0xffffff8800707947 */ /* 0x000fea000383ffff */
.L_x_2053:
[----:B0-----:R0:W1:Y:S02]  /*2c020*/  SYNCS.PHASECHK.TRANS64.TRYWAIT P0, [R7+URZ+0x28840], R2 ;  /* 0x02884002070075a7 */ /* 0x001064000800017f */
[----:B-1----:R-:W-:Y:S05]  /*2c030*/  @!P0 NANOSLEEP.SYNCS 0x989680 ;  /* 0x009896800000895d */ /* 0x002fea0003900000 */
[----:B------:R-:W1:Y:S02]  /*2c040*/  @!P0 SYNCS.PHASECHK.TRANS64 P0, [R7+URZ+0x28840], R2 ;  /* 0x02884002070085a7 */ /* 0x000e64000800007f */
[----:B-1----:R-:W-:Y:S05]  /*2c050*/  @!P0 BRA `(.L_x_2053) ;  /* 0xfffffffc00f08947 */ /* 0x002fea000383ffff */
[----:B------:R-:W-:Y:S05]  /*2c060*/  BRA `(.L_x_2264) ;  /* 0xffffff8800c07947 */ /* 0x000fea000383ffff */
.L_x_2054:
        /* <DEDUP_REMOVED lines=8> */
.L_x_2266:
[----:B------:R-:W-:Y:S05]  /*2c0f0*/  BSYNC B0 ;  /* 0x0000000000007941 */ /* 0x000fea0003800000 */
.L_x_2265:
        /* <DEDUP_REMOVED lines=9> */
.L_x_2267:
[----:B------:R-:W-:Y:S02]  /*2c190*/  IMAD.MOV.U32 R13, RZ, RZ, R0 ;  /* 0x000000ffff0d7224 */ /* 0x000fe400078e0000 */
[----:B------:R-:W-:Y:S02]  /*2c1a0*/  IMAD.MOV.U32 R12, RZ, RZ, 0x1 ;  /* 0x00000001ff0c7424 */ /* 0x000fe400078e00ff */
[----:B------:R-:W-:-:S07]  /*2c1b0*/  IMAD.MOV.U32 R3, RZ, RZ, R14 ;  /* 0x000000ffff037224 */ /* 0x000fce00078e000e */
[----:B------:R-:W-:Y:S05]  /*2c1c0*/  WARPSYNC.COLLECTIVE R15, `(.L_x_2268) ;  /* 0x000000000f087348 */ /* 0x000fea0003c00000 */
[----:B------:R0:W1:Y:S02]  /*2c1d0*/  SHFL.IDX P6, R14, R13, R12, R11 ;  /* 0x0000000c0d0e7389 */ /* 0x00006400000c000b */
[----:B01----:R-:W-:Y:S01]  /*2c1e0*/  ENDCOLLECTIVE ;  /* 0x000000000000791b */ /* 0x003fe20003800000 */
.L_x_2268:
        /* <DEDUP_REMOVED lines=16> */
.L_x_2269:
[----:B------:R-:W-:Y:S02]  /*2c2f0*/  @P0 IMAD R8, R5, 0x2, R22 ;  /* 0x0000000205080824 */ /* 0x000fe400078e0216 */
[----:B------:R-:W-:Y:S02]  /*2c300*/  IMAD.MOV.U32 R13, RZ, RZ, R0 ;  /* 0x000000ffff0d7224 */ /* 0x000fe400078e0000 */
[----:B------:R-:W-:Y:S02]  /*2c310*/  IMAD.MOV.U32 R12, RZ, RZ, 0x2 ;  /* 0x00000002ff0c7424 */ /* 0x000fe400078e00ff */
[----:B------:R-:W-:-:S07]  /*2c320*/  IMAD.MOV.U32 R3, RZ, RZ, R14 ;  /* 0x000000ffff037224 */ /* 0x000fce00078e000e */
[----:B------:R-:W-:Y:S05]  /*2c330*/  WARPSYNC.COLLECTIVE R15, `(.L_x_2270) ;  /* 0x000000000f087348 */ /* 0x000fea0003c00000 */
[----:B------:R0:W1:Y:S02]  /*2c340*/  SHFL.IDX P6, R14, R13, R12, R11 ;  /* 0x0000000c0d0e7389 */ /* 0x00006400000c000b */
[----:B01----:R-:W-:Y:S01]  /*2c350*/  ENDCOLLECTIVE ;  /* 0x000000000000791b */ /* 0x003fe20003800000 */
.L_x_2270:
        /* <DEDUP_REMOVED lines=16> */
.L_x_2271:
[----:B------:R-:W-:Y:S02]  /*2c460*/  @P0 IMAD R8, R5, 0x2, R22 ;  /* 0x0000000205080824 */ /* 0x000fe400078e0216 */
[----:B------:R-:W-:Y:S02]  /*2c470*/  IMAD.MOV.U32 R13, RZ, RZ, R0 ;  /* 0x000000ffff0d7224 */ /* 0x000fe400078e0000 */
[----:B------:R-:W-:Y:S02]  /*2c480*/  IMAD.MOV.U32 R12, RZ, RZ, 0x3 ;  /* 0x00000003ff0c7424 */ /* 0x000fe400078e00ff */
[----:B------:R-:W-:-:S07]  /*2c490*/  IMAD.MOV.U32 R3, RZ, RZ, R14 ;  /* 0x000000ffff037224 */ /* 0x000fce00078e000e */
[----:B------:R-:W-:Y:S05]  /*2c4a0*/  WARPSYNC.COLLECTIVE R15, `(.L_x_2272) ;  /* 0x000000000f087348 */ /* 0x000fea0003c00000 */
[----:B------:R0:W1:Y:S02]  /*2c4b0*/  SHFL.IDX P6, R14, R13, R12, R11 ;  /* 0x0000000c0d0e7389 */ /* 0x00006400000c000b */
[----:B01----:R-:W-:Y:S01]  /*2c4c0*/  ENDCOLLECTIVE ;  /* 0x000000000000791b */ /* 0x003fe20003800000 */
.L_x_2272:
        /* <DEDUP_REMOVED lines=16> */
.L_x_2273:
[----:B------:R-:W-:Y:S02]  /*2c5d0*/  @P0 IMAD R8, R5, 0x2, R22 ;  /* 0x0000000205080824 */ /* 0x000fe400078e0216 */
[----:B------:R-:W-:Y:S02]  /*2c5e0*/  IMAD.MOV.U32 R13, RZ, RZ, R0 ;  /* 0x000000ffff0d7224 */ /* 0x000fe400078e0000 */
[----:B------:R-:W-:Y:S02]  /*2c5f0*/  IMAD.MOV.U32 R12, RZ, RZ, 0x4 ;  /* 0x00000004ff0c7424 */ /* 0x000fe400078e00ff */
[----:B------:R-:W-:-:S07]  /*2c600*/  IMAD.MOV.U32 R3, RZ, RZ, R14 ;  /* 0x000000ffff037224 */ /* 0x000fce00078e000e */
[----:B------:R-:W-:Y:S05]  /*2c610*/  WARPSYNC.COLLECTIVE R15, `(.L_x_2274) ;  /* 0x000000000f087348 */ /* 0x000fea0003c00000 */
[----:B------:R0:W1:Y:S02]  /*2c620*/  SHFL.IDX P6, R14, R13, R12, R11 ;  /* 0x0000000c0d0e7389 */ /* 0x00006400000c000b */
[----:B01----:R-:W-:Y:S01]  /*2c630*/  ENDCOLLECTIVE ;  /* 0x000000000000791b */ /* 0x003fe20003800000 */
.L_x_2274:
        /* <DEDUP_REMOVED lines=16> */
.L_x_2275:
[----:B------:R-:W-:Y:S02]  /*2c740*/  @P0 IMAD R8, R5, 0x2, R22 ;  /* 0x0000000205080824 */ /* 0x000fe400078e0216 */
[----:B------:R-:W-:Y:S02]  /*2c750*/  IMAD.MOV.U32 R13, RZ, RZ, R0 ;  /* 0x000000ffff0d7224 */ /* 0x000fe400078e0000 */
[----:B------:R-:W-:Y:S02]  /*2c760*/  IMAD.MOV.U32 R12, RZ, RZ, 0x5 ;  /* 0x00000005ff0c7424 */ /* 0x000fe400078e00ff */
[----:B------:R-:W-:-:S07]  /*2c770*/  IMAD.MOV.U32 R3, RZ, RZ, R14 ;  /* 0x000000ffff037224 */ /* 0x000fce00078e000e */
[----:B------:R-:W-:Y:S05]  /*2c780*/  WARPSYNC.COLLECTIVE R15, `(.L_x_2276) ;  /* 0x000000000f087348 */ /* 0x000fea0003c00000 */
[----:B------:R0:W1:Y:S02]  /*2c790*/  SHFL.IDX P6, R14, R13, R12, R11 ;  /* 0x0000000c0d0e7389 */ /* 0x00006400000c000b */
[----:B01----:R-:W-:Y:S01]  /*2c7a0*/  ENDCOLLECTIVE ;  /* 0x000000000000791b */ /* 0x003fe20003800000 */
.L_x_2276:
        /* <DEDUP_REMOVED lines=16> */
.L_x_2277:
[----:B------:R-:W-:Y:S02]  /*2c8b0*/  @P0 IMAD R8, R5, 0x2, R22 ;  /* 0x0000000205080824 */ /* 0x000fe400078e0216 */
[----:B------:R-:W-:Y:S02]  /*2c8c0*/  IMAD.MOV.U32 R13, RZ, RZ, R0 ;  /* 0x000000ffff0d7224 */ /* 0x000fe400078e0000 */
[----:B------:R-:W-:Y:S02]  /*2c8d0*/  IMAD.MOV.U32 R12, RZ, RZ, 0x6 ;  /* 0x00000006ff0c7424 */ /* 0x000fe400078e00ff */
[----:B------:R-:W-:-:S07]  /*2c8e0*/  IMAD.MOV.U32 R3, RZ, RZ, R14 ;  /* 0x000000ffff037224 */ /* 0x000fce00078e000e */
[----:B------:R-:W-:Y:S05]  /*2c8f0*/  WARPSYNC.COLLECTIVE R15, `(.L_x_2278) ;  /* 0x000000000f087348 */ /* 0x000fea0003c00000 */
[----:B------:R0:W1:Y:S02]  /*2c900*/  SHFL.IDX P6, R14, R13, R12, R11 ;  /* 0x0000000c0d0e7389 */ /* 0x00006400000c000b */
[----:B01----:R-:W-:Y:S01]  /*2c910*/  ENDCOLLECTIVE ;  /* 0x000000000000791b */ /* 0x003fe20003800000 */
.L_x_2278:
        /* <DEDUP_REMOVED lines=16> */
.L_x_2279:
[----:B------:R-:W-:Y:S02]  /*2ca20*/  @P0 IMAD R8, R5, 0x2, R22 ;  /* 0x0000000205080824 */ /* 0x000fe400078e0216 */
[----:B------:R-:W-:Y:S02]  /*2ca30*/  IMAD.MOV.U32 R13, RZ, RZ, R0 ;  /* 0x000000ffff0d7224 */ /* 0x000fe400078e0000 */
[----:B------:R-:W-:Y:S02]  /*2ca40*/  IMAD.MOV.U32 R12, RZ, RZ, 0x7 ;  /* 0x00000007ff0c7424 */ /* 0x000fe400078e00ff */
[----:B------:R-:W-:-:S07]  /*2ca50*/  IMAD.MOV.U32 R3, RZ, RZ, R14 ;  /* 0x000000ffff037224 */ /* 0x000fce00078e000e */
[----:B------:R-:W-:Y:S05]  /*2ca60*/  WARPSYNC.COLLECTIVE R15, `(.L_x_2280) ;  /* 0x000000000f087348 */ /* 0x000fea0003c00000 */
[----:B------:R0:W1:Y:S02]  /*2ca70*/  SHFL.IDX P6, R14, R13, R12, R11 ;  /* 0x0000000c0d0e7389 */ /* 0x00006400000c000b */
[----:B01----:R-:W-:Y:S01]  /*2ca80*/  ENDCOLLECTIVE ;  /* 0x000000000000791b */ /* 0x003fe20003800000 */
.L_x_2280:
        /* <DEDUP_REMOVED lines=10> */
.L_x_2281:
[----:B------:R-:W-:Y:S01]  /*2cb30*/  @!PT LDS RZ, [RZ] ;  /* 0x00000000fffff984 */ /* 0x000fe20000000800 */
[----:B------:R-:W-:Y:S01]  /*2cb40*/  @!PT LDS RZ, [RZ] ;  /* 0x00000000fffff984 */ /* 0x000fe20000000800 */
[----:B------:R-:W-:Y:S01]  /*2cb50*/  @!PT LDS RZ, [RZ] ;  /* 0x00000000fffff984 */ /* 0x000fe20000000800 */
[----:B------:R-:W-:Y:S04]  /*2cb60*/  @P0 LDGSTS.E.BYPASS.LTC128B.128 [R8+0x1b400], desc[UR54][R2.64], !P3 ;  /* 0x1b40000002080fae */ /* 0x000fe8000d901d76 */
[----:B------:R0:W-:Y:S02]  /*2cb70*/  @P0 LDGSTS.E.BYPASS.LTC128B.128 [R8+0x1f400], desc[UR54][R2.64+0x80], !P2 ;  /* 0x1f40008002080fae */ /* 0x0001e4000d101d76 */
[----:B0-----:R-:W-:Y:S01]  /*2cb80*/  IMAD.MOV.U32 R2, RZ, RZ, R14 ;  /* 0x000000ffff027224 */ /* 0x001fe200078e000e */
[----:B------:R-:W-:Y:S06]  /*2cb90*/  BRA `(.L_x_2282) ;  /* 0xffffff84009c7947 */ /* 0x000fec000383ffff */
.L_x_2059:
        /* <DEDUP_REMOVED lines=9> */
.L_x_2283:
[C---:B------:R-:W-:Y:S01]  /*2cc30*/  VIADD R6, R27.reuse, 0x10 ;  /* 0x000000101b067836 */ /* 0x040fe20000000000 */
[----:B------:R-:W-:Y:S01]  /*2cc40*/  ISETP.GE.AND P3, PT, R27, R33, PT ;  /* 0x000000211b00720c */ /* 0x000fe20003f66270 */
[----:B------:R-:W-:Y:S02]  /*2cc50*/  IMAD.MOV.U32 R13, RZ, RZ, R0 ;  /* 0x000000ffff0d7224 */ /* 0x000fe400078e0000 */
[----:B------:R-:W-:-:S10]  /*2cc60*/  IMAD.MOV.U32 R2, RZ, RZ, R14 ;  /* 0x000000ffff027224 */ /* 0x000fd400078e000e */
[----:B------:R-:W-:Y:S05]  /*2cc70*/  WARPSYNC.COLLECTIVE R15, `(.L_x_2284) ;  /* 0x000000000f087348 */ /* 0x000fea0003c00000 */
[----:B------:R0:W1:Y:S02]  /*2cc80*/  SHFL.IDX P6, R14, R13, R12, R11 ;  /* 0x0000000c0d0e7389 */ /* 0x00006400000c000b */
[----:B01----:R-:W-:Y:S01]  /*2cc90*/  ENDCOLLECTIVE ;  /* 0x000000000000791b */ /* 0x003fe20003800000 */
.L_x_2284:
        /* <DEDUP_REMOVED lines=8> */
.L_x_2285:
        /* <DEDUP_REMOVED lines=12> */
.L_x_2286:
        /* <DEDUP_REMOVED lines=8> */
.L_x_2287:
        /* <DEDUP_REMOVED lines=13> */
.L_x_2288:
        /* <DEDUP_REMOVED lines=8> */
.L_x_2289:
        /* <DEDUP_REMOVED lines=13> */
.L_x_2290:
        /* <DEDUP_REMOVED lines=8> */
.L_x_2291:
        /* <DEDUP_REMOVED lines=13> */
.L_x_2292:
        /* <DEDUP_REMOVED lines=8> */
.L_x_2293:
        /* <DEDUP_REMOVED lines=13> */
.L_x_2294:
        /* <DEDUP_REMOVED lines=8> */
.L_x_2295:
        /* <DEDUP_REMOVED lines=12> */
.L_x_2296:
        /* <DEDUP_REMOVED lines=8> */
.L_x_2297:
        /* <DEDUP_REMOVED lines=11> */
.L_x_2298:
[----:B------:R-:W-:Y:S05]  /*2d590*/  BRA `(.L_x_2299) ;  /* 0xffffff8800107947 */ /* 0x000fea000383ffff */
.L_x_2064:
[----:B0-----:R0:W1:Y:S02]  /*2d5a0*/  SYNCS.PHASECHK.TRANS64.TRYWAIT P0, [R22+URZ+0x28820], R3 ;  /* 0x02882003160075a7 */ /* 0x001064000800017f */
[----:B-1----:R-:W-:Y:S05]  /*2d5b0*/  @!P0 NANOSLEEP.SYNCS 0x989680 ;  /* 0x009896800000895d */ /* 0x002fea0003900000 */
[----:B------:R-:W1:Y:S02]  /*2d5c0*/  @!P0 SYNCS.PHASECHK.TRANS64 P0, [R22+URZ+0x28820], R3 ;  /* 0x02882003160085a7 */ /* 0x000e64000800007f */
[----:B-1----:R-:W-:Y:S05]  /*2d5d0*/  @!P0 BRA `(.L_x_2064) ;  /* 0xfffffffc00f08947 */ /* 0x002fea000383ffff */
[----:B------:R-:W-:Y:S05]  /*2d5e0*/  BRA `(.L_x_2300) ;  /* 0xffffff8800887947 */ /* 0x000fea000383ffff */
.L_x_2069:
[----:B0-----:R0:W1:Y:S02]  /*2d5f0*/  SYNCS.PHASECHK.TRANS64.TRYWAIT P0, [R6+URZ+0x28840], R3 ;  /* 0x02884003060075a7 */ /* 0x001064000800017f */
[----:B-1----:R-:W-:Y:S05]  /*2d600*/  @!P0 NANOSLEEP.SYNCS 0x989680 ;  /* 0x009896800000895d */ /* 0x002fea0003900000 */
[----:B------:R-:W1:Y:S02]  /*2d610*/  @!P0 SYNCS.PHASECHK.TRANS64 P0, [R6+URZ+0x28840], R3 ;  /* 0x02884003060085a7 */ /* 0x000e64000800007f */
[----:B-1----:R-:W-:Y:S05]  /*2d620*/  @!P0 BRA `(.L_x_2069) ;  /* 0xfffffffc00f08947 */ /* 0x002fea000383ffff */
[----:B------:R-:W-:Y:S05]  /*2d630*/  BRA `(.L_x_2301) ;  /* 0xffffff8c00507947 */ /* 0x000fea000383ffff */
.L_x_2070:
        /* <DEDUP_REMOVED lines=8> */
.L_x_2303:
[----:B------:R-:W-:Y:S05]  /*2d6c0*/  BSYNC B1 ;  /* 0x0000000000017941 */ /* 0x000fea0003800000 */
.L_x_2302:
        /* <DEDUP_REMOVED lines=9> */
.L_x_2304:
[----:B------:R-:W-:Y:S02]  /*2d760*/  IMAD R8, R8, 0x2, R22 ;  /* 0x0000000208087824 */ /* 0x000fe400078e0216 */
[----:B------:R-:W-:Y:S02]  /*2d770*/  IMAD.MOV.U32 R13, RZ, RZ, R9 ;  /* 0x000000ffff0d7224 */ /* 0x000fe400078e0009 */
[----:B------:R-:W-:Y:S02]  /*2d780*/  IMAD.MOV.U32 R12, RZ, RZ, 0x1 ;  /* 0x00000001ff0c7424 */ /* 0x000fe400078e00ff */
[----:B------:R-:W-:-:S07]  /*2d790*/  IMAD.MOV.U32 R2, RZ, RZ, R14 ;  /* 0x000000ffff027224 */ /* 0x000fce00078e000e */
[----:B------:R-:W-:Y:S05]  /*2d7a0*/  WARPSYNC.COLLECTIVE R15, `(.L_x_2305) ;  /* 0x000000000f087348 */ /* 0x000fea0003c00000 */
[----:B------:R0:W1:Y:S02]  /*2d7b0*/  SHFL.IDX P6, R14, R13, R12, R11 ;  /* 0x0000000c0d0e7389 */ /* 0x00006400000c000b */
[----:B01----:R-:W-:Y:S01]  /*2d7c0*/  ENDCOLLECTIVE ;  /* 0x000000000000791b */ /* 0x003fe20003800000 */
.L_x_2305:
        /* <DEDUP_REMOVED lines=12> */
.L_x_2306:
[----:B------:R-:W-:Y:S02]  /*2d890*/  IMAD.MOV.U32 R13, RZ, RZ, R9 ;  /* 0x000000ffff0d7224 */ /* 0x000fe400078e0009 */
[----:B------:R-:W-:Y:S02]  /*2d8a0*/  IMAD.MOV.U32 R12, RZ, RZ, 0x2 ;  /* 0x00000002ff0c7424 */ /* 0x000fe400078e00ff */
[----:B------:R-:W-:-:S07]  /*2d8b0*/  IMAD.MOV.U32 R2, RZ, RZ, R14 ;  /* 0x000000ffff027224 */ /* 0x000fce00078e000e */
[----:B------:R-:W-:Y:S05]  /*2d8c0*/  WARPSYNC.COLLECTIVE R15, `(.L_x_2307) ;  /* 0x000000000f087348 */ /* 0x000fea0003c00000 */
[----:B------:R0:W1:Y:S02]  /*2d8d0*/  SHFL.IDX P6, R14, R13, R12, R11 ;  /* 0x0000000c0d0e7389 */ /* 0x00006400000c000b */
[----:B01----:R-:W-:Y:S01]  /*2d8e0*/  ENDCOLLECTIVE ;  /* 0x000000000000791b */ /* 0x003fe20003800000 */
.L_x_2307:
        /* <DEDUP_REMOVED lines=12> */
.L_x_2308:
[----:B------:R-:W-:Y:S02]  /*2d9b0*/  IMAD.MOV.U32 R13, RZ, RZ, R9 ;  /* 0x000000ffff0d7224 */ /* 0x000fe400078e0009 */
[----:B------:R-:W-:Y:S02]  /*2d9c0*/  IMAD.MOV.U32 R12, RZ, RZ, 0x3 ;  /* 0x00000003ff0c7424 */ /* 0x000fe400078e00ff */
[----:B------:R-:W-:-:S07]  /*2d9d0*/  IMAD.MOV.U32 R2, RZ, RZ, R14 ;  /* 0x000000ffff027224 */ /* 0x000fce00078e000e */
[----:B------:R-:W-:Y:S05]  /*2d9e0*/  WARPSYNC.COLLECTIVE R15, `(.L_x_2309) ;  /* 0x000000000f087348 */ /* 0x000fea0003c00000 */
[----:B------:R0:W1:Y:S02]  /*2d9f0*/  SHFL.IDX P6, R14, R13, R12, R11 ;  /* 0x0000000c0d0e7389 */ /* 0x00006400000c000b */
[----:B01----:R-:W-:Y:S01]  /*2da00*/  ENDCOLLECTIVE ;  /* 0x000000000000791b */ /* 0x003fe20003800000 */
.L_x_2309:
        /* <DEDUP_REMOVED lines=12> */
.L_x_2310:
[----:B------:R-:W-:Y:S02]  /*2dad0*/  IMAD.MOV.U32 R13, RZ, RZ, R9 ;  /* 0x000000ffff0d7224 */ /* 0x000fe400078e0009 */
[----:B------:R-:W-:Y:S02]  /*2dae0*/  IMAD.MOV.U32 R12, RZ, RZ, 0x4 ;  /* 0x00000004ff0c7424 */ /* 0x000fe400078e00ff */
[----:B------:R-:W-:-:S07]  /*2daf0*/  IMAD.MOV.U32 R2, RZ, RZ, R14 ;  /* 0x000000ffff027224 */ /* 0x000fce00078e000e */
[----:B------:R-:W-:Y:S05]  /*2db00*/  WARPSYNC.COLLECTIVE R15, `(.L_x_2311) ;  /* 0x000000000f087348 */ /* 0x000fea0003c00000 */
[----:B------:R0:W1:Y:S02]  /*2db10*/  SHFL.IDX P6, R14, R13, R12, R11 ;  /* 0x0000000c0d0e7389 */ /* 0x00006400000c000b */
[----:B01----:R-:W-:Y:S01]  /*2db20*/  ENDCOLLECTIVE ;  /* 0x000000000000791b */ /* 0x003fe20003800000 */
.L_x_2311:
        /* <DEDUP_REMOVED lines=12> */
.L_x_2312:
[----:B------:R-:W-:Y:S02]  /*2dbf0*/  IMAD.MOV.U32 R13, RZ, RZ, R9 ;  /* 0x000000ffff0d7224 */ /* 0x000fe400078e0009 */
[----:B------:R-:W-:Y:S02]  /*2dc00*/  IMAD.MOV.U32 R12, RZ, RZ, 0x5 ;  /* 0x00000005ff0c7424 */ /* 0x000fe400078e00ff */
[----:B------:R-:W-:-:S07]  /*2dc10*/  IMAD.MOV.U32 R2, RZ, RZ, R14 ;  /* 0x000000ffff027224 */ /* 0x000fce00078e000e */
[----:B------:R-:W-:Y:S05]  /*2dc20*/  WARPSYNC.COLLECTIVE R15, `(.L_x_2313) ;  /* 0x000000000f087348 */ /* 0x000fea0003c00000 */
[----:B------:R0:W1:Y:S02]  /*2dc30*/  SHFL.IDX P6, R14, R13, R12, R11 ;  /* 0x0000000c0d0e7389 */ /* 0x00006400000c000b */
[----:B01----:R-:W-:Y:S01]  /*2dc40*/  ENDCOLLECTIVE ;  /* 0x000000000000791b */ /* 0x003fe20003800000 */
.L_x_2313:
        /* <DEDUP_REMOVED lines=12> */
.L_x_2314:
[----:B------:R-:W-:Y:S02]  /*2dd10*/  IMAD.MOV.U32 R13, RZ, RZ, R9 ;  /* 0x000000ffff0d7224 */ /* 0x000fe400078e0009 */
[----:B------:R-:W-:Y:S02]  /*2dd20*/  IMAD.MOV.U32 R12, RZ, RZ, 0x6 ;  /* 0x00000006ff0c7424 */ /* 0x000fe400078e00ff */
[----:B------:R-:W-:-:S07]  /*2dd30*/  IMAD.MOV.U32 R2, RZ, RZ, R14 ;  /* 0x000000ffff027224 */ /* 0x000fce00078e000e */
[----:B------:R-:W-:Y:S05]  /*2dd40*/  WARPSYNC.COLLECTIVE R15, `(.L_x_2315) ;  /* 0x000000000f087348 */ /* 0x000fea0003c00000 */
[----:B------:R0:W1:Y:S02]  /*2dd50*/  SHFL.IDX P6, R14, R13, R12, R11 ;  /* 0x0000000c0d0e7389 */ /* 0x00006400000c000b */
[----:B01----:R-:W-:Y:S01]  /*2dd60*/  ENDCOLLECTIVE ;  /* 0x000000000000791b */ /* 0x003fe20003800000 */
.L_x_2315:
        /* <DEDUP_REMOVED lines=12> */
.L_x_2316:
[----:B------:R-:W-:Y:S02]  /*2de30*/  IMAD.MOV.U32 R13, RZ, RZ, R9 ;  /* 0x000000ffff0d7224 */ /* 0x000fe400078e0009 */
[----:B------:R-:W-:Y:S02]  /*2de40*/  IMAD.MOV.U32 R12, RZ, RZ, 0x7 ;  /* 0x00000007ff0c7424 */ /* 0x000fe400078e00ff */
[----:B------:R-:W-:-:S07]  /*2de50*/  IMAD.MOV.U32 R2, RZ, RZ, R14 ;  /* 0x000000ffff027224 */ /* 0x000fce00078e000e */
[----:B------:R-:W-:Y:S05]  /*2de60*/  WARPSYNC.COLLECTIVE R15, `(.L_x_2317) ;  /* 0x000000000f087348 */ /* 0x000fea0003c00000 */
[----:B------:R0:W1:Y:S02]  /*2de70*/  SHFL.IDX P6, R14, R13, R12, R11 ;  /* 0x0000000c0d0e7389 */ /* 0x00006400000c000b */
[----:B01----:R-:W-:Y:S01]  /*2de80*/  ENDCOLLECTIVE ;  /* 0x000000000000791b */ /* 0x003fe20003800000 */
.L_x_2317:
        /* <DEDUP_REMOVED lines=12> */
.L_x_2318:
[----:B------:R-:W-:Y:S01]  /*2df50*/  IMAD.MOV.U32 R2, RZ, RZ, R14 ;  /* 0x000000ffff027224 */ /* 0x000fe200078e000e */
[----:B------:R-:W-:Y:S06]  /*2df60*/  BRA `(.L_x_2319) ;  /* 0xffffff88001c7947 */ /* 0x000fec000383ffff */
.L_x_2075:
[----:B-1----:R1:W2:Y:S02]  /*2df70*/  SYNCS.PHASECHK.TRANS64.TRYWAIT P0, [R6+URZ+0x28860], R2 ;  /* 0x02886002060075a7 */ /* 0x0022a4000800017f */
[----:B--2---:R-:W-:Y:S05]  /*2df80*/  @!P0 NANOSLEEP.SYNCS 0x989680 ;  /* 0x009896800000895d */ /* 0x004fea0003900000 */
[----:B------:R-:W2:Y:S02]  /*2df90*/  @!P0 SYNCS.PHASECHK.TRANS64 P0, [R6+URZ+0x28860], R2 ;  /* 0x02886002060085a7 */ /* 0x000ea4000800007f */
[----:B--2---:R-:W-:Y:S05]  /*2dfa0*/  @!P0 BRA `(.L_x_2075) ;  /* 0xfffffffc00f08947 */ /* 0x004fea000383ffff */
[----:B------:R-:W-:Y:S05]  /*2dfb0*/  BRA `(.L_x_2320) ;  /* 0xffffff8800787947 */ /* 0x000fea000383ffff */
.L_x_2076:
        /* <DEDUP_REMOVED lines=8> */
.L_x_2322:
[----:B------:R-:W-:Y:S05]  /*2e040*/  BSYNC B1 ;  /* 0x0000000000017941 */ /* 0x000fea0003800000 */
.L_x_2321:
        /* <DEDUP_REMOVED lines=9> */
.L_x_2323:
[----:B------:R-:W-:Y:S02]  /*2e0e0*/  IMAD.MOV.U32 R13, RZ, RZ, R23 ;  /* 0x000000ffff0d7224 */ /* 0x000fe400078e0017 */
[----:B------:R-:W-:Y:S02]  /*2e0f0*/  IMAD.MOV.U32 R12, RZ, RZ, 0x1 ;  /* 0x00000001ff0c7424 */ /* 0x000fe400078e00ff */
[----:B------:R-:W-:-:S07]  /*2e100*/  IMAD.MOV.U32 R2, RZ, RZ, R14 ;  /* 0x000000ffff027224 */ /* 0x000fce00078e000e */
[----:B------:R-:W-:Y:S05]  /*2e110*/  WARPSYNC.COLLECTIVE R15, `(.L_x_2324) ;  /* 0x000000000f087348 */ /* 0x000fea0003c00000 */
[----:B------:R0:W1:Y:S02]  /*2e120*/  SHFL.IDX P6, R14, R13, R12, R11 ;  /* 0x0000000c0d0e7389 */ /* 0x00006400000c000b */
[----:B01----:R-:W-:Y:S01]  /*2e130*/  ENDCOLLECTIVE ;  /* 0x000000000000791b */ /* 0x003fe20003800000 */
.L_x_2324:
        /* <DEDUP_REMOVED lines=14> */
.L_x_2325:
[----:B------:R-:W-:Y:S02]  /*2e220*/  IMAD.MOV.U32 R13, RZ, RZ, R23 ;  /* 0x000000ffff0d7224 */ /* 0x000fe400078e0017 */
[----:B------:R-:W-:Y:S02]  /*2e230*/  IMAD.MOV.U32 R12, RZ, RZ, 0x2 ;  /* 0x00000002ff0c7424 */ /* 0x000fe400078e00ff */
[----:B------:R-:W-:-:S07]  /*2e240*/  IMAD.MOV.U32 R2, RZ, RZ, R14 ;  /* 0x000000ffff027224 */ /* 0x000fce00078e000e */
[----:B------:R-:W-:Y:S05]  /*2e250*/  WARPSYNC.COLLECTIVE R15, `(.L_x_2326) ;  /* 0x000000000f087348 */ /* 0x000fea0003c00000 */
[----:B------:R0:W1:Y:S02]  /*2e260*/  SHFL.IDX P6, R14, R13, R12, R11 ;  /* 0x0000000c0d0e7389 */ /* 0x00006400000c000b */
[----:B01----:R-:W-:Y:S01]  /*2e270*/  ENDCOLLECTIVE ;  /* 0x000000000000791b */ /* 0x003fe20003800000 */
.L_x_2326:
        /* <DEDUP_REMOVED lines=14> */
.L_x_2327:
[----:B------:R-:W-:Y:S02]  /*2e360*/  IMAD.MOV.U32 R13, RZ, RZ, R23 ;  /* 0x000000ffff0d7224 */ /* 0x000fe400078e0017 */
[----:B------:R-:W-:Y:S02]  /*2e370*/  IMAD.MOV.U32 R12, RZ, RZ, 0x3 ;  /* 0x00000003ff0c7424 */ /* 0x000fe400078e00ff */
[----:B------:R-:W-:-:S07]  /*2e380*/  IMAD.MOV.U32 R2, RZ, RZ, R14 ;  /* 0x000000ffff027224 */ /* 0x000fce00078e000e */
[----:B------:R-:W-:Y:S05]  /*2e390*/  WARPSYNC.COLLECTIVE R15, `(.L_x_2328) ;  /* 0x000000000f087348 */ /* 0x000fea0003c00000 */
[----:B------:R0:W1:Y:S02]  /*2e3a0*/  SHFL.IDX P6, R14, R13, R12, R11 ;  /* 0x0000000c0d0e7389 */ /* 0x00006400000c000b */
[----:B01----:R-:W-:Y:S01]  /*2e3b0*/  ENDCOLLECTIVE ;  /* 0x000000000000791b */ /* 0x003fe20003800000 */
.L_x_2328:
        /* <DEDUP_REMOVED lines=14> */
.L_x_2329:
[----:B------:R-:W-:Y:S02]  /*2e4a0*/  IMAD.MOV.U32 R13, RZ, RZ, R23 ;  /* 0x000000ffff0d7224 */ /* 0x000fe400078e0017 */
[----:B------:R-:W-:Y:S02]  /*2e4b0*/  IMAD.MOV.U32 R12, RZ, RZ, 0x4 ;  /* 0x00000004ff0c7424 */ /* 0x000fe400078e00ff */
[----:B------:R-:W-:-:S07]  /*2e4c0*/  IMAD.MOV.U32 R2, RZ, RZ, R14 ;  /* 0x000000ffff027224 */ /* 0x000fce00078e000e */
[----:B------:R-:W-:Y:S05]  /*2e4d0*/  WARPSYNC.COLLECTIVE R15, `(.L_x_2330) ;  /* 0x000000000f087348 */ /* 0x000fea0003c00000 */
[----:B------:R0:W1:Y:S02]  /*2e4e0*/  SHFL.IDX P6, R14, R13, R12, R11 ;  /* 0x0000000c0d0e7389 */ /* 0x00006400000c000b */
[----:B01----:R-:W-:Y:S01]  /*2e4f0*/  ENDCOLLECTIVE ;  /* 0x000000000000791b */ /* 0x003fe20003800000 */
.L_x_2330:
        /* <DEDUP_REMOVED lines=14> */
.L_x_2331:
[----:B------:R-:W-:Y:S02]  /*2e5e0*/  IMAD.MOV.U32 R13, RZ, RZ, R23 ;  /* 0x000000ffff0d7224 */ /* 0x000fe400078e0017 */
[----:B------:R-:W-:Y:S02]  /*2e5f0*/  IMAD.MOV.U32 R12, RZ, RZ, 0x5 ;  /* 0x00000005ff0c7424 */ /* 0x000fe400078e00ff */
[----:B------:R-:W-:-:S07]  /*2e600*/  IMAD.MOV.U32 R2, RZ, RZ, R14 ;  /* 0x000000ffff027224 */ /* 0x000fce00078e000e */
[----:B------:R-:W-:Y:S05]  /*2e610*/  WARPSYNC.COLLECTIVE R15, `(.L_x_2332) ;  /* 0x000000000f087348 */ /* 0x000fea0003c00000 */
[----:B------:R0:W1:Y:S02]  /*2e620*/  SHFL.IDX P6, R14, R13, R12, R11 ;  /* 0x0000000c0d0e7389 */ /* 0x00006400000c000b */
[----:B01----:R-:W-:Y:S01]  /*2e630*/  ENDCOLLECTIVE ;  /* 0x000000000000791b */ /* 0x003fe20003800000 */
.L_x_2332:
        /* <DEDUP_REMOVED lines=14> */
.L_x_2333:
[----:B------:R-:W-:Y:S02]  /*2e720*/  IMAD.MOV.U32 R13, RZ, RZ, R23 ;  /* 0x000000ffff0d7224 */ /* 0x000fe400078e0017 */
[----:B------:R-:W-:Y:S02]  /*2e730*/  IMAD.MOV.U32 R12, RZ, RZ, 0x6 ;  /* 0x00000006ff0c7424 */ /* 0x000fe400078e00ff */
[----:B------:R-:W-:-:S07]  /*2e740*/  IMAD.MOV.U32 R2, RZ, RZ, R14 ;  /* 0x000000ffff027224 */ /* 0x000fce00078e000e */
[----:B------:R-:W-:Y:S05]  /*2e750*/  WARPSYNC.COLLECTIVE R15, `(.L_x_2334) ;  /* 0x000000000f087348 */ /* 0x000fea0003c00000 */
[----:B------:R0:W1:Y:S02]  /*2e760*/  SHFL.IDX P6, R14, R13, R12, R11 ;  /* 0x0000000c0d0e7389 */ /* 0x00006400000c000b */
[----:B01----:R-:W-:Y:S01]  /*2e770*/  ENDCOLLECTIVE ;  /* 0x000000000000791b */ /* 0x003fe20003800000 */
.L_x_2334:
        /* <DEDUP_REMOVED lines=14> */
.L_x_2335:
[----:B------:R-:W-:Y:S02]  /*2e860*/  IMAD.MOV.U32 R13, RZ, RZ, R23 ;  /* 0x000000ffff0d7224 */ /* 0x000fe400078e0017 */
[----:B------:R-:W-:Y:S02]  /*2e870*/  IMAD.MOV.U32 R12, RZ, RZ, 0x7 ;  /* 0x00000007ff0c7424 */ /* 0x000fe400078e00ff */
[----:B------:R-:W-:-:S07]  /*2e880*/  IMAD.MOV.U32 R2, RZ, RZ, R14 ;  /* 0x000000ffff027224 */ /* 0x000fce00078e000e */
[----:B------:R-:W-:Y:S05]  /*2e890*/  WARPSYNC.COLLECTIVE R15, `(.L_x_2336) ;  /* 0x000000000f087348 */ /* 0x000fea0003c00000 */
[----:B------:R0:W1:Y:S02]  /*2e8a0*/  SHFL.IDX P6, R14, R13, R12, R11 ;  /* 0x0000000c0d0e7389 */ /* 0x00006400000c000b */
[----:B01----:R-:W-:Y:S01]  /*2e8b0*/  ENDCOLLECTIVE ;  /* 0x000000000000791b */ /* 0x003fe20003800000 */
.L_x_2336:
        /* <DEDUP_REMOVED lines=13> */
.L_x_2337:
[----:B------:R-:W-:Y:S01]  /*2e990*/  @!PT LDS RZ, [RZ] ;  /* 0x00000000fffff984 */ /* 0x000fe20000000800 */
[----:B------:R-:W-:Y:S01]  /*2e9a0*/  @!PT LDS RZ, [RZ] ;  /* 0x00000000fffff984 */ /* 0x000fe20000000800 */
[----:B------:R-:W-:Y:S01]  /*2e9b0*/  @!PT LDS RZ, [RZ] ;  /* 0x00000000fffff984 */ /* 0x000fe20000000800 */
[----:B------:R1:W-:Y:S01]  /*2e9c0*/  LDGSTS.E.BYPASS.LTC128B.128 [R7+0x7400], desc[UR54][R2.64+0x80], !P0 ;  /* 0x0740008002077fae */ /* 0x0003e2000c101d76 */
[----:B------:R-:W-:Y:S05]  /*2e9d0*/  BRA `(.L_x_2338) ;  /* 0xffffff8400007947 */ /* 0x000fea000383ffff */
.L_x_2084:
[----:B0-----:R0:W1:Y:S02]  /*2e9e0*/  SYNCS.PHASECHK.TRANS64.TRYWAIT P0, [R0+URZ+0x28860], R3 ;  /* 0x02886003000075a7 */ /* 0x001064000800017f */
[----:B-1----:R-:W-:Y:S05]  /*2e9f0*/  @!P0 NANOSLEEP.SYNCS 0x989680 ;  /* 0x009896800000895d */ /* 0x002fea0003900000 */
[----:B------:R-:W1:Y:S02]  /*2ea00*/  @!P0 SYNCS.PHASECHK.TRANS64 P0, [R0+URZ+0x28860], R3 ;  /* 0x02886003000085a7 */ /* 0x000e64000800007f */
[----:B-1----:R-:W-:Y:S05]  /*2ea10*/  @!P0 BRA `(.L_x_2084) ;  /* 0xfffffffc00f08947 */ /* 0x002fea000383ffff */
[----:B------:R-:W-:Y:S05]  /*2ea20*/  BRA `(.L_x_2339) ;  /* 0xffffff8800147947 */ /* 0x000fea000383ffff */
.L_x_2085:
        /* <DEDUP_REMOVED lines=8> */
.L_x_2341:
[----:B------:R-:W-:Y:S05]  /*2eab0*/  BSYNC B0 ;  /* 0x0000000000007941 */ /* 0x000fea0003800000 */
.L_x_2340:
        /* <DEDUP_REMOVED lines=9> */
.L_x_2342:
        /* <DEDUP_REMOVED lines=12> */
.L_x_2343:
        /* <DEDUP_REMOVED lines=13> */
.L_x_2344:
[----:B------:R-:W-:Y:S02]  /*2ece0*/  IMAD.MOV.U32 R13, RZ, RZ, R23 ;  /* 0x000000ffff0d7224 */ /* 0x000fe400078e0017 */
[----:B------:R-:W-:Y:S02]  /*2ecf0*/  IMAD.MOV.U32 R12, RZ, RZ, 0x2 ;  /* 0x00000002ff0c7424 */ /* 0x000fe400078e00ff */
[----:B------:R-:W-:-:S07]  /*2ed00*/  IMAD.MOV.U32 R10, RZ, RZ, R14 ;  /* 0x000000ffff0a7224 */ /* 0x000fce00078e000e */
[----:B------:R-:W-:Y:S05]  /*2ed10*/  WARPSYNC.COLLECTIVE R15, `(.L_x_2345) ;  /* 0x000000000f087348 */ /* 0x000fea0003c00000 */
[----:B------:R0:W1:Y:S02]  /*2ed20*/  SHFL.IDX P6, R14, R13, R12, R11 ;  /* 0x0000000c0d0e7389 */ /* 0x00006400000c000b */
[----:B01----:R-:W-:Y:S01]  /*2ed30*/  ENDCOLLECTIVE ;  /* 0x000000000000791b */ /* 0x003fe20003800000 */
.L_x_2345:
        /* <DEDUP_REMOVED lines=14> */
.L_x_2346:
[----:B------:R-:W-:Y:S02]  /*2ee20*/  IMAD.MOV.U32 R13, RZ, RZ, R23 ;  /* 0x000000ffff0d7224 */ /* 0x000fe400078e0017 */
[----:B------:R-:W-:Y:S01]  /*2ee30*/  IMAD.MOV.U32 R12, RZ, RZ, 0x3 ;  /* 0x00000003ff0c7424 */ /* 0x000fe200078e00ff */
[----:B------:R-:W-:-:S13]  /*2ee40*/  IADD3 R2, P2, R14, R5, RZ ;  /* 0x000000050e027210 */ /* 0x000fda0007f5e0ff */
[----:B------:R-:W-:Y:S05]  /*2ee50*/  WARPSYNC.COLLECTIVE R15, `(.L_x_2347) ;  /* 0x000000000f087348 */ /* 0x000fea0003c00000 */
[----:B------:R0:W1:Y:S02]  /*2ee60*/  SHFL.IDX P6, R14, R13, R12, R11 ;  /* 0x0000000c0d0e7389 */ /* 0x00006400000c000b */
[----:B01----:R-:W-:Y:S01]  /*2ee70*/  ENDCOLLECTIVE ;  /* 0x000000000000791b */ /* 0x003fe20003800000 */
.L_x_2347:
        /* <DEDUP_REMOVED lines=13> */
.L_x_2348:
[----:B------:R-:W-:Y:S02]  /*2ef50*/  IMAD.MOV.U32 R13, RZ, RZ, R23 ;  /* 0x000000ffff0d7224 */ /* 0x000fe400078e0017 */
[----:B------:R-:W-:Y:S01]  /*2ef60*/  IMAD.MOV.U32 R12, RZ, RZ, 0x4 ;  /* 0x00000004ff0c7424 */ /* 0x000fe200078e00ff */
[----:B------:R-:W-:-:S13]  /*2ef70*/  IADD3 R2, P2, R14, R5, RZ ;  /* 0x000000050e027210 */ /* 0x000fda0007f5e0ff */
[----:B------:R-:W-:Y:S05]  /*2ef80*/  WARPSYNC.COLLECTIVE R15, `(.L_x_2349) ;  /* 0x000000000f087348 */ /* 0x000fea0003c00000 */
[----:B------:R0:W1:Y:S02]  /*2ef90*/  SHFL.IDX P6, R14, R13, R12, R11 ;  /* 0x0000000c0d0e7389 */ /* 0x00006400000c000b */
[----:B01----:R-:W-:Y:S01]  /*2efa0*/  ENDCOLLECTIVE ;  /* 0x000000000000791b */ /* 0x003fe20003800000 */
.L_x_2349:
        /* <DEDUP_REMOVED lines=13> */
.L_x_2350:
[----:B------:R-:W-:Y:S02]  /*2f080*/  IMAD.MOV.U32 R13, RZ, RZ, R23 ;  /* 0x000000ffff0d7224 */ /* 0x000fe400078e0017 */
[----:B------:R-:W-:Y:S02]  /*2f090*/  IMAD.MOV.U32 R12, RZ, RZ, 0x5 ;  /* 0x00000005ff0c7424 */ /* 0x000fe400078e00ff */
[----:B------:R-:W-:-:S07]  /*2f0a0*/  IMAD.MOV.U32 R10, RZ, RZ, R14 ;  /* 0x000000ffff0a7224 */ /* 0x000fce00078e000e */
[----:B------:R-:W-:Y:S05]  /*2f0b0*/  WARPSYNC.COLLECTIVE R15, `(.L_x_2351) ;  /* 0x000000000f087348 */ /* 0x000fea0003c00000 */
[----:B------:R0:W1:Y:S02]  /*2f0c0*/  SHFL.IDX P6, R14, R13, R12, R11 ;  /* 0x0000000c0d0e7389 */ /* 0x00006400000c000b */
[----:B01----:R-:W-:Y:S01]  /*2f0d0*/  ENDCOLLECTIVE ;  /* 0x000000000000791b */ /* 0x003fe20003800000 */
.L_x_2351:
        /* <DEDUP_REMOVED lines=14> */
.L_x_2352:
[----:B------:R-:W-:Y:S02]  /*2f1c0*/  IMAD.MOV.U32 R13, RZ, RZ, R23 ;  /* 0x000000ffff0d7224 */ /* 0x000fe400078e0017 */
[----:B------:R-:W-:Y:S01]  /*2f1d0*/  IMAD.MOV.U32 R12, RZ, RZ, 0x6 ;  /* 0x00000006ff0c7424 */ /* 0x000fe200078e00ff */
[----:B------:R-:W-:-:S13]  /*2f1e0*/  IADD3 R2, P2, R14, R5, RZ ;  /* 0x000000050e027210 */ /* 0x000fda0007f5e0ff */
[----:B------:R-:W-:Y:S05]  /*2f1f0*/  WARPSYNC.COLLECTIVE R15, `(.L_x_2353) ;  /* 0x000000000f087348 */ /* 0x000fea0003c00000 */
[----:B------:R0:W1:Y:S02]  /*2f200*/  SHFL.IDX P6, R14, R13, R12, R11 ;  /* 0x0000000c0d0e7389 */ /* 0x00006400000c000b */
[----:B01----:R-:W-:Y:S01]  /*2f210*/  ENDCOLLECTIVE ;  /* 0x000000000000791b */ /* 0x003fe20003800000 */
.L_x_2353:
        /* <DEDUP_REMOVED lines=13> */
.L_x_2354:
[----:B------:R-:W-:Y:S02]  /*2f2f0*/  IMAD.MOV.U32 R13, RZ, RZ, R23 ;  /* 0x000000ffff0d7224 */ /* 0x000fe400078e0017 */
[----:B------:R-:W-:Y:S02]  /*2f300*/  IMAD.MOV.U32 R12, RZ, RZ, 0x7 ;  /* 0x00000007ff0c7424 */ /* 0x000fe400078e00ff */
[----:B------:R-:W-:-:S07]  /*2f310*/  IMAD.MOV.U32 R10, RZ, RZ, R14 ;  /* 0x000000ffff0a7224 */ /* 0x000fce00078e000e */
[----:B------:R-:W-:Y:S05]  /*2f320*/  WARPSYNC.COLLECTIVE R15, `(.L_x_2355) ;  /* 0x000000000f087348 */ /* 0x000fea0003c00000 */
[----:B------:R0:W1:Y:S02]  /*2f330*/  SHFL.IDX P6, R14, R13, R12, R11 ;  /* 0x0000000c0d0e7389 */ /* 0x00006400000c000b */
[----:B01----:R-:W-:Y:S01]  /*2f340*/  ENDCOLLECTIVE ;  /* 0x000000000000791b */ /* 0x003fe20003800000 */
.L_x_2355:
        /* <DEDUP_REMOVED lines=12> */
.L_x_2356:
[----:B------:R-:W-:Y:S05]  /*2f410*/  BRA `(.L_x_2357) ;  /* 0xffffff8000b47947 */ /* 0x000fea000383ffff */
.L_x_2090:
        /* <DEDUP_REMOVED lines=8> */
.L_x_2359:
[----:B------:R-:W-:Y:S05]  /*2f4a0*/  BSYNC B0 ;  /* 0x0000000000007941 */ /* 0x000fea0003800000 */
.L_x_2358:
        /* <DEDUP_REMOVED lines=9> */
.L_x_2360:
[----:B------:R-:W-:Y:S02]  /*2f540*/  ULDC UR4, c[0x0][0xc3c] ;  /* 0x00030f0000047ab9 */ /* 0x000fe40000000800 */
[----:B------:R-:W-:-:S13]  /*2f550*/  ISETP.GE.OR P1, PT, R9, UR4, !P0 ;  /* 0x0000000409007c0c */ /* 0x000fda000c726670 */
[----:B------:R-:W0:Y:S08]  /*2f560*/  @!P1 LDC.64 R2, c[0x0][0xc80] ;  /* 0x00032000ff029b82 */ /* 0x000e300000000a00 */
[----:B------:R-:W1:Y:S01]  /*2f570*/  @!P1 LDC.64 R4, c[0x0][0xc78] ;  /* 0x00031e00ff049b82 */ /* 0x000e620000000a00 */
[----:B------:R-:W-:Y:S02]  /*2f580*/  IMAD.MOV.U32 R17, RZ, RZ, RZ ;  /* 0x000000ffff117224 */ /* 0x000fe400078e00ff */
[----:B------:R-:W-:-:S02]  /*2f590*/  IMAD.MOV.U32 R11, RZ, RZ, RZ ;  /* 0x000000ffff0b7224 */ /* 0x000fc400078e00ff */
[----:B------:R-:W-:Y:S02]  /*2f5a0*/  IMAD.MOV.U32 R7, RZ, RZ, R14 ;  /* 0x000000ffff077224 */ /* 0x000fe400078e000e */
[----:B0-----:R-:W-:-:S05]  /*2f5b0*/  @!P1 IMAD.WIDE R2, R9, 0x4, R2 ;  /* 0x0000000409029825 */ /* 0x001fca00078e0202 */
[----:B------:R1:W2:Y:S02]  /*2f5c0*/  @!P1 LDG.E R6, desc[UR54][R2.64] ;  /* 0x0000003602069981 */ /* 0x0002a4000c1e1900 */
[----:B-1----:R-:W-:-:S05]  /*2f5d0*/  @!P1 IMAD.WIDE R2, R9, 0x4, R4 ;  /* 0x0000000409029825 */ /* 0x002fca00078e0204 */
[----:B------:R-:W3:Y:S01]  /*2f5e0*/  @!P1 LDG.E R5, desc[UR54][R2.64] ;  /* 0x0000003602059981 */ /* 0x000ee2000c1e1900 */
[----:B------:R-:W-:Y:S01]  /*2f5f0*/  IMAD.MOV.U32 R4, RZ, RZ, RZ ;  /* 0x000000ffff047224 */ /* 0x000fe200078e00ff */
[C---:B------:R-:W-:Y:S02]  /*2f600*/  ISETP.GE.U32.AND P2, PT, R8.reuse, 0x2, PT ;  /* 0x000000020800780c */ /* 0x040fe40003f46070 */
        /* <DEDUP_REMOVED lines=11> */
.L_x_2361:
[----:B------:R-:W-:Y:S01]  /*2f6c0*/  IMAD.MOV.U32 R12, RZ, RZ, 0x2 ;  /* 0x00000002ff0c7424 */ /* 0x000fe200078e00ff */
[----:B------:R-:W-:-:S05]  /*2f6d0*/  SEL R14, R14, RZ, P1 ;  /* 0x000000ff0e0e7207 */ /* 0x000fca0000800000 */
[----:B------:R-:W-:-:S04]  /*2f6e0*/  IMAD.IADD R5, R13, 0x1, R14 ;  /* 0x000000010d057824 */ /* 0x000fc800078e020e */
[----:B------:R-:W-:-:S07]  /*2f6f0*/  IMAD.MOV.U32 R13, RZ, RZ, R5 ;  /* 0x000000ffff0d7224 */ /* 0x000fce00078e0005 */
[----:B------:R-:W-:Y:S05]  /*2f700*/  WARPSYNC.COLLECTIVE R15, `(.L_x_2362) ;  /* 0x000000000f087348 */ /* 0x000fea0003c00000 */
[----:B------:R0:W1:Y:S02]  /*2f710*/  SHFL.UP P6, R14, R13, R12, R11 ;  /* 0x0400000c0d0e7389 */ /* 0x00006400000c000b */
[----:B01----:R-:W-:Y:S01]  /*2f720*/  ENDCOLLECTIVE ;  /* 0x000000000000791b */ /* 0x003fe20003800000 */
.L_x_2362:
[----:B------:R-:W-:Y:S01]  /*2f730*/  IMAD.MOV.U32 R12, RZ, RZ, 0x4 ;  /* 0x00000004ff0c7424 */ /* 0x000fe200078e00ff */
[----:B------:R-:W-:-:S05]  /*2f740*/  SEL R2, R14, RZ, P2 ;  /* 0x000000ff0e027207 */ /* 0x000fca0001000000 */
[----:B------:R-:W-:-:S04]  /*2f750*/  IMAD.IADD R2, R5, 0x1, R2 ;  /* 0x0000000105027824 */ /* 0x000fc800078e0202 */
[----:B------:R-:W-:-:S07]  /*2f760*/  IMAD.MOV.U32 R13, RZ, RZ, R2 ;  /* 0x000000ffff0d7224 */ /* 0x000fce00078e0002 */
[----:B------:R-:W-:Y:S05]  /*2f770*/  WARPSYNC.COLLECTIVE R15, `(.L_x_2363) ;  /* 0x000000000f087348 */ /* 0x000fea0003c00000 */
[----:B------:R0:W1:Y:S02]  /*2f780*/  SHFL.UP P6, R14, R13, R12, R11 ;  /* 0x0400000c0d0e7389 */ /* 0x00006400000c000b */
[----:B01----:R-:W-:Y:S01]  /*2f790*/  ENDCOLLECTIVE ;  /* 0x000000000000791b */ /* 0x003fe20003800000 */
.L_x_2363:
[----:B------:R-:W-:Y:S01]  /*2f7a0*/  IMAD.MOV.U32 R12, RZ, RZ, 0x8 ;  /* 0x00000008ff0c7424 */ /* 0x000fe200078e00ff */
[----:B------:R-:W-:-:S05]  /*2f7b0*/  SEL R3, R14, RZ, P3 ;  /* 0x000000ff0e037207 */ /* 0x000fca0001800000 */
[----:B------:R-:W-:-:S04]  /*2f7c0*/  IMAD.IADD R3, R2, 0x1, R3 ;  /* 0x0000000102037824 */ /* 0x000fc800078e0203 */
[----:B------:R-:W-:-:S07]  /*2f7d0*/  IMAD.MOV.U32 R13, RZ, RZ, R3 ;  /* 0x000000ffff0d7224 */ /* 0x000fce00078e0003 */
[----:B------:R-:W-:Y:S05]  /*2f7e0*/  WARPSYNC.COLLECTIVE R15, `(.L_x_2364) ;  /* 0x000000000f087348 */ /* 0x000fea0003c00000 */
[----:B------:R0:W1:Y:S02]  /*2f7f0*/  SHFL.UP P6, R14, R13, R12, R11 ;  /* 0x0400000c0d0e7389 */ /* 0x00006400000c000b */
[----:B01----:R-:W-:Y:S01]  /*2f800*/  ENDCOLLECTIVE ;  /* 0x000000000000791b */ /* 0x003fe20003800000 */
.L_x_2364:
[----:B------:R-:W-:Y:S01]  /*2f810*/  IMAD.MOV.U32 R12, RZ, RZ, 0x10 ;  /* 0x00000010ff0c7424 */ /* 0x000fe200078e00ff */
[----:B------:R-:W-:-:S05]  /*2f820*/  SEL R14, R14, RZ, P4 ;  /* 0x000000ff0e0e7207 */ /* 0x000fca0002000000 */
[----:B------:R-:W-:-:S04]  /*2f830*/  IMAD.IADD R5, R3, 0x1, R14 ;  /* 0x0000000103057824 */ /* 0x000fc800078e020e */
[----:B------:R-:W-:-:S07]  /*2f840*/  IMAD.MOV.U32 R13, RZ, RZ, R5 ;  /* 0x000000ffff0d7224 */ /* 0x000fce00078e0005 */
[----:B------:R-:W-:Y:S05]  /*2f850*/  WARPSYNC.COLLECTIVE R15, `(.L_x_2365) ;  /* 0x000000000f087348 */ /* 0x000fea0003c00000 */
[----:B------:R0:W1:Y:S02]  /*2f860*/  SHFL.UP P6, R14, R13, R12, R11 ;  /* 0x0400000c0d0e7389 */ /* 0x00006400000c000b */
[----:B01----:R-:W-:Y:S01]  /*2f870*/  ENDCOLLECTIVE ;  /* 0x000000000000791b */ /* 0x003fe20003800000 */
.L_x_2365:
        /* <DEDUP_REMOVED lines=8> */
.L_x_2366:
[----:B------:R-:W-:Y:S05]  /*2f900*/  BRA `(.L_x_2367) ;  /* 0xffffff8000c47947 */ /* 0x000fea000383ffff */
.L_x_2093:
[----:B------:R-:W-:Y:S01]  /*2f910*/  BSSY B0, `(.L_x_2368) ;  /* 0x0000007000007945 */ /* 0x000fe20003800000 */
[----:B------:R-:W-:Y:S02]  /*2f920*/  IMAD.MOV.U32 R12, RZ, RZ, 0x1 ;  /* 0x00000001ff0c7424 */ /* 0x000fe400078e00ff */
[----:B------:R-:W-:Y:S02]  /*2f930*/  IMAD.MOV.U32 R11, RZ, RZ, RZ ;  /* 0x000000ffff0b7224 */ /* 0x000fe400078e00ff */
[----:B------:R-:W-:-:S07]  /*2f940*/  IMAD.MOV.U32 R15, RZ, RZ, -0x1 ;  /* 0xffffffffff0f7424 */ /* 0x000fce00078e00ff */
[----:B------:R-:W-:Y:S05]  /*2f950*/  WARPSYNC.COLLECTIVE R15, `(.L_x_2369) ;  /* 0x000000000f087348 */ /* 0x000fea0003c00000 */
[----:B------:R0:W1:Y:S02]  /*2f960*/  SHFL.UP P6, R14, R13, R12, R11 ;  /* 0x0400000c0d0e7389 */ /* 0x00006400000c000b */
[----:B01----:R-:W-:Y:S01]  /*2f970*/  ENDCOLLECTIVE ;  /* 0x000000000000791b */ /* 0x003fe20003800000 */
.L_x_2369:
[----:B------:R-:W-:Y:S05]  /*2f980*/  BSYNC B0 ;  /* 0x0000000000007941 */ /* 0x000fea0003800000 */
.L_x_2368:
        /* <DEDUP_REMOVED lines=8> */
.L_x_2370:
[----:B------:R-:W-:Y:S01]  /*2fa10*/  IMAD.MOV.U32 R12, RZ, RZ, 0x4 ;  /* 0x00000004ff0c7424 */ /* 0x000fe200078e00ff */
[----:B------:R-:W-:-:S05]  /*2fa20*/  SEL R2, R14, RZ, P2 ;  /* 0x000000ff0e027207 */ /* 0x000fca0001000000 */
[----:B------:R-:W-:-:S04]  /*2fa30*/  IMAD.IADD R2, R13, 0x1, R2 ;  /* 0x000000010d027824 */ /* 0x000fc800078e0202 */
[----:B------:R-:W-:-:S07]  /*2fa40*/  IMAD.MOV.U32 R13, RZ, RZ, R2 ;  /* 0x000000ffff0d7224 */ /* 0x000fce00078e0002 */
[----:B------:R-:W-:Y:S05]  /*2fa50*/  WARPSYNC.COLLECTIVE R15, `(.L_x_2371) ;  /* 0x000000000f087348 */ /* 0x000fea0003c00000 */
[----:B------:R0:W1:Y:S02]  /*2fa60*/  SHFL.UP P6, R14, R13, R12, R11 ;  /* 0x0400000c0d0e7389 */ /* 0x00006400000c000b */
[----:B01----:R-:W-:Y:S01]  /*2fa70*/  ENDCOLLECTIVE ;  /* 0x000000000000791b */ /* 0x003fe20003800000 */
.L_x_2371:
[----:B------:R-:W-:Y:S01]  /*2fa80*/  IMAD.MOV.U32 R12, RZ, RZ, 0x8 ;  /* 0x00000008ff0c7424 */ /* 0x000fe200078e00ff */
[----:B------:R-:W-:-:S05]  /*2fa90*/  SEL R3, R14, RZ, P3 ;  /* 0x000000ff0e037207 */ /* 0x000fca0001800000 */
[----:B------:R-:W-:-:S04]  /*2faa0*/  IMAD.IADD R3, R2, 0x1, R3 ;  /* 0x0000000102037824 */ /* 0x000fc800078e0203 */
[----:B------:R-:W-:-:S07]  /*2fab0*/  IMAD.MOV.U32 R13, RZ, RZ, R3 ;  /* 0x000000ffff0d7224 */ /* 0x000fce00078e0003 */
[----:B------:R-:W-:Y:S05]  /*2fac0*/  WARPSYNC.COLLECTIVE R15, `(.L_x_2372) ;  /* 0x000000000f087348 */ /* 0x000fea0003c00000 */
[----:B------:R0:W1:Y:S02]  /*2fad0*/  SHFL.UP P6, R14, R13, R12, R11 ;  /* 0x0400000c0d0e7389 */ /* 0x00006400000c000b */
[----:B01----:R-:W-:Y:S01]  /*2fae0*/  ENDCOLLECTIVE ;  /* 0x000000000000791b */ /* 0x003fe20003800000 */
.L_x_2372:
[----:B------:R-:W-:Y:S01]  /*2faf0*/  IMAD.MOV.U32 R12, RZ, RZ, 0x10 ;  /* 0x00000010ff0c7424 */ /* 0x000fe200078e00ff */
[----:B------:R-:W-:-:S05]  /*2fb00*/  SEL R14, R14, RZ, P4 ;  /* 0x000000ff0e0e7207 */ /* 0x000fca0002000000 */
[----:B------:R-:W-:-:S04]  /*2fb10*/  IMAD.IADD R5, R3, 0x1, R14 ;  /* 0x0000000103057824 */ /* 0x000fc800078e020e */
[----:B------:R-:W-:-:S07]  /*2fb20*/  IMAD.MOV.U32 R13, RZ, RZ, R5 ;  /* 0x000000ffff0d7224 */ /* 0x000fce00078e0005 */
[----:B------:R-:W-:Y:S05]  /*2fb30*/  WARPSYNC.COLLECTIVE R15, `(.L_x_2373) ;  /* 0x000000000f087348 */ /* 0x000fea0003c00000 */
[----:B------:R0:W1:Y:S02]  /*2fb40*/  SHFL.UP P6, R14, R13, R12, R11 ;  /* 0x0400000c0d0e7389 */ /* 0x00006400000c000b */
[----:B01----:R-:W-:Y:S01]  /*2fb50*/  ENDCOLLECTIVE ;  /* 0x000000000000791b */ /* 0x003fe20003800000 */
.L_x_2373:
        /* <DEDUP_REMOVED lines=8> */
.L_x_2374:
[----:B------:R-:W-:Y:S05]  /*2fbe0*/  BRA `(.L_x_2375) ;  /* 0xffffff8000b07947 */ /* 0x000fea000383ffff */
.L_x_2095:
[----:B------:R-:W-:Y:S01]  /*2fbf0*/  BSSY B0, `(.L_x_2376) ;  /* 0x0000006000007945 */ /* 0x000fe20003800000 */
[----:B------:R-:W-:Y:S01]  /*2fc00*/  PLOP3.LUT P6, PT, P6, PT, PT, 0x8, 0x0 ;  /* 0x000000000000781c */ /* 0x000fe200037ce170 */
[----:B------:R-:W-:-:S12]  /*2fc10*/  IMAD.MOV.U32 R15, RZ, RZ, -0x1 ;  /* 0xffffffffff0f7424 */ /* 0x000fd800078e00ff */
[----:B0-----:R-:W-:Y:S05]  /*2fc20*/  WARPSYNC.COLLECTIVE R15, `(.L_x_2377) ;  /* 0x000000000f087348 */ /* 0x001fea0003c00000 */
[----:B------:R-:W-:Y:S01]  /*2fc30*/  VOTE.ANY R14, PT, P6 ;  /* 0x00000000000e7806 */ /* 0x000fe200030e0100 */
[----:B0-----:R-:W-:Y:S06]  /*2fc40*/  ENDCOLLECTIVE ;  /* 0x000000000000791b */ /* 0x001fec0003800000 */
.L_x_2377:
[----:B------:R-:W-:Y:S05]  /*2fc50*/  BSYNC B0 ;  /* 0x0000000000007941 */ /* 0x000fea0003800000 */
.L_x_2376:
        /* <DEDUP_REMOVED lines=8> */
.L_x_2378:
[----:B------:R-:W-:Y:S02]  /*2fce0*/  IMAD.IADD R19, R12, 0x1, R19 ;  /* 0x000000010c137824 */ /* 0x000fe400078e0213 */
[----:B------:R-:W-:Y:S02]  /*2fcf0*/  IMAD.MOV.U32 R13, RZ, RZ, R4 ;  /* 0x000000ffff0d7224 */ /* 0x000fe400078e0004 */
[----:B------:R-:W-:-:S07]  /*2fd00*/  IMAD.MOV.U32 R17, RZ, RZ, R14 ;  /* 0x000000ffff117224 */ /* 0x000fce00078e000e */
[----:B------:R-:W-:Y:S05]  /*2fd10*/  WARPSYNC.COLLECTIVE R15, `(.L_x_2379) ;  /* 0x000000000f087348 */ /* 0x000fea0003c00000 */
[----:B------:R0:W1:Y:S02]  /*2fd20*/  SHFL.IDX P6, R14, R13, R12, R11 ;  /* 0x0000000c0d0e7389 */ /* 0x00006400000c000b */
[----:B01----:R-:W-:Y:S01]  /*2fd30*/  ENDCOLLECTIVE ;  /* 0x000000000000791b */ /* 0x003fe20003800000 */
.L_x_2379:
[----:B------:R-:W-:Y:S01]  /*2fd40*/  IMAD.MOV.U32 R4, RZ, RZ, R14 ;  /* 0x000000ffff047224 */ /* 0x000fe200078e000e */
[----:B------:R-:W-:Y:S06]  /*2fd50*/  BRA `(.L_x_2380) ;  /* 0xffffff8000947947 */ /* 0x000fec000383ffff */
.L_x_2097:
[----:B------:R-:W-:Y:S01]  /*2fd60*/  BSSY B0, `(.L_x_2381) ;  /* 0x0000007000007945 */ /* 0x000fe20003800000 */
[----:B------:R-:W-:Y:S02]  /*2fd70*/  IMAD.MOV.U32 R13, RZ, RZ, R2 ;  /* 0x000000ffff0d7224 */ /* 0x000fe400078e0002 */
[----:B------:R-:W-:Y:S02]  /*2fd80*/  IMAD.MOV.U32 R11, RZ, RZ, 0x1f ;  /* 0x0000001fff0b7424 */ /* 0x000fe400078e00ff */
[----:B------:R-:W-:-:S07]  /*2fd90*/  IMAD.MOV.U32 R15, RZ, RZ, -0x1 ;  /* 0xffffffffff0f7424 */ /* 0x000fce00078e00ff */
[----:B0-23--:R-:W-:Y:S05]  /*2fda0*/  WARPSYNC.COLLECTIVE R15, `(.L_x_2382) ;  /* 0x000000000f087348 */ /* 0x00dfea0003c00000 */
[----:B------:R1:W4:Y:S02]  /*2fdb0*/  SHFL.IDX P6, R14, R13, R12, R11 ;  /* 0x0000000c0d0e7389 */ /* 0x00032400000c000b */
[----:B01234-:R-:W-:Y:S01]  /*2fdc0*/  ENDCOLLECTIVE ;  /* 0x000000000000791b */ /* 0x01ffe20003800000 */
.L_x_2382:
[----:B------:R-:W-:Y:S05]  /*2fdd0*/  BSYNC B0 ;  /* 0x0000000000007941 */ /* 0x000fea0003800000 */
.L_x_2381:
[----:B------:R-:W-:Y:S01]  /*2fde0*/  IMAD.MOV.U32 R6, RZ, RZ, R14 ;  /* 0x000000ffff067224 */ /* 0x000fe200078e000e */
[----:B------:R-:W-:Y:S06]  /*2fdf0*/  BRA `(.L_x_2096) ;  /* 0xffffff8000847947 */ /* 0x000fec000383ffff */
.L_x_2103:
[----:B-1----:R1:W2:Y:S02]  /*2fe00*/  SYNCS.PHASECHK.TRANS64.TRYWAIT P0, [R7+URZ+0x28820], R0 ;  /* 0x02882000070075a7 */ /* 0x0022a4000800017f */
[----:B--2---:R-:W-:Y:S05]  /*2fe10*/  @!P0 NANOSLEEP.SYNCS 0x989680 ;  /* 0x009896800000895d */ /* 0x004fea0003900000 */
[----:B------:R-:W2:Y:S02]  /*2fe20*/  @!P0 SYNCS.PHASECHK.TRANS64 P0, [R7+URZ+0x28820], R0 ;  /* 0x02882000070085a7 */ /* 0x000ea4000800007f */
[----:B--2---:R-:W-:Y:S05]  /*2fe30*/  @!P0 BRA `(.L_x_2103) ;  /* 0xfffffffc00f08947 */ /* 0x004fea000383ffff */
[----:B------:R-:W-:Y:S05]  /*2fe40*/  BRA `(.L_x_2383) ;  /* 0xffffff8800dc7947 */ /* 0x000fea000383ffff */
.L_x_2104:
[----:B------:R-:W2:Y:S01]  /*2fe50*/  S2R R2, SR_TID.X ;  /* 0x0000000000027919 */ /* 0x000ea20000002100 */
[----:B------:R-:W-:Y:S01]  /*2fe60*/  BSSY B0, `(.L_x_2384) ;  /* 0x000000a000007945 */ /* 0x000fe20003800000 */
[----:B------:R-:W-:Y:S02]  /*2fe70*/  IMAD.MOV.U32 R12, RZ, RZ, RZ ;  /* 0x000000ffff0c7224 */ /* 0x000fe400078e00ff */
[----:B------:R-:W-:Y:S02]  /*2fe80*/  IMAD.MOV.U32 R11, RZ, RZ, 0x1f ;  /* 0x0000001fff0b7424 */ /* 0x000fe400078e00ff */
[----:B------:R-:W-:Y:S01]  /*2fe90*/  IMAD.MOV.U32 R15, RZ, RZ, -0x1 ;  /* 0xffffffffff0f7424 */ /* 0x000fe200078e00ff */
[----:B--2---:R-:W-:-:S04]  /*2fea0*/  SHF.R.U32.HI R2, RZ, 0x5, R2 ;  /* 0x00000005ff027819 */ /* 0x004fc80000011602 */
[----:B------:R-:W-:-:S05]  /*2feb0*/  LOP3.LUT R2, R2, 0x3, RZ, 0xc0, !PT ;  /* 0x0000000302027812 */ /* 0x000fca00078ec0ff */
[----:B------:R-:W-:-:S07]  /*2fec0*/  IMAD.MOV.U32 R13, RZ, RZ, R2 ;  /* 0x000000ffff0d7224 */ /* 0x000fce00078e0002 */
[----:B01----:R-:W-:Y:S05]  /*2fed0*/  WARPSYNC.COLLECTIVE R15, `(.L_x_2385) ;  /* 0x000000000f087348 */ /* 0x003fea0003c00000 */
[----:B------:R2:W3:Y:S02]  /*2fee0*/  SHFL.IDX P6, R14, R13, R12, R11 ;  /* 0x0000000c0d0e7389 */ /* 0x0004e400000c000b */
[----:B0123--:R-:W-:Y:S01]  /*2fef0*/  ENDCOLLECTIVE ;  /* 0x000000000000791b */ /* 0x00ffe20003800000 */
.L_x_2385:
[----:B------:R-:W-:Y:S05]  /*2ff00*/  BSYNC B0 ;  /* 0x0000000000007941 */ /* 0x000fea0003800000 */
.L_x_2384:
[----:B------:R-:W-:Y:S05]  /*2ff10*/  BRA `(.L_x_2386) ;  /* 0xffffff8800c47947 */ /* 0x000fea000383ffff */
.L_x_2105:
[----:B------:R-:W-:Y:S01]  /*2ff20*/  BSSY B0, `(.L_x_2387) ;  /* 0x0000006000007945 */ /* 0x000fe20003800000 */
[----:B------:R-:W-:-:S07]  /*2ff30*/  IMAD.MOV.U32 R15, RZ, RZ, -0x1 ;  /* 0xffffffffff0f7424 */ /* 0x000fce00078e00ff */
[----:B01----:R-:W-:Y:S05]  /*2ff40*/  WARPSYNC.COLLECTIVE R15, `(.L_x_2388) ;  /* 0x000000000f0c7348 */ /* 0x003fea0003c00000 */
[----:B------:R-:W-:Y:S02]  /*2ff50*/  ELECT P6, UR62, PT ;  /* 0x00000000003e782f */ /* 0x000fe400038c0000 */
[----:B------:R-:W-:Y:S01]  /*2ff60*/  MOV R14, UR62 ;  /* 0x0000003e000e7c02 */ /* 0x000fe20008000f00 */
[----:B01----:R-:W-:Y:S10]  /*2ff70*/  ENDCOLLECTIVE ;  /* 0x000000000000791b */ /* 0x003ff40003800000 */
.L_x_2388:
[----:B------:R-:W-:Y:S05]  /*2ff80*/  BSYNC B0 ;  /* 0x0000000000007941 */ /* 0x000fea0003800000 */
.L_x_2387:
[----:B------:R-:W-:Y:S05]  /*2ff90*/  BRA `(.L_x_2389) ;  /* 0xffffff8800b87947 */ /* 0x000fea000383ffff */
.L_x_2107:
[----:B-1----:R1:W2:Y:S02]  /*2ffa0*/  SYNCS.PHASECHK.TRANS64.TRYWAIT P1, [R5+URZ+0x28840], R0 ;  /* 0x02884000050075a7 */ /* 0x0022a4000802017f */
[----:B--2---:R-:W-:Y:S05]  /*2ffb0*/  @!P1 NANOSLEEP.SYNCS 0x989680 ;  /* 0x009896800000995d */ /* 0x004fea0003900000 */
[----:B------:R-:W2:Y:S02]  /*2ffc0*/  @!P1 SYNCS.PHASECHK.TRANS64 P1, [R5+URZ+0x28840], R0 ;  /* 0x02884000050095a7 */ /* 0x000ea4000802007f */
[----:B--2---:R-:W-:Y:S05]  /*2ffd0*/  @!P1 BRA `(.L_x_2107) ;  /* 0xfffffffc00f09947 */ /* 0x004fea000383ffff */
[----:B------:R-:W-:Y:S05]  /*2ffe0*/  BRA `(.L_x_2390) ;  /* 0xffffff8800d87947 */ /* 0x000fea000383ffff */
.L_x_2109:
[----:B--2---:R2:W3:Y:S02]  /*2fff0*/  SYNCS.PHASECHK.TRANS64.TRYWAIT P1, [R3+URZ+0x28840], R2 ;  /* 0x02884002030075a7 */ /* 0x0044e4000802017f */
[----:B---3--:R-:W-:Y:S05]  /*30000*/  @!P1 NANOSLEEP.SYNCS 0x989680 ;  /* 0x009896800000995d */ /* 0x008fea0003900000 */
[----:B------:R-:W3:Y:S02]  /*30010*/  @!P1 SYNCS.PHASECHK.TRANS64 P1, [R3+URZ+0x28840], R2 ;  /* 0x02884002030095a7 */ /* 0x000ee4000802007f */
[----:B---3--:R-:W-:Y:S05]  /*30020*/  @!P1 BRA `(.L_x_2109) ;  /* 0xfffffffc00f09947 */ /* 0x008fea000383ffff */
[----:B------:R-:W-:Y:S05]  /*30030*/  BRA `(.L_x_2391) ;  /* 0xffffff8800e47947 */ /* 0x000fea000383ffff */
.L_x_2111:
[----:B---3--:R3:W4:Y:S02]  /*30040*/  SYNCS.PHASECHK.TRANS64.TRYWAIT P1, [R5+URZ+0x28860], R0 ;  /* 0x02886000050075a7 */ /* 0x008724000802017f */
[----:B----4-:R-:W-:Y:S05]  /*30050*/  @!P1 NANOSLEEP.SYNCS 0x989680 ;  /* 0x009896800000995d */ /* 0x010fea0003900000 */
[----:B------:R-:W4:Y:S02]  /*30060*/  @!P1 SYNCS.PHASECHK.TRANS64 P1, [R5+URZ+0x28860], R0 ;  /* 0x02886000050095a7 */ /* 0x000f24000802007f */
[----:B----4-:R-:W-:Y:S05]  /*30070*/  @!P1 BRA `(.L_x_2111) ;  /* 0xfffffffc00f09947 */ /* 0x010fea000383ffff */
[----:B------:R-:W-:Y:S05]  /*30080*/  BRA `(.L_x_2392) ;  /* 0xffffff8800e07947 */ /* 0x000fea000383ffff */
.L_x_2393:
        /* <DEDUP_REMOVED lines=15> */
.L_x_3547:


//--------------------- .text._ZN7cutlass13device_kernelIN5flash11enable_sm90INS1_16FlashAttnFwdSm90INS1_25CollectiveMainloopFwdSm90ILi2EN4cute5tupleIJNS5_1CILi1EEES8_S8_EEENS6_IJNS7_ILi128EEESA_SA_EEELi128ENS_10bfloat16_tEfNS_4arch4Sm90ELb1ELb0ELb1ELb0ELb1ELb0ELb0ELb1ELb1ELb1ELb1ELb0EEENS1_21CollectiveEpilogueFwdISB_S9_SC_SE_Li256ELb0ELb1ELb1ELb0EEENS1_19SingleTileSchedulerILb0ELb1ELb1ELi128EEEEEEEEEvNT_6ParamsE --------------------------
	.section	.text._ZN7cutlass13device_kernelIN5flash11enable_sm90INS1_16FlashAttnFwdSm90INS1_25CollectiveMainloopFwdSm90ILi2EN4cute5tupleIJNS5_1CILi1EEES8_S8_EEENS6_IJNS7_ILi128EEESA_SA_EEELi128ENS_10bfloat16_tEfNS_4arch4Sm90ELb1ELb0ELb1ELb0ELb1ELb0ELb0ELb1ELb1ELb1ELb1ELb0EEENS1_21CollectiveEpilogueFwdISB_S9_SC_SE_Li256ELb0ELb1ELb1ELb0EEENS1_19SingleTileSchedulerILb0ELb1ELb1ELi128EEEEEEEEEvNT_6ParamsE,"ax",@progbits
	.align	128
.text._ZN7cutlass13device_kernelIN5flash11enable_sm90INS1_16FlashAttnFwdSm90INS1_25CollectiveMainloopFwdSm90ILi2EN4cute5tupleIJNS5_1CILi1EEES8_S8_EEENS6_IJNS7_ILi128EEESA_SA_EEELi128ENS_10bfloat16_tEfNS_4arch4Sm90ELb1ELb0ELb1ELb0ELb1ELb0ELb0ELb1ELb1ELb1ELb1ELb0EEENS1_21CollectiveEpilogueFwdISB_S9_SC_SE_Li256ELb0ELb1ELb1ELb0EEENS1_19SingleTileSchedulerILb0ELb1ELb1ELi128EEEEEEEEEvNT_6ParamsE:
        .type           _ZN7cutlass13device_kernelIN5flash11enable_sm90INS1_16FlashAttnFwdSm90INS1_25CollectiveMainloopFwdSm90ILi2EN4cute5tupleIJNS5_1CILi1EEES8_S8_EEENS6_IJNS7_ILi128EEESA_SA_EEELi128ENS_10bfloat16_tEfNS_4arch4Sm90ELb1ELb0ELb1ELb0ELb1ELb0ELb0ELb1ELb1ELb1ELb1ELb0EEENS1_21CollectiveEpilogueFwdISB_S9_SC_SE_Li256ELb0ELb1ELb1ELb0EEENS1_19SingleTileSchedulerILb0ELb1ELb1ELi128EEEEEEEEEvNT_6ParamsE,@function
        .size           _ZN7cutlass13device_kernelIN5flash11enable_sm90INS1_16FlashAttnFwdSm90INS1_25CollectiveMainloopFwdSm90ILi2EN4cute5tupleIJNS5_1CILi1EEES8_S8_EEENS6_IJNS7_ILi128EEESA_SA_EEELi128ENS_10bfloat16_tEfNS_4arch4Sm90ELb1ELb0ELb1ELb0ELb1ELb0ELb0ELb1ELb1ELb1ELb1ELb0EEENS1_21CollectiveEpilogueFwdISB_S9_SC_SE_Li256ELb0ELb1ELb1ELb0EEENS1_19SingleTileSchedulerILb0ELb1ELb1ELi128EEEEEEEEEvNT_6ParamsE,(.L_x_3548 - _ZN7cutlass13device_kernelIN5flash11enable_sm90INS1_16FlashAttnFwdSm90INS1_25CollectiveMainloopFwdSm90ILi2EN4cute5tupleIJNS5_1CILi1EEES8_S8_EEENS6_IJNS7_ILi128EEESA_SA_EEELi128ENS_10bfloat16_tEfNS_4arch4Sm90ELb1ELb0ELb1ELb0ELb1ELb0ELb0ELb1ELb1ELb1ELb1ELb0EEENS1_21CollectiveEpilogueFwdISB_S9_SC_SE_Li256ELb0ELb1ELb1ELb0EEENS1_19SingleTileSchedulerILb0ELb1ELb1ELi128EEEEEEEEEvNT_6ParamsE)
        .other          _ZN7cutlass13device_kernelIN5flash11enable_sm90INS1_16FlashAttnFwdSm90INS1_25CollectiveMainloopFwdSm90ILi2EN4cute5tupleIJNS5_1CILi1EEES8_S8_EEENS6_IJNS7_ILi128EEESA_SA_EEELi128ENS_10bfloat16_tEfNS_4arch4Sm90ELb1ELb0ELb1ELb0ELb1ELb0ELb0ELb1ELb1ELb1ELb1ELb0EEENS1_21CollectiveEpilogueFwdISB_S9_SC_SE_Li256ELb0ELb1ELb1ELb0EEENS1_19SingleTileSchedulerILb0ELb1ELb1ELi128EEEEEEEEEvNT_6ParamsE,@"STO_CUDA_ENTRY STV_DEFAULT"
_ZN7cutlass13device_kernelIN5flash11enable_sm90INS1_16FlashAttnFwdSm90INS1_25CollectiveMainloopFwdSm90ILi2EN4cute5tupleIJNS5_1CILi1EEES8_S8_EEENS6_IJNS7_ILi128EEESA_SA_EEELi128ENS_10bfloat16_tEfNS_4arch4Sm90ELb1ELb0ELb1ELb0ELb1ELb0ELb0ELb1ELb1ELb1ELb1ELb0EEENS1_21CollectiveEpilogueFwdISB_S9_SC_SE_Li256ELb0ELb1ELb1ELb0EEENS1_19SingleTileSchedulerILb0ELb1ELb1ELi128EEEEEEEEEvNT_6ParamsE:
        /* <DEDUP_REMOVED lines=44> */
.L_x_2394:
        /* <DEDUP_REMOVED lines=22> */
.L_x_2395:
        /* <DEDUP_REMOVED lines=18> */
.L_x_2396:
        /* <DEDUP_REMOVED lines=22> */
.L_x_2397:
        /* <DEDUP_REMOVED lines=23> */
.L_x_2398:
        /* <DEDUP_REMOVED lines=9> */
.L_x_2401:
        /* <DEDUP_REMOVED lines=21> */
[----:B------:R-:W0:Y:S01]  /*09f0*/  S2UR UR48, SR_CTAID.X ;  /* 0x00000000003079c3 */ /* 0x000e220000002500 */
[----:B------:R-:W-:Y:S01]  /*0a00*/  ULDC UR4, c[0x0][0x448] ;  /* 0x0001120000047ab9 */ /* 0x000fe20000000800 */
[----:B------:R-:W-:Y:S01]  /*0a10*/  ULDC UR38, c[0x0][0x424] ;  /* 0x0001090000267ab9 */ /* 0x000fe20000000800 */
[----:B------:R-:W-:Y:S01]  /*0a20*/  UISETP.NE.AND UP1, UPT, UR4, 0x1, UPT ;  /* 0x000000010400788c */ /* 0x000fe2000bf25270 */
[----:B------:R-:W-:Y:S02]  /*0a30*/  ULDC UR7, c[0x0][0x288] ;  /* 0x0000a20000077ab9 */ /* 0x000fe40000000800 */
[----:B------:R-:W-:Y:S01]  /*0a40*/  ULDC.64 UR4, c[0x0][0x418] ;  /* 0x0001060000047ab9 */ /* 0x000fe20000000a00 */
[----:B------:R-:W-:Y:S02]  /*0a50*/  UIADD3 UR7, -UR7, 0x80, URZ ;  /* 0x0000008007077890 */ /* 0x000fe4000fffe13f */
[----:B------:R-:W-:Y:S01]  /*0a60*/  UISETP.NE.U32.AND UP0, UPT, UR4, URZ, UPT ;  /* 0x0000003f0400728c */ /* 0x000fe2000bf05070 */
[----:B------:R-:W-:Y:S01]  /*0a70*/  ULDC UR8, c[0x0][0x2f0] ;  /* 0x0000bc0000087ab9 */ /* 0x000fe20000000800 */
[----:B------:R-:W-:-:S02]  /*0a80*/  UP2UR UR42, UPR, URZ, 0x2 ;  /* 0x000000023f2a7883 */ /* 0x000fc40008000000 */
[----:B------:R-:W-:Y:S01]  /*0a90*/  UISETP.NE.AND.EX UP0, UPT, UR5, URZ, UPT, UP0 ;  /* 0x0000003f0500728c */ /* 0x000fe2000bf05300 */
[----:B------:R-:W-:Y:S02]  /*0aa0*/  @UP1 ULDC UR9, c[0x0][0x450] ;  /* 0x0001140000091ab9 */ /* 0x000fe40000000800 */
[----:B------:R-:W-:Y:S01]  /*0ab0*/  @UP1 ULDC UR5, c[0x0][0x44c] ;  /* 0x0001130000051ab9 */ /* 0x000fe20000000800 */
[----:B------:R-:W-:Y:S02]  /*0ac0*/  USEL UR38, UR38, 0x1, UP0 ;  /* 0x0000000126267887 */ /* 0x000fe40008000000 */
[----:B------:R-:W-:Y:S02]  /*0ad0*/  USHF.R.U32.HI UR10, URZ, 0x10, UR39 ;  /* 0x000000103f0a7899 */ /* 0x000fe40008011627 */
[----:B------:R-:W-:Y:S02]  /*0ae0*/  UIMAD UR7, UR38, UR8, UR7 ;  /* 0x00000008260772a4 */ /* 0x000fe4000f8e0207 */
[----:B0-----:R-:W-:-:S02]  /*0af0*/  USHF.L.U32 UR48, UR48, 0x7, URZ ;  /* 0x0000000730307899 */ /* 0x001fc4000800063f */
[----:B------:R-:W-:Y:S02]  /*0b00*/  ULOP3.LUT UR39, UR39, 0xffff, URZ, 0xc0, !UPT ;  /* 0x0000ffff27277892 */ /* 0x000fe4000f8ec03f */
[----:B------:R-:W-:Y:S02]  /*0b10*/  @UP1 UIADD3 UR4, UR48, 0x7f, URZ ;  /* 0x0000007f30041890 */ /* 0x000fe4000fffe03f */
[----:B------:R-:W-:Y:S02]  /*0b20*/  UIADD3 UR6, UR48, 0x7f, URZ ;  /* 0x0000007f30067890 */ /* 0x000fe4000fffe03f */
[----:B------:R-:W-:Y:S02]  /*0b30*/  UIMAD.WIDE.U32 UR4, UR4, UR5, URZ ;  /* 0x00000005040472a5 */ /* 0x000fe4000f8e003f */
[----:B------:R-:W-:Y:S02]  /*0b40*/  UIMAD UR4, UR38, UR8, 0x7f ;  /* 0x0000007f260474a4 */ /* 0x000fe4000f8e0208 */
[----:B------:R-:W-:-:S02]  /*0b50*/  @UP1 USHF.R.U32.HI UR6, URZ, UR9, UR5 ;  /* 0x000000093f061299 */ /* 0x000fc40008011605 */
[----:B------:R-:W-:Y:S02]  /*0b60*/  USHF.R.S32.HI UR5, URZ, 0x1f, UR4 ;  /* 0x0000001f3f057899 */ /* 0x000fe40008011404 */
[----:B------:R-:W-:Y:S02]  /*0b70*/  UIADD3 UR6, UR7, UR6, URZ ;  /* 0x0000000607067290 */ /* 0x000fe4000fffe03f */
[----:B------:R-:W-:Y:S02]  /*0b80*/  ULEA.HI UR5, UR5, UR4, URZ, 0x7 ;  /* 0x0000000405057291 */ /* 0x000fe4000f8f383f */
[----:B------:R-:W-:Y:S02]  /*0b90*/  USHF.R.S32.HI UR7, URZ, 0x1f, UR6 ;  /* 0x0000001f3f077899 */ /* 0x000fe40008011406 */
[----:B------:R-:W-:Y:S02]  /*0ba0*/  USHF.R.S32.HI UR5, URZ, 0x7, UR5 ;  /* 0x000000073f057899 */ /* 0x000fe40008011405 */
[----:B------:R-:W-:Y:S01]  /*0bb0*/  ULEA.HI UR7, UR7, UR6, URZ, 0x7 ;  /* 0x0000000607077291 */ /* 0x000fe2000f8f383f */
[----:B------:R-:W-:-:S03]  /*0bc0*/  UMOV UR4, URZ ;  /* 0x0000003f00047c82 */ /* 0x000fc60008000000 */
[----:B------:R-:W-:-:S04]  /*0bd0*/  USHF.R.S32.HI UR7, URZ, 0x7, UR7 ;  /* 0x000000073f077899 */ /* 0x000fc80008011407 */
[----:B------:R-:W-:-:S04]  /*0be0*/  UISETP.LT.AND UP0, UPT, UR5, UR7, UPT ;  /* 0x000000070500728c */ /* 0x000fc8000bf01270 */
[----:B------:R-:W-:Y:S02]  /*0bf0*/  USEL UR9, UR5, UR7, UP0 ;  /* 0x0000000705097287 */ /* 0x000fe40008000000 */
[----:B------:R-:W-:Y:S02]  /*0c00*/  UISETP.NE.AND UP0, UPT, UR10, URZ, UPT ;  /* 0x0000003f0a00728c */ /* 0x000fe4000bf05270 */
[----:B------:R-:W-:-:S06]  /*0c10*/  UISETP.GE.AND UP1, UPT, UR9, 0x1, UPT ;  /* 0x000000010900788c */ /* 0x000fcc000bf26270 */
[----:B------:R-:W-:-:S03]  /*0c20*/  PLOP3.LUT P0, PT, PT, PT, UP1, 0x80, 0x0 ;  /* 0x000000000000781c */ /* 0x000fc60003f0f018 */
[----:B------:R-:W-:-:S10]  /*0c30*/  @!UP0 ULDC UR10, c[0x0][0x9f0] ;  /* 0x00027c00000a8ab9 */ /* 0x000fd40000000800 */
[----:B------:R-:W-:Y:S05]  /*0c40*/  @!P0 BRA `(.L_x_2403) ;  /* 0x0000000000848947 */ /* 0x000fea0003800000 */
[----:B------:R-:W-:Y:S01]  /*0c50*/  IMAD.U32 R4, RZ, RZ, UR10 ;  /* 0x0000000aff047e24 */ /* 0x000fe2000f8e00ff */
[----:B------:R-:W-:Y:S01]  /*0c60*/  UIADD3 UR6, UR10, -0x1, UR9 ;  /* 0xffffffff0a067890 */ /* 0x000fe2000fffe009 */
[----:B------:R-:W-:-:S03]  /*0c70*/  UMOV UR4, URZ ;  /* 0x0000003f00047c82 */ /* 0x000fc60008000000 */
[-C--:B------:R-:W-:Y:S02]  /*0c80*/  IABS R0, R4.reuse ;  /* 0x0000000400007213 */ /* 0x080fe40000000000 */
[----:B------:R-:W-:Y:S01]  /*0c90*/  MOV R5, UR6 ;  /* 0x0000000600057c02 */ /* 0x000fe20008000f00 */
[----:B------:R-:W-:Y:S01]  /*0ca0*/  ULOP3.LUT UR6, UR6, UR10, URZ, 0x3c, !UPT ;  /* 0x0000000a06067292 */ /* 0x000fe2000f8e3c3f */
[----:B------:R-:W-:Y:S02]  /*0cb0*/  R2UR UR11, R0 ;  /* 0x00000000000b72ca */ /* 0x000fe400000e0000 */
[----:B------:R-:W-:Y:S02]  /*0cc0*/  IABS R5, R5 ;  /* 0x0000000500057213 */ /* 0x000fe40000000000 */
[----:B------:R-:W-:-:S03]  /*0cd0*/  IABS R6, R4 ;  /* 0x0000000400067213 */ /* 0x000fc60000000000 */
[----:B------:R-:W-:-:S05]  /*0ce0*/  IMAD.MOV.U32 R4, RZ, RZ, R5 ;  /* 0x000000ffff047224 */ /* 0x000fca00078e0005 */
[----:B------:R-:W-:Y:S01]  /*0cf0*/  R2UR UR8, R4 ;  /* 0x00000000040872ca */ /* 0x000fe200000e0000 */
        /* <DEDUP_REMOVED lines=22> */
.L_x_2403:
[----:B------:R-:W-:Y:S02]  /*0e60*/  UIMAD UR39, UR39, UR4, URZ ;  /* 0x00000004272772a4 */ /* 0x000fe4000f8e023f */
[----:B------:R-:W-:Y:S01]  /*0e70*/  IMAD.U32 R3, RZ, RZ, UR4 ;  /* 0x00000004ff037e24 */ /* 0x000fe2000f8e00ff */
[----:B------:R-:W-:Y:S01]  /*0e80*/  MOV R0, UR9 ;  /* 0x0000000900007c02 */ /* 0x000fe20008000f00 */
[----:B------:R-:W-:Y:S01]  /*0e90*/  VIADD R22, R19, 0xffffff80 ;  /* 0xffffff8013167836 */ /* 0x000fe20000000000 */
[----:B------:R-:W-:Y:S02]  /*0ea0*/  PLOP3.LUT P0, PT, PT, PT, PT, 0x80, 0x0 ;  /* 0x000000000000781c */ /* 0x000fe40003f0f070 */
[----:B------:R-:W-:Y:S02]  /*0eb0*/  CS2R R150, SRZ ;  /* 0x0000000000967805 */ /* 0x000fe4000001ff00 */
[----:B------:R-:W-:Y:S02]  /*0ec0*/  VIADDMNMX R0, R3, UR39, R0, PT ;  /* 0x0000002703007c46 */ /* 0x000fe4000b800100 */
[----:B------:R-:W-:-:S02]  /*0ed0*/  CS2R R148, SRZ ;  /* 0x0000000000947805 */ /* 0x000fc4000001ff00 */
[----:B------:R-:W-:Y:S02]  /*0ee0*/  MOV R3, RZ ;  /* 0x000000ff00037202 */ /* 0x000fe40000000f00 */
[----:B------:R-:W-:Y:S02]  /*0ef0*/  CS2R R146, SRZ ;  /* 0x0000000000927805 */ /* 0x000fe4000001ff00 */
[----:B------:R-:W-:Y:S01]  /*0f00*/  R2UR UR47, R0 ;  /* 0x00000000002f72ca */ /* 0x000fe200000e0000 */
[----:B------:R-:W-:Y:S01]  /*0f10*/  IMAD.MOV.U32 R0, RZ, RZ, RZ ;  /* 0x000000ffff007224 */ /* 0x000fe200078e00ff */
        /* <DEDUP_REMOVED lines=11> */
[----:B------:R-:W-:Y:S01]  /*0fd0*/  UISETP.GT.AND UP0, UPT, UR47, UR39, UPT ;  /* 0x000000272f00728c */ /* 0x000fe2000bf04270 */
[----:B------:R-:W-:Y:S02]  /*0fe0*/  CS2R R122, SRZ ;  /* 0x00000000007a7805 */ /* 0x000fe4000001ff00 */
[----:B------:R-:W-:Y:S02]  /*0ff0*/  CS2R R120, SRZ ;  /* 0x0000000000787805 */ /* 0x000fe4000001ff00 */
[----:B------:R-:W-:Y:S02]  /*1000*/  CS2R R118, SRZ ;  /* 0x0000000000767805 */ /* 0x000fe4000001ff00 */
[----:B------:R-:W-:-:S02]  /*1010*/  CS2R R116, SRZ ;  /* 0x0000000000747805 */ /* 0x000fc4000001ff00 */
[----:B------:R-:W-:Y:S02]  /*1020*/  CS2R R114, SRZ ;  /* 0x0000000000727805 */ /* 0x000fe4000001ff00 */
[----:B------:R-:W-:Y:S02]  /*1030*/  PLOP3.LUT P1, PT, PT, PT, UP0, 0x80, 0x0 ;  /* 0x000000000000781c */ /* 0x000fe40003f2f008 */
        /* <DEDUP_REMOVED lines=48> */
.L_x_2405:
[----:B------:R-:W-:-:S04]  /*1340*/  SHF.L.U32 R0, RZ, 0x1f, RZ ;  /* 0x0000001fff007819 */ /* 0x000fc800000006ff */
[----:B------:R-:W0:Y:S02]  /*1350*/  SYNCS.PHASECHK.TRANS64.TRYWAIT P0, [UR41+0x28800], R0 ;  /* 0x02880000ff0075a7 */ /* 0x000e240008000169 */
[----:B0-----:R-:W-:Y:S05]  /*1360*/  @!P0 BRA `(.L_x_2406) ;  /* 0x000000e400f88947 */ /* 0x001fea0003800000 */
.L_x_2491:
[----:B------:R-:W-:-:S06]  /*1370*/  ULOP3.LUT UR4, UR36, 0x1, URZ, 0xfc, !UPT ;  /* 0x0000000124047892 */ /* 0x000fcc000f8efc3f */
[----:B0-----:R-:W-:-:S05]  /*1380*/  IMAD.U32 R3, RZ, RZ, UR4 ;  /* 0x00000004ff037e24 */ /* 0x001fca000f8e00ff */
[----:B------:R-:W-:-:S13]  /*1390*/  ISETP.NE.AND P0, PT, R3, 0x3, PT ;  /* 0x000000030300780c */ /* 0x000fda0003f05270 */
[----:B------:R-:W-:Y:S05]  /*13a0*/  @!P0 BRA `(.L_x_2407) ;  /* 0x0000000000048947 */ /* 0x000fea0003800000 */
[----:B------:R-:W-:Y:S01]  /*13b0*/  BPT.TRAP 0x1 ;  /* 0x000000040000795c */ /* 0x000fe20000300000 */
.L_x_2407:
[----:B------:R0:W1:Y:S01]  /*13c0*/  SYNCS.PHASECHK.TRANS64.TRYWAIT P1, [UR41+0x28830], R0 ;  /* 0x02883000ff0075a7 */ /* 0x0000620008020169 */
[----:B------:R-:W-:Y:S05]  /*13d0*/  @!P0 BRA `(.L_x_2408) ;  /* 0x0000000000048947 */ /* 0x000fea0003800000 */
[----:B------:R-:W-:Y:S01]  /*13e0*/  BPT.TRAP 0x1 ;  /* 0x000000040000795c */ /* 0x000fe20000300000 */
.L_x_2408:
[----:B------:R-:W-:-:S04]  /*13f0*/  MOV R4, UR43 ;  /* 0x0000002b00047c02 */ /* 0x000fc80008000f00 */
[----:B------:R-:W-:Y:S01]  /*1400*/  LOP3.LUT R4, R4, 0x10000, RZ, 0xfc, !PT ;  /* 0x0001000004047812 */ /* 0x000fe200078efcff */
[----:B-1----:R-:W-:Y:S06]  /*1410*/  @P1 BRA `(.L_x_2409) ;  /* 0x0000000000081947 */ /* 0x002fec0003800000 */
[----:B------:R-:W1:Y:S02]  /*1420*/  SYNCS.PHASECHK.TRANS64.TRYWAIT P1, [UR41+0x28830], R0 ;  /* 0x02883000ff0075a7 */ /* 0x000e640008020169 */
[----:B-1----:R-:W-:Y:S05]  /*1430*/  @!P1 BRA `(.L_x_2410) ;  /* 0x000000e400dc9947 */ /* 0x002fea0003800000 */
.L_x_2409:
[----:B------:R-:W-:Y:S05]  /*1440*/  WARPSYNC.ALL ;  /* 0x0000000000007948 */ /* 0x000fea0003800000 */
[----:B------:R-:W-:Y:S01]  /*1450*/  IMAD.MOV.U32 R5, RZ, RZ, 0x40000040 ;  /* 0x40000040ff057424 */ /* 0x000fe200078e00ff */
[----:B------:R-:W-:Y:S01]  /*1460*/  UIADD3 UR4, UR41, 0x18400, URZ ;  /* 0x0001840029047890 */ /* 0x000fe2000fffe03f */
[----:B------:R-:W-:Y:S01]  /*1470*/  R2UR UR8, R4 ;  /* 0x00000000040872ca */ /* 0x000fe200000e0000 */
[----:B------:R-:W-:Y:S02]  /*1480*/  WARPGROUP.ARRIVE ;  /* 0x00000000000079c5 */ /* 0x000fe40000000000 */
[----:B------:R-:W-:Y:S01]  /*1490*/  R2UR UR9, R5 ;  /* 0x00000000050972ca */ /* 0x000fe200000e0000 */
[----:B------:R-:W-:-:S03]  /*14a0*/  USHF.R.U32.HI UR4, URZ, 0x4, UR4 ;  /* 0x000000043f047899 */ /* 0x000fc60008011604 */
[----:B------:R-:W2:Y:S01]  /*14b0*/  S2UR UR43, SR_CgaCtaId ;  /* 0x00000000002b79c3 */ /* 0x000ea20000008800 */
[----:B------:R-:W-:Y:S01]  /*14c0*/  UMOV UR11, 0x40000040 ;  /* 0x40000040000b7882 */ /* 0x000fe20000000000 */
[----:B------:R-:W-:Y:S01]  /*14d0*/  UMOV UR13, 0x40000040 ;  /* 0x40000040000d7882 */ /* 0x000fe20000000000 */
[----:B------:R-:W-:Y:S01]  /*14e0*/  ULOP3.LUT UR4, UR4, 0x3fff, URZ, 0xc0, !UPT ;  /* 0x00003fff04047892 */ /* 0x000fe2000f8ec03f */
[----:B------:R-:W-:Y:S01]  /*14f0*/  UMOV UR15, 0x40000040 ;  /* 0x40000040000f7882 */ /* 0x000fe20000000000 */
[----:B------:R-:W-:Y:S02]  /*1500*/  UMOV UR17, 0x40000040 ;  /* 0x4000004000117882 */ /* 0x000fe40000000000 */
[----:B------:R-:W-:Y:S01]  /*1510*/  ULOP3.LUT UR46, UR4, 0x10000, URZ, 0xfc, !UPT ;  /* 0x00010000042e7892 */ /* 0x000fe2000f8efc3f */
[----:B------:R-:W-:Y:S02]  /*1520*/  UMOV UR19, 0x40000040 ;  /* 0x4000004000137882 */ /* 0x000fe40000000000 */
[----:B------:R-:W-:Y:S01]  /*1530*/  R2UR UR4, R4 ;  /* 0x00000000040472ca */ /* 0x000fe200000e0000 */
[----:B------:R-:W-:-:S02]  /*1540*/  UIADD3 UR14, UR46, 0x4, URZ ;  /* 0x000000042e0e7890 */ /* 0x000fc4000fffe03f */
[----:B------:R-:W-:Y:S02]  /*1550*/  UIADD3 UR18, UR46, 0x6, URZ ;  /* 0x000000062e127890 */ /* 0x000fe4000fffe03f */
[----:B------:R-:W-:Y:S01]  /*1560*/  UMOV UR10, UR46 ;  /* 0x0000002e000a7c82 */ /* 0x000fe20008000000 */
[----:B------:R-:W-:Y:S01]  /*1570*/  UIADD3 UR22, UR46, 0x400, URZ ;  /* 0x000004002e167890 */ /* 0x000fe2000fffe03f */
[----:B------:R-:W-:Y:S01]  /*1580*/  HGMMA.64x128x16.F32.BF16 R24, gdesc[UR8], RZ, !UPT, gsb0 ;  /* 0x01e00000081879f0 */ /* 0x000fe2000c0018ff */
[----:B------:R-:W-:Y:S01]  /*1590*/  UIADD3 UR10, UR46, 0x2, URZ ;  /* 0x000000022e0a7890 */ /* 0x000fe2000fffe03f */
[----:B------:R-:W-:Y:S01]  /*15a0*/  UMOV UR9, 0x40000040 ;  /* 0x4000004000097882 */ /* 0x000fe20000000000 */
[----:B------:R-:W-:Y:S01]  /*15b0*/  UMOV UR11, 0x40000040 ;  /* 0x40000040000b7882 */ /* 0x000fe20000000000 */
[----:B------:R-:W-:Y:S02]  /*15c0*/  UMOV UR21, 0x40000040 ;  /* 0x4000004000157882 */ /* 0x000fe40000000000 */
[----:B------:R-:W-:-:S02]  /*15d0*/  UIADD3 UR8, UR4, 0x2, URZ ;  /* 0x0000000204087890 */ /* 0x000fc4000fffe03f */
[----:B------:R-:W-:Y:S02]  /*15e0*/  UIADD3 UR12, UR4, 0x4, URZ ;  /* 0x00000004040c7890 */ /* 0x000fe4000fffe03f */
[----:B------:R-:W-:Y:S02]  /*15f0*/  UIADD3 UR16, UR4, 0x6, URZ ;  /* 0x0000000604107890 */ /* 0x000fe4000fffe03f */
[----:B------:R-:W-:Y:S01]  /*1600*/  UIADD3 UR20, UR4, 0x400, URZ ;  /* 0x0000040004147890 */ /* 0x000fe2000fffe03f */
        /* <DEDUP_REMOVED lines=37> */
.L_x_2411:
[----:B------:R-:W-:Y:S01]  /*1860*/  LOP3.LUT R7, R88, 0xffffff80, RZ, 0xc0, !PT ;  /* 0xffffff8058077812 */ /* 0x000fe200078ec0ff */
[----:B------:R-:W-:Y:S01]  /*1870*/  ULDC UR6, c[0x0][0x9d8] ;  /* 0x0002760000067ab9 */ /* 0x000fe20000000800 */
[----:B------:R-:W-:Y:S01]  /*1880*/  LEA.HI R23, R23, R22, RZ, 0x2 ;  /* 0x0000001617177211 */ /* 0x000fe200078f10ff */
[----:B------:R-:W-:Y:S01]  /*1890*/  FMUL.FTZ R24, R24, UR6 ;  /* 0x0000000618187c20 */ /* 0x000fe20008410000 */
[----:B------:R-:W-:Y:S01]  /*18a0*/  FMUL.FTZ R25, R25, UR6 ;  /* 0x0000000619197c20 */ /* 0x000fe20008410000 */
[----:B------:R-:W-:Y:S01]  /*18b0*/  IMAD.IADD R7, R22, 0x1, -R7 ;  /* 0x0000000116077824 */ /* 0x000fe200078e0a07 */
[----:B------:R-:W-:Y:S01]  /*18c0*/  LOP3.LUT R23, R23, 0xfffffffc, RZ, 0xc0, !PT ;  /* 0xfffffffc17177812 */ /* 0x000fe200078ec0ff */
[----:B------:R2:W3:Y:S01]  /*18d0*/  MUFU.TANH R90, R24 ;  /* 0x00000018005a7308 */ /* 0x0004e20000002400 */
[----:B------:R-:W-:Y:S01]  /*18e0*/  UISETP.NE.AND UP0, UPT, UR42, URZ, UPT ;  /* 0x0000003f2a00728c */ /* 0x000fe2000bf05270 */
[----:B01----:R-:W-:Y:S01]  /*18f0*/  FMUL.FTZ R0, R26, UR6 ;  /* 0x000000061a007c20 */ /* 0x003fe20008410000 */
[----:B------:R-:W-:Y:S01]  /*1900*/  SHF.R.S32.HI R6, RZ, 0x1f, R7 ;  /* 0x0000001fff067819 */ /* 0x000fe20000011407 */
[----:B------:R-:W-:Y:S01]  /*1910*/  FMUL.FTZ R3, R27, UR6 ;  /* 0x000000061b037c20 */ /* 0x000fe20008410000 */
[----:B------:R-:W-:Y:S01]  /*1920*/  ULDC UR7, c[0x0][0x2f0] ;  /* 0x0000bc0000077ab9 */ /* 0x000fe20000000800 */
[----:B------:R-:W-:Y:S01]  /*1930*/  FMUL.FTZ R28, R28, UR6 ;  /* 0x000000061c1c7c20 */ /* 0x000fe20008410000 */
[----:B------:R-:W-:Y:S01]  /*1940*/  LEA.HI R10, R6, R7, RZ, 0x2 ;  /* 0x00000007060a7211 */ /* 0x000fe200078f10ff */
[----:B------:R0:W1:Y:S01]  /*1950*/  MUFU.TANH R91, R25 ;  /* 0x00000019005b7308 */ /* 0x0000620000002400 */
[----:B--2---:R-:W-:Y:S01]  /*1960*/  IADD3 R24, R22, -R23, RZ ;  /* 0x8000001716187210 */ /* 0x004fe20007ffe0ff */
[----:B------:R-:W-:Y:S01]  /*1970*/  FMUL.FTZ R9, R30, UR6 ;  /* 0x000000061e097c20 */ /* 0x000fe20008410000 */
[----:B------:R-:W-:Y:S01]  /*1980*/  LEA.HI R11, R6, R7, RZ, 0x5 ;  /* 0x00000007060b7211 */ /* 0x000fe200078f28ff */
[----:B------:R-:W-:Y:S01]  /*1990*/  @UP0 ULDC UR4, c[0x0][0x44c] ;  /* 0x0001130000040ab9 */ /* 0x000fe20000000800 */
[--C-:B------:R-:W-:Y:S01]  /*19a0*/  SHF.R.S32.HI R6, RZ, 0x2, R10.reuse ;  /* 0x00000002ff067819 */ /* 0x100fe2000001140a */
[----:B------:R-:W-:Y:S01]  /*19b0*/  @UP0 ULDC UR5, c[0x0][0x450] ;  /* 0x0001140000050ab9 */ /* 0x000fe20000000800 */
[----:B------:R-:W-:Y:S01]  /*19c0*/  SHF.R.S32.HI R23, RZ, 0x1f, R10 ;  /* 0x0000001fff177819 */ /* 0x000fe2000001140a */
[----:B------:R2:W4:Y:S01]  /*19d0*/  MUFU.TANH R92, R28 ;  /* 0x0000001c005c7308 */ /* 0x0005220000002400 */
[----:B------:R-:W-:Y:S01]  /*19e0*/  LEA.HI R22, R89, R89, RZ, 0x1 ;  /* 0x0000005959167211 */ /* 0x000fe200078f08ff */
[----:B------:R-:W-:Y:S01]  /*19f0*/  FMUL.FTZ R29, R29, UR6 ;  /* 0x000000061d1d7c20 */ /* 0x000fe20008410000 */
[----:B------:R-:W-:Y:S01]  /*1a00*/  SHF.R.S32.HI R11, RZ, 0x5, R11 ;  /* 0x00000005ff0b7819 */ /* 0x000fe2000001140b */
[----:B------:R-:W-:Y:S01]  /*1a10*/  ULDC UR10, c[0x0][0x288] ;  /* 0x0000a200000a7ab9 */ /* 0x000fe20000000800 */
[----:B------:R-:W-:Y:S01]  /*1a20*/  LEA.HI R23, R23, R6, RZ, 0x3 ;  /* 0x0000000617177211 */ /* 0x000fe200078f18ff */
[----:B------:R-:W-:Y:S01]  /*1a30*/  FMUL.FTZ R32, R32, UR6 ;  /* 0x0000000620207c20 */ /* 0x000fe20008410000 */
[----:B------:R-:W-:Y:S01]  /*1a40*/  LOP3.LUT R22, R22, 0x3fffffe, RZ, 0xc0, !PT ;  /* 0x03fffffe16167812 */ /* 0x000fe200078ec0ff */
[----:B------:R-:W5:Y:S01]  /*1a50*/  MUFU.TANH R29, R29 ;  /* 0x0000001d001d7308 */ /* 0x000f620000002400 */
[----:B0-----:R-:W-:Y:S01]  /*1a60*/  LEA R25, R11, UR48, 0x4 ;  /* 0x000000300b197c11 */ /* 0x001fe2000f8e20ff */
[----:B------:R-:W-:Y:S01]  /*1a70*/  FMUL.FTZ R33, R33, UR6 ;  /* 0x0000000621217c20 */ /* 0x000fe20008410000 */
[----:B------:R-:W-:Y:S01]  /*1a80*/  LOP3.LUT R23, R23, 0xfffffff8, RZ, 0xc0, !PT ;  /* 0xfffffff817177812 */ /* 0x000fe200078ec0ff */
[----:B------:R-:W-:Y:S01]  /*1a90*/  IMAD.IADD R89, R89, 0x1, -R22 ;  /* 0x0000000159597824 */ /* 0x000fe200078e0a16 */
[----:B------:R-:W-:Y:S01]  /*1aa0*/  LEA.HI R11, R24, R24, RZ, 0x1 ;  /* 0x00000018180b7211 */ /* 0x000fe200078f08ff */
[----:B------:R-:W-:Y:S01]  /*1ab0*/  FMUL.FTZ R36, R36, UR6 ;  /* 0x0000000624247c20 */ /* 0x000fe20008410000 */
[----:B------:R-:W-:Y:S01]  /*1ac0*/  IADD3 R26, R25, R6, -R23 ;  /* 0x00000006191a7210 */ /* 0x000fe20007ffe817 */
[----:B------:R1:W0:Y:S01]  /*1ad0*/  MUFU.TANH R95, R32 ;  /* 0x00000020005f7308 */ /* 0x0002220000002400 */
[----:B------:R-:W-:Y:S01]  /*1ae0*/  LOP3.LUT R11, R11, 0x1ffffffe, RZ, 0xc0, !PT ;  /* 0x1ffffffe0b0b7812 */ /* 0x000fe200078ec0ff */
[----:B------:R-:W-:Y:S01]  /*1af0*/  FMUL.FTZ R37, R37, UR6 ;  /* 0x0000000625257c20 */ /* 0x000fe20008410000 */
[----:B------:R-:W-:Y:S01]  /*1b00*/  PLOP3.LUT P1, PT, PT, PT, UP0, 0x80, 0x0 ;  /* 0x000000000000781c */ /* 0x000fe20003f2f008 */
[----:B------:R-:W-:Y:S01]  /*1b10*/  FMUL.FTZ R40, R40, UR6 ;  /* 0x0000000628287c20 */ /* 0x000fe20008410000 */
[----:B------:R-:W-:Y:S01]  /*1b20*/  LEA R89, R89, R26, 0x6 ;  /* 0x0000001a59597211 */ /* 0x000fe200078e30ff */
[----:B------:R-:W-:Y:S01]  /*1b30*/  IMAD.IADD R6, R24, 0x1, -R11 ;  /* 0x0000000118067824 */ /* 0x000fe200078e0a0b */
[----:B------:R-:W-:Y:S01]  /*1b40*/  PLOP3.LUT P2, PT, PT, PT, UP0, 0x80, 0x0 ;  /* 0x000000000000781c */ /* 0x000fe20003f4f008 */
[----:B------:R-:W0:Y:S01]  /*1b50*/  MUFU.TANH R33, R33 ;  /* 0x0000002100217308 */ /* 0x000e220000002400 */
[----:B------:R-:W-:Y:S01]  /*1b60*/  LOP3.LUT R10, R10, 0x7ffffffc, RZ, 0xc0, !PT ;  /* 0x7ffffffc0a0a7812 */ /* 0x000fe200078ec0ff */
[----:B------:R-:W-:-:S02]  /*1b70*/  IMAD R6, R6, 0x8, R89 ;  /* 0x0000000806067824 */ /* 0x000fc400078e0259 */
[----:B------:R-:W-:Y:S01]  /*1b80*/  FMUL.FTZ R41, R41, UR6 ;  /* 0x0000000629297c20 */ /* 0x000fe20008410000 */
[----:B------:R-:W-:Y:S01]  /*1b90*/  FMUL.FTZ R44, R44, UR6 ;  /* 0x000000062c2c7c20 */ /* 0x000fe20008410000 */
[----:B------:R-:W-:Y:S01]  /*1ba0*/  IADD3 R7, R7, -R10, RZ ;  /* 0x8000000a07077210 */ /* 0x000fe20007ffe0ff */
[----:B------:R-:W-:Y:S02]  /*1bb0*/  IMAD.MOV.U32 R23, RZ, RZ, R6 ;  /* 0x000000ffff177224 */ /* 0x000fe400078e0006 */
[----:B------:R-:W-:Y:S01]  /*1bc0*/  FMUL.FTZ R45, R45, UR6 ;  /* 0x000000062d2d7c20 */ /* 0x000fe20008410000 */
[----:B------:R-:W-:Y:S01]  /*1bd0*/  @P1 IMAD.HI.U32 R11, R6, UR4, RZ ;  /* 0x00000004060b1c27 */ /* 0x000fe2000f8e00ff */
[----:B------:R-:W-:Y:S01]  /*1be0*/  UMOV UR4, 0xffffff80 ;  /* 0xffffff8000047882 */ /* 0x000fe20000000000 */
[----:B------:R-:W0:Y:S01]  /*1bf0*/  MUFU.TANH R36, R36 ;  /* 0x0000002400247308 */ /* 0x000e220000002400 */
[----:B------:R-:W-:Y:S01]  /*1c00*/  UIMAD UR4, UR47, UR4, 0x80 ;  /* 0x000000802f0474a4 */ /* 0x000fe2000f8e0204 */
[----:B------:R-:W-:Y:S01]  /*1c10*/  FMUL.FTZ R48, R48, UR6 ;  /* 0x0000000630307c20 */ /* 0x000fe20008410000 */
[----:B------:R-:W-:Y:S01]  /*1c20*/  @P2 SHF.R.U32.HI R23, RZ, UR5, R11 ;  /* 0x00000005ff172c19 */ /* 0x000fe2000801160b */
[----:B------:R-:W-:Y:S01]  /*1c30*/  IMAD.U32 R11, RZ, RZ, UR7 ;  /* 0x00000007ff0b7e24 */ /* 0x000fe2000f8e00ff */
[----:B------:R-:W-:Y:S01]  /*1c40*/  UIADD3 UR5, UR4, 0x1, URZ ;  /* 0x0000000104057890 */ /* 0x000fe2000fffe03f */
[----:B------:R-:W-:Y:S01]  /*1c50*/  FMUL.FTZ R49, R49, UR6 ;  /* 0x0000000631317c20 */ /* 0x000fe20008410000 */
[----:B------:R-:W-:Y:S01]  /*1c60*/  UIMAD UR4, UR38, UR7, UR4 ;  /* 0x00000007260472a4 */ /* 0x000fe2000f8e0204 */
[----:B------:R-:W3:Y:S01]  /*1c70*/  SHFL.IDX PT, R27, R23, RZ, 0x1c1f ;  /* 0x001c1fff171b7589 */ /* 0x000ee200000e0000 */
[----:B------:R-:W0:Y:S01]  /*1c80*/  MUFU.TANH R37, R37 ;  /* 0x0000002500257308 */ /* 0x000e220000002400 */
[----:B------:R-:W-:Y:S01]  /*1c90*/  FMUL.FTZ R52, R52, UR6 ;  /* 0x0000000634347c20 */ /* 0x000fe20008410000 */
[----:B------:R-:W-:-:S02]  /*1ca0*/  IMAD.U32 R10, RZ, RZ, UR5 ;  /* 0x00000005ff0a7e24 */ /* 0x000fc4000f8e00ff */
[----:B------:R-:W-:Y:S01]  /*1cb0*/  FMUL.FTZ R12, R34, UR6 ;  /* 0x00000006220c7c20 */ /* 0x000fe20008410000 */
[----:B--2---:R-:W-:Y:S01]  /*1cc0*/  MOV R28, UR4 ;  /* 0x00000004001c7c02 */ /* 0x004fe20008000f00 */
[----:B------:R-:W-:Y:S01]  /*1cd0*/  FMUL.FTZ R53, R53, UR6 ;  /* 0x0000000635357c20 */ /* 0x000fe20008410000 */
[C---:B------:R-:W-:Y:S02]  /*1ce0*/  IMAD R10, R7.reuse, -0x2, R10 ;  /* 0xfffffffe070a7824 */ /* 0x040fe400078e020a */
[----:B------:R-:W-:Y:S01]  /*1cf0*/  FMUL.FTZ R56, R56, UR6 ;  /* 0x0000000638387c20 */ /* 0x000fe20008410000 */
[----:B------:R-:W2:Y:S01]  /*1d00*/  MUFU.TANH R40, R40 ;  /* 0x0000002800287308 */ /* 0x000ea20000002400 */
[----:B------:R-:W-:Y:S02]  /*1d10*/  IMAD R28, R7, -0x2, R28 ;  /* 0xfffffffe071c7824 */ /* 0x000fe400078e021c */
[----:B------:R-:W-:Y:S01]  /*1d20*/  FMUL.FTZ R57, R57, UR6 ;  /* 0x0000000639397c20 */ /* 0x000fe20008410000 */
[----:B------:R-:W-:-:S02]  /*1d30*/  IMAD R30, R11, UR38, R10 ;  /* 0x000000260b1e7c24 */ /* 0x000fc4000f8e020a */
[----:B------:R-:W-:Y:S01]  /*1d40*/  FMUL.FTZ R65, R65, UR6 ;  /* 0x0000000641417c20 */ /* 0x000fe20008410000 */
[----:B------:R-:W-:Y:S01]  /*1d50*/  FMUL.FTZ R8, R31, UR6 ;  /* 0x000000061f087c20 */ /* 0x000fe20008410000 */
[----:B------:R-:W-:Y:S01]  /*1d60*/  FMUL.FTZ R18, R47, UR6 ;  /* 0x000000062f127c20 */ /* 0x000fe20008410000 */
[----:B------:R-:W-:Y:S01]  /*1d70*/  VIADD R11, R30, -UR10 ;  /* 0x8000000a1e0b7c36 */ /* 0x000fe20008000000 */
[----:B------:R-:W2:Y:S01]  /*1d80*/  MUFU.TANH R41, R41 ;  /* 0x0000002900297308 */ /* 0x000ea20000002400 */
[----:B------:R-:W-:Y:S01]  /*1d90*/  FMUL.FTZ R60, R60, UR6 ;  /* 0x000000063c3c7c20 */ /* 0x000fe20008410000 */
[----:B------:R-:W-:Y:S01]  /*1da0*/  FMUL.FTZ R61, R61, UR6 ;  /* 0x000000063d3d7c20 */ /* 0x000fe20008410000 */
[----:B------:R-:W-:Y:S01]  /*1db0*/  FMUL.FTZ R13, R35, UR6 ;  /* 0x00000006230d7c20 */ /* 0x000fe20008410000 */
[----:B------:R-:W-:Y:S01]  /*1dc0*/  FMUL.FTZ R25, R59, UR6 ;  /* 0x000000063b197c20 */ /* 0x000fe20008410000 */
[----:B------:R-:W-:Y:S01]  /*1dd0*/  FMUL.FTZ R64, R64, UR6 ;  /* 0x0000000640407c20 */ /* 0x000fe20008410000 */
[----:B------:R-:W-:Y:S01]  /*1de0*/  FMUL.FTZ R68, R68, UR6 ;  /* 0x0000000644447c20 */ /* 0x000fe20008410000 */
[----:B---3--:R-:W-:Y:S01]  /*1df0*/  VIADDMNMX R11, R27, R11, R28, PT ;  /* 0x0000000b1b0b7246 */ /* 0x008fe2000380011c */
[----:B------:R-:W3:Y:S01]  /*1e00*/  MUFU.TANH R44, R44 ;  /* 0x0000002c002c7308 */ /* 0x000ee20000002400 */
[----:B------:R-:W-:Y:S01]  /*1e10*/  FMUL.FTZ R21, R51, UR6 ;  /* 0x0000000633157c20 */ /* 0x000fe20008410000 */
[----:B------:R-:W-:Y:S01]  /*1e20*/  FMUL.FTZ R72, R72, UR6 ;  /* 0x0000000648487c20 */ /* 0x000fe20008410000 */
[----:B------:R-:W-:Y:S01]  /*1e30*/  ISETP.GT.AND P1, PT, R11, RZ, PT ;  /* 0x000000ff0b00720c */ /* 0x000fe20003f24270 */
[----:B------:R-:W-:Y:S01]  /*1e40*/  FMUL.FTZ R73, R73, UR6 ;  /* 0x0000000649497c20 */ /* 0x000fe20008410000 */
[----:B------:R-:W-:Y:S01]  /*1e50*/  ISETP.GT.AND P2, PT, R11, 0x1, PT ;  /* 0x000000010b00780c */ /* 0x000fe20003f44270 */
[----:B------:R-:W-:Y:S01]  /*1e60*/  FMUL.FTZ R24, R55, UR6 ;  /* 0x0000000637187c20 */ /* 0x000fe20008410000 */
[----:B------:R-:W-:Y:S01]  /*1e70*/  ISETP.GT.AND P3, PT, R11, 0x8, PT ;  /* 0x000000080b00780c */ /* 0x000fe20003f64270 */
[----:B------:R-:W3:Y:S01]  /*1e80*/  MUFU.TANH R45, R45 ;  /* 0x0000002d002d7308 */ /* 0x000ee20000002400 */
[----:B------:R-:W-:Y:S01]  /*1e90*/  FSEL R89, R90, -INF , P1 ;  /* 0xff8000005a597808 */ /* 0x000fe20000800000 */
[----:B------:R-:W-:Y:S01]  /*1ea0*/  FMUL.FTZ R76, R76, UR6 ;  /* 0x000000064c4c7c20 */ /* 0x000fe20008410000 */
[----:B-1----:R-:W-:Y:S01]  /*1eb0*/  FSEL R32, R91, -INF , P2 ;  /* 0xff8000005b207808 */ /* 0x002fe20001000000 */
[----:B------:R-:W-:Y:S01]  /*1ec0*/  FMUL.FTZ R14, R39, UR6 ;  /* 0x00000006270e7c20 */ /* 0x000fe20008410000 */
[----:B------:R-:W-:Y:S01]  /*1ed0*/  ISETP.GT.AND P1, PT, R11, 0x9, PT ;  /* 0x000000090b00780c */ /* 0x000fe20003f24270 */
[----:B------:R-:W-:Y:S01]  /*1ee0*/  FMUL.FTZ R77, R77, UR6 ;  /* 0x000000064d4d7c20 */ /* 0x000fe20008410000 */
[----:B----4-:R-:W-:Y:S01]  /*1ef0*/  FSEL R91, R92, -INF , P3 ;  /* 0xff8000005c5b7808 */ /* 0x010fe20001800000 */
[----:B------:R-:W1:Y:S01]  /*1f00*/  MUFU.TANH R48, R48 ;  /* 0x0000003000307308 */ /* 0x000e620000002400 */
[----:B------:R-:W-:Y:S01]  /*1f10*/  FMNMX.FTZ R10, R89, R32, !PT ;  /* 0x00000020590a7209 */ /* 0x000fe20007810000 */
[----:B------:R-:W-:Y:S01]  /*1f20*/  FMUL.FTZ R80, R80, UR6 ;  /* 0x0000000650507c20 */ /* 0x000fe20008410000 */
[----:B------:R-:W-:Y:S01]  /*1f30*/  ISETP.GT.AND P2, PT, R11, 0x10, PT ;  /* 0x000000100b00780c */ /* 0x000fe20003f44270 */
[----:B------:R-:W-:Y:S01]  /*1f40*/  FMUL.FTZ R81, R81, UR6 ;  /* 0x0000000651517c20 */ /* 0x000fe20008410000 */
[----:B-----5:R-:W-:Y:S01]  /*1f50*/  FSEL R93, R29, -INF , P1 ;  /* 0xff8000001d5d7808 */ /* 0x020fe20000800000 */
[----:B------:R-:W-:Y:S01]  /*1f60*/  FMUL.FTZ R17, R43, UR6 ;  /* 0x000000062b117c20 */ /* 0x000fe20008410000 */
[----:B------:R-:W-:Y:S01]  /*1f70*/  FMNMX.FTZ R10, R91, R10, !PT ;  /* 0x0000000a5b0a7209 */ /* 0x000fe20007810000 */
[----:B------:R-:W4:Y:S01]  /*1f80*/  MUFU.TANH R49, R49 ;  /* 0x0000003100317308 */ /* 0x000f220000002400 */
[----:B------:R-:W-:Y:S01]  /*1f90*/  ISETP.GT.AND P1, PT, R11, 0x11, PT ;  /* 0x000000110b00780c */ /* 0x000fe20003f24270 */
[----:B------:R-:W-:Y:S01]  /*1fa0*/  FMUL.FTZ R84, R84, UR6 ;  /* 0x0000000654547c20 */ /* 0x000fe20008410000 */
[----:B0-----:R-:W-:Y:S01]  /*1fb0*/  FSEL R95, R95, -INF , P2 ;  /* 0xff8000005f5f7808 */ /* 0x001fe20001000000 */
[----:B------:R-:W-:Y:S01]  /*1fc0*/  FMUL.FTZ R85, R85, UR6 ;  /* 0x0000000655557c20 */ /* 0x000fe20008410000 */
[----:B------:R-:W-:Y:S01]  /*1fd0*/  FMNMX.FTZ R10, R93, R10, !PT ;  /* 0x0000000a5d0a7209 */ /* 0x000fe20007810000 */
[----:B------:R-:W0:Y:S01]  /*1fe0*/  SHFL.IDX PT, R23, R23, 0x1, 0x1c1f ;  /* 0x003c1f0017177f89 */ /* 0x000e2200000e0000 */
[----:B------:R-:W-:Y:S01]  /*1ff0*/  ISETP.GT.AND P2, PT, R11, 0x18, PT ;  /* 0x000000180b00780c */ /* 0x000fe20003f44270 */
[----:B------:R-:W5:Y:S01]  /*2000*/  MUFU.TANH R52, R52 ;  /* 0x0000003400347308 */ /* 0x000f620000002400 */
[----:B------:R-:W-:Y:S01]  /*2010*/  FSEL R97, R33, -INF , P1 ;  /* 0xff80000021617808 */ /* 0x000fe20000800000 */
[----:B------:R-:W-:Y:S01]  /*2020*/  ULDC UR4, c[0x0][0x988] ;  /* 0x0002620000047ab9 */ /* 0x000fe20000000800 */
[----:B------:R-:W-:Y:S01]  /*2030*/  FMNMX.FTZ R10, R95, R10, !PT ;  /* 0x0000000a5f0a7209 */ /* 0x000fe20007810000 */
[----:B------:R-:W-:Y:S01]  /*2040*/  FMUL.FTZ R63, R63, UR6 ;  /* 0x000000063f3f7c20 */ /* 0x000fe20008410000 */
[----:B------:R-:W-:Y:S01]  /*2050*/  ISETP.GT.AND P1, PT, R11, 0x19, PT ;  /* 0x000000190b00780c */ /* 0x000fe20003f24270 */
[----:B------:R-:W-:Y:S01]  /*2060*/  FMUL.FTZ R15, R38, UR6 ;  /* 0x00000006260f7c20 */ /* 0x000fe20008410000 */
[----:B------:R-:W-:Y:S01]  /*2070*/  FSEL R99, R36, -INF , P2 ;  /* 0xff80000024637808 */ /* 0x000fe20001000000 */
[----:B------:R-:W0:Y:S01]  /*2080*/  MUFU.TANH R53, R53 ;  /* 0x0000003500357308 */ /* 0x000e220000002400 */
[----:B------:R-:W-:Y:S01]  /*2090*/  FMNMX.FTZ R10, R97, R10, !PT ;  /* 0x0000000a610a7209 */ /* 0x000fe20007810000 */
[----:B------:R-:W-:Y:S01]  /*20a0*/  FMUL.FTZ R67, R67, UR6 ;  /* 0x0000000643437c20 */ /* 0x000fe20008410000 */
[----:B------:R-:W-:Y:S01]  /*20b0*/  ISETP.GT.AND P2, PT, R11, 0x20, PT ;  /* 0x000000200b00780c */ /* 0x000fe20003f44270 */
[----:B------:R-:W-:Y:S01]  /*20c0*/  FMUL.FTZ R71, R71, UR6 ;  /* 0x0000000647477c20 */ /* 0x000fe20008410000 */
[----:B------:R-:W-:Y:S01]  /*20d0*/  FSEL R101, R37, -INF , P1 ;  /* 0xff80000025657808 */ /* 0x000fe20000800000 */
[----:B------:R-:W-:Y:S01]  /*20e0*/  FMUL.FTZ R16, R42, UR6 ;  /* 0x000000062a107c20 */ /* 0x000fe20008410000 */
[----:B------:R-:W-:Y:S01]  /*20f0*/  FMNMX.FTZ R10, R99, R10, !PT ;  /* 0x0000000a630a7209 */ /* 0x000fe20007810000 */
[----:B------:R-:W0:Y:S01]  /*2100*/  MUFU.TANH R56, R56 ;  /* 0x0000003800387308 */ /* 0x000e220000002400 */
[----:B------:R-:W-:Y:S01]  /*2110*/  ISETP.GT.AND P1, PT, R11, 0x21, PT ;  /* 0x000000210b00780c */ /* 0x000fe20003f24270 */
[----:B------:R-:W-:Y:S01]  /*2120*/  FMUL.FTZ R75, R75, UR6 ;  /* 0x000000064b4b7c20 */ /* 0x000fe20008410000 */
[----:B--2---:R-:W-:Y:S01]  /*2130*/  FSEL R103, R40, -INF , P2 ;  /* 0xff80000028677808 */ /* 0x004fe20001000000 */
[----:B------:R-:W-:Y:S01]  /*2140*/  FMUL.FTZ R19, R46, UR6 ;  /* 0x000000062e137c20 */ /* 0x000fe20008410000 */
[----:B------:R-:W-:Y:S01]  /*2150*/  FMNMX.FTZ R10, R101, R10, !PT ;  /* 0x0000000a650a7209 */ /* 0x000fe20007810000 */
[----:B------:R-:W-:Y:S01]  /*2160*/  FMUL.FTZ R79, R79, UR6 ;  /* 0x000000064f4f7c20 */ /* 0x000fe20008410000 */
[----:B------:R-:W-:Y:S01]  /*2170*/  ISETP.GT.AND P2, PT, R11, 0x28, PT ;  /* 0x000000280b00780c */ /* 0x000fe20003f44270 */
[----:B------:R-:W2:Y:S01]  /*2180*/  MUFU.TANH R31, R57 ;  /* 0x00000039001f7308 */ /* 0x000ea20000002400 */
[----:B------:R-:W-:Y:S01]  /*2190*/  FSEL R105, R41, -INF , P1 ;  /* 0xff80000029697808 */ /* 0x000fe20000800000 */
[----:B------:R-:W-:Y:S01]  /*21a0*/  FMUL.FTZ R20, R50, UR6 ;  /* 0x0000000632147c20 */ /* 0x000fe20008410000 */
[----:B------:R-:W-:Y:S01]  /*21b0*/  FMNMX.FTZ R34, R103, R10, !PT ;  /* 0x0000000a67227209 */ /* 0x000fe20007810000 */
[----:B------:R-:W-:Y:S01]  /*21c0*/  FMUL.FTZ R10, R69, UR6 ;  /* 0x00000006450a7c20 */ /* 0x000fe20008410000 */
[----:B------:R-:W-:Y:S01]  /*21d0*/  ISETP.GT.AND P1, PT, R11, 0x29, PT ;  /* 0x000000290b00780c */ /* 0x000fe20003f24270 */
[----:B------:R-:W-:Y:S01]  /*21e0*/  FMUL.FTZ R83, R83, UR6 ;  /* 0x0000000653537c20 */ /* 0x000fe20008410000 */
[----:B---3--:R-:W-:Y:S01]  /*21f0*/  FSEL R107, R44, -INF , P2 ;  /* 0xff8000002c6b7808 */ /* 0x008fe20001000000 */
[----:B------:R4:W-:Y:S01]  /*2200*/  MUFU.TANH R47, R65 ;  /* 0x00000041002f7308 */ /* 0x0009e20000002400 */
[----:B------:R-:W-:Y:S01]  /*2210*/  FMNMX.FTZ R34, R105, R34, !PT ;  /* 0x0000002269227209 */ /* 0x000fe20007810000 */
[----:B------:R-:W-:Y:S01]  /*2220*/  FMUL.FTZ R22, R54, UR6 ;  /* 0x0000000636167c20 */ /* 0x000fe20008410000 */
[----:B------:R-:W-:Y:S01]  /*2230*/  ISETP.GT.AND P2, PT, R11, 0x30, PT ;  /* 0x000000300b00780c */ /* 0x000fe20003f44270 */
[----:B------:R-:W-:Y:S01]  /*2240*/  FMUL.FTZ R87, R87, UR6 ;  /* 0x0000000657577c20 */ /* 0x000fe20008410000 */
[----:B------:R-:W-:Y:S01]  /*2250*/  FSEL R109, R45, -INF , P1 ;  /* 0xff8000002d6d7808 */ /* 0x000fe20000800000 */
[----:B------:R-:W-:Y:S01]  /*2260*/  FMUL.FTZ R26, R58, UR6 ;  /* 0x000000063a1a7c20 */ /* 0x000fe20008410000 */
[----:B------:R-:W-:Y:S01]  /*2270*/  FMNMX.FTZ R34, R107, R34, !PT ;  /* 0x000000226b227209 */ /* 0x000fe20007810000 */
[----:B------:R-:W3:Y:S01]  /*2280*/  MUFU.TANH R27, R60 ;  /* 0x0000003c001b7308 */ /* 0x000ee20000002400 */
[----:B------:R-:W-:Y:S01]  /*2290*/  ISETP.GT.AND P1, PT, R11, 0x31, PT ;  /* 0x000000310b00780c */ /* 0x000fe20003f24270 */
[----:B------:R-:W-:Y:S01]  /*22a0*/  FMUL.FTZ R62, R62, UR6 ;  /* 0x000000063e3e7c20 */ /* 0x000fe20008410000 */
[----:B-1----:R-:W-:Y:S01]  /*22b0*/  FSEL R69, R48, -INF , P2 ;  /* 0xff80000030457808 */ /* 0x002fe20001000000 */
[----:B------:R-:W-:Y:S01]  /*22c0*/  FMUL.FTZ R66, R66, UR6 ;  /* 0x0000000642427c20 */ /* 0x000fe20008410000 */
[----:B------:R-:W-:Y:S01]  /*22d0*/  FMNMX.FTZ R34, R109, R34, !PT ;  /* 0x000000226d227209 */ /* 0x000fe20007810000 */
[----:B------:R-:W-:Y:S01]  /*22e0*/  FMUL.FTZ R70, R70, UR6 ;  /* 0x0000000646467c20 */ /* 0x000fe20008410000 */
[----:B------:R-:W-:Y:S01]  /*22f0*/  ISETP.GT.AND P2, PT, R11, 0x38, PT ;  /* 0x000000380b00780c */ /* 0x000fe20003f44270 */
[----:B------:R5:W1:Y:S01]  /*2300*/  MUFU.TANH R35, R61 ;  /* 0x0000003d00237308 */ /* 0x000a620000002400 */
[----:B----4-:R-:W-:Y:S01]  /*2310*/  FSEL R65, R49, -INF , P1 ;  /* 0xff80000031417808 */ /* 0x010fe20000800000 */
[----:B------:R-:W-:Y:S01]  /*2320*/  FMUL.FTZ R74, R74, UR6 ;  /* 0x000000064a4a7c20 */ /* 0x000fe20008410000 */
[----:B------:R-:W-:Y:S01]  /*2330*/  FMNMX.FTZ R34, R69, R34, !PT ;  /* 0x0000002245227209 */ /* 0x000fe20007810000 */
[----:B------:R-:W-:Y:S01]  /*2340*/  FMUL.FTZ R78, R78, UR6 ;  /* 0x000000064e4e7c20 */ /* 0x000fe20008410000 */
[----:B------:R-:W-:Y:S01]  /*2350*/  ISETP.GT.AND P1, PT, R11, 0x39, PT ;  /* 0x000000390b00780c */ /* 0x000fe20003f24270 */
[----:B------:R-:W-:Y:S01]  /*2360*/  FMUL.FTZ R82, R82, UR6 ;  /* 0x0000000652527c20 */ /* 0x000fe20008410000 */
[----:B------:R-:W-:Y:S01]  /*2370*/  FMNMX.FTZ R34, R65, R34, !PT ;  /* 0x0000002241227209 */ /* 0x000fe20007810000 */
[----:B------:R-:W4:Y:S01]  /*2380*/  MUFU.TANH R29, R64 ;  /* 0x00000040001d7308 */ /* 0x000f220000002400 */
[----:B-----5:R-:W-:Y:S01]  /*2390*/  FSEL R61, R52, -INF , P2 ;  /* 0xff800000343d7808 */ /* 0x020fe20001000000 */
[----:B------:R-:W-:Y:S01]  /*23a0*/  FMUL.FTZ R86, R86, UR6 ;  /* 0x0000000656567c20 */ /* 0x000fe20008410000 */
[----:B------:R-:W-:Y:S01]  /*23b0*/  ISETP.GT.AND P2, PT, R11, 0x40, PT ;  /* 0x000000400b00780c */ /* 0x000fe20003f44270 */
[----:B------:R-:W-:Y:S01]  /*23c0*/  @UP0 ULDC UR11, c[0x0][0x450] ;  /* 0x00011400000b0ab9 */ /* 0x000fe20000000800 */
[----:B0-----:R-:W-:Y:S01]  /*23d0*/  FSEL R59, R53, -INF , P1 ;  /* 0xff800000353b7808 */ /* 0x001fe20000800000 */
[----:B------:R-:W-:Y:S01]  /*23e0*/  UIMAD UR7, UR38, UR7, -UR10 ;  /* 0x00000007260772a4 */ /* 0x000fe2000f8e0a0a */
[----:B------:R-:W-:Y:S01]  /*23f0*/  FMNMX.FTZ R34, R61, R34, !PT ;  /* 0x000000223d227209 */ /* 0x000fe20007810000 */
[----:B------:R-:W0:Y:S01]  /*2400*/  MUFU.TANH R51, R68 ;  /* 0x0000004400337308 */ /* 0x000e220000002400 */
[----:B------:R-:W-:Y:S01]  /*2410*/  ISETP.GT.AND P1, PT, R11, 0x41, PT ;  /* 0x000000410b00780c */ /* 0x000fe20003f24270 */
[----:B------:R-:W-:Y:S01]  /*2420*/  UIADD3 UR54, UR47, -0x2, URZ ;  /* 0xfffffffe2f367890 */ /* 0x000fe2000fffe03f */
[----:B------:R-:W-:Y:S01]  /*2430*/  FSEL R57, R56, -INF , P2 ;  /* 0xff80000038397808 */ /* 0x000fe20001000000 */
[----:B------:R-:W-:Y:S01]  /*2440*/  UIADD3 UR6, UR41, 0x28840, URZ ;  /* 0x0002884029067890 */ /* 0x000fe2000fffe03f */
[----:B------:R-:W-:Y:S01]  /*2450*/  FMNMX.FTZ R34, R59, R34, !PT ;  /* 0x000000223b227209 */ /* 0x000fe20007810000 */
[----:B------:R-:W-:Y:S01]  /*2460*/  UMOV UR47, URZ ;  /* 0x0000003f002f7c82 */ /* 0x000fe20008000000 */
[----:B------:R-:W-:Y:S01]  /*2470*/  ISETP.GT.AND P2, PT, R11, 0x48, PT ;  /* 0x000000480b00780c */ /* 0x000fe20003f44270 */
[----:B------:R-:W5:Y:S01]  /*2480*/  MUFU.TANH R10, R10 ;  /* 0x0000000a000a7308 */ /* 0x000f620000002400 */
[----:B--2---:R-:W-:Y:S01]  /*2490*/  FSEL R49, R31, -INF , P1 ;  /* 0xff8000001f317808 */ /* 0x004fe20000800000 */
[----:B------:R-:W-:Y:S01]  /*24a0*/  UPRMT UR6, UR43, 0x654, UR6 ;  /* 0x000006542b067896 */ /* 0x000fe20008000006 */
[----:B------:R-:W-:-:S02]  /*24b0*/  FMNMX.FTZ R34, R57, R34, !PT ;  /* 0x0000002239227209 */ /* 0x000fc40007810000 */
[----:B------:R-:W-:Y:S02]  /*24c0*/  CS2R R150, SRZ ;  /* 0x0000000000967805 */ /* 0x000fe4000001ff00 */
[----:B------:R-:W-:Y:S02]  /*24d0*/  ISETP.GT.AND P1, PT, R11, 0x49, PT ;  /* 0x000000490b00780c */ /* 0x000fe40003f24270 */
[----:B------:R-:W-:Y:S02]  /*24e0*/  CS2R R148, SRZ ;  /* 0x0000000000947805 */ /* 0x000fe4000001ff00 */
[----:B---3--:R-:W-:Y:S01]  /*24f0*/  FSEL R27, R27, -INF , P2 ;  /* 0xff8000001b1b7808 */ /* 0x008fe20001000000 */
[----:B------:R-:W2:Y:S01]  /*2500*/  MUFU.TANH R55, R72 ;  /* 0x0000004800377308 */ /* 0x000ea20000002400 */
[----:B------:R-:W-:Y:S02]  /*2510*/  FMNMX.FTZ R34, R49, R34, !PT ;  /* 0x0000002231227209 */ /* 0x000fe40007810000 */
[----:B------:R-:W-:-:S02]  /*2520*/  CS2R R146, SRZ ;  /* 0x0000000000927805 */ /* 0x000fc4000001ff00 */
[----:B------:R-:W-:Y:S01]  /*2530*/  ISETP.GT.AND P2, PT, R11, 0x50, PT ;  /* 0x000000500b00780c */ /* 0x000fe20003f44270 */
[----:B------:R-:W-:Y:S01]  /*2540*/  SYNCS.ARRIVE.TRANS64.RED.A1T0 RZ, [UR6], RZ ;  /* 0x000000ffffff79a7 */ /* 0x000fe20008100406 */
[----:B-1----:R-:W-:Y:S02]  /*2550*/  FSEL R33, R35, -INF , P1 ;  /* 0xff80000023217808 */ /* 0x002fe40000800000 */
[----:B------:R-:W-:Y:S02]  /*2560*/  CS2R R144, SRZ ;  /* 0x0000000000907805 */ /* 0x000fe4000001ff00 */
[----:B------:R-:W-:Y:S01]  /*2570*/  FMNMX.FTZ R34, R27, R34, !PT ;  /* 0x000000221b227209 */ /* 0x000fe20007810000 */
[----:B------:R-:W1:Y:S01]  /*2580*/  MUFU.TANH R73, R73 ;  /* 0x0000004900497308 */ /* 0x000e620000002400 */
[----:B------:R-:W-:Y:S02]  /*2590*/  ISETP.GT.AND P1, PT, R11, 0x51, PT ;  /* 0x000000510b00780c */ /* 0x000fe40003f24270 */
[----:B------:R-:W-:-:S02]  /*25a0*/  CS2R R142, SRZ ;  /* 0x00000000008e7805 */ /* 0x000fc4000001ff00 */
[----:B----4-:R-:W-:Y:S02]  /*25b0*/  FSEL R29, R29, -INF , P2 ;  /* 0xff8000001d1d7808 */ /* 0x010fe40001000000 */
[----:B------:R-:W-:Y:S02]  /*25c0*/  CS2R R140, SRZ ;  /* 0x00000000008c7805 */ /* 0x000fe4000001ff00 */
[----:B------:R-:W-:Y:S02]  /*25d0*/  FMNMX.FTZ R34, R33, R34, !PT ;  /* 0x0000002221227209 */ /* 0x000fe40007810000 */
[----:B------:R-:W-:Y:S02]  /*25e0*/  CS2R R138, SRZ ;  /* 0x00000000008a7805 */ /* 0x000fe4000001ff00 */
[----:B------:R-:W-:Y:S01]  /*25f0*/  ISETP.GT.AND P2, PT, R11, 0x58, PT ;  /* 0x000000580b00780c */ /* 0x000fe20003f44270 */
[----:B------:R-:W3:Y:S01]  /*2600*/  MUFU.TANH R39, R76 ;  /* 0x0000004c00277308 */ /* 0x000ee20000002400 */
[----:B------:R-:W-:-:S02]  /*2610*/  FSEL R47, R47, -INF , P1 ;  /* 0xff8000002f2f7808 */ /* 0x000fc40000800000 */
[----:B------:R-:W-:Y:S02]  /*2620*/  CS2R R136, SRZ ;  /* 0x0000000000887805 */ /* 0x000fe4000001ff00 */
[----:B------:R-:W-:Y:S02]  /*2630*/  FMNMX.FTZ R34, R29, R34, !PT ;  /* 0x000000221d227209 */ /* 0x000fe40007810000 */
[----:B------:R-:W-:Y:S02]  /*2640*/  CS2R R134, SRZ ;  /* 0x0000000000867805 */ /* 0x000fe4000001ff00 */
[----:B------:R-:W-:Y:S02]  /*2650*/  ISETP.GT.AND P1, PT, R11, 0x59, PT ;  /* 0x000000590b00780c */ /* 0x000fe40003f24270 */
[----:B------:R-:W-:Y:S02]  /*2660*/  CS2R R132, SRZ ;  /* 0x0000000000847805 */ /* 0x000fe4000001ff00 */
[----:B0-----:R-:W-:Y:S01]  /*2670*/  FSEL R51, R51, -INF , P2 ;  /* 0xff80000033337808 */ /* 0x001fe20001000000 */
[----:B------:R-:W0:Y:S01]  /*2680*/  MUFU.TANH R45, R77 ;  /* 0x0000004d002d7308 */ /* 0x000e220000002400 */
[----:B------:R-:W-:-:S02]  /*2690*/  FMNMX.FTZ R34, R47, R34, !PT ;  /* 0x000000222f227209 */ /* 0x000fc40007810000 */
[----:B------:R-:W-:Y:S02]  /*26a0*/  CS2R R130, SRZ ;  /* 0x0000000000827805 */ /* 0x000fe4000001ff00 */
[----:B------:R-:W-:Y:S02]  /*26b0*/  ISETP.GT.AND P2, PT, R11, 0x60, PT ;  /* 0x000000600b00780c */ /* 0x000fe40003f44270 */
[----:B------:R-:W-:Y:S02]  /*26c0*/  CS2R R128, SRZ ;  /* 0x0000000000807805 */ /* 0x000fe4000001ff00 */
[----:B-----5:R-:W-:Y:S02]  /*26d0*/  FSEL R53, R10, -INF , P1 ;  /* 0xff8000000a357808 */ /* 0x020fe40000800000 */
[----:B------:R-:W-:Y:S02]  /*26e0*/  CS2R R126, SRZ ;  /* 0x00000000007e7805 */ /* 0x000fe4000001ff00 */
[----:B------:R-:W-:Y:S01]  /*26f0*/  FMNMX.FTZ R34, R51, R34, !PT ;  /* 0x0000002233227209 */ /* 0x000fe20007810000 */
[----:B------:R-:W4:Y:S01]  /*2700*/  MUFU.TANH R41, R80 ;  /* 0x0000005000297308 */ /* 0x000f220000002400 */
[----:B------:R-:W-:-:S02]  /*2710*/  ISETP.GT.AND P1, PT, R11, 0x61, PT ;  /* 0x000000610b00780c */ /* 0x000fc40003f24270 */
[----:B------:R-:W-:Y:S02]  /*2720*/  CS2R R124, SRZ ;  /* 0x00000000007c7805 */ /* 0x000fe4000001ff00 */
[----:B--2---:R-:W-:Y:S02]  /*2730*/  FSEL R55, R55, -INF , P2 ;  /* 0xff80000037377808 */ /* 0x004fe40001000000 */
[----:B------:R-:W-:Y:S02]  /*2740*/  CS2R R122, SRZ ;  /* 0x00000000007a7805 */ /* 0x000fe4000001ff00 */
[----:B------:R-:W-:Y:S02]  /*2750*/  FMNMX.FTZ R34, R53, R34, !PT ;  /* 0x0000002235227209 */ /* 0x000fe40007810000 */
[----:B------:R-:W-:Y:S02]  /*2760*/  CS2R R120, SRZ ;  /* 0x0000000000787805 */ /* 0x000fe4000001ff00 */
[----:B------:R-:W-:Y:S01]  /*2770*/  ISETP.GT.AND P2, PT, R11, 0x68, PT ;  /* 0x000000680b00780c */ /* 0x000fe20003f44270 */
[----:B------:R-:W2:Y:S01]  /*2780*/  MUFU.TANH R43, R81 ;  /* 0x00000051002b7308 */ /* 0x000ea20000002400 */
[----:B-1----:R-:W-:-:S02]  /*2790*/  FSEL R35, R73, -INF , P1 ;  /* 0xff80000049237808 */ /* 0x002fc40000800000 */
[----:B------:R-:W-:Y:S02]  /*27a0*/  CS2R R118, SRZ ;  /* 0x0000000000767805 */ /* 0x000fe4000001ff00 */
[----:B------:R-:W-:Y:S02]  /*27b0*/  FMNMX.FTZ R34, R55, R34, !PT ;  /* 0x0000002237227209 */ /* 0x000fe40007810000 */
[----:B------:R-:W-:Y:S02]  /*27c0*/  ISETP.GT.AND P1, PT, R11, 0x69, PT ;  /* 0x000000690b00780c */ /* 0x000fe40003f24270 */
[----:B---3--:R-:W-:Y:S01]  /*27d0*/  FSEL R39, R39, -INF , P2 ;  /* 0xff80000027277808 */ /* 0x008fe20001000000 */
[----:B------:R-:W1:Y:S01]  /*27e0*/  MUFU.TANH R37, R84 ;  /* 0x0000005400257308 */ /* 0x000e620000002400 */
[----:B------:R-:W-:Y:S02]  /*27f0*/  FMNMX.FTZ R34, R35, R34, !PT ;  /* 0x0000002223227209 */ /* 0x000fe40007810000 */
[----:B------:R-:W-:-:S02]  /*2800*/  ISETP.GT.AND P2, PT, R11, 0x70, PT ;  /* 0x000000700b00780c */ /* 0x000fc40003f44270 */
[----:B0-----:R-:W-:Y:S02]  /*2810*/  FSEL R45, R45, -INF , P1 ;  /* 0xff8000002d2d7808 */ /* 0x001fe40000800000 */
[----:B------:R-:W-:Y:S01]  /*2820*/  FMNMX.FTZ R34, R39, R34, !PT ;  /* 0x0000002227227209 */ /* 0x000fe20007810000 */
[----:B------:R-:W0:Y:S01]  /*2830*/  MUFU.TANH R31, R85 ;  /* 0x00000055001f7308 */ /* 0x000e220000002400 */
[----:B------:R-:W-:Y:S02]  /*2840*/  ISETP.GT.AND P1, PT, R11, 0x71, PT ;  /* 0x000000710b00780c */ /* 0x000fe40003f24270 */
[----:B----4-:R-:W-:Y:S02]  /*2850*/  FSEL R41, R41, -INF , P2 ;  /* 0xff80000029297808 */ /* 0x010fe40001000000 */
[----:B------:R-:W-:Y:S02]  /*2860*/  FMNMX.FTZ R34, R45, R34, !PT ;  /* 0x000000222d227209 */ /* 0x000fe40007810000 */
[----:B------:R-:W-:Y:S01]  /*2870*/  ISETP.GT.AND P2, PT, R11, 0x78, PT ;  /* 0x000000780b00780c */ /* 0x000fe20003f44270 */
[----:B------:R-:W-:Y:S01]  /*2880*/  MUFU.TANH R0, R0 ;  /* 0x0000000000007308 */ /* 0x000fe20000002400 */
[----:B--2---:R-:W-:-:S02]  /*2890*/  FSEL R43, R43, -INF , P1 ;  /* 0xff8000002b2b7808 */ /* 0x004fc40000800000 */
[----:B------:R-:W-:Y:S02]  /*28a0*/  FMNMX.FTZ R34, R41, R34, !PT ;  /* 0x0000002229227209 */ /* 0x000fe40007810000 */
[----:B------:R-:W-:Y:S02]  /*28b0*/  ISETP.GT.AND P1, PT, R11, 0x79, PT ;  /* 0x000000790b00780c */ /* 0x000fe40003f24270 */
[----:B-1----:R-:W-:Y:S01]  /*28c0*/  FSEL R37, R37, -INF , P2 ;  /* 0xff80000025257808 */ /* 0x002fe20001000000 */
[----:B------:R-:W-:Y:S01]  /*28d0*/  MUFU.TANH R3, R3 ;  /* 0x0000000300037308 */ /* 0x000fe20000002400 */
[----:B------:R-:W-:Y:S02]  /*28e0*/  FMNMX.FTZ R34, R43, R34, !PT ;  /* 0x000000222b227209 */ /* 0x000fe40007810000 */
[----:B0-----:R-:W-:Y:S02]  /*28f0*/  FSEL R31, R31, -INF , P1 ;  /* 0xff8000001f1f7808 */ /* 0x001fe40000800000 */
[----:B------:R-:W-:-:S02]  /*2900*/  FMNMX.FTZ R34, R37, R34, !PT ;  /* 0x0000002225227209 */ /* 0x000fc40007810000 */
[----:B------:R-:W-:Y:S01]  /*2910*/  IADD3 R23, R23, -UR10, R30 ;  /* 0x8000000a17177c10 */ /* 0x000fe2000fffe01e */
[----:B------:R-:W0:Y:S01]  /*2920*/  MUFU.TANH R9, R9 ;  /* 0x0000000900097308 */ /* 0x000e220000002400 */
[----:B------:R-:W-:Y:S02]  /*2930*/  FMNMX.FTZ R34, R31, R34, !PT ;  /* 0x000000221f227209 */ /* 0x000fe40007810000 */
[----:B------:R-:W-:-:S03]  /*2940*/  VIMNMX R28, R28, R23, PT ;  /* 0x000000171c1c7248 */ /* 0x000fc60003fe0100 */
[----:B------:R-:W1:Y:S01]  /*2950*/  SHFL.BFLY PT, R11, R34, 0x2, 0x1f ;  /* 0x0c401f00220b7f89 */ /* 0x000e6200000e0000 */
[C---:B------:R-:W-:Y:S01]  /*2960*/  ISETP.GT.AND P2, PT, R28.reuse, 0x1, PT ;  /* 0x000000011c00780c */ /* 0x040fe20003f44270 */
[----:B------:R-:W2:Y:S01]  /*2970*/  MUFU.TANH R8, R8 ;  /* 0x0000000800087308 */ /* 0x000ea20000002400 */
[----:B------:R-:W-:-:S07]  /*2980*/  ISETP.GT.AND P3, PT, R28, 0x8, PT ;  /* 0x000000081c00780c */ /* 0x000fce0003f64270 */
[----:B------:R-:W3:Y:S08]  /*2990*/  MUFU.TANH R12, R12 ;  /* 0x0000000c000c7308 */ /* 0x000ef00000002400 */
[----:B------:R-:W-:Y:S01]  /*29a0*/  MUFU.TANH R36, R63 ;  /* 0x0000003f00247308 */ /* 0x000fe20000002400 */
[----:B-1----:R-:W-:-:S07]  /*29b0*/  FMNMX.FTZ R10, R34, R11, !PT ;  /* 0x0000000b220a7209 */ /* 0x002fce0007810000 */
[----:B------:R-:W1:Y:S01]  /*29c0*/  MUFU.TANH R13, R13 ;  /* 0x0000000d000d7308 */ /* 0x000e620000002400 */
[----:B------:R-:W4:Y:S07]  /*29d0*/  SHFL.BFLY PT, R11, R10, 0x1, 0x1f ;  /* 0x0c201f000a0b7f89 */ /* 0x000f2e00000e0000 */
[----:B------:R-:W5:Y:S08]  /*29e0*/  MUFU.TANH R15, R15 ;  /* 0x0000000f000f7308 */ /* 0x000f700000002400 */
[----:B------:R0:W-:Y:S08]  /*29f0*/  MUFU.TANH R38, R67 ;  /* 0x0000004300267308 */ /* 0x0001f00000002400 */
[----:B------:R-:W-:Y:S01]  /*2a00*/  MUFU.TANH R14, R14 ;  /* 0x0000000e000e7308 */ /* 0x000fe20000002400 */
[----:B0-----:R-:W-:-:S02]  /*2a10*/  FSEL R67, R9, -INF , P3 ;  /* 0xff80000009437808 */ /* 0x001fc40001800000 */
[----:B----4-:R-:W-:Y:S01]  /*2a20*/  FMNMX.FTZ R11, R10, R11, !PT ;  /* 0x0000000b0a0b7209 */ /* 0x010fe20007810000 */
[----:B------:R-:W-:Y:S01]  /*2a30*/  IMAD.U32 R10, RZ, RZ, UR4 ;  /* 0x00000004ff0a7e24 */ /* 0x000fe2000f8e00ff */
[----:B------:R-:W-:Y:S02]  /*2a40*/  @UP0 ULDC UR4, c[0x0][0x44c] ;  /* 0x0001130000040ab9 */ /* 0x000fe40000000800 */
[C---:B------:R-:W-:Y:S01]  /*2a50*/  FSETP.NEU.FTZ.AND P1, PT, R11.reuse, -INF , PT ;  /* 0xff8000000b00780b */ /* 0x040fe20003f3d000 */
[----:B------:R-:W-:Y:S01]  /*2a60*/  FMUL.FTZ R34, R11, R10 ;  /* 0x0000000a0b227220 */ /* 0x000fe20000410000 */
[----:B------:R2:W-:Y:S01]  /*2a70*/  MUFU.TANH R40, R71 ;  /* 0x0000004700287308 */ /* 0x0005e20000002400 */
[----:B------:R-:W-:-:S03]  /*2a80*/  UIMAD.WIDE.U32 UR4, UR48, UR4, URZ ;  /* 0x00000004300472a5 */ /* 0x000fc6000f8e003f */
[----:B------:R-:W-:Y:S01]  /*2a90*/  FSEL R34, R34, RZ, P1 ;  /* 0x000000ff22227208 */ /* 0x000fe20000800000 */
[----:B------:R-:W-:Y:S01]  /*2aa0*/  @UP0 USHF.R.U32.HI UR48, URZ, UR11, UR5 ;  /* 0x0000000b3f300299 */ /* 0x000fe20008011605 */
[----:B------:R-:W-:Y:S02]  /*2ab0*/  ISETP.GT.AND P1, PT, R28, RZ, PT ;  /* 0x000000ff1c00720c */ /* 0x000fe40003f24270 */
[----:B------:R-:W0:Y:S01]  /*2ac0*/  MUFU.TANH R16, R16 ;  /* 0x0000001000107308 */ /* 0x000e220000002400 */
[-CC-:B------:R-:W-:Y:S01]  /*2ad0*/  FFMA.FTZ R180, R89, R10.reuse, -R34.reuse ;  /* 0x0000000a59b47223 */ /* 0x180fe20000010822 */
[----:B------:R-:W-:Y:S01]  /*2ae0*/  FSEL R63, R0, -INF , P1 ;  /* 0xff800000003f7808 */ /* 0x000fe20000800000 */
[-CC-:B------:R-:W-:Y:S01]  /*2af0*/  FFMA.FTZ R182, R91, R10.reuse, -R34.reuse ;  /* 0x0000000a5bb67223 */ /* 0x180fe20000010822 */
[----:B------:R-:W-:Y:S01]  /*2b00*/  FSEL R0, R3, -INF , P2 ;  /* 0xff80000003007808 */ /* 0x000fe20001000000 */
[-CC-:B------:R-:W-:Y:S01]  /*2b10*/  FFMA.FTZ R3, R93, R10.reuse, -R34.reuse ;  /* 0x0000000a5d037223 */ /* 0x180fe20000010822 */
[C---:B------:R-:W-:Y:S01]  /*2b20*/  ISETP.GT.AND P1, PT, R28.reuse, 0x9, PT ;  /* 0x000000091c00780c */ /* 0x040fe20003f24270 */
[--C-:B------:R-:W-:Y:S01]  /*2b30*/  FFMA.FTZ R176, R95, R10, -R34.reuse ;  /* 0x0000000a5fb07223 */ /* 0x100fe20000010822 */
[----:B------:R-:W-:Y:S01]  /*2b40*/  FMNMX.FTZ R30, R63, R0, !PT ;  /* 0x000000003f1e7209 */ /* 0x000fe20007810000 */
[----:B------:R-:W-:Y:S01]  /*2b50*/  MUFU.TANH R17, R17 ;  /* 0x0000001100117308 */ /* 0x000fe20000002400 */
[----:B------:R-:W-:Y:S01]  /*2b60*/  ISETP.GT.AND P2, PT, R28, 0x10, PT ;  /* 0x000000101c00780c */ /* 0x000fe20003f44270 */
[-CC-:B------:R-:W-:Y:S01]  /*2b70*/  FFMA.FTZ R9, R97, R10.reuse, -R34.reuse ;  /* 0x0000000a61097223 */ /* 0x180fe20000010822 */
[----:B--2---:R-:W-:Y:S01]  /*2b80*/  FSEL R71, R8, -INF , P1 ;  /* 0xff80000008477808 */ /* 0x004fe20000800000 */
[--C-:B------:R-:W-:Y:S01]  /*2b90*/  FFMA.FTZ R178, R99, R10, -R34.reuse ;  /* 0x0000000a63b27223 */ /* 0x100fe20000010822 */
[----:B------:R-:W-:Y:S01]  /*2ba0*/  FMNMX.FTZ R30, R67, R30, !PT ;  /* 0x0000001e431e7209 */ /* 0x000fe20007810000 */
[-CC-:B------:R-:W-:Y:S01]  /*2bb0*/  FFMA.FTZ R172, R103, R10.reuse, -R34.reuse ;  /* 0x0000000a67ac7223 */ /* 0x180fe20000010822 */
[----:B------:R-:W-:Y:S01]  /*2bc0*/  ISETP.GT.AND P1, PT, R28, 0x11, PT ;  /* 0x000000111c00780c */ /* 0x000fe20003f24270 */
[----:B------:R1:W-:Y:S01]  /*2bd0*/  MUFU.TANH R42, R75 ;  /* 0x0000004b002a7308 */ /* 0x0003e20000002400 */
[----:B---3--:R-:W-:Y:S01]  /*2be0*/  FSEL R73, R12, -INF , P2 ;  /* 0xff8000000c497808 */ /* 0x008fe20001000000 */
[--C-:B------:R-:W-:Y:S01]  /*2bf0*/  FFMA.FTZ R168, R69, R10, -R34.reuse ;  /* 0x0000000a45a87223 */ /* 0x100fe20000010822 */
[----:B------:R-:W-:Y:S01]  /*2c00*/  FMNMX.FTZ R30, R71, R30, !PT ;  /* 0x0000001e471e7209 */ /* 0x000fe20007810000 */
[-CC-:B------:R-:W-:Y:S01]  /*2c10*/  FFMA.FTZ R174, R107, R10.reuse, -R34.reuse ;  /* 0x0000000a6bae7223 */ /* 0x180fe20000010822 */
[C---:B------:R-:W-:Y:S01]  /*2c20*/  ISETP.GT.AND P2, PT, R28.reuse, 0x18, PT ;  /* 0x000000181c00780c */ /* 0x040fe20003f44270 */
[--C-:B------:R-:W-:Y:S01]  /*2c30*/  FFMA.FTZ R170, R61, R10, -R34.reuse ;  /* 0x0000000a3daa7223 */ /* 0x100fe20000010822 */
[----:B------:R-:W-:Y:S01]  /*2c40*/  FMNMX.FTZ R30, R73, R30, !PT ;  /* 0x0000001e491e7209 */ /* 0x000fe20007810000 */
[----:B------:R-:W2:Y:S01]  /*2c50*/  MUFU.TANH R19, R19 ;  /* 0x0000001300137308 */ /* 0x000ea20000002400 */
[----:B-1----:R-:W-:Y:S01]  /*2c60*/  FSEL R75, R13, -INF , P1 ;  /* 0xff8000000d4b7808 */ /* 0x002fe20000800000 */
[-CC-:B------:R-:W-:Y:S01]  /*2c70*/  FFMA.FTZ R8, R57, R10.reuse, -R34.reuse ;  /* 0x0000000a39087223 */ /* 0x180fe20000010822 */
[C---:B------:R-:W-:Y:S01]  /*2c80*/  ISETP.GT.AND P1, PT, R28.reuse, 0x19, PT ;  /* 0x000000191c00780c */ /* 0x040fe20003f24270 */
[-CC-:B------:R-:W-:Y:S01]  /*2c90*/  FFMA.FTZ R12, R49, R10.reuse, -R34.reuse ;  /* 0x0000000a310c7223 */ /* 0x180fe20000010822 */
[----:B-----5:R-:W-:Y:S01]  /*2ca0*/  FSEL R77, R15, -INF , P2 ;  /* 0xff8000000f4d7808 */ /* 0x020fe20001000000 */
[--C-:B------:R-:W-:Y:S01]  /*2cb0*/  FFMA.FTZ R15, R101, R10, -R34.reuse ;  /* 0x0000000a650f7223 */ /* 0x100fe20000010822 */
[----:B------:R-:W-:Y:S01]  /*2cc0*/  FMNMX.FTZ R30, R75, R30, !PT ;  /* 0x0000001e4b1e7209 */ /* 0x000fe20007810000 */
[----:B------:R-:W-:Y:S01]  /*2cd0*/  MUFU.TANH R18, R18 ;  /* 0x0000001200127308 */ /* 0x000fe20000002400 */
[----:B------:R-:W-:Y:S01]  /*2ce0*/  ISETP.GT.AND P2, PT, R28, 0x20, PT ;  /* 0x000000201c00780c */ /* 0x000fe20003f44270 */
[--C-:B------:R-:W-:Y:S01]  /*2cf0*/  FFMA.FTZ R32, R32, R10, -R34.reuse ;  /* 0x0000000a20207223 */ /* 0x100fe20000010822 */
[----:B------:R-:W-:Y:S01]  /*2d00*/  FMNMX.FTZ R30, R77, R30, !PT ;  /* 0x0000001e4d1e7209 */ /* 0x000fe20007810000 */
[-CC-:B------:R-:W-:Y:S01]  /*2d10*/  FFMA.FTZ R31, R31, R10.reuse, -R34.reuse ;  /* 0x0000000a1f1f7223 */ /* 0x180fe20000010822 */
[----:B0-----:R-:W-:Y:S01]  /*2d20*/  FSEL R81, R16, -INF , P2 ;  /* 0xff80000010517808 */ /* 0x001fe20001000000 */
[-CC-:B------:R-:W-:Y:S01]  /*2d30*/  FFMA.FTZ R33, R33, R10.reuse, -R34.reuse ;  /* 0x0000000a21217223 */ /* 0x180fe20000010822 */
[C---:B------:R-:W-:Y:S01]  /*2d40*/  ISETP.GT.AND P2, PT, R28.reuse, 0x28, PT ;  /* 0x000000281c00780c */ /* 0x040fe20003f44270 */
[----:B------:R0:W-:Y:S01]  /*2d50*/  MUFU.TANH R44, R79 ;  /* 0x0000004f002c7308 */ /* 0x0001e20000002400 */
[-CC-:B------:R-:W-:Y:S01]  /*2d60*/  FFMA.FTZ R27, R27, R10.reuse, -R34.reuse ;  /* 0x0000000a1b1b7223 */ /* 0x180fe20000010822 */
[-CC-:B------:R-:W-:Y:S01]  /*2d70*/  FFMA.FTZ R29, R29, R10.reuse, -R34.reuse ;  /* 0x0000000a1d1d7223 */ /* 0x180fe20000010822 */
[----:B--2---:R-:W-:Y:S01]  /*2d80*/  FSEL R85, R19, -INF , P2 ;  /* 0xff80000013557808 */ /* 0x004fe20001000000 */
[-CC-:B------:R-:W-:Y:S01]  /*2d90*/  FFMA.FTZ R19, R109, R10.reuse, -R34.reuse ;  /* 0x0000000a6d137223 */ /* 0x180fe20000010822 */
[----:B------:R-:W-:Y:S01]  /*2da0*/  ISETP.GT.AND P2, PT, R28, 0x30, PT ;  /* 0x000000301c00780c */ /* 0x000fe20003f44270 */
[-CC-:B------:R-:W-:Y:S01]  /*2db0*/  FFMA.FTZ R47, R47, R10.reuse, -R34.reuse ;  /* 0x0000000a2f2f7223 */ /* 0x180fe20000010822 */
[-CC-:B------:R-:W-:Y:S01]  /*2dc0*/  FFMA.FTZ R51, R51, R10.reuse, -R34.reuse ;  /* 0x0000000a33337223 */ /* 0x180fe20000010822 */
[----:B------:R-:W1:Y:S01]  /*2dd0*/  MUFU.TANH R20, R20 ;  /* 0x0000001400147308 */ /* 0x000e620000002400 */
[----:B0-----:R-:W-:Y:S01]  /*2de0*/  FSEL R79, R14, -INF , P1 ;  /* 0xff8000000e4f7808 */ /* 0x001fe20000800000 */
[-CC-:B------:R-:W-:Y:S01]  /*2df0*/  FFMA.FTZ R53, R53, R10.reuse, -R34.reuse ;  /* 0x0000000a35357223 */ /* 0x180fe20000010822 */
[----:B------:R-:W-:Y:S01]  /*2e00*/  ISETP.GT.AND P1, PT, R28, 0x21, PT ;  /* 0x000000211c00780c */ /* 0x000fe20003f24270 */
[--C-:B------:R-:W-:Y:S01]  /*2e10*/  FFMA.FTZ R55, R55, R10, -R34.reuse ;  /* 0x0000000a37377223 */ /* 0x100fe20000010822 */
[----:B------:R-:W-:Y:S01]  /*2e20*/  FMNMX.FTZ R30, R79, R30, !PT ;  /* 0x0000001e4f1e7209 */ /* 0x000fe20007810000 */
[-CC-:B------:R-:W-:Y:S01]  /*2e30*/  FFMA.FTZ R35, R35, R10.reuse, -R34.reuse ;  /* 0x0000000a23237223 */ /* 0x180fe20000010822 */
[--C-:B------:R-:W-:Y:S01]  /*2e40*/  FFMA.FTZ R39, R39, R10, -R34.reuse ;  /* 0x0000000a27277223 */ /* 0x100fe20000010822 */
[----:B------:R-:W-:Y:S01]  /*2e50*/  MUFU.TANH R21, R21 ;  /* 0x0000001500157308 */ /* 0x000fe20000002400 */
[----:B------:R-:W-:Y:S01]  /*2e60*/  FMNMX.FTZ R30, R81, R30, !PT ;  /* 0x0000001e511e7209 */ /* 0x000fe20007810000 */
[-CC-:B------:R-:W-:Y:S01]  /*2e70*/  FFMA.FTZ R45, R45, R10.reuse, -R34.reuse ;  /* 0x0000000a2d2d7223 */ /* 0x180fe20000010822 */
[-CC-:B------:R-:W-:Y:S01]  /*2e80*/  FFMA.FTZ R41, R41, R10.reuse, -R34.reuse ;  /* 0x0000000a29297223 */ /* 0x180fe20000010822 */
[-CC-:B------:R-:W-:Y:S01]  /*2e90*/  FFMA.FTZ R43, R43, R10.reuse, -R34.reuse ;  /* 0x0000000a2b2b7223 */ /* 0x180fe20000010822 */
[----:B------:R-:W-:Y:S01]  /*2ea0*/  FFMA.FTZ R37, R37, R10, -R34 ;  /* 0x0000000a25257223 */ /* 0x000fe20000010822 */
[----:B------:R-:W-:-:S02]  /*2eb0*/  UIADD3 UR7, UR7, UR48, URZ ;  /* 0x0000003007077290 */ /* 0x000fc4000fffe03f */
[----:B------:R0:W-:Y:S01]  /*2ec0*/  MUFU.TANH R46, R83 ;  /* 0x00000053002e7308 */ /* 0x0001e20000002400 */
[----:B-1----:R-:W-:Y:S01]  /*2ed0*/  FSEL R89, R20, -INF , P2 ;  /* 0xff80000014597808 */ /* 0x002fe20001000000 */
[----:B------:R-:W-:Y:S01]  /*2ee0*/  USHF.R.S32.HI UR4, URZ, 0x1f, UR7 ;  /* 0x0000001f3f047899 */ /* 0x000fe20008011407 */
[C---:B------:R-:W-:Y:S01]  /*2ef0*/  ISETP.GT.AND P2, PT, R28.reuse, 0x38, PT ;  /* 0x000000381c00780c */ /* 0x040fe20003f44270 */
[----:B------:R-:W-:Y:S02]  /*2f00*/  UMOV UR48, URZ ;  /* 0x0000003f00307c82 */ /* 0x000fe40008000000 */
[----:B------:R-:W-:Y:S02]  /*2f10*/  ULEA.HI UR4, UR4, UR7, URZ, 0x7 ;  /* 0x0000000704047291 */ /* 0x000fe4000f8f383f */
[----:B------:R-:W1:Y:S01]  /*2f20*/  MUFU.TANH R22, R22 ;  /* 0x0000001600167308 */ /* 0x000e620000002400 */
[----:B0-----:R-:W-:Y:S01]  /*2f30*/  FSEL R83, R17, -INF , P1 ;  /* 0xff80000011537808 */ /* 0x001fe20000800000 */
[----:B------:R-:W-:Y:S01]  /*2f40*/  FFMA.FTZ R17, R105, R10, -R34 ;  /* 0x0000000a69117223 */ /* 0x000fe20000010822 */
[----:B------:R-:W-:Y:S01]  /*2f50*/  ISETP.GT.AND P1, PT, R28, 0x29, PT ;  /* 0x000000291c00780c */ /* 0x000fe20003f24270 */
[----:B------:R-:W-:Y:S01]  /*2f60*/  USHF.R.S32.HI UR4, URZ, 0x7, UR4 ;  /* 0x000000073f047899 */ /* 0x000fe20008011404 */
[----:B------:R-:W-:-:S03]  /*2f70*/  FMNMX.FTZ R30, R83, R30, !PT ;  /* 0x0000001e531e7209 */ /* 0x000fc60007810000 */
[----:B------:R-:W0:Y:S01]  /*2f80*/  MUFU.TANH R24, R24 ;  /* 0x0000001800187308 */ /* 0x000e220000002400 */
[----:B------:R-:W-:Y:S01]  /*2f90*/  FMNMX.FTZ R30, R85, R30, !PT ;  /* 0x0000001e551e7209 */ /* 0x000fe20007810000 */
[----:B------:R-:W-:-:S04]  /*2fa0*/  UISETP.LT.AND UP0, UPT, UR39, UR4, UPT ;  /* 0x000000042700728c */ /* 0x000fc8000bf01270 */
[----:B------:R-:W-:Y:S02]  /*2fb0*/  USEL UR52, UR39, UR4, !UP0 ;  /* 0x0000000427347287 */ /* 0x000fe4000c000000 */
[----:B------:R2:W-:Y:S01]  /*2fc0*/  MUFU.TANH R48, R87 ;  /* 0x0000005700307308 */ /* 0x0005e20000002400 */
[----:B-1----:R-:W-:Y:S01]  /*2fd0*/  FSEL R93, R22, -INF , P2 ;  /* 0xff800000165d7808 */ /* 0x002fe20001000000 */
[----:B------:R-:W-:Y:S01]  /*2fe0*/  UISETP.GE.AND UP0, UPT, UR54, UR52, UPT ;  /* 0x000000343600728c */ /* 0x000fe2000bf06270 */
[----:B------:R-:W-:-:S05]  /*2ff0*/  ISETP.GT.AND P2, PT, R28, 0x40, PT ;  /* 0x000000401c00780c */ /* 0x000fca0003f44270 */
[----:B------:R-:W1:Y:S01]  /*3000*/  MUFU.TANH R26, R26 ;  /* 0x0000001a001a7308 */ /* 0x000e620000002400 */
[----:B--2---:R-:W-:Y:S02]  /*3010*/  FSEL R87, R18, -INF , P1 ;  /* 0xff80000012577808 */ /* 0x004fe40000800000 */
[C---:B------:R-:W-:Y:S02]  /*3020*/  ISETP.GT.AND P1, PT, R28.reuse, 0x31, PT ;  /* 0x000000311c00780c */ /* 0x040fe40003f24270 */
[----:B------:R-:W-:Y:S02]  /*3030*/  FMNMX.FTZ R30, R87, R30, !PT ;  /* 0x0000001e571e7209 */ /* 0x000fe40007810000 */
[----:B------:R-:W-:Y:S01]  /*3040*/  FSEL R91, R21, -INF , P1 ;  /* 0xff800000155b7808 */ /* 0x000fe20000800000 */
[----:B------:R-:W2:Y:S01]  /*3050*/  MUFU.TANH R25, R25 ;  /* 0x0000001900197308 */ /* 0x000ea20000002400 */
[----:B------:R-:W-:Y:S01]  /*3060*/  FMNMX.FTZ R30, R89, R30, !PT ;  /* 0x0000001e591e7209 */ /* 0x000fe20007810000 */
[----:B------:R-:W-:Y:S01]  /*3070*/  FFMA.FTZ R21, R65, R10, -R34 ;  /* 0x0000000a41157223 */ /* 0x000fe20000010822 */
[----:B------:R-:W-:-:S02]  /*3080*/  ISETP.GT.AND P1, PT, R28, 0x39, PT ;  /* 0x000000391c00780c */ /* 0x000fc40003f24270 */
[----:B------:R-:W-:Y:S02]  /*3090*/  FMNMX.FTZ R30, R91, R30, !PT ;  /* 0x0000001e5b1e7209 */ /* 0x000fe40007810000 */
[----:B0-----:R-:W-:Y:S01]  /*30a0*/  FSEL R95, R24, -INF , P1 ;  /* 0xff800000185f7808 */ /* 0x001fe20000800000 */
[----:B------:R-:W0:Y:S01]  /*30b0*/  MUFU.TANH R62, R62 ;  /* 0x0000003e003e7308 */ /* 0x000e220000002400 */
[----:B------:R-:W-:Y:S02]  /*30c0*/  FMNMX.FTZ R30, R93, R30, !PT ;  /* 0x0000001e5d1e7209 */ /* 0x000fe40007810000 */
[----:B------:R-:W-:Y:S02]  /*30d0*/  ISETP.GT.AND P1, PT, R28, 0x41, PT ;  /* 0x000000411c00780c */ /* 0x000fe40003f24270 */
[----:B-1----:R-:W-:Y:S02]  /*30e0*/  FSEL R97, R26, -INF , P2 ;  /* 0xff8000001a617808 */ /* 0x002fe40001000000 */
[----:B------:R-:W-:Y:S01]  /*30f0*/  FMNMX.FTZ R30, R95, R30, !PT ;  /* 0x0000001e5f1e7209 */ /* 0x000fe20007810000 */
[----:B------:R-:W1:Y:S01]  /*3100*/  MUFU.TANH R66, R66 ;  /* 0x0000004200427308 */ /* 0x000e620000002400 */
[----:B------:R-:W-:-:S02]  /*3110*/  ISETP.GT.AND P2, PT, R28, 0x48, PT ;  /* 0x000000481c00780c */ /* 0x000fc40003f44270 */
[----:B--2---:R-:W-:Y:S01]  /*3120*/  FSEL R99, R25, -INF , P1 ;  /* 0xff80000019637808 */ /* 0x004fe20000800000 */
[----:B------:R-:W-:Y:S01]  /*3130*/  FFMA.FTZ R25, R59, R10, -R34 ;  /* 0x0000000a3b197223 */ /* 0x000fe20000010822 */
[----:B------:R-:W-:Y:S02]  /*3140*/  FMNMX.FTZ R30, R97, R30, !PT ;  /* 0x0000001e611e7209 */ /* 0x000fe40007810000 */
[----:B------:R-:W-:Y:S01]  /*3150*/  ISETP.GT.AND P1, PT, R28, 0x49, PT ;  /* 0x000000491c00780c */ /* 0x000fe20003f24270 */
[----:B------:R-:W2:Y:S01]  /*3160*/  MUFU.TANH R70, R70 ;  /* 0x0000004600467308 */ /* 0x000ea20000002400 */
[----:B0-----:R-:W-:Y:S02]  /*3170*/  FSEL R101, R62, -INF , P2 ;  /* 0xff8000003e657808 */ /* 0x001fe40001000000 */
[----:B------:R-:W-:Y:S02]  /*3180*/  FMNMX.FTZ R30, R99, R30, !PT ;  /* 0x0000001e631e7209 */ /* 0x000fe40007810000 */
[----:B------:R-:W-:-:S02]  /*3190*/  ISETP.GT.AND P2, PT, R28, 0x50, PT ;  /* 0x000000501c00780c */ /* 0x000fc40003f44270 */
[----:B------:R-:W-:Y:S01]  /*31a0*/  FSEL R103, R36, -INF , P1 ;  /* 0xff80000024677808 */ /* 0x000fe20000800000 */
[----:B------:R-:W0:Y:S01]  /*31b0*/  MUFU.TANH R74, R74 ;  /* 0x0000004a004a7308 */ /* 0x000e220000002400 */
[----:B------:R-:W-:Y:S02]  /*31c0*/  FMNMX.FTZ R30, R101, R30, !PT ;  /* 0x0000001e651e7209 */ /* 0x000fe40007810000 */
[----:B------:R-:W-:Y:S02]  /*31d0*/  ISETP.GT.AND P1, PT, R28, 0x51, PT ;  /* 0x000000511c00780c */ /* 0x000fe40003f24270 */
[----:B-1----:R-:W-:Y:S02]  /*31e0*/  FSEL R105, R66, -INF , P2 ;  /* 0xff80000042697808 */ /* 0x002fe40001000000 */
[----:B------:R-:W-:Y:S01]  /*31f0*/  FMNMX.FTZ R30, R103, R30, !PT ;  /* 0x0000001e671e7209 */ /* 0x000fe20007810000 */
[----:B------:R-:W1:Y:S01]  /*3200*/  MUFU.TANH R78, R78 ;  /* 0x0000004e004e7308 */ /* 0x000e620000002400 */
[----:B------:R-:W-:-:S02]  /*3210*/  ISETP.GT.AND P2, PT, R28, 0x58, PT ;  /* 0x000000581c00780c */ /* 0x000fc40003f44270 */
[----:B------:R-:W-:Y:S02]  /*3220*/  FSEL R69, R38, -INF , P1 ;  /* 0xff80000026457808 */ /* 0x000fe40000800000 */
[----:B------:R-:W-:Y:S02]  /*3230*/  FMNMX.FTZ R30, R105, R30, !PT ;  /* 0x0000001e691e7209 */ /* 0x000fe40007810000 */
[----:B------:R-:W-:Y:S01]  /*3240*/  ISETP.GT.AND P1, PT, R28, 0x59, PT ;  /* 0x000000591c00780c */ /* 0x000fe20003f24270 */
[----:B------:R-:W3:Y:S01]  /*3250*/  MUFU.TANH R82, R82 ;  /* 0x0000005200527308 */ /* 0x000ee20000002400 */
[----:B--2---:R-:W-:Y:S02]  /*3260*/  FSEL R107, R70, -INF , P2 ;  /* 0xff800000466b7808 */ /* 0x004fe40001000000 */
[----:B------:R-:W-:Y:S02]  /*3270*/  FMNMX.FTZ R30, R69, R30, !PT ;  /* 0x0000001e451e7209 */ /* 0x000fe40007810000 */
[----:B------:R-:W-:-:S02]  /*3280*/  ISETP.GT.AND P2, PT, R28, 0x60, PT ;  /* 0x000000601c00780c */ /* 0x000fc40003f44270 */
[----:B------:R-:W-:Y:S01]  /*3290*/  FSEL R65, R40, -INF , P1 ;  /* 0xff80000028417808 */ /* 0x000fe20000800000 */
[----:B------:R-:W2:Y:S01]  /*32a0*/  MUFU.TANH R86, R86 ;  /* 0x0000005600567308 */ /* 0x000ea20000002400 */
[----:B------:R-:W-:Y:S02]  /*32b0*/  FMNMX.FTZ R30, R107, R30, !PT ;  /* 0x0000001e6b1e7209 */ /* 0x000fe40007810000 */
[----:B------:R-:W-:Y:S02]  /*32c0*/  ISETP.GT.AND P1, PT, R28, 0x61, PT ;  /* 0x000000611c00780c */ /* 0x000fe40003f24270 */
[----:B0-----:R-:W-:Y:S02]  /*32d0*/  FSEL R109, R74, -INF , P2 ;  /* 0xff8000004a6d7808 */ /* 0x001fe40001000000 */
[----:B------:R-:W-:Y:S01]  /*32e0*/  FMNMX.FTZ R30, R65, R30, !PT ;  /* 0x0000001e411e7209 */ /* 0x000fe20007810000 */
[----:B------:R-:W-:Y:S01]  /*32f0*/  MUFU.EX2 R164, R8 ;  /* 0x0000000800a47308 */ /* 0x000fe20000000800 */
[----:B------:R-:W-:-:S02]  /*3300*/  ISETP.GT.AND P2, PT, R28, 0x68, PT ;  /* 0x000000681c00780c */ /* 0x000fc40003f44270 */
[----:B------:R-:W-:Y:S02]  /*3310*/  FSEL R61, R42, -INF , P1 ;  /* 0xff8000002a3d7808 */ /* 0x000fe40000800000 */
[----:B------:R-:W-:Y:S02]  /*3320*/  FMNMX.FTZ R30, R109, R30, !PT ;  /* 0x0000001e6d1e7209 */ /* 0x000fe40007810000 */
[----:B------:R-:W-:Y:S01]  /*3330*/  ISETP.GT.AND P1, PT, R28, 0x69, PT ;  /* 0x000000691c00780c */ /* 0x000fe20003f24270 */
[----:B------:R-:W-:Y:S01]  /*3340*/  MUFU.EX2 R180, R180 ;  /* 0x000000b400b47308 */ /* 0x000fe20000000800 */
[----:B-1----:R-:W-:Y:S02]  /*3350*/  FSEL R111, R78, -INF , P2 ;  /* 0xff8000004e6f7808 */ /* 0x002fe40001000000 */
[----:B------:R-:W-:Y:S02]  /*3360*/  FMNMX.FTZ R30, R61, R30, !PT ;  /* 0x0000001e3d1e7209 */ /* 0x000fe40007810000 */
[----:B------:R-:W-:-:S02]  /*3370*/  ISETP.GT.AND P2, PT, R28, 0x70, PT ;  /* 0x000000701c00780c */ /* 0x000fc40003f44270 */
[----:B------:R-:W-:Y:S01]  /*3380*/  FSEL R59, R44, -INF , P1 ;  /* 0xff8000002c3b7808 */ /* 0x000fe20000800000 */
[----:B------:R-:W0:Y:S01]  /*3390*/  MUFU.EX2 R23, R32 ;  /* 0x0000002000177308 */ /* 0x000e220000000800 */
[----:B------:R-:W-:Y:S02]  /*33a0*/  FMNMX.FTZ R30, R111, R30, !PT ;  /* 0x0000001e6f1e7209 */ /* 0x000fe40007810000 */
[----:B------:R-:W-:Y:S02]  /*33b0*/  ISETP.GT.AND P1, PT, R28, 0x71, PT ;  /* 0x000000711c00780c */ /* 0x000fe40003f24270 */
[----:B---3--:R-:W-:Y:S02]  /*33c0*/  FSEL R113, R82, -INF , P2 ;  /* 0xff80000052717808 */ /* 0x008fe40001000000 */
[----:B------:R-:W-:Y:S01]  /*33d0*/  FMNMX.FTZ R30, R59, R30, !PT ;  /* 0x0000001e3b1e7209 */ /* 0x000fe20007810000 */
[----:B------:R-:W1:Y:S01]  /*33e0*/  MUFU.EX2 R182, R182 ;  /* 0x000000b600b67308 */ /* 0x000e620000000800 */
[----:B------:R-:W-:-:S02]  /*33f0*/  ISETP.GT.AND P2, PT, R28, 0x78, PT ;  /* 0x000000781c00780c */ /* 0x000fc40003f44270 */
[----:B------:R-:W-:Y:S02]  /*3400*/  FSEL R57, R46, -INF , P1 ;  /* 0xff8000002e397808 */ /* 0x000fe40000800000 */
[----:B------:R-:W-:Y:S02]  /*3410*/  FMNMX.FTZ R30, R113, R30, !PT ;  /* 0x0000001e711e7209 */ /* 0x000fe40007810000 */
[----:B------:R-:W-:Y:S01]  /*3420*/  ISETP.GT.AND P1, PT, R28, 0x79, PT ;  /* 0x000000791c00780c */ /* 0x000fe20003f24270 */
[----:B------:R-:W3:Y:S01]  /*3430*/  MUFU.EX2 R3, R3 ;  /* 0x0000000300037308 */ /* 0x000ee20000000800 */
[----:B--2---:R-:W-:Y:S02]  /*3440*/  FSEL R115, R86, -INF , P2 ;  /* 0xff80000056737808 */ /* 0x004fe40001000000 */
[----:B------:R-:W-:Y:S02]  /*3450*/  FMNMX.FTZ R30, R57, R30, !PT ;  /* 0x0000001e391e7209 */ /* 0x000fe40007810000 */
[----:B------:R-:W-:-:S02]  /*3460*/  FSEL R49, R48, -INF , P1 ;  /* 0xff80000030317808 */ /* 0x000fc40000800000 */
[----:B------:R-:W-:Y:S01]  /*3470*/  FMNMX.FTZ R30, R115, R30, !PT ;  /* 0x0000001e731e7209 */ /* 0x000fe20007810000 */
[----:B------:R-:W2:Y:S03]  /*3480*/  MUFU.EX2 R176, R176 ;  /* 0x000000b000b07308 */ /* 0x000ea60000000800 */
[----:B------:R-:W-:-:S05]  /*3490*/  FMNMX.FTZ R30, R49, R30, !PT ;  /* 0x0000001e311e7209 */ /* 0x000fca0007810000 */
[----:B------:R-:W4:Y:S01]  /*34a0*/  SHFL.BFLY PT, R13, R30, 0x2, 0x1f ;  /* 0x0c401f001e0d7f89 */ /* 0x000f2200000e0000 */
[----:B------:R-:W5:Y:S08]  /*34b0*/  MUFU.EX2 R9, R9 ;  /* 0x0000000900097308 */ /* 0x000f700000000800 */
[----:B------:R0:W-:Y:S08]  /*34c0*/  MUFU.EX2 R158, R31 ;  /* 0x0000001f009e7308 */ /* 0x0001f00000000800 */
[----:B------:R-:W-:Y:S01]  /*34d0*/  MUFU.EX2 R117, R12 ;  /* 0x0000000c00757308 */ /* 0x000fe20000000800 */
[----:B0-----:R-:W-:Y:S01]  /*34e0*/  FADD.FTZ R31, R180, R23 ;  /* 0x00000017b41f7221 */ /* 0x001fe20000010000 */
[----:B------:R-:W-:-:S02]  /*34f0*/  F2FP.BF16.F32.PACK_AB R180, R23, R180 ;  /* 0x000000b417b4723e */ /* 0x000fc400000010ff */
[----:B----4-:R-:W-:-:S04]  /*3500*/  FMNMX.FTZ R8, R30, R13, !PT ;  /* 0x0000000d1e087209 */ /* 0x010fc80007810000 */
[----:B------:R-:W0:Y:S01]  /*3510*/  MUFU.EX2 R178, R178 ;  /* 0x000000b200b27308 */ /* 0x000e220000000800 */
[----:B------:R-:W4:Y:S07]  /*3520*/  SHFL.BFLY PT, R13, R8, 0x1, 0x1f ;  /* 0x0c201f00080d7f89 */ /* 0x000f2e00000e0000 */
[----:B------:R-:W0:Y:S08]  /*3530*/  MUFU.EX2 R15, R15 ;  /* 0x0000000f000f7308 */ /* 0x000e300000000800 */
[----:B------:R-:W-:Y:S08]  /*3540*/  MUFU.EX2 R172, R172 ;  /* 0x000000ac00ac7308 */ /* 0x000ff00000000800 */
[----:B------:R-:W-:Y:S01]  /*3550*/  MUFU.EX2 R17, R17 ;  /* 0x0000001100117308 */ /* 0x000fe20000000800 */
[----:B----4-:R-:W-:-:S04]  /*3560*/  FMNMX.FTZ R13, R8, R13, !PT ;  /* 0x0000000d080d7209 */ /* 0x010fc80007810000 */
[C---:B------:R-:W-:Y:S01]  /*3570*/  FSETP.NEU.FTZ.AND P1, PT, R13.reuse, -INF , PT ;  /* 0xff8000000d00780b */ /* 0x040fe20003f3d000 */
[----:B------:R-:W-:Y:S02]  /*3580*/  FMUL.FTZ R8, R13, R10 ;  /* 0x0000000a0d087220 */ /* 0x000fe40000410000 */
[----:B------:R-:W-:Y:S03]  /*3590*/  MUFU.EX2 R174, R174 ;  /* 0x000000ae00ae7308 */ /* 0x000fe60000000800 */
[----:B------:R-:W-:Y:S02]  /*35a0*/  FSEL R8, R8, RZ, P1 ;  /* 0x000000ff08087208 */ /* 0x000fe40000800000 */
[----:B------:R-:W-:-:S03]  /*35b0*/  PLOP3.LUT P1, PT, PT, PT, UP0, 0x80, 0x0 ;  /* 0x000000000000781c */ /* 0x000fc60003f2f008 */
        /* <DEDUP_REMOVED lines=16> */
[----:B------:R-:W4:Y:S01]  /*36c0*/  MUFU.EX2 R63, R63 ;  /* 0x0000003f003f7308 */ /* 0x000f220000000800 */
[----:B-1----:R-:W-:Y:S01]  /*36d0*/  FADD.FTZ R0, R182, R31 ;  /* 0x0000001fb6007221 */ /* 0x002fe20000010000 */
[-CC-:B------:R-:W-:Y:S01]  /*36e0*/  FFMA.FTZ R93, R93, R10.reuse, -R8.reuse ;  /* 0x0000000a5d5d7223 */ /* 0x180fe20000010808 */
[-CC-:B------:R-:W-:Y:S01]  /*36f0*/  FFMA.FTZ R95, R95, R10.reuse, -R8.reuse ;  /* 0x0000000a5f5f7223 */ /* 0x180fe20000010808 */
[-C--:B------:R-:W-:Y:S01]  /*3700*/  FFMA.FTZ R97, R97, R10.reuse, -R8 ;  /* 0x0000000a61617223 */ /* 0x080fe20000010808 */
[----:B---3--:R-:W-:Y:S01]  /*3710*/  FADD.FTZ R31, R3, R0 ;  /* 0x00000000031f7221 */ /* 0x008fe20000010000 */
[-CC-:B------:R-:W-:Y:S01]  /*3720*/  FFMA.FTZ R99, R99, R10.reuse, -R8.reuse ;  /* 0x0000000a63637223 */ /* 0x180fe20000010808 */
[-CC-:B------:R-:W-:Y:S01]  /*3730*/  FFMA.FTZ R101, R101, R10.reuse, -R8.reuse ;  /* 0x0000000a65657223 */ /* 0x180fe20000010808 */
[----:B------:R-:W1:Y:S01]  /*3740*/  MUFU.EX2 R67, R67 ;  /* 0x0000004300437308 */ /* 0x000e620000000800 */
[----:B--2---:R-:W-:Y:S01]  /*3750*/  FADD.FTZ R0, R176, R31 ;  /* 0x0000001fb0007221 */ /* 0x004fe20000010000 */
[-CC-:B------:R-:W-:Y:S01]  /*3760*/  FFMA.FTZ R103, R103, R10.reuse, -R8.reuse ;  /* 0x0000000a67677223 */ /* 0x180fe20000010808 */
[-CC-:B------:R-:W-:Y:S01]  /*3770*/  FFMA.FTZ R105, R105, R10.reuse, -R8.reuse ;  /* 0x0000000a69697223 */ /* 0x180fe20000010808 */
[----:B------:R-:W-:Y:S01]  /*3780*/  FFMA.FTZ R69, R69, R10, -R8 ;  /* 0x0000000a45457223 */ /* 0x000fe20000010808 */
[----:B-----5:R-:W-:Y:S01]  /*3790*/  FADD.FTZ R31, R9, R0 ;  /* 0x00000000091f7221 */ /* 0x020fe20000010000 */
[----:B------:R-:W-:Y:S01]  /*37a0*/  F2FP.BF16.F32.PACK_AB R182, R3, R182 ;  /* 0x000000b603b6723e */ /* 0x000fe200000010ff */
[-CC-:B------:R-:W-:Y:S01]  /*37b0*/  FFMA.FTZ R107, R107, R10.reuse, -R8.reuse ;  /* 0x0000000a6b6b7223 */ /* 0x180fe20000010808 */
[----:B------:R-:W2:Y:S01]  /*37c0*/  MUFU.EX2 R14, R71 ;  /* 0x00000047000e7308 */ /* 0x000ea20000000800 */
[----:B0-----:R-:W-:Y:S01]  /*37d0*/  FADD.FTZ R0, R178, R31 ;  /* 0x0000001fb2007221 */ /* 0x001fe20000010000 */
[-CC-:B------:R-:W-:Y:S01]  /*37e0*/  FFMA.FTZ R65, R65, R10.reuse, -R8.reuse ;  /* 0x0000000a41417223 */ /* 0x180fe20000010808 */
[-CC-:B------:R-:W-:Y:S01]  /*37f0*/  FFMA.FTZ R109, R109, R10.reuse, -R8.reuse ;  /* 0x0000000a6d6d7223 */ /* 0x180fe20000010808 */
[----:B------:R-:W-:Y:S01]  /*3800*/  FFMA.FTZ R61, R61, R10, -R8 ;  /* 0x0000000a3d3d7223 */ /* 0x000fe20000010808 */
[----:B------:R-:W-:Y:S01]  /*3810*/  FADD.FTZ R31, R15, R0 ;  /* 0x000000000f1f7221 */ /* 0x000fe20000010000 */
[----:B----4-:R-:W-:Y:S01]  /*3820*/  FADD.FTZ R0, R63, R12 ;  /* 0x0000000c3f007221 */ /* 0x010fe20000010000 */
[----:B------:R-:W-:Y:S01]  /*3830*/  F2FP.BF16.F32.PACK_AB R176, R9, R176 ;  /* 0x000000b009b0723e */ /* 0x000fe200000010ff */
[----:B------:R-:W0:Y:S01]  /*3840*/  MUFU.EX2 R73, R73 ;  /* 0x0000004900497308 */ /* 0x000e220000000800 */
[----:B------:R-:W-:Y:S01]  /*3850*/  FADD.FTZ R30, R172, R31 ;  /* 0x0000001fac1e7221 */ /* 0x000fe20000010000 */
[----:B-1----:R-:W-:Y:S01]  /*3860*/  FADD.FTZ R31, R67, R0 ;  /* 0x00000000431f7221 */ /* 0x002fe20000010000 */
[-CC-:B------:R-:W-:Y:S01]  /*3870*/  FFMA.FTZ R111, R111, R10.reuse, -R8.reuse ;  /* 0x0000000a6f6f7223 */ /* 0x180fe20000010808 */
[-CC-:B------:R-:W-:Y:S01]  /*3880*/  FFMA.FTZ R59, R59, R10.reuse, -R8.reuse ;  /* 0x0000000a3b3b7223 */ /* 0x180fe20000010808 */
[-CC-:B------:R-:W-:Y:S01]  /*3890*/  FFMA.FTZ R113, R113, R10.reuse, -R8.reuse ;  /* 0x0000000a71717223 */ /* 0x180fe20000010808 */
[-CC-:B------:R-:W-:Y:S01]  /*38a0*/  FFMA.FTZ R57, R57, R10.reuse, -R8.reuse ;  /* 0x0000000a39397223 */ /* 0x180fe20000010808 */
[-CC-:B------:R-:W-:Y:S01]  /*38b0*/  FFMA.FTZ R115, R115, R10.reuse, -R8.reuse ;  /* 0x0000000a73737223 */ /* 0x180fe20000010808 */
[----:B------:R-:W1:Y:S01]  /*38c0*/  MUFU.EX2 R16, R75 ;  /* 0x0000004b00107308 */ /* 0x000e620000000800 */
[----:B--2---:R-:W-:Y:S01]  /*38d0*/  FADD.FTZ R0, R14, R31 ;  /* 0x0000001f0e007221 */ /* 0x004fe20000010000 */
[----:B------:R-:W-:Y:S01]  /*38e0*/  FFMA.FTZ R49, R49, R10, -R8 ;  /* 0x0000000a31317223 */ /* 0x000fe20000010808 */
[----:B------:R-:W-:-:S02]  /*38f0*/  F2FP.BF16.F32.PACK_AB R181, R12, R63 ;  /* 0x0000003f0cb5723e */ /* 0x000fc400000010ff */
[----:B------:R-:W-:Y:S02]  /*3900*/  F2FP.BF16.F32.PACK_AB R183, R14, R67 ;  /* 0x000000430eb7723e */ /* 0x000fe400000010ff */
[----:B------:R-:W-:Y:S01]  /*3910*/  F2FP.BF16.F32.PACK_AB R178, R15, R178 ;  /* 0x000000b20fb2723e */ /* 0x000fe200000010ff */
[----:B------:R-:W2:Y:S01]  /*3920*/  MUFU.EX2 R77, R77 ;  /* 0x0000004d004d7308 */ /* 0x000ea20000000800 */
[----:B0-----:R-:W-:Y:S01]  /*3930*/  FADD.FTZ R31, R73, R0 ;  /* 0x00000000491f7221 */ /* 0x001fe20000010000 */
[----:B------:R-:W-:-:S06]  /*3940*/  F2FP.BF16.F32.PACK_AB R172, R17, R172 ;  /* 0x000000ac11ac723e */ /* 0x000fcc00000010ff */
[----:B------:R-:W0:Y:S01]  /*3950*/  MUFU.EX2 R18, R79 ;  /* 0x0000004f00127308 */ /* 0x000e220000000800 */
[C---:B-1----:R-:W-:Y:S01]  /*3960*/  FADD.FTZ R0, R16.reuse, R31 ;  /* 0x0000001f10007221 */ /* 0x042fe20000010000 */
[----:B------:R-:W-:-:S06]  /*3970*/  F2FP.BF16.F32.PACK_AB R177, R16, R73 ;  /* 0x0000004910b1723e */ /* 0x000fcc00000010ff */
[----:B------:R-:W1:Y:S01]  /*3980*/  MUFU.EX2 R81, R81 ;  /* 0x0000005100517308 */ /* 0x000e620000000800 */
[----:B--2---:R-:W-:-:S07]  /*3990*/  FADD.FTZ R31, R77, R0 ;  /* 0x000000004d1f7221 */ /* 0x004fce0000010000 */
[----:B------:R-:W-:Y:S01]  /*39a0*/  MUFU.EX2 R168, R168 ;  /* 0x000000a800a87308 */ /* 0x000fe20000000800 */
[C---:B0-----:R-:W-:Y:S01]  /*39b0*/  FADD.FTZ R0, R18.reuse, R31 ;  /* 0x0000001f12007221 */ /* 0x041fe20000010000 */
[----:B------:R-:W-:-:S06]  /*39c0*/  F2FP.BF16.F32.PACK_AB R179, R18, R77 ;  /* 0x0000004d12b3723e */ /* 0x000fcc00000010ff */
[----:B------:R-:W0:Y:S01]  /*39d0*/  MUFU.EX2 R20, R83 ;  /* 0x0000005300147308 */ /* 0x000e220000000800 */
[----:B-1----:R-:W-:-:S07]  /*39e0*/  FADD.FTZ R31, R81, R0 ;  /* 0x00000000511f7221 */ /* 0x002fce0000010000 */
[----:B------:R-:W1:Y:S08]  /*39f0*/  MUFU.EX2 R21, R21 ;  /* 0x0000001500157308 */ /* 0x000e700000000800 */
[----:B------:R2:W-:Y:S01]  /*3a00*/  MUFU.EX2 R166, R33 ;  /* 0x0000002100a67308 */ /* 0x0005e20000000800 */
[C---:B0-----:R-:W-:Y:S01]  /*3a10*/  FADD.FTZ R0, R20.reuse, R31 ;  /* 0x0000001f14007221 */ /* 0x041fe20000010000 */
[----:B------:R-:W-:-:S06]  /*3a20*/  F2FP.BF16.F32.PACK_AB R173, R20, R81 ;  /* 0x0000005114ad723e */ /* 0x000fcc00000010ff */
[----:B------:R-:W0:Y:S01]  /*3a30*/  MUFU.EX2 R85, R85 ;  /* 0x0000005500557308 */ /* 0x000e220000000800 */
[----:B--2---:R-:W-:-:S04]  /*3a40*/  FADD.FTZ R33, R17, R30 ;  /* 0x0000001e11217221 */ /* 0x004fc80000010000 */
[----:B------:R-:W-:Y:S01]  /*3a50*/  FADD.FTZ R32, R174, R33 ;  /* 0x00000021ae207221 */ /* 0x000fe20000010000 */
[C---:B------:R-:W-:Y:S02]  /*3a60*/  F2FP.BF16.F32.PACK_AB R174, R19.reuse, R174 ;  /* 0x000000ae13ae723e */ /* 0x040fe400000010ff */
[----:B------:R-:W2:Y:S01]  /*3a70*/  MUFU.EX2 R170, R170 ;  /* 0x000000aa00aa7308 */ /* 0x000ea20000000800 */
[----:B------:R-:W-:-:S04]  /*3a80*/  FADD.FTZ R33, R19, R32 ;  /* 0x0000002013217221 */ /* 0x000fc80000010000 */
[----:B------:R-:W-:Y:S01]  /*3a90*/  FADD.FTZ R32, R168, R33 ;  /* 0x00000021a8207221 */ /* 0x000fe20000010000 */
[C---:B-1----:R-:W-:Y:S02]  /*3aa0*/  F2FP.BF16.F32.PACK_AB R168, R21.reuse, R168 ;  /* 0x000000a815a8723e */ /* 0x042fe400000010ff */
[----:B------:R-:W1:Y:S01]  /*3ab0*/  MUFU.EX2 R22, R87 ;  /* 0x0000005700167308 */ /* 0x000e620000000800 */
[----:B------:R-:W-:Y:S01]  /*3ac0*/  FADD.FTZ R33, R21, R32 ;  /* 0x0000002015217221 */ /* 0x000fe20000010000 */
[----:B0-----:R-:W-:-:S06]  /*3ad0*/  FADD.FTZ R31, R85, R0 ;  /* 0x00000000551f7221 */ /* 0x001fcc0000010000 */
[----:B------:R-:W0:Y:S01]  /*3ae0*/  MUFU.EX2 R25, R25 ;  /* 0x0000001900197308 */ /* 0x000e220000000800 */
[----:B--2---:R-:W-:-:S07]  /*3af0*/  FADD.FTZ R34, R170, R33 ;  /* 0x00000021aa227221 */ /* 0x004fce0000010000 */
[----:B------:R-:W2:Y:S01]  /*3b00*/  MUFU.EX2 R89, R89 ;  /* 0x0000005900597308 */ /* 0x000ea20000000800 */
[C---:B-1----:R-:W-:Y:S01]  /*3b10*/  FADD.FTZ R0, R22.reuse, R31 ;  /* 0x0000001f16007221 */ /* 0x042fe20000010000 */
[----:B------:R-:W-:-:S06]  /*3b20*/  F2FP.BF16.F32.PACK_AB R175, R22, R85 ;  /* 0x0000005516af723e */ /* 0x000fcc00000010ff */
[----:B------:R1:W3:Y:S01]  /*3b30*/  MUFU.EX2 R24, R91 ;  /* 0x0000005b00187308 */ /* 0x0002e20000000800 */
[C---:B0-----:R-:W-:Y:S01]  /*3b40*/  FADD.FTZ R33, R25.reuse, R34 ;  /* 0x0000002219217221 */ /* 0x041fe20000010000 */
[----:B------:R-:W-:-:S03]  /*3b50*/  F2FP.BF16.F32.PACK_AB R170, R25, R170 ;  /* 0x000000aa19aa723e */ /* 0x000fc600000010ff */
[----:B------:R-:W-:Y:S01]  /*3b60*/  FADD.FTZ R34, R164, R33 ;  /* 0x00000021a4227221 */ /* 0x000fe20000010000 */
[----:B------:R-:W-:Y:S02]  /*3b70*/  F2FP.BF16.F32.PACK_AB R164, R117, R164 ;  /* 0x000000a475a4723e */ /* 0x000fe400000010ff */
[----:B------:R-:W0:Y:S01]  /*3b80*/  MUFU.EX2 R93, R93 ;  /* 0x0000005d005d7308 */ /* 0x000e220000000800 */
[----:B--2---:R-:W-:Y:S01]  /*3b90*/  FADD.FTZ R31, R89, R0 ;  /* 0x00000000591f7221 */ /* 0x004fe20000010000 */
[----:B------:R-:W-:Y:S01]  /*3ba0*/  FADD.FTZ R36, R117, R34 ;  /* 0x0000002275247221 */ /* 0x000fe20000010000 */
[----:B------:R-:W-:Y:S02]  /*3bb0*/  CS2R R116, SRZ ;  /* 0x0000000000747805 */ /* 0x000fe4000001ff00 */
[----:B-1----:R-:W-:-:S03]  /*3bc0*/  CS2R R90, SRZ ;  /* 0x00000000005a7805 */ /* 0x002fc6000001ff00 */
[----:B------:R-:W1:Y:S01]  /*3bd0*/  MUFU.EX2 R27, R27 ;  /* 0x0000001b001b7308 */ /* 0x000e620000000800 */
[C---:B---3--:R-:W-:Y:S01]  /*3be0*/  FADD.FTZ R0, R24.reuse, R31 ;  /* 0x0000001f18007221 */ /* 0x048fe20000010000 */
[----:B------:R-:W-:Y:S02]  /*3bf0*/  F2FP.BF16.F32.PACK_AB R169, R24, R89 ;  /* 0x0000005918a9723e */ /* 0x000fe400000010ff */
[----:B------:R-:W-:-:S04]  /*3c00*/  CS2R R88, SRZ ;  /* 0x0000000000587805 */ /* 0x000fc8000001ff00 */
[----:B------:R2:W3:Y:S01]  /*3c10*/  MUFU.EX2 R26, R95 ;  /* 0x0000005f001a7308 */ /* 0x0004e20000000800 */
[----:B0-----:R-:W-:-:S07]  /*3c20*/  FADD.FTZ R31, R93, R0 ;  /* 0x000000005d1f7221 */ /* 0x001fce0000010000 */
[----:B------:R-:W0:Y:S01]  /*3c30*/  MUFU.EX2 R97, R97 ;  /* 0x0000006100617308 */ /* 0x000e220000000800 */
[----:B-1----:R-:W-:Y:S01]  /*3c40*/  FADD.FTZ R33, R27, R36 ;  /* 0x000000241b217221 */ /* 0x002fe20000010000 */
[----:B--2---:R-:W-:-:S03]  /*3c50*/  CS2R R94, SRZ ;  /* 0x00000000005e7805 */ /* 0x004fc6000001ff00 */
[C---:B------:R-:W-:Y:S01]  /*3c60*/  FADD.FTZ R36, R166.reuse, R33 ;  /* 0x00000021a6247221 */ /* 0x040fe20000010000 */
[----:B------:R-:W-:Y:S02]  /*3c70*/  F2FP.BF16.F32.PACK_AB R166, R166, R27 ;  /* 0x0000001ba6a6723e */ /* 0x000fe400000010ff */
        /* <DEDUP_REMOVED lines=8> */
[----:B--2---:R-:W-:-:S06]  /*3d00*/  CS2R R98, SRZ ;  /* 0x0000000000627805 */ /* 0x004fcc000001ff00 */
[----:B------:R-:W1:Y:S01]  /*3d10*/  MUFU.EX2 R101, R101 ;  /* 0x0000006500657308 */ /* 0x000e620000000800 */
[C---:B---3--:R-:W-:Y:S01]  /*3d20*/  FADD.FTZ R0, R28.reuse, R3 ;  /* 0x000000031c007221 */ /* 0x048fe20000010000 */
[----:B------:R-:W-:Y:S02]  /*3d30*/  F2FP.BF16.F32.PACK_AB R165, R28, R97 ;  /* 0x000000611ca5723e */ /* 0x000fe400000010ff */
[----:B------:R-:W-:-:S04]  /*3d40*/  CS2R R96, SRZ ;  /* 0x0000000000607805 */ /* 0x000fc8000001ff00 */
[----:B------:R-:W2:Y:S01]  /*3d50*/  MUFU.EX2 R51, R51 ;  /* 0x0000003300337308 */ /* 0x000ea20000000800 */
[C---:B0-----:R-:W-:Y:S01]  /*3d60*/  FADD.FTZ R36, R160.reuse, R33 ;  /* 0x00000021a0247221 */ /* 0x041fe20000010000 */
[----:B------:R-:W-:-:S06]  /*3d70*/  F2FP.BF16.F32.PACK_AB R160, R160, R29 ;  /* 0x0000001da0a0723e */ /* 0x000fcc00000010ff */
[----:B------:R0:W3:Y:S01]  /*3d80*/  MUFU.EX2 R30, R103 ;  /* 0x00000067001e7308 */ /* 0x0000e20000000800 */
[----:B-1----:R-:W-:-:S07]  /*3d90*/  FADD.FTZ R3, R101, R0 ;  /* 0x0000000065037221 */ /* 0x002fce0000010000 */
[----:B------:R-:W1:Y:S01]  /*3da0*/  MUFU.EX2 R162, R53 ;  /* 0x0000003500a27308 */ /* 0x000e620000000800 */
[----:B--2---:R-:W-:Y:S01]  /*3db0*/  FADD.FTZ R23, R51, R36 ;  /* 0x0000002433177221 */ /* 0x004fe20000010000 */
[----:B0-----:R-:W-:-:S06]  /*3dc0*/  CS2R R102, SRZ ;  /* 0x0000000000667805 */ /* 0x001fcc000001ff00 */
[----:B------:R-:W0:Y:S01]  /*3dd0*/  MUFU.EX2 R105, R105 ;  /* 0x0000006900697308 */ /* 0x000e220000000800 */
[C---:B---3--:R-:W-:Y:S01]  /*3de0*/  FADD.FTZ R0, R30.reuse, R3 ;  /* 0x000000031e007221 */ /* 0x048fe20000010000 */
[----:B------:R-:W-:Y:S02]  /*3df0*/  F2FP.BF16.F32.PACK_AB R167, R30, R101 ;  /* 0x000000651ea7723e */ /* 0x000fe400000010ff */
[----:B------:R-:W-:-:S04]  /*3e00*/  CS2R R100, SRZ ;  /* 0x0000000000647805 */ /* 0x000fc8000001ff00 */
        /* <DEDUP_REMOVED lines=9> */
[----:B------:R-:W-:Y:S02]  /*3ea0*/  F2FP.BF16.F32.PACK_AB R161, R32, R105 ;  /* 0x0000006920a1723e */ /* 0x000fe400000010ff */
[----:B------:R-:W-:-:S04]  /*3eb0*/  CS2R R104, SRZ ;  /* 0x0000000000687805 */ /* 0x000fc8000001ff00 */
        /* <DEDUP_REMOVED lines=9> */
[----:B------:R-:W-:Y:S02]  /*3f50*/  F2FP.BF16.F32.PACK_AB R163, R34, R107 ;  /* 0x0000006b22a3723e */ /* 0x000fe400000010ff */
[----:B------:R-:W-:-:S04]  /*3f60*/  CS2R R106, SRZ ;  /* 0x00000000006a7805 */ /* 0x000fc8000001ff00 */
        /* <DEDUP_REMOVED lines=9> */
[----:B------:R-:W-:Y:S02]  /*4000*/  F2FP.BF16.F32.PACK_AB R153, R8, R109 ;  /* 0x0000006d0899723e */ /* 0x000fe400000010ff */
[----:B------:R-:W-:-:S04]  /*4010*/  CS2R R108, SRZ ;  /* 0x00000000006c7805 */ /* 0x000fc8000001ff00 */
[----:B------:R-:W2:Y:S01]  /*4020*/  MUFU.EX2 R113, R113 ;  /* 0x0000007100717308 */ /* 0x000ea20000000800 */
[----:B-1----:R-:W-:-:S07]  /*4030*/  FADD.FTZ R3, R111, R12 ;  /* 0x0000000c6f037221 */ /* 0x002fce0000010000 */
[----:B------:R-:W1:Y:S01]  /*4040*/  MUFU.EX2 R156, R43 ;  /* 0x0000002b009c7308 */ /* 0x000e620000000800 */
[C---:B0-----:R-:W-:Y:S01]  /*4050*/  FADD.FTZ R14, R36.reuse, R3 ;  /* 0x00000003240e7221 */ /* 0x041fe20000010000 */
[----:B------:R-:W-:Y:S02]  /*4060*/  F2FP.BF16.F32.PACK_AB R155, R36, R111 ;  /* 0x0000006f249b723e */ /* 0x000fe400000010ff */
[----:B------:R-:W-:-:S04]  /*4070*/  CS2R R110, SRZ ;  /* 0x00000000006e7805 */ /* 0x000fc8000001ff00 */
[----:B------:R-:W0:Y:S01]  /*4080*/  MUFU.EX2 R38, R57 ;  /* 0x0000003900267308 */ /* 0x000e220000000800 */
[----:B--2---:R-:W-:-:S07]  /*4090*/  FADD.FTZ R3, R113, R14 ;  /* 0x0000000e71037221 */ /* 0x004fce0000010000 */
[----:B------:R-:W2:Y:S01]  /*40a0*/  MUFU.EX2 R37, R37 ;  /* 0x0000002500257308 */ /* 0x000ea20000000800 */
[C---:B-1----:R-:W-:Y:S01]  /*40b0*/  FADD.FTZ R40, R156.reuse, R9 ;  /* 0x000000099c287221 */ /* 0x042fe20000010000 */
[----:B------:R-:W-:-:S06]  /*40c0*/  F2FP.BF16.F32.PACK_AB R156, R156, R41 ;  /* 0x000000299c9c723e */ /* 0x000fcc00000010ff */
[----:B------:R-:W1:Y:S01]  /*40d0*/  MUFU.EX2 R115, R115 ;  /* 0x0000007300737308 */ /* 0x000e620000000800 */
[C---:B0-----:R-:W-:Y:S01]  /*40e0*/  FADD.FTZ R14, R38.reuse, R3 ;  /* 0x00000003260e7221 */ /* 0x041fe20000010000 */
[----:B------:R-:W-:Y:S02]  /*40f0*/  F2FP.BF16.F32.PACK_AB R157, R38, R113 ;  /* 0x00000071269d723e */ /* 0x000fe400000010ff */
[----:B------:R-:W-:-:S04]  /*4100*/  CS2R R112, SRZ ;  /* 0x0000000000707805 */ /* 0x000fc8000001ff00 */
[----:B------:R-:W0:Y:S01]  /*4110*/  MUFU.EX2 R12, R49 ;  /* 0x00000031000c7308 */ /* 0x000e220000000800 */
[----:B--2---:R-:W-:-:S04]  /*4120*/  FADD.FTZ R9, R37, R40 ;  /* 0x0000002825097221 */ /* 0x004fc80000010000 */
[C---:B------:R-:W-:Y:S01]  /*4130*/  FADD.FTZ R0, R158.reuse, R9 ;  /* 0x000000099e007221 */ /* 0x040fe20000010000 */
[----:B------:R-:W-:Y:S01]  /*4140*/  F2FP.BF16.F32.PACK_AB R158, R158, R37 ;  /* 0x000000259e9e723e */ /* 0x000fe200000010ff */
[----:B-1----:R-:W-:Y:S01]  /*4150*/  FADD.FTZ R3, R115, R14 ;  /* 0x0000000e73037221 */ /* 0x002fe20000010000 */
[----:B0-----:R-:W-:-:S03]  /*4160*/  F2FP.BF16.F32.PACK_AB R159, R12, R115 ;  /* 0x000000730c9f723e */ /* 0x001fc600000010ff */
[----:B------:R-:W-:Y:S01]  /*4170*/  FADD.FTZ R3, R12, R3 ;  /* 0x000000030c037221 */ /* 0x000fe20000010000 */
[----:B------:R-:W-:Y:S01]  /*4180*/  CS2R R114, SRZ ;  /* 0x0000000000727805 */ /* 0x000fe2000001ff00 */
[----:B------:R-:W-:Y:S06]  /*4190*/  @!P1 BRA `(.L_x_2412) ;  /* 0x0000003000909947 */ /* 0x000fec0003800000 */
[----:B------:R-:W-:Y:S01]  /*41a0*/  MOV R9, R13 ;  /* 0x0000000d00097202 */ /* 0x000fe20000000f00 */
[----:B------:R-:W-:Y:S01]  /*41b0*/  IMAD.MOV.U32 R8, RZ, RZ, R11 ;  /* 0x000000ffff087224 */ /* 0x000fe200078e000b */
[----:B------:R-:W-:Y:S01]  /*41c0*/  UMOV UR55, URZ ;  /* 0x0000003f00377c82 */ /* 0x000fe20008000000 */
[----:B------:R-:W-:Y:S01]  /*41d0*/  IMAD.MOV.U32 R151, RZ, RZ, RZ ;  /* 0x000000ffff977224 */ /* 0x000fe200078e00ff */
[----:B------:R-:W-:Y:S01]  /*41e0*/  UMOV UR53, URZ ;  /* 0x0000003f00357c82 */ /* 0x000fe20008000000 */
[----:B------:R-:W-:Y:S01]  /*41f0*/  ULDC UR49, c[0x0][0x288] ;  /* 0x0000a20000317ab9 */ /* 0x000fe20000000800 */
[----:B------:R-:W-:Y:S01]  /*4200*/  ULDC UR50, c[0x0][0x2f0] ;  /* 0x0000bc0000327ab9 */ /* 0x000fe20000000800 */
[----:B------:R-:W-:-:S05]  /*4210*/  ULDC UR51, c[0x0][0x9d8] ;  /* 0x0002760000337ab9 */ /* 0x000fca0000000800 */
.L_x_2423:
[----:B------:R-:W-:Y:S01]  /*4220*/  ISETP.NE.AND P2, PT, RZ, UR40, PT ;  /* 0x00000028ff007c0c */ /* 0x000fe2000bf45270 */
[----:B------:R-:W-:-:S04]  /*4230*/  UISETP.NE.AND UP0, UPT, UR53, 0x1, UPT ;  /* 0x000000013500788c */ /* 0x000fc8000bf05270 */
[----:B------:R-:W-:-:S04]  /*4240*/  USEL UR47, URZ, 0x1, UP0 ;  /* 0x000000013f2f7887 */ /* 0x000fc80008000000 */
[----:B------:R-:W-:-:S04]  /*4250*/  ULOP3.LUT UR47, UR55, UR47, URZ, 0x3c, !UPT ;  /* 0x0000002f372f7292 */ /* 0x000fc8000f8e3c3f */
[----:B------:R-:W-:Y:S08]  /*4260*/  @P2 BRA `(.L_x_2413) ;  /* 0x0000000000382947 */ /* 0x000ff00003800000 */
[----:B------:R-:W-:Y:S05]  /*4270*/  @!P0 BRA `(.L_x_2414) ;  /* 0x0000000000048947 */ /* 0x000fea0003800000 */
[----:B------:R-:W-:Y:S01]  /*4280*/  BPT.TRAP 0x1 ;  /* 0x000000040000795c */ /* 0x000fe20000300000 */
.L_x_2414:
        /* <DEDUP_REMOVED lines=9> */
.L_x_2415:
[----:B-1----:R-:W-:Y:S05]  /*4320*/  @P1 BRA `(.L_x_2413) ;  /* 0x0000000000081947 */ /* 0x002fea0003800000 */
[----:B------:R-:W1:Y:S02]  /*4330*/  SYNCS.PHASECHK.TRANS64.TRYWAIT P1, [UR4+0x28830], R10 ;  /* 0x0288300aff0075a7 */ /* 0x000e640008020144 */
[----:B-1----:R-:W-:Y:S05]  /*4340*/  @!P1 BRA `(.L_x_2416) ;  /* 0x000000b800309947 */ /* 0x002fea0003800000 */
.L_x_2413:
        /* <DEDUP_REMOVED lines=50> */
.L_x_2418:
[----:B------:R-:W-:Y:S01]  /*4670*/  ULEA UR4, UR53, UR41, 0x3 ;  /* 0x0000002935047291 */ /* 0x000fe2000f8e183f */
[----:B------:R-:W-:-:S05]  /*4680*/  IMAD.U32 R10, RZ, RZ, UR55 ;  /* 0x00000037ff0a7e24 */ /* 0x000fca000f8e00ff */
[----:B------:R-:W-:-:S04]  /*4690*/  SHF.L.U32 R10, R10, 0x1f, RZ ;  /* 0x0000001f0a0a7819 */ /* 0x000fc800000006ff */
[----:B------:R0:W1:Y:S01]  /*46a0*/  SYNCS.PHASECHK.TRANS64.TRYWAIT P1, [UR4+0x28850], R10 ;  /* 0x0288500aff0075a7 */ /* 0x0000620008020144 */
[----:B------:R-:W-:Y:S05]  /*46b0*/  @!P0 BRA `(.L_x_2419) ;  /* 0x0000000000048947 */ /* 0x000fea0003800000 */
[----:B------:R-:W-:Y:S01]  /*46c0*/  BPT.TRAP 0x1 ;  /* 0x000000040000795c */ /* 0x000fe20000300000 */
.L_x_2419:
[----:B-1----:R-:W-:Y:S05]  /*46d0*/  @P1 BRA `(.L_x_2417) ;  /* 0x0000000000081947 */ /* 0x002fea0003800000 */
[----:B------:R-:W1:Y:S02]  /*46e0*/  SYNCS.PHASECHK.TRANS64.TRYWAIT P1, [UR4+0x28850], R10 ;  /* 0x0288500aff0075a7 */ /* 0x000e640008020144 */
[----:B-1----:R-:W-:Y:S05]  /*46f0*/  @!P1 BRA `(.L_x_2420) ;  /* 0x000000b4005c9947 */ /* 0x002fea0003800000 */
.L_x_2417:
        /* <DEDUP_REMOVED lines=49> */
.L_x_2421:
[----:B------:R-:W-:Y:S01]  /*4a10*/  UISETP.NE.AND UP0, UPT, UR42, URZ, UPT ;  /* 0x0000003f2a00728c */ /* 0x000fe2000bf05270 */
[----:B------:R-:W-:Y:S01]  /*4a20*/  FMUL.FTZ R36, R36, UR51 ;  /* 0x0000003324247c20 */ /* 0x000fe20008410000 */
[----:B------:R-:W-:Y:S01]  /*4a30*/  FMUL.FTZ R19, R38, UR51 ;  /* 0x0000003326137c20 */ /* 0x000fe20008410000 */
[----:B------:R-:W-:Y:S01]  /*4a40*/  FMUL.FTZ R24, R24, UR51 ;  /* 0x0000003318187c20 */ /* 0x000fe20008410000 */
[----:B------:R-:W-:Y:S01]  /*4a50*/  FMUL.FTZ R16, R31, UR51 ;  /* 0x000000331f107c20 */ /* 0x000fe20008410000 */
[----:B------:R1:W-:Y:S01]  /*4a60*/  MUFU.TANH R165, R36 ;  /* 0x0000002400a57308 */ /* 0x0003e20000002400 */
[----:B------:R-:W-:Y:S01]  /*4a70*/  PLOP3.LUT P1, PT, PT, PT, UP0, 0x80, 0x0 ;  /* 0x000000000000781c */ /* 0x000fe20003f2f008 */
[----:B------:R-:W-:Y:S01]  /*4a80*/  FMUL.FTZ R25, R25, UR51 ;  /* 0x0000003319197c20 */ /* 0x000fe20008410000 */
[----:B------:R-:W-:Y:S01]  /*4a90*/  PLOP3.LUT P2, PT, PT, PT, UP0, 0x80, 0x0 ;  /* 0x000000000000781c */ /* 0x000fe20003f4f008 */
[----:B------:R-:W-:Y:S02]  /*4aa0*/  IMAD.U32 R31, RZ, RZ, UR50 ;  /* 0x00000032ff1f7e24 */ /* 0x000fe4000f8e00ff */
[----:B------:R-:W-:Y:S01]  /*4ab0*/  FMUL.FTZ R28, R28, UR51 ;  /* 0x000000331c1c7c20 */ /* 0x000fe20008410000 */
[----:B------:R-:W-:Y:S01]  /*4ac0*/  @UP0 ULDC UR4, c[0x0][0x44c] ;  /* 0x0001130000040ab9 */ /* 0x000fe20000000800 */
[----:B------:R-:W-:Y:S01]  /*4ad0*/  FMUL.FTZ R29, R29, UR51 ;  /* 0x000000331d1d7c20 */ /* 0x000fe20008410000 */
[----:B------:R-:W2:Y:S01]  /*4ae0*/  MUFU.TANH R15, R24 ;  /* 0x00000018000f7308 */ /* 0x000ea20000002400 */
[----:B-1----:R-:W-:Y:S01]  /*4af0*/  MOV R36, R6 ;  /* 0x0000000600247202 */ /* 0x002fe20000000f00 */
[----:B------:R-:W-:Y:S01]  /*4b00*/  FMUL.FTZ R32, R32, UR51 ;  /* 0x0000003320207c20 */ /* 0x000fe20008410000 */
[----:B------:R-:W-:Y:S01]  /*4b10*/  FMUL.FTZ R33, R33, UR51 ;  /* 0x0000003321217c20 */ /* 0x000fe20008410000 */
[----:B------:R-:W-:Y:S01]  /*4b20*/  FMUL.FTZ R17, R34, UR51 ;  /* 0x0000003322117c20 */ /* 0x000fe20008410000 */
[----:B------:R-:W-:Y:S01]  /*4b30*/  FMUL.FTZ R37, R37, UR51 ;  /* 0x0000003325257c20 */ /* 0x000fe20008410000 */
[----:B0-----:R-:W-:Y:S01]  /*4b40*/  @P1 IMAD.HI.U32 R10, R6, UR4, RZ ;  /* 0x00000004060a1c27 */ /* 0x001fe2000f8e00ff */
[----:B------:R-:W-:Y:S01]  /*4b50*/  @UP0 ULDC UR4, c[0x0][0x450] ;  /* 0x0001140000040ab9 */ /* 0x000fe20000000800 */
[----:B------:R-:W0:Y:S02]  /*4b60*/  MUFU.TANH R175, R25 ;  /* 0x0000001900af7308 */ /* 0x000e240000002400 */
[----:B------:R-:W-:Y:S01]  /*4b70*/  FMUL.FTZ R40, R40, UR51 ;  /* 0x0000003328287c20 */ /* 0x000fe20008410000 */
[----:B------:R-:W-:Y:S01]  /*4b80*/  FMUL.FTZ R41, R41, UR51 ;  /* 0x0000003329297c20 */ /* 0x000fe20008410000 */
[----:B------:R-:W-:Y:S01]  /*4b90*/  @P2 SHF.R.U32.HI R36, RZ, UR4, R10 ;  /* 0x00000004ff242c19 */ /* 0x000fe2000801160a */
[----:B------:R-:W-:Y:S01]  /*4ba0*/  UMOV UR4, 0xffffff80 ;  /* 0xffffff8000047882 */ /* 0x000fe20000000000 */
[----:B------:R-:W-:Y:S01]  /*4bb0*/  FMUL.FTZ R44, R44, UR51 ;  /* 0x000000332c2c7c20 */ /* 0x000fe20008410000 */
[----:B------:R-:W-:Y:S01]  /*4bc0*/  UIMAD UR4, UR54, UR4, 0x1 ;  /* 0x00000001360474a4 */ /* 0x000fe2000f8e0204 */
[----:B------:R-:W-:Y:S01]  /*4bd0*/  FMUL.FTZ R45, R45, UR51 ;  /* 0x000000332d2d7c20 */ /* 0x000fe20008410000 */
[----:B------:R-:W1:Y:S01]  /*4be0*/  SHFL.IDX PT, R11, R36, RZ, 0x1c1f ;  /* 0x001c1fff240b7589 */ /* 0x000e6200000e0000 */
[----:B------:R-:W3:Y:S01]  /*4bf0*/  MUFU.TANH R173, R28 ;  /* 0x0000001c00ad7308 */ /* 0x000ee20000002400 */
[----:B------:R-:W-:Y:S01]  /*4c00*/  FMUL.FTZ R48, R48, UR51 ;  /* 0x0000003330307c20 */ /* 0x000fe20008410000 */
[----:B------:R-:W-:Y:S01]  /*4c10*/  FMUL.FTZ R49, R49, UR51 ;  /* 0x0000003331317c20 */ /* 0x000fe20008410000 */
[----:B------:R-:W-:-:S02]  /*4c20*/  IMAD.U32 R38, RZ, RZ, UR4 ;  /* 0x00000004ff267e24 */ /* 0x000fc4000f8e00ff */
[----:B------:R-:W-:Y:S01]  /*4c30*/  FMUL.FTZ R52, R52, UR51 ;  /* 0x0000003334347c20 */ /* 0x000fe20008410000 */
[----:B------:R-:W-:Y:S01]  /*4c40*/  FMUL.FTZ R53, R53, UR51 ;  /* 0x0000003335357c20 */ /* 0x000fe20008410000 */
[----:B------:R-:W-:Y:S01]  /*4c50*/  FMUL.FTZ R56, R56, UR51 ;  /* 0x0000003338387c20 */ /* 0x000fe20008410000 */
[----:B------:R-:W-:Y:S01]  /*4c60*/  IMAD R38, R7, -0x2, R38 ;  /* 0xfffffffe07267824 */ /* 0x000fe200078e0226 */
[----:B------:R-:W4:Y:S01]  /*4c70*/  MUFU.TANH R29, R29 ;  /* 0x0000001d001d7308 */ /* 0x000f220000002400 */
[----:B------:R-:W-:Y:S01]  /*4c80*/  FMUL.FTZ R57, R57, UR51 ;  /* 0x0000003339397c20 */ /* 0x000fe20008410000 */
[----:B------:R-:W-:Y:S01]  /*4c90*/  FMUL.FTZ R60, R60, UR51 ;  /* 0x000000333c3c7c20 */ /* 0x000fe20008410000 */
[----:B------:R-:W-:Y:S02]  /*4ca0*/  IMAD R38, R31, UR38, R38 ;  /* 0x000000261f267c24 */ /* 0x000fe4000f8e0226 */
        /* <DEDUP_REMOVED lines=11> */
[----:B-1----:R-:W-:Y:S01]  /*4d60*/  IADD3 R10, R11, -UR49, R38 ;  /* 0x800000310b0a7c10 */ /* 0x002fe2000fffe026 */
[----:B------:R-:W1:Y:S01]  /*4d70*/  MUFU.TANH R33, R33 ;  /* 0x0000002100217308 */ /* 0x000e620000002400 */
[----:B------:R-:W-:Y:S01]  /*4d80*/  FMUL.FTZ R11, R69, UR51 ;  /* 0x00000033450b7c20 */ /* 0x000fe20008410000 */
[----:B-----5:R-:W-:Y:S01]  /*4d90*/  FMUL.FTZ R32, R59, UR51 ;  /* 0x000000333b207c20 */ /* 0x020fe20008410000 */
[C---:B------:R-:W-:Y:S01]  /*4da0*/  ISETP.GT.AND P1, PT, R10.reuse, RZ, PT ;  /* 0x000000ff0a00720c */ /* 0x040fe20003f24270 */
[----:B------:R-:W-:Y:S01]  /*4db0*/  FMUL.FTZ R24, R47, UR51 ;  /* 0x000000332f187c20 */ /* 0x000fe20008410000 */
[C---:B------:R-:W-:Y:S01]  /*4dc0*/  ISETP.GT.AND P2, PT, R10.reuse, 0x1, PT ;  /* 0x000000010a00780c */ /* 0x040fe20003f44270 */
[----:B------:R-:W-:Y:S01]  /*4dd0*/  FMUL.FTZ R77, R77, UR51 ;  /* 0x000000334d4d7c20 */ /* 0x000fe20008410000 */
[----:B--2---:R-:W-:Y:S01]  /*4de0*/  FSEL R15, R15, -INF , P1 ;  /* 0xff8000000f0f7808 */ /* 0x004fe20000800000 */
[----:B------:R-:W2:Y:S01]  /*4df0*/  MUFU.TANH R37, R37 ;  /* 0x0000002500257308 */ /* 0x000ea20000002400 */
[----:B------:R-:W-:Y:S01]  /*4e00*/  ISETP.GT.AND P1, PT, R10, 0x8, PT ;  /* 0x000000080a00780c */ /* 0x000fe20003f24270 */
[----:B------:R-:W-:Y:S01]  /*4e10*/  FMUL.FTZ R80, R80, UR51 ;  /* 0x0000003350507c20 */ /* 0x000fe20008410000 */
[----:B0-----:R-:W-:Y:S01]  /*4e20*/  FSEL R175, R175, -INF , P2 ;  /* 0xff800000afaf7808 */ /* 0x001fe20001000000 */
[----:B------:R-:W-:Y:S01]  /*4e30*/  FMUL.FTZ R12, R26, UR51 ;  /* 0x000000331a0c7c20 */ /* 0x000fe20008410000 */
[----:B------:R-:W-:Y:S01]  /*4e40*/  FMNMX.FTZ R34, R15, R8, !PT ;  /* 0x000000080f227209 */ /* 0x000fe20007810000 */
[----:B------:R-:W-:Y:S01]  /*4e50*/  FMUL.FTZ R26, R51, UR51 ;  /* 0x00000033331a7c20 */ /* 0x000fe20008410000 */
[----:B------:R-:W-:Y:S01]  /*4e60*/  ISETP.GT.AND P2, PT, R10, 0x9, PT ;  /* 0x000000090a00780c */ /* 0x000fe20003f44270 */
[----:B------:R-:W0:Y:S01]  /*4e70*/  MUFU.TANH R40, R40 ;  /* 0x0000002800287308 */ /* 0x000e220000002400 */
[----:B---3--:R-:W-:Y:S01]  /*4e80*/  FSEL R173, R173, -INF , P1 ;  /* 0xff800000adad7808 */ /* 0x008fe20000800000 */
[----:B------:R-:W-:Y:S01]  /*4e90*/  FMUL.FTZ R81, R81, UR51 ;  /* 0x0000003351517c20 */ /* 0x000fe20008410000 */
[----:B------:R-:W-:Y:S01]  /*4ea0*/  FMNMX.FTZ R34, R175, R34, !PT ;  /* 0x00000022af227209 */ /* 0x000fe20007810000 */
[----:B------:R-:W-:Y:S01]  /*4eb0*/  FMUL.FTZ R84, R84, UR51 ;  /* 0x0000003354547c20 */ /* 0x000fe20008410000 */
[C---:B------:R-:W-:Y:S01]  /*4ec0*/  ISETP.GT.AND P1, PT, R10.reuse, 0x10, PT ;  /* 0x000000100a00780c */ /* 0x040fe20003f24270 */
[----:B------:R-:W-:Y:S01]  /*4ed0*/  FMUL.FTZ R28, R55, UR51 ;  /* 0x00000033371c7c20 */ /* 0x000fe20008410000 */
[----:B----4-:R-:W-:Y:S01]  /*4ee0*/  FSEL R171, R29, -INF , P2 ;  /* 0xff8000001dab7808 */ /* 0x010fe20001000000 */
[----:B------:R-:W3:Y:S01]  /*4ef0*/  MUFU.TANH R41, R41 ;  /* 0x0000002900297308 */ /* 0x000ee20000002400 */
[----:B------:R-:W-:Y:S01]  /*4f00*/  FMNMX.FTZ R34, R173, R34, !PT ;  /* 0x00000022ad227209 */ /* 0x000fe20007810000 */
[----:B------:R-:W-:Y:S01]  /*4f10*/  FMUL.FTZ R85, R85, UR51 ;  /* 0x0000003355557c20 */ /* 0x000fe20008410000 */
[----:B------:R-:W-:Y:S01]  /*4f20*/  ISETP.GT.AND P2, PT, R10, 0x11, PT ;  /* 0x000000110a00780c */ /* 0x000fe20003f44270 */
[----:B------:R-:W-:Y:S01]  /*4f30*/  FMUL.FTZ R13, R27, UR51 ;  /* 0x000000331b0d7c20 */ /* 0x000fe20008410000 */
[----:B------:R-:W-:Y:S01]  /*4f40*/  FSEL R169, R169, -INF , P1 ;  /* 0xff800000a9a97808 */ /* 0x000fe20000800000 */
[----:B------:R-:W-:Y:S01]  /*4f50*/  FMUL.FTZ R14, R30, UR51 ;  /* 0x000000331e0e7c20 */ /* 0x000fe20008410000 */
[----:B------:R-:W-:Y:S01]  /*4f60*/  FMNMX.FTZ R34, R171, R34, !PT ;  /* 0x00000022ab227209 */ /* 0x000fe20007810000 */
[----:B------:R-:W4:Y:S01]  /*4f70*/  MUFU.TANH R44, R44 ;  /* 0x0000002c002c7308 */ /* 0x000f220000002400 */
[----:B------:R-:W-:Y:S01]  /*4f80*/  ISETP.GT.AND P1, PT, R10, 0x18, PT ;  /* 0x000000180a00780c */ /* 0x000fe20003f24270 */
[----:B------:R-:W-:Y:S01]  /*4f90*/  FMUL.FTZ R30, R58, UR51 ;  /* 0x000000333a1e7c20 */ /* 0x000fe20008410000 */
[----:B-1----:R-:W-:Y:S01]  /*4fa0*/  FSEL R167, R33, -INF , P2 ;  /* 0xff80000021a77808 */ /* 0x002fe20001000000 */
[----:B------:R-:W-:Y:S01]  /*4fb0*/  FMUL.FTZ R58, R67, UR51 ;  /* 0x00000033433a7c20 */ /* 0x000fe20008410000 */
[----:B------:R-:W-:Y:S01]  /*4fc0*/  FMNMX.FTZ R34, R169, R34, !PT ;  /* 0x00000022a9227209 */ /* 0x000fe20007810000 */
[----:B------:R-:W-:Y:S01]  /*4fd0*/  FMUL.FTZ R25, R50, UR51 ;  /* 0x0000003332197c20 */ /* 0x000fe20008410000 */
[----:B------:R-:W-:Y:S01]  /*4fe0*/  ISETP.GT.AND P2, PT, R10, 0x19, PT ;  /* 0x000000190a00780c */ /* 0x000fe20003f44270 */
[----:B------:R-:W1:Y:S01]  /*4ff0*/  MUFU.TANH R45, R45 ;  /* 0x0000002d002d7308 */ /* 0x000e620000002400 */
[----:B------:R-:W-:Y:S01]  /*5000*/  FSEL R165, R165, -INF , P1 ;  /* 0xff800000a5a57808 */ /* 0x000fe20000800000 */
[----:B------:R-:W-:Y:S01]  /*5010*/  FMUL.FTZ R50, R71, UR51 ;  /* 0x0000003347327c20 */ /* 0x000fe20008410000 */
[----:B------:R-:W-:Y:S01]  /*5020*/  FMNMX.FTZ R34, R167, R34, !PT ;  /* 0x00000022a7227209 */ /* 0x000fe20007810000 */
[----:B------:R-:W-:Y:S01]  /*5030*/  FMUL.FTZ R21, R42, UR51 ;  /* 0x000000332a157c20 */ /* 0x000fe20008410000 */
[----:B------:R-:W-:Y:S01]  /*5040*/  ISETP.GT.AND P1, PT, R10, 0x20, PT ;  /* 0x000000200a00780c */ /* 0x000fe20003f24270 */
[----:B------:R-:W-:Y:S01]  /*5050*/  FMUL.FTZ R23, R46, UR51 ;  /* 0x000000332e177c20 */ /* 0x000fe20008410000 */
[----:B--2---:R-:W-:Y:S01]  /*5060*/  FSEL R163, R37, -INF , P2 ;  /* 0xff80000025a37808 */ /* 0x004fe20001000000 */
[----:B------:R-:W2:Y:S01]  /*5070*/  MUFU.TANH R48, R48 ;  /* 0x0000003000307308 */ /* 0x000ea20000002400 */
[----:B------:R-:W-:Y:S01]  /*5080*/  FMNMX.FTZ R34, R165, R34, !PT ;  /* 0x00000022a5227209 */ /* 0x000fe20007810000 */
[----:B------:R-:W-:Y:S01]  /*5090*/  FMUL.FTZ R42, R83, UR51 ;  /* 0x00000033532a7c20 */ /* 0x000fe20008410000 */
[----:B------:R-:W-:Y:S01]  /*50a0*/  ISETP.GT.AND P2, PT, R10, 0x21, PT ;  /* 0x000000210a00780c */ /* 0x000fe20003f44270 */
[----:B------:R-:W-:Y:S01]  /*50b0*/  FMUL.FTZ R27, R54, UR51 ;  /* 0x00000033361b7c20 */ /* 0x000fe20008410000 */
[----:B0-----:R-:W-:Y:S01]  /*50c0*/  FSEL R161, R40, -INF , P1 ;  /* 0xff80000028a17808 */ /* 0x001fe20000800000 */
[----:B------:R-:W-:Y:S01]  /*50d0*/  FMUL.FTZ R40, R62, UR51 ;  /* 0x000000333e287c20 */ /* 0x000fe20008410000 */
[----:B------:R-:W-:Y:S01]  /*50e0*/  FMNMX.FTZ R34, R163, R34, !PT ;  /* 0x00000022a3227209 */ /* 0x000fe20007810000 */
[----:B------:R-:W0:Y:S01]  /*50f0*/  MUFU.TANH R49, R49 ;  /* 0x0000003100317308 */ /* 0x000e220000002400 */
[----:B------:R-:W-:Y:S01]  /*5100*/  ISETP.GT.AND P1, PT, R10, 0x28, PT ;  /* 0x000000280a00780c */ /* 0x000fe20003f24270 */
[----:B------:R-:W-:Y:S01]  /*5110*/  FMUL.FTZ R62, R66, UR51 ;  /* 0x00000033423e7c20 */ /* 0x000fe20008410000 */
[----:B---3--:R-:W-:Y:S01]  /*5120*/  FSEL R159, R41, -INF , P2 ;  /* 0xff800000299f7808 */ /* 0x008fe20001000000 */
[----:B------:R-:W-:Y:S01]  /*5130*/  FMUL.FTZ R66, R87, UR51 ;  /* 0x0000003357427c20 */ /* 0x000fe20008410000 */
[----:B------:R-:W-:Y:S01]  /*5140*/  FMNMX.FTZ R34, R161, R34, !PT ;  /* 0x00000022a1227209 */ /* 0x000fe20007810000 */
[----:B------:R-:W-:Y:S01]  /*5150*/  FMUL.FTZ R54, R70, UR51 ;  /* 0x0000003346367c20 */ /* 0x000fe20008410000 */
[----:B------:R-:W-:Y:S01]  /*5160*/  ISETP.GT.AND P2, PT, R10, 0x29, PT ;  /* 0x000000290a00780c */ /* 0x000fe20003f44270 */
[----:B------:R-:W3:Y:S01]  /*5170*/  MUFU.TANH R52, R52 ;  /* 0x0000003400347308 */ /* 0x000ee20000002400 */
[----:B----4-:R-:W-:Y:S01]  /*5180*/  FSEL R157, R44, -INF , P1 ;  /* 0xff8000002c9d7808 */ /* 0x010fe20000800000 */
[----:B------:R-:W-:Y:S01]  /*5190*/  FMUL.FTZ R44, R74, UR51 ;  /* 0x000000334a2c7c20 */ /* 0x000fe20008410000 */
[----:B------:R-:W-:Y:S01]  /*51a0*/  FMNMX.FTZ R34, R159, R34, !PT ;  /* 0x000000229f227209 */ /* 0x000fe20007810000 */
[----:B------:R-:W-:Y:S01]  /*51b0*/  FMUL.FTZ R46, R82, UR51 ;  /* 0x00000033522e7c20 */ /* 0x000fe20008410000 */
[C---:B------:R-:W-:Y:S01]  /*51c0*/  ISETP.GT.AND P1, PT, R10.reuse, 0x30, PT ;  /* 0x000000300a00780c */ /* 0x040fe20003f24270 */
[----:B------:R-:W-:Y:S01]  /*51d0*/  ULEA UR4, UR48, UR41, 0x3 ;  /* 0x0000002930047291 */ /* 0x000fe2000f8e183f */
[----:B-1----:R-:W-:Y:S01]  /*51e0*/  FSEL R155, R45, -INF , P2 ;  /* 0xff8000002d9b7808 */ /* 0x002fe20001000000 */
[----:B------:R-:W-:Y:S01]  /*51f0*/  MUFU.TANH R53, R53 ;  /* 0x0000003500357308 */ /* 0x000fe20000002400 */
[----:B------:R-:W-:Y:S01]  /*5200*/  FMNMX.FTZ R34, R157, R34, !PT ;  /* 0x000000229d227209 */ /* 0x000fe20007810000 */
[----:B------:R-:W-:Y:S01]  /*5210*/  UIADD3 UR4, UR4, 0x28840, URZ ;  /* 0x0002884004047890 */ /* 0x000fe2000fffe03f */
[----:B------:R-:W-:-:S02]  /*5220*/  ISETP.GT.AND P2, PT, R10, 0x31, PT ;  /* 0x000000310a00780c */ /* 0x000fc40003f44270 */
[----:B--2---:R-:W-:Y:S01]  /*5230*/  FSEL R153, R48, -INF , P1 ;  /* 0xff80000030997808 */ /* 0x004fe20000800000 */
[----:B------:R-:W-:Y:S01]  /*5240*/  FMUL.FTZ R48, R63, UR51 ;  /* 0x000000333f307c20 */ /* 0x000fe20008410000 */
[----:B------:R-:W-:Y:S01]  /*5250*/  FMNMX.FTZ R34, R155, R34, !PT ;  /* 0x000000229b227209 */ /* 0x000fe20007810000 */
[----:B------:R-:W1:Y:S01]  /*5260*/  MUFU.TANH R56, R56 ;  /* 0x0000003800387308 */ /* 0x000e620000002400 */
[C---:B------:R-:W-:Y:S01]  /*5270*/  ISETP.GT.AND P1, PT, R10.reuse, 0x38, PT ;  /* 0x000000380a00780c */ /* 0x040fe20003f24270 */
[----:B------:R-:W2:Y:S01]  /*5280*/  SHFL.IDX PT, R63, R36, 0x1, 0x1c1f ;  /* 0x003c1f00243f7f89 */ /* 0x000ea200000e0000 */
[----:B0-----:R-:W-:Y:S01]  /*5290*/  FSEL R69, R49, -INF , P2 ;  /* 0xff80000031457808 */ /* 0x001fe20001000000 */
[----:B------:R-:W-:Y:S01]  /*52a0*/  UPRMT UR4, UR43, 0x654, UR4 ;  /* 0x000006542b047896 */ /* 0x000fe20008000004 */
[----:B------:R-:W-:Y:S02]  /*52b0*/  FMNMX.FTZ R34, R153, R34, !PT ;  /* 0x0000002299227209 */ /* 0x000fe40007810000 */
[----:B------:R-:W-:Y:S01]  /*52c0*/  ISETP.GT.AND P2, PT, R10, 0x39, PT ;  /* 0x000000390a00780c */ /* 0x000fe20003f44270 */
[----:B------:R-:W0:Y:S01]  /*52d0*/  MUFU.TANH R57, R57 ;  /* 0x0000003900397308 */ /* 0x000e220000002400 */
[----:B------:R-:W-:-:S04]  /*52e0*/  FMNMX.FTZ R34, R69, R34, !PT ;  /* 0x0000002245227209 */ /* 0x000fc80007810000 */
[----:B------:R-:W-:Y:S03]  /*52f0*/  SYNCS.ARRIVE.TRANS64.RED.A1T0 RZ, [UR4], RZ ;  /* 0x000000ffffff79a7 */ /* 0x000fe60008100404 */
[----:B------:R4:W5:Y:S08]  /*5300*/  MUFU.TANH R43, R60 ;  /* 0x0000003c002b7308 */ /* 0x0009700000002400 */
[----:B------:R3:W-:Y:S01]  /*5310*/  MUFU.TANH R29, R65 ;  /* 0x00000041001d7308 */ /* 0x0007e20000002400 */
[----:B----4-:R-:W-:Y:S01]  /*5320*/  FMUL.FTZ R60, R75, UR51 ;  /* 0x000000334b3c7c20 */ /* 0x010fe20008410000 */
[----:B--2---:R-:W-:-:S04]  /*5330*/  IADD3 R38, R63, -UR49, R38 ;  /* 0x800000313f267c10 */ /* 0x004fc8000fffe026 */
[----:B------:R-:W-:Y:S02]  /*5340*/  ISETP.GT.AND P3, PT, R38, 0x1, PT ;  /* 0x000000012600780c */ /* 0x000fe40003f64270 */
[----:B------:R2:W4:Y:S01]  /*5350*/  MUFU.TANH R31, R61 ;  /* 0x0000003d001f7308 */ /* 0x0005220000002400 */
[----:B---3--:R-:W-:Y:S01]  /*5360*/  FSEL R65, R52, -INF , P1 ;  /* 0xff80000034417808 */ /* 0x008fe20000800000 */
[----:B------:R-:W-:Y:S01]  /*5370*/  FMUL.FTZ R52, R79, UR51 ;  /* 0x000000334f347c20 */ /* 0x000fe20008410000 */
[----:B------:R-:W-:Y:S02]  /*5380*/  ISETP.GT.AND P1, PT, R10, 0x40, PT ;  /* 0x000000400a00780c */ /* 0x000fe40003f24270 */
[----:B------:R-:W-:Y:S02]  /*5390*/  FMNMX.FTZ R34, R65, R34, !PT ;  /* 0x0000002241227209 */ /* 0x000fe40007810000 */
[----:B-1----:R-:W-:Y:S01]  /*53a0*/  FSEL R59, R56, -INF , P1 ;  /* 0xff800000383b7808 */ /* 0x002fe20000800000 */
[----:B------:R1:W3:Y:S01]  /*53b0*/  MUFU.TANH R35, R64 ;  /* 0x0000004000237308 */ /* 0x0002e20000002400 */
[----:B--2---:R-:W-:Y:S01]  /*53c0*/  FSEL R61, R53, -INF , P2 ;  /* 0xff800000353d7808 */ /* 0x004fe20001000000 */
[----:B------:R-:W-:Y:S01]  /*53d0*/  FMUL.FTZ R56, R78, UR51 ;  /* 0x000000334e387c20 */ /* 0x000fe20008410000 */
[----:B------:R-:W-:-:S02]  /*53e0*/  ISETP.GT.AND P2, PT, R10, 0x41, PT ;  /* 0x000000410a00780c */ /* 0x000fc40003f44270 */
[----:B------:R-:W-:Y:S02]  /*53f0*/  FMNMX.FTZ R34, R61, R34, !PT ;  /* 0x000000223d227209 */ /* 0x000fe40007810000 */
[----:B------:R-:W-:Y:S01]  /*5400*/  ISETP.GT.AND P1, PT, R10, 0x48, PT ;  /* 0x000000480a00780c */ /* 0x000fe20003f24270 */
[----:B------:R-:W2:Y:S01]  /*5410*/  MUFU.TANH R39, R68 ;  /* 0x0000004400277308 */ /* 0x000ea20000002400 */
[----:B0-----:R-:W-:Y:S01]  /*5420*/  FSEL R57, R57, -INF , P2 ;  /* 0xff80000039397808 */ /* 0x001fe20001000000 */
[----:B-1----:R-:W-:Y:S01]  /*5430*/  FMUL.FTZ R64, R86, UR51 ;  /* 0x0000003356407c20 */ /* 0x002fe20008410000 */
[----:B------:R-:W-:Y:S02]  /*5440*/  FMNMX.FTZ R34, R59, R34, !PT ;  /* 0x000000223b227209 */ /* 0x000fe40007810000 */
[----:B------:R-:W-:Y:S02]  /*5450*/  ISETP.GT.AND P2, PT, R10, 0x49, PT ;  /* 0x000000490a00780c */ /* 0x000fe40003f44270 */
[----:B-----5:R-:W-:Y:S01]  /*5460*/  FSEL R43, R43, -INF , P1 ;  /* 0xff8000002b2b7808 */ /* 0x020fe20000800000 */
[----:B------:R-:W0:Y:S01]  /*5470*/  MUFU.TANH R11, R11 ;  /* 0x0000000b000b7308 */ /* 0x000e220000002400 */
[----:B------:R-:W-:-:S02]  /*5480*/  FMNMX.FTZ R34, R57, R34, !PT ;  /* 0x0000002239227209 */ /* 0x000fc40007810000 */
[C---:B------:R-:W-:Y:S02]  /*5490*/  ISETP.GT.AND P1, PT, R10.reuse, 0x50, PT ;  /* 0x000000500a00780c */ /* 0x040fe40003f24270 */
[----:B----4-:R-:W-:Y:S02]  /*54a0*/  FSEL R33, R31, -INF , P2 ;  /* 0xff8000001f217808 */ /* 0x010fe40001000000 */
[----:B------:R-:W-:Y:S01]  /*54b0*/  FMNMX.FTZ R34, R43, R34, !PT ;  /* 0x000000222b227209 */ /* 0x000fe20007810000 */
[----:B------:R-:W1:Y:S01]  /*54c0*/  MUFU.TANH R45, R72 ;  /* 0x00000048002d7308 */ /* 0x000e620000002400 */
[----:B------:R-:W-:Y:S02]  /*54d0*/  ISETP.GT.AND P2, PT, R10, 0x51, PT ;  /* 0x000000510a00780c */ /* 0x000fe40003f44270 */
[----:B---3--:R-:W-:Y:S02]  /*54e0*/  FSEL R35, R35, -INF , P1 ;  /* 0xff80000023237808 */ /* 0x008fe40000800000 */
[----:B------:R-:W-:-:S02]  /*54f0*/  FMNMX.FTZ R34, R33, R34, !PT ;  /* 0x0000002221227209 */ /* 0x000fc40007810000 */
[C---:B------:R-:W-:Y:S01]  /*5500*/  ISETP.GT.AND P1, PT, R10.reuse, 0x58, PT ;  /* 0x000000580a00780c */ /* 0x040fe20003f24270 */
[----:B------:R-:W3:Y:S01]  /*5510*/  MUFU.TANH R73, R73 ;  /* 0x0000004900497308 */ /* 0x000ee20000002400 */
[----:B------:R-:W-:Y:S02]  /*5520*/  FSEL R37, R29, -INF , P2 ;  /* 0xff8000001d257808 */ /* 0x000fe40001000000 */
[----:B------:R-:W-:Y:S02]  /*5530*/  FMNMX.FTZ R34, R35, R34, !PT ;  /* 0x0000002223227209 */ /* 0x000fe40007810000 */
[----:B------:R-:W-:Y:S02]  /*5540*/  ISETP.GT.AND P2, PT, R10, 0x59, PT ;  /* 0x000000590a00780c */ /* 0x000fe40003f44270 */
[----:B--2---:R-:W-:Y:S01]  /*5550*/  FSEL R39, R39, -INF , P1 ;  /* 0xff80000027277808 */ /* 0x004fe20000800000 */
[----:B------:R-:W2:Y:S01]  /*5560*/  MUFU.TANH R47, R76 ;  /* 0x0000004c002f7308 */ /* 0x000ea20000002400 */
[----:B------:R-:W-:-:S02]  /*5570*/  FMNMX.FTZ R34, R37, R34, !PT ;  /* 0x0000002225227209 */ /* 0x000fc40007810000 */
[C---:B------:R-:W-:Y:S02]  /*5580*/  ISETP.GT.AND P1, PT, R10.reuse, 0x60, PT ;  /* 0x000000600a00780c */ /* 0x040fe40003f24270 */
[----:B0-----:R-:W-:Y:S02]  /*5590*/  FSEL R41, R11, -INF , P2 ;  /* 0xff8000000b297808 */ /* 0x001fe40001000000 */
[----:B------:R-:W-:Y:S01]  /*55a0*/  FMNMX.FTZ R34, R39, R34, !PT ;  /* 0x0000002227227209 */ /* 0x000fe20007810000 */
[----:B------:R-:W0:Y:S01]  /*55b0*/  MUFU.TANH R49, R77 ;  /* 0x0000004d00317308 */ /* 0x000e220000002400 */
[----:B------:R-:W-:Y:S02]  /*55c0*/  ISETP.GT.AND P2, PT, R10, 0x61, PT ;  /* 0x000000610a00780c */ /* 0x000fe40003f44270 */
[----:B-1----:R-:W-:Y:S02]  /*55d0*/  FSEL R45, R45, -INF , P1 ;  /* 0xff8000002d2d7808 */ /* 0x002fe40000800000 */
[----:B------:R-:W-:-:S02]  /*55e0*/  FMNMX.FTZ R34, R41, R34, !PT ;  /* 0x0000002229227209 */ /* 0x000fc40007810000 */
[C---:B------:R-:W-:Y:S01]  /*55f0*/  ISETP.GT.AND P1, PT, R10.reuse, 0x68, PT ;  /* 0x000000680a00780c */ /* 0x040fe20003f24270 */
[----:B------:R-:W1:Y:S01]  /*5600*/  MUFU.TANH R51, R80 ;  /* 0x0000005000337308 */ /* 0x000e620000002400 */
[----:B---3--:R-:W-:Y:S02]  /*5610*/  FSEL R29, R73, -INF , P2 ;  /* 0xff800000491d7808 */ /* 0x008fe40001000000 */
        /* <DEDUP_REMOVED lines=14> */
[----:B--2---:R-:W-:Y:S02]  /*5700*/  FSEL R53, R53, -INF , P2 ;  /* 0xff80000035357808 */ /* 0x004fe40001000000 */
[----:B------:R-:W-:Y:S02]  /*5710*/  FMNMX.FTZ R34, R51, R34, !PT ;  /* 0x0000002233227209 */ /* 0x000fe40007810000 */
[----:B------:R-:W-:Y:S02]  /*5720*/  ISETP.GT.AND P2, PT, R10, 0x79, PT ;  /* 0x000000790a00780c */ /* 0x000fe40003f44270 */
[----:B------:R-:W-:Y:S01]  /*5730*/  FMNMX.FTZ R34, R53, R34, !PT ;  /* 0x0000002235227209 */ /* 0x000fe20007810000 */
[----:B------:R-:W2:Y:S01]  /*5740*/  MUFU.TANH R12, R12 ;  /* 0x0000000c000c7308 */ /* 0x000ea20000002400 */
[----:B0-----:R-:W-:Y:S01]  /*5750*/  FSEL R55, R55, -INF , P1 ;  /* 0xff80000037377808 */ /* 0x001fe20000800000 */
[----:B------:R-:W0:Y:S03]  /*5760*/  LDC R10, c[0x0][0x988] ;  /* 0x00026200ff0a7b82 */ /* 0x000e260000000800 */
[----:B------:R-:W-:-:S03]  /*5770*/  FMNMX.FTZ R34, R55, R34, !PT ;  /* 0x0000002237227209 */ /* 0x000fc60007810000 */
[----:B------:R-:W3:Y:S01]  /*5780*/  MUFU.TANH R13, R13 ;  /* 0x0000000d000d7308 */ /* 0x000ee20000002400 */
[----:B-1----:R-:W-:Y:S02]  /*5790*/  FSEL R31, R31, -INF , P2 ;  /* 0xff8000001f1f7808 */ /* 0x002fe40001000000 */
[----:B------:R-:W-:Y:S02]  /*57a0*/  ISETP.GT.AND P2, PT, R38, RZ, PT ;  /* 0x000000ff2600720c */ /* 0x000fe40003f44270 */
[----:B------:R-:W-:-:S03]  /*57b0*/  FMNMX.FTZ R34, R31, R34, !PT ;  /* 0x000000221f227209 */ /* 0x000fc60007810000 */
[----:B------:R-:W1:Y:S01]  /*57c0*/  MUFU.TANH R14, R14 ;  /* 0x0000000e000e7308 */ /* 0x000e620000002400 */
[----:B--2---:R-:W-:Y:S01]  /*57d0*/  FSEL R12, R12, -INF , P2 ;  /* 0xff8000000c0c7808 */ /* 0x004fe20001000000 */
[----:B------:R-:W2:Y:S01]  /*57e0*/  SHFL.BFLY PT, R11, R34, 0x2, 0x1f ;  /* 0x0c401f00220b7f89 */ /* 0x000ea200000e0000 */
[----:B------:R-:W-:Y:S02]  /*57f0*/  ISETP.GT.AND P2, PT, R38, 0x8, PT ;  /* 0x000000082600780c */ /* 0x000fe40003f44270 */
[----:B------:R-:W-:-:S03]  /*5800*/  FMNMX.FTZ R36, R12, R9, !PT ;  /* 0x000000090c247209 */ /* 0x000fc60007810000 */
[----:B------:R-:W4:Y:S01]  /*5810*/  MUFU.TANH R16, R16 ;  /* 0x0000001000107308 */ /* 0x000f220000002400 */
[----:B---3--:R-:W-:Y:S02]  /*5820*/  FSEL R67, R13, -INF , P3 ;  /* 0xff8000000d437808 */ /* 0x008fe40001800000 */
[----:B------:R-:W-:Y:S02]  /*5830*/  ISETP.GT.AND P3, PT, R38, 0x9, PT ;  /* 0x000000092600780c */ /* 0x000fe40003f64270 */
[----:B------:R-:W-:-:S03]  /*5840*/  FMNMX.FTZ R36, R67, R36, !PT ;  /* 0x0000002443247209 */ /* 0x000fc60007810000 */
[----:B------:R-:W3:Y:S01]  /*5850*/  MUFU.TANH R17, R17 ;  /* 0x0000001100117308 */ /* 0x000ee20000002400 */
[----:B-1----:R-:W-:Y:S02]  /*5860*/  FSEL R71, R14, -INF , P2 ;  /* 0xff8000000e477808 */ /* 0x002fe40001000000 */
[----:B------:R-:W-:Y:S02]  /*5870*/  ISETP.GT.AND P2, PT, R38, 0x10, PT ;  /* 0x000000102600780c */ /* 0x000fe40003f44270 */
[----:B------:R-:W-:-:S03]  /*5880*/  FMNMX.FTZ R36, R71, R36, !PT ;  /* 0x0000002447247209 */ /* 0x000fc60007810000 */
[----:B------:R-:W1:Y:S01]  /*5890*/  MUFU.TANH R18, R18 ;  /* 0x0000001200127308 */ /* 0x000e620000002400 */
[----:B----4-:R-:W-:Y:S02]  /*58a0*/  FSEL R73, R16, -INF , P3 ;  /* 0xff80000010497808 */ /* 0x010fe40001800000 */
[----:B--2---:R-:W-:Y:S02]  /*58b0*/  FMNMX.FTZ R11, R34, R11, !PT ;  /* 0x0000000b220b7209 */ /* 0x004fe40007810000 */
[----:B------:R-:W-:Y:S02]  /*58c0*/  ISETP.GT.AND P3, PT, R38, 0x11, PT ;  /* 0x000000112600780c */ /* 0x000fe40003f64270 */
[----:B------:R-:W-:Y:S01]  /*58d0*/  FMNMX.FTZ R36, R73, R36, !PT ;  /* 0x0000002449247209 */ /* 0x000fe20007810000 */
[----:B------:R-:W2:Y:S01]  /*58e0*/  SHFL.BFLY PT, R34, R11, 0x1, 0x1f ;  /* 0x0c201f000b227f89 */ /* 0x000ea200000e0000 */
[----:B------:R-:W4:Y:S01]  /*58f0*/  MUFU.TANH R19, R19 ;  /* 0x0000001300137308 */ /* 0x000f220000002400 */
[----:B---3--:R-:W-:-:S02]  /*5900*/  FSEL R75, R17, -INF , P2 ;  /* 0xff800000114b7808 */ /* 0x008fc40001000000 */
        /* <DEDUP_REMOVED lines=8> */
[----:B------:R-:W-:Y:S02]  /*5990*/  ISETP.GT.AND P2, PT, R38, 0x20, PT ;  /* 0x000000202600780c */ /* 0x000fe40003f44270 */
[----:B------:R-:W-:Y:S02]  /*59a0*/  FMNMX.FTZ R36, R79, R36, !PT ;  /* 0x000000244f247209 */ /* 0x000fe40007810000 */
[----:B--2---:R-:W-:Y:S01]  /*59b0*/  FMNMX.FTZ R11, R11, R34, !PT ;  /* 0x000000220b0b7209 */ /* 0x004fe20007810000 */
[----:B------:R-:W2:Y:S01]  /*59c0*/  MUFU.TANH R22, R22 ;  /* 0x0000001600167308 */ /* 0x000ea20000002400 */
[----:B---3--:R-:W-:Y:S02]  /*59d0*/  FSEL R81, R20, -INF , P3 ;  /* 0xff80000014517808 */ /* 0x008fe40001800000 */
[----:B------:R-:W-:Y:S01]  /*59e0*/  ISETP.GT.AND P3, PT, R38, 0x21, PT ;  /* 0x000000212600780c */ /* 0x000fe20003f64270 */
[----:B0-----:R-:W-:Y:S01]  /*59f0*/  FMUL.FTZ R34, R11, R10 ;  /* 0x0000000a0b227220 */ /* 0x001fe20000410000 */
[----:B------:R-:W-:-:S02]  /*5a00*/  FMNMX.FTZ R36, R81, R36, !PT ;  /* 0x0000002451247209 */ /* 0x000fc40007810000 */
[----:B------:R-:W-:Y:S01]  /*5a10*/  FSETP.NEU.FTZ.AND P1, PT, R11, -INF , PT ;  /* 0xff8000000b00780b */ /* 0x000fe20003f3d000 */
[----:B------:R-:W0:Y:S01]  /*5a20*/  MUFU.TANH R23, R23 ;  /* 0x0000001700177308 */ /* 0x000e220000002400 */
[----:B-1----:R-:W-:Y:S02]  /*5a30*/  FSEL R83, R21, -INF , P2 ;  /* 0xff80000015537808 */ /* 0x002fe40001000000 */
[----:B------:R-:W-:Y:S02]  /*5a40*/  ISETP.GT.AND P2, PT, R38, 0x28, PT ;  /* 0x000000282600780c */ /* 0x000fe40003f44270 */
[----:B------:R-:W-:Y:S02]  /*5a50*/  FMNMX.FTZ R36, R83, R36, !PT ;  /* 0x0000002453247209 */ /* 0x000fe40007810000 */
[----:B------:R-:W-:Y:S01]  /*5a60*/  FSEL R34, R34, RZ, P1 ;  /* 0x000000ff22227208 */ /* 0x000fe20000800000 */
[----:B------:R-:W1:Y:S01]  /*5a70*/  MUFU.TANH R24, R24 ;  /* 0x0000001800187308 */ /* 0x000e620000002400 */
[----:B--2---:R-:W-:-:S02]  /*5a80*/  FSEL R85, R22, -INF , P3 ;  /* 0xff80000016557808 */ /* 0x004fc40001800000 */
[C---:B------:R-:W-:Y:S01]  /*5a90*/  ISETP.GT.AND P3, PT, R38.reuse, 0x29, PT ;  /* 0x000000292600780c */ /* 0x040fe20003f64270 */
[--C-:B------:R-:W-:Y:S01]  /*5aa0*/  FFMA.FTZ R19, R163, R10, -R34.reuse ;  /* 0x0000000aa3137223 */ /* 0x100fe20000010822 */
[----:B------:R-:W-:Y:S01]  /*5ab0*/  FMNMX.FTZ R36, R85, R36, !PT ;  /* 0x0000002455247209 */ /* 0x000fe20007810000 */
[-CC-:B------:R-:W-:Y:S01]  /*5ac0*/  FFMA.FTZ R178, R165, R10.reuse, -R34.reuse ;  /* 0x0000000aa5b27223 */ /* 0x180fe20000010822 */
[-CC-:B------:R-:W-:Y:S01]  /*5ad0*/  FFMA.FTZ R172, R161, R10.reuse, -R34.reuse ;  /* 0x0000000aa1ac7223 */ /* 0x180fe20000010822 */
[----:B------:R-:W2:Y:S01]  /*5ae0*/  MUFU.TANH R25, R25 ;  /* 0x0000001900197308 */ /* 0x000ea20000002400 */
[----:B0-----:R-:W-:Y:S01]  /*5af0*/  FSEL R87, R23, -INF , P2 ;  /* 0xff80000017577808 */ /* 0x001fe20001000000 */
[-CC-:B------:R-:W-:Y:S01]  /*5b00*/  FFMA.FTZ R17, R167, R10.reuse, -R34.reuse ;  /* 0x0000000aa7117223 */ /* 0x180fe20000010822 */
[----:B------:R-:W-:Y:S01]  /*5b10*/  ISETP.GT.AND P2, PT, R38, 0x30, PT ;  /* 0x000000302600780c */ /* 0x000fe20003f44270 */
[--C-:B------:R-:W-:Y:S01]  /*5b20*/  FFMA.FTZ R174, R157, R10, -R34.reuse ;  /* 0x0000000a9dae7223 */ /* 0x100fe20000010822 */
[----:B------:R-:W-:Y:S01]  /*5b30*/  FMNMX.FTZ R36, R87, R36, !PT ;  /* 0x0000002457247209 */ /* 0x000fe20007810000 */
[-CC-:B------:R-:W-:Y:S01]  /*5b40*/  FFMA.FTZ R21, R159, R10.reuse, -R34.reuse ;  /* 0x0000000a9f157223 */ /* 0x180fe20000010822 */
[-CC-:B------:R-:W-:Y:S01]  /*5b50*/  FFMA.FTZ R23, R155, R10.reuse, -R34.reuse ;  /* 0x0000000a9b177223 */ /* 0x180fe20000010822 */
[----:B------:R-:W0:Y:S01]  /*5b60*/  MUFU.TANH R26, R26 ;  /* 0x0000001a001a7308 */ /* 0x000e220000002400 */
[----:B-1----:R-:W-:Y:S01]  /*5b70*/  FSEL R163, R24, -INF , P3 ;  /* 0xff80000018a37808 */ /* 0x002fe20001800000 */
[-CC-:B------:R-:W-:Y:S01]  /*5b80*/  FFMA.FTZ R176, R169, R10.reuse, -R34.reuse ;  /* 0x0000000aa9b07223 */ /* 0x180fe20000010822 */
[C---:B------:R-:W-:Y:S01]  /*5b90*/  ISETP.GT.AND P3, PT, R38.reuse, 0x31, PT ;  /* 0x000000312600780c */ /* 0x040fe20003f64270 */
[--C-:B------:R-:W-:Y:S01]  /*5ba0*/  FFMA.FTZ R168, R153, R10, -R34.reuse ;  /* 0x0000000a99a87223 */ /* 0x100fe20000010822 */
[----:B------:R-:W-:Y:S01]  /*5bb0*/  FMNMX.FTZ R36, R163, R36, !PT ;  /* 0x00000024a3247209 */ /* 0x000fe20007810000 */
[-CC-:B------:R-:W-:Y:S01]  /*5bc0*/  FFMA.FTZ R63, R171, R10.reuse, -R34.reuse ;  /* 0x0000000aab3f7223 */ /* 0x180fe20000010822 */
[-CC-:B------:R-:W-:Y:S01]  /*5bd0*/  FFMA.FTZ R182, R173, R10.reuse, -R34.reuse ;  /* 0x0000000aadb67223 */ /* 0x180fe20000010822 */
[----:B------:R-:W1:Y:S01]  /*5be0*/  MUFU.TANH R27, R27 ;  /* 0x0000001b001b7308 */ /* 0x000e620000002400 */
[----:B--2---:R-:W-:Y:S01]  /*5bf0*/  FSEL R165, R25, -INF , P2 ;  /* 0xff80000019a57808 */ /* 0x004fe20001000000 */
[-CC-:B------:R-:W-:Y:S01]  /*5c00*/  FFMA.FTZ R180, R175, R10.reuse, -R34.reuse ;  /* 0x0000000aafb47223 */ /* 0x180fe20000010822 */
[----:B------:R-:W-:Y:S01]  /*5c10*/  ISETP.GT.AND P2, PT, R38, 0x38, PT ;  /* 0x000000382600780c */ /* 0x000fe20003f44270 */
[--C-:B------:R-:W-:Y:S01]  /*5c20*/  FFMA.FTZ R170, R65, R10, -R34.reuse ;  /* 0x0000000a41aa7223 */ /* 0x100fe20000010822 */
[----:B------:R-:W-:Y:S01]  /*5c30*/  FMNMX.FTZ R36, R165, R36, !PT ;  /* 0x00000024a5247209 */ /* 0x000fe20007810000 */
[-CC-:B------:R-:W-:Y:S01]  /*5c40*/  FFMA.FTZ R164, R59, R10.reuse, -R34.reuse ;  /* 0x0000000a3ba47223 */ /* 0x180fe20000010822 */
[-CC-:B------:R-:W-:Y:S01]  /*5c50*/  FFMA.FTZ R166, R43, R10.reuse, -R34.reuse ;  /* 0x0000000a2ba67223 */ /* 0x180fe20000010822 */
[----:B------:R-:W2:Y:S01]  /*5c60*/  MUFU.TANH R28, R28 ;  /* 0x0000001c001c7308 */ /* 0x000ea20000002400 */
[----:B0-----:R-:W-:Y:S01]  /*5c70*/  FSEL R161, R26, -INF , P3 ;  /* 0xff8000001aa17808 */ /* 0x001fe20001800000 */
[-CC-:B------:R-:W-:Y:S01]  /*5c80*/  FFMA.FTZ R15, R15, R10.reuse, -R34.reuse ;  /* 0x0000000a0f0f7223 */ /* 0x180fe20000010822 */
[C---:B------:R-:W-:Y:S01]  /*5c90*/  ISETP.GT.AND P3, PT, R38.reuse, 0x39, PT ;  /* 0x000000392600780c */ /* 0x040fe20003f64270 */
[--C-:B------:R-:W-:Y:S01]  /*5ca0*/  FFMA.FTZ R152, R45, R10, -R34.reuse ;  /* 0x0000000a2d987223 */ /* 0x100fe20000010822 */
[----:B------:R-:W-:Y:S01]  /*5cb0*/  FMNMX.FTZ R36, R161, R36, !PT ;  /* 0x00000024a1247209 */ /* 0x000fe20007810000 */
[-CC-:B------:R-:W-:Y:S01]  /*5cc0*/  FFMA.FTZ R154, R47, R10.reuse, -R34.reuse ;  /* 0x0000000a2f9a7223 */ /* 0x180fe20000010822 */
[-CC-:B------:R-:W-:Y:S01]  /*5cd0*/  FFMA.FTZ R162, R39, R10.reuse, -R34.reuse ;  /* 0x0000000a27a27223 */ /* 0x180fe20000010822 */
[----:B------:R-:W0:Y:S01]  /*5ce0*/  MUFU.TANH R30, R30 ;  /* 0x0000001e001e7308 */ /* 0x000e220000002400 */
[----:B-1----:R-:W-:Y:S01]  /*5cf0*/  FSEL R167, R27, -INF , P2 ;  /* 0xff8000001ba77808 */ /* 0x002fe20001000000 */
[-CC-:B------:R-:W-:Y:S01]  /*5d00*/  FFMA.FTZ R160, R35, R10.reuse, -R34.reuse ;  /* 0x0000000a23a07223 */ /* 0x180fe20000010822 */
[----:B------:R-:W-:Y:S01]  /*5d10*/  ISETP.GT.AND P2, PT, R38, 0x40, PT ;  /* 0x000000402600780c */ /* 0x000fe20003f44270 */
        /* <DEDUP_REMOVED lines=22> */
[----:B------:R-:W-:Y:S01]  /*5e80*/  FFMA.FTZ R31, R31, R10, -R34 ;  /* 0x0000000a1f1f7223 */ /* 0x000fe20000010822 */
[----:B------:R-:W-:-:S02]  /*5e90*/  ISETP.GT.AND P3, PT, R38, 0x49, PT ;  /* 0x000000492600780c */ /* 0x000fc40003f64270 */
[----:B------:R-:W-:-:S03]  /*5ea0*/  FMNMX.FTZ R36, R157, R36, !PT ;  /* 0x000000249d247209 */ /* 0x000fc60007810000 */
[----:B------:R-:W1:Y:S01]  /*5eb0*/  MUFU.TANH R62, R62 ;  /* 0x0000003e003e7308 */ /* 0x000e620000002400 */
[----:B--2---:R-:W-:Y:S02]  /*5ec0*/  FSEL R159, R40, -INF , P2 ;  /* 0xff800000289f7808 */ /* 0x004fe40001000000 */
[----:B------:R-:W-:Y:S02]  /*5ed0*/  ISETP.GT.AND P2, PT, R38, 0x50, PT ;  /* 0x000000502600780c */ /* 0x000fe40003f44270 */
[----:B------:R-:W-:-:S03]  /*5ee0*/  FMNMX.FTZ R36, R159, R36, !PT ;  /* 0x000000249f247209 */ /* 0x000fc60007810000 */
[----:B------:R-:W2:Y:S01]  /*5ef0*/  MUFU.TANH R58, R58 ;  /* 0x0000003a003a7308 */ /* 0x000ea20000002400 */
[----:B0-----:R-:W-:Y:S02]  /*5f00*/  FSEL R155, R48, -INF , P3 ;  /* 0xff800000309b7808 */ /* 0x001fe40001800000 */
[----:B------:R-:W-:Y:S02]  /*5f10*/  ISETP.GT.AND P3, PT, R38, 0x51, PT ;  /* 0x000000512600780c */ /* 0x000fe40003f64270 */
[----:B------:R-:W-:-:S03]  /*5f20*/  FMNMX.FTZ R36, R155, R36, !PT ;  /* 0x000000249b247209 */ /* 0x000fc60007810000 */
[----:B------:R-:W0:Y:S01]  /*5f30*/  MUFU.TANH R54, R54 ;  /* 0x0000003600367308 */ /* 0x000e220000002400 */
[----:B-1----:R-:W-:Y:S02]  /*5f40*/  FSEL R169, R62, -INF , P2 ;  /* 0xff8000003ea97808 */ /* 0x002fe40001000000 */
[----:B------:R-:W-:Y:S02]  /*5f50*/  ISETP.GT.AND P2, PT, R38, 0x58, PT ;  /* 0x000000582600780c */ /* 0x000fe40003f44270 */
        /* <DEDUP_REMOVED lines=37> */
[----:B------:R-:W-:Y:S01]  /*61b0*/  MUFU.EX2 R15, R15 ;  /* 0x0000000f000f7308 */ /* 0x000fe20000000800 */
[----:B--2---:R-:W-:-:S04]  /*61c0*/  FSEL R183, R64, -INF , P2 ;  /* 0xff80000040b77808 */ /* 0x004fc80001000000 */
[----:B------:R-:W-:-:S03]  /*61d0*/  FMNMX.FTZ R36, R183, R36, !PT ;  /* 0x00000024b7247209 */ /* 0x000fc60007810000 */
[----:B------:R-:W-:Y:S01]  /*61e0*/  MUFU.EX2 R180, R180 ;  /* 0x000000b400b47308 */ /* 0x000fe20000000800 */
[----:B0-----:R-:W-:-:S04]  /*61f0*/  FSEL R185, R66, -INF , P3 ;  /* 0xff80000042b97808 */ /* 0x001fc80001800000 */
[----:B------:R-:W-:-:S03]  /*6200*/  FMNMX.FTZ R36, R185, R36, !PT ;  /* 0x00000024b9247209 */ /* 0x000fc60007810000 */
[----:B------:R-:W-:Y:S02]  /*6210*/  MUFU.EX2 R182, R182 ;  /* 0x000000b600b67308 */ /* 0x000fe40000000800 */
[----:B------:R-:W0:Y:S06]  /*6220*/  SHFL.BFLY PT, R13, R36, 0x2, 0x1f ;  /* 0x0c401f00240d7f89 */ /* 0x000e2c00000e0000 */
        /* <DEDUP_REMOVED lines=8> */
[----:B0-----:R-:W-:-:S07]  /*62b0*/  FMNMX.FTZ R13, R14, R13, !PT ;  /* 0x0000000d0e0d7209 */ /* 0x001fce0007810000 */
[----:B------:R-:W-:Y:S01]  /*62c0*/  MUFU.EX2 R21, R21 ;  /* 0x0000001500157308 */ /* 0x000fe20000000800 */
[C---:B------:R-:W-:Y:S01]  /*62d0*/  FSETP.NEU.FTZ.AND P2, PT, R13.reuse, -INF , PT ;  /* 0xff8000000d00780b */ /* 0x040fe20003f5d000 */
[----:B------:R-:W-:-:S03]  /*62e0*/  FMUL.FTZ R14, R13, R10 ;  /* 0x0000000a0d0e7220 */ /* 0x000fc60000410000 */
[----:B------:R-:W-:-:S03]  /*62f0*/  FSEL R30, R13, RZ, P2 ;  /* 0x000000ff0d1e7208 */ /* 0x000fc60001000000 */
[----:B------:R-:W-:Y:S01]  /*6300*/  MUFU.EX2 R174, R174 ;  /* 0x000000ae00ae7308 */ /* 0x000fe20000000800 */
[----:B------:R-:W-:Y:S01]  /*6310*/  FSEL R14, R14, RZ, P2 ;  /* 0x000000ff0e0e7208 */ /* 0x000fe20001000000 */
[----:B------:R-:W-:-:S04]  /*6320*/  FADD.FTZ R9, -R30, R9 ;  /* 0x000000091e097221 */ /* 0x000fc80000010100 */
[-CC-:B------:R-:W-:Y:S01]  /*6330*/  FFMA.FTZ R43, R67, R10.reuse, -R14.reuse ;  /* 0x0000000a432b7223 */ /* 0x180fe2000001080e */
[----:B------:R-:W-:Y:S01]  /*6340*/  FSEL R67, R11, RZ, P1 ;  /* 0x000000ff0b437208 */ /* 0x000fe20000800000 */
[-CC-:B------:R-:W-:Y:S01]  /*6350*/  FFMA.FTZ R12, R12, R10.reuse, -R14.reuse ;  /* 0x0000000a0c0c7223 */ /* 0x180fe2000001080e */
[-C--:B------:R-:W-:Y:S01]  /*6360*/  FMUL.FTZ R9, R9, R10.reuse ;  /* 0x0000000a09097220 */ /* 0x080fe20000410000 */
[-CC-:B------:R-:W-:Y:S01]  /*6370*/  FFMA.FTZ R16, R71, R10.reuse, -R14.reuse ;  /* 0x0000000a47107223 */ /* 0x180fe2000001080e */
[-C--:B------:R-:W-:Y:S01]  /*6380*/  FFMA.FTZ R45, R73, R10.reuse, -R14 ;  /* 0x0000000a492d7223 */ /* 0x080fe2000001080e */
[----:B------:R-:W-:Y:S01]  /*6390*/  FADD.FTZ R67, -R67, R8 ;  /* 0x0000000843437221 */ /* 0x000fe20000010100 */
[----:B------:R-:W-:Y:S01]  /*63a0*/  MUFU.EX2 R43, R43 ;  /* 0x0000002b002b7308 */ /* 0x000fe20000000800 */
[-CC-:B------:R-:W-:Y:S01]  /*63b0*/  FFMA.FTZ R18, R75, R10.reuse, -R14.reuse ;  /* 0x0000000a4b127223 */ /* 0x180fe2000001080e */
[-CC-:B------:R-:W-:Y:S01]  /*63c0*/  FFMA.FTZ R47, R77, R10.reuse, -R14.reuse ;  /* 0x0000000a4d2f7223 */ /* 0x180fe2000001080e */
[-C--:B------:R-:W-:Y:S01]  /*63d0*/  FMUL.FTZ R8, R67, R10.reuse ;  /* 0x0000000a43087220 */ /* 0x080fe20000410000 */
        /* <DEDUP_REMOVED lines=26> */
[----:B------:R-:W-:-:S02]  /*6580*/  FFMA.FTZ R183, R183, R10, -R14 ;  /* 0x0000000ab7b77223 */ /* 0x000fc4000001080e */
[----:B------:R-:W2:Y:S01]  /*6590*/  MUFU.EX2 R16, R16 ;  /* 0x0000001000107308 */ /* 0x000ea20000000800 */
[----:B0-----:R-:W-:-:S04]  /*65a0*/  FFMA.FTZ R27, R8, R0, R15 ;  /* 0x00000000081b7223 */ /* 0x001fc8000001000f */
[----:B------:R-:W-:-:S03]  /*65b0*/  FADD.FTZ R27, R180, R27 ;  /* 0x0000001bb41b7221 */ /* 0x000fc60000010000 */
[----:B------:R-:W0:Y:S01]  /*65c0*/  MUFU.EX2 R45, R45 ;  /* 0x0000002d002d7308 */ /* 0x000e220000000800 */
[----:B-1----:R-:W-:-:S04]  /*65d0*/  FFMA.FTZ R0, R9, R3, R12 ;  /* 0x0000000309007223 */ /* 0x002fc8000001000c */
[----:B------:R-:W-:Y:S01]  /*65e0*/  FADD.FTZ R3, R43, R0 ;  /* 0x000000002b037221 */ /* 0x000fe20000010000 */
        /* <DEDUP_REMOVED lines=15> */
[----:B------:R-:W-:Y:S01]  /*66e0*/  FADD.FTZ R3, R21, R0 ;  /* 0x0000000015037221 */ /* 0x000fe20000010000 */
[-CC-:B------:R-:W-:Y:S01]  /*66f0*/  FFMA.FTZ R34, R153, R10.reuse, -R14.reuse ;  /* 0x0000000a99227223 */ /* 0x180fe2000001080e */
[----:B------:R-:W-:Y:S02]  /*6700*/  FFMA.FTZ R14, R185, R10, -R14 ;  /* 0x0000000ab90e7223 */ /* 0x000fe4000001080e */
        /* <DEDUP_REMOVED lines=95> */
.L_x_2422:
[----:B------:R-:W-:Y:S01]  /*6d00*/  UISETP.GT.AND UP0, UPT, UR54, UR52, UPT ;  /* 0x000000343600728c */ /* 0x000fe2000bf04270 */
[-C--:B------:R-:W-:Y:S01]  /*6d10*/  FMUL.FTZ R88, R88, R8.reuse ;  /* 0x0000000858587220 */ /* 0x080fe20000410000 */
[----:B------:R-:W-:Y:S01]  /*6d20*/  ULEA UR4, UR53, UR41, 0x3 ;  /* 0x0000002935047291 */ /* 0x000fe2000f8e183f */
[-C--:B------:R-:W-:Y:S01]  /*6d30*/  FMUL.FTZ R89, R89, R8.reuse ;  /* 0x0000000859597220 */ /* 0x080fe20000410000 */
[----:B------:R-:W-:Y:S01]  /*6d40*/  UIADD3 UR5, UR54, -0x1, URZ ;  /* 0xffffffff36057890 */ /* 0x000fe2000fffe03f */
[-C--:B------:R-:W-:Y:S01]  /*6d50*/  FMUL.FTZ R92, R92, R8.reuse ;  /* 0x000000085c5c7220 */ /* 0x080fe20000410000 */
[----:B------:R-:W-:Y:S01]  /*6d60*/  UIADD3 UR4, UR4, 0x28860, URZ ;  /* 0x0002886004047890 */ /* 0x000fe2000fffe03f */
[----:B------:R-:W-:Y:S01]  /*6d70*/  PLOP3.LUT P1, PT, PT, PT, UP0, 0x80, 0x0 ;  /* 0x000000000000781c */ /* 0x000fe20003f2f008 */
[----:B------:R-:W-:Y:S01]  /*6d80*/  UMOV UR55, UR47 ;  /* 0x0000002f00377c82 */ /* 0x000fe20008000000 */
[----:B------:R-:W-:Y:S01]  /*6d90*/  UMOV UR53, UR48 ;  /* 0x0000003000357c82 */ /* 0x000fe20008000000 */
        /* <DEDUP_REMOVED lines=97> */
[----:B------:R-:W-:Y:S01]  /*73b0*/  MOV R9, R13 ;  /* 0x0000000d00097202 */ /* 0x000fe20000000f00 */
[----:B------:R-:W-:Y:S06]  /*73c0*/  @P1 BRA `(.L_x_2423) ;  /* 0xffffffcc00941947 */ /* 0x000fec000383ffff */
[----:B------:R-:W-:-:S05]  /*73d0*/  UMOV UR54, UR5 ;  /* 0x0000000500367c82 */ /* 0x000fca0008000000 */
.L_x_2412:
[----:B------:R-:W-:-:S06]  /*73e0*/  UISETP.GE.AND UP0, UPT, UR54, UR39, UPT ;  /* 0x000000273600728c */ /* 0x000fcc000bf06270 */
[----:B------:R-:W-:-:S13]  /*73f0*/  PLOP3.LUT P1, PT, PT, PT, UP0, 0x80, 0x0 ;  /* 0x000000000000781c */ /* 0x000fda0003f2f008 */
[----:B------:R-:W-:Y:S05]  /*7400*/  @!P1 BRA `(.L_x_2424) ;  /* 0x0000002800149947 */ /* 0x000fea0003800000 */
[C---:B------:R-:W-:Y:S01]  /*7410*/  VIADD R7, R2.reuse, 0x8 ;  /* 0x0000000802077836 */ /* 0x040fe20000000000 */
[----:B------:R-:W-:Y:S01]  /*7420*/  MOV R6, R11 ;  /* 0x0000000b00067202 */ /* 0x000fe20000000f00 */
[----:B------:R-:W-:Y:S01]  /*7430*/  IMAD.MOV.U32 R8, RZ, RZ, R13 ;  /* 0x000000ffff087224 */ /* 0x000fe200078e000d */
[----:B------:R-:W-:Y:S01]  /*7440*/  IADD3 R2, -R2, 0xb, RZ ;  /* 0x0000000b02027810 */ /* 0x000fe20007ffe1ff */
[----:B------:R-:W-:Y:S01]  /*7450*/  UMOV UR49, UR47 ;  /* 0x0000002f00317c82 */ /* 0x000fe20008000000 */
[----:B------:R-:W-:Y:S01]  /*7460*/  UMOV UR42, UR48 ;  /* 0x00000030002a7c82 */ /* 0x000fe20008000000 */
[----:B------:R-:W-:-:S05]  /*7470*/  ULDC UR38, c[0x0][0x9d8] ;  /* 0x0002760000267ab9 */ /* 0x000fca0000000800 */
.L_x_2435:
        /* <DEDUP_REMOVED lines=9> */
.L_x_2426:
[----:B------:R-:W-:Y:S01]  /*7510*/  ULEA UR4, UR48, UR41, 0x3 ;  /* 0x0000002930047291 */ /* 0x000fe2000f8e183f */
[----:B------:R-:W-:-:S05]  /*7520*/  IMAD.U32 R9, RZ, RZ, UR47 ;  /* 0x0000002fff097e24 */ /* 0x000fca000f8e00ff */
[----:B------:R-:W-:-:S04]  /*7530*/  SHF.L.U32 R9, R9, 0x1f, RZ ;  /* 0x0000001f09097819 */ /* 0x000fc800000006ff */
[----:B------:R0:W1:Y:S01]  /*7540*/  SYNCS.PHASECHK.TRANS64.TRYWAIT P1, [UR4+0x28830], R9 ;  /* 0x02883009ff0075a7 */ /* 0x0000620008020144 */
[----:B------:R-:W-:Y:S05]  /*7550*/  @!P0 BRA `(.L_x_2427) ;  /* 0x0000000000048947 */ /* 0x000fea0003800000 */
[----:B------:R-:W-:Y:S01]  /*7560*/  BPT.TRAP 0x1 ;  /* 0x000000040000795c */ /* 0x000fe20000300000 */
.L_x_2427:
[----:B-1----:R-:W-:Y:S05]  /*7570*/  @P1 BRA `(.L_x_2425) ;  /* 0x0000000000081947 */ /* 0x002fea0003800000 */
[----:B------:R-:W1:Y:S02]  /*7580*/  SYNCS.PHASECHK.TRANS64.TRYWAIT P1, [UR4+0x28830], R9 ;  /* 0x02883009ff0075a7 */ /* 0x000e640008020144 */
[----:B-1----:R-:W-:Y:S05]  /*7590*/  @!P1 BRA `(.L_x_2428) ;  /* 0x0000008400cc9947 */ /* 0x002fea0003800000 */
.L_x_2425:
        /* <DEDUP_REMOVED lines=46> */
.L_x_2430:
[----:B------:R-:W-:Y:S01]  /*7880*/  ULEA UR4, UR42, UR41, 0x3 ;  /* 0x000000292a047291 */ /* 0x000fe2000f8e183f */
[----:B01----:R-:W-:-:S04]  /*7890*/  MOV R9, UR49 ;  /* 0x0000003100097c02 */ /* 0x003fc80008000f00 */
[----:B------:R-:W-:-:S04]  /*78a0*/  SHF.L.U32 R9, R9, 0x1f, RZ ;  /* 0x0000001f09097819 */ /* 0x000fc800000006ff */
[----:B------:R0:W1:Y:S01]  /*78b0*/  SYNCS.PHASECHK.TRANS64.TRYWAIT P1, [UR4+0x28850], R9 ;  /* 0x02885009ff0075a7 */ /* 0x0000620008020144 */
[----:B------:R-:W-:Y:S05]  /*78c0*/  @!P0 BRA `(.L_x_2431) ;  /* 0x0000000000048947 */ /* 0x000fea0003800000 */
[----:B------:R-:W-:Y:S01]  /*78d0*/  BPT.TRAP 0x1 ;  /* 0x000000040000795c */ /* 0x000fe20000300000 */
.L_x_2431:
[----:B-1----:R-:W-:Y:S05]  /*78e0*/  @P1 BRA `(.L_x_2429) ;  /* 0x0000000000081947 */ /* 0x002fea0003800000 */
[----:B------:R-:W1:Y:S02]  /*78f0*/  SYNCS.PHASECHK.TRANS64.TRYWAIT P1, [UR4+0x28850], R9 ;  /* 0x02885009ff0075a7 */ /* 0x000e640008020144 */
[----:B-1----:R-:W-:Y:S05]  /*7900*/  @!P1 BRA `(.L_x_2432) ;  /* 0x0000008400089947 */ /* 0x002fea0003800000 */
.L_x_2429:
        /* <DEDUP_REMOVED lines=49> */
.L_x_2433:
[----:B01----:R-:W-:Y:S01]  /*7c20*/  FMUL.FTZ R9, R26, UR38 ;  /* 0x000000261a097c20 */ /* 0x003fe20008410000 */
        /* <DEDUP_REMOVED lines=21> */
[----:B------:R-:W3:Y:S01]  /*7d80*/  MUFU.TANH R15, R15 ;  /* 0x0000000f000f7308 */ /* 0x000ee20000002400 */
        /* <DEDUP_REMOVED lines=16> */
[----:B---3--:R-:W-:Y:S01]  /*7e90*/  FMNMX.FTZ R12, R15, R12, !PT ;  /* 0x0000000c0f0c7209 */ /* 0x008fe20007810000 */
        /* <DEDUP_REMOVED lines=44> */
[----:B---3--:R-:W-:Y:S01]  /*8160*/  FMNMX.FTZ R12, R21, R12, !PT ;  /* 0x0000000c150c7209 */ /* 0x008fe20007810000 */
[----:B------:R-:W-:-:S04]  /*8170*/  UIADD3 UR4, UR4, 0x28840, URZ ;  /* 0x0002884004047890 */ /* 0x000fc8000fffe03f */
[----:B------:R-:W-:Y:S02]  /*8180*/  UPRMT UR4, UR43, 0x654, UR4 ;  /* 0x000006542b047896 */ /* 0x000fe40008000004 */
[----:B------:R-:W3:Y:S01]  /*8190*/  MUFU.TANH R163, R163 ;  /* 0x000000a300a37308 */ /* 0x000ee20000002400 */
[----:B0-----:R-:W-:-:S06]  /*81a0*/  FMNMX.FTZ R10, R161, R10, !PT ;  /* 0x0000000aa10a7209 */ /* 0x001fcc0007810000 */
[----:B------:R-:W-:Y:S01]  /*81b0*/  SYNCS.ARRIVE.TRANS64.RED.A1T0 RZ, [UR4], RZ ;  /* 0x000000ffffff79a7 */ /* 0x000fe20008100404 */
        /* <DEDUP_REMOVED lines=103> */
[----:B-1----:R-:W-:Y:S02]  /*8830*/  FMNMX.FTZ R10, R203, R10, !PT ;  /* 0x0000000acb0a7209 */ /* 0x002fe40007810000 */
[----:B---3--:R-:W-:-:S05]  /*8840*/  FMNMX.FTZ R12, R87, R12, !PT ;  /* 0x0000000c570c7209 */ /* 0x008fca0007810000 */
[----:B------:R-:W1:Y:S01]  /*8850*/  SHFL.BFLY PT, R13, R12, 0x2, 0x1f ;  /* 0x0c401f000c0d7f89 */ /* 0x000e6200000e0000 */
[----:B0-----:R-:W-:Y:S02]  /*8860*/  FMNMX.FTZ R14, R205, R10, !PT ;  /* 0x0000000acd0e7209 */ /* 0x001fe40007810000 */
[----:B------:R-:W0:Y:S03]  /*8870*/  LDC R10, c[0x0][0x988] ;  /* 0x00026200ff0a7b82 */ /* 0x000e260000000800 */
[----:B------:R-:W3:Y:S01]  /*8880*/  SHFL.BFLY PT, R11, R14, 0x2, 0x1f ;  /* 0x0c401f000e0b7f89 */ /* 0x000ee200000e0000 */
[----:B-1----:R-:W-:-:S05]  /*8890*/  FMNMX.FTZ R18, R12, R13, !PT ;  /* 0x0000000d0c127209 */ /* 0x002fca0007810000 */
[----:B------:R-:W1:Y:S01]  /*88a0*/  SHFL.BFLY PT, R13, R18, 0x1, 0x1f ;  /* 0x0c201f00120d7f89 */ /* 0x000e6200000e0000 */
[----:B---3--:R-:W-:-:S05]  /*88b0*/  FMNMX.FTZ R16, R14, R11, !PT ;  /* 0x0000000b0e107209 */ /* 0x008fca0007810000 */
[----:B------:R-:W3:Y:S01]  /*88c0*/  SHFL.BFLY PT, R11, R16, 0x1, 0x1f ;  /* 0x0c201f00100b7f89 */ /* 0x000ee200000e0000 */
[----:B-1----:R-:W-:-:S05]  /*88d0*/  FMNMX.FTZ R13, R18, R13, !PT ;  /* 0x0000000d120d7209 */ /* 0x002fca0007810000 */
[----:B------:R-:W-:Y:S01]  /*88e0*/  FADD.FTZ R207, -R13, R8 ;  /* 0x000000080dcf7221 */ /* 0x000fe20000010100 */
[----:B---3--:R-:W-:-:S05]  /*88f0*/  FMNMX.FTZ R11, R16, R11, !PT ;  /* 0x0000000b100b7209 */ /* 0x008fca0007810000 */
[CC--:B0-----:R-:W-:Y:S01]  /*8900*/  FMUL.FTZ R8, R11.reuse, R10.reuse ;  /* 0x0000000a0b087220 */ /* 0x0c1fe20000410000 */
[----:B------:R-:W-:Y:S01]  /*8910*/  FADD.FTZ R83, -R11, R6 ;  /* 0x000000060b537221 */ /* 0x000fe20000010100 */
[-C--:B------:R-:W-:Y:S02]  /*8920*/  FMUL.FTZ R6, R207, R10.reuse ;  /* 0x0000000acf067220 */ /* 0x080fe40000410000 */
        /* <DEDUP_REMOVED lines=68> */
[----:B------:R-:W-:-:S05]  /*8d70*/  FFMA.FTZ R85, R85, R10, -R8 ;  /* 0x0000000a55557223 */ /* 0x000fca0000010808 */
[----:B------:R-:W3:Y:S01]  /*8d80*/  MUFU.EX2 R12, R12 ;  /* 0x0000000c000c7308 */ /* 0x000ee20000000800 */
[----:B-1----:R-:W-:-:S07]  /*8d90*/  FFMA.FTZ R3, R6, R3, R181 ;  /* 0x0000000306037223 */ /* 0x002fce00000100b5 */
[----:B------:R-:W1:Y:S01]  /*8da0*/  MUFU.EX2 R182, R182 ;  /* 0x000000b600b67308 */ /* 0x000e620000000800 */
[----:B0-----:R-:W-:-:S07]  /*8db0*/  FADD.FTZ R17, R153, R0 ;  /* 0x0000000099117221 */ /* 0x001fce0000010000 */
[----:B------:R-:W0:Y:S01]  /*8dc0*/  MUFU.EX2 R183, R183 ;  /* 0x000000b700b77308 */ /* 0x000e220000000800 */
[----:B---3--:R-:W-:-:S07]  /*8dd0*/  FADD.FTZ R0, R12, R3 ;  /* 0x000000030c007221 */ /* 0x008fce0000010000 */
[----:B------:R-:W3:Y:S01]  /*8de0*/  MUFU.EX2 R155, R155 ;  /* 0x0000009b009b7308 */ /* 0x000ee20000000800 */
[----:B-1----:R-:W-:Y:S01]  /*8df0*/  FADD.FTZ R32, R182, R17 ;  /* 0x00000011b6207221 */ /* 0x002fe20000010000 */
[----:B------:R-:W-:-:S06]  /*8e00*/  FFMA.FTZ R17, R53, R10, -R8 ;  /* 0x0000000a35117223 */ /* 0x000fcc0000010808 */
[----:B------:R-:W1:Y:S01]  /*8e10*/  MUFU.EX2 R14, R14 ;  /* 0x0000000e000e7308 */ /* 0x000e620000000800 */
[----:B0-----:R-:W-:-:S07]  /*8e20*/  FADD.FTZ R3, R183, R0 ;  /* 0x00000000b7037221 */ /* 0x001fce0000010000 */
[----:B------:R-:W0:Y:S01]  /*8e30*/  MUFU.EX2 R176, R176 ;  /* 0x000000b000b07308 */ /* 0x000e220000000800 */
[----:B---3--:R-:W-:-:S07]  /*8e40*/  FADD.FTZ R19, R155, R32 ;  /* 0x000000209b137221 */ /* 0x008fce0000010000 */
[----:B------:R-:W3:Y:S01]  /*8e50*/  MUFU.EX2 R177, R177 ;  /* 0x000000b100b17308 */ /* 0x000ee20000000800 */
[----:B-1----:R-:W-:-:S07]  /*8e60*/  FADD.FTZ R0, R14, R3 ;  /* 0x000000030e007221 */ /* 0x002fce0000010000 */
[----:B------:R-:W1:Y:S01]  /*8e70*/  MUFU.EX2 R157, R157 ;  /* 0x0000009d009d7308 */ /* 0x000e620000000800 */
[----:B0-----:R-:W-:-:S07]  /*8e80*/  FADD.FTZ R32, R176, R19 ;  /* 0x00000013b0207221 */ /* 0x001fce0000010000 */
[----:B------:R-:W0:Y:S01]  /*8e90*/  MUFU.EX2 R16, R16 ;  /* 0x0000001000107308 */ /* 0x000e220000000800 */
[----:B---3--:R-:W-:-:S07]  /*8ea0*/  FADD.FTZ R3, R177, R0 ;  /* 0x00000000b1037221 */ /* 0x008fce0000010000 */
[----:B------:R-:W3:Y:S01]  /*8eb0*/  MUFU.EX2 R178, R178 ;  /* 0x000000b200b27308 */ /* 0x000ee20000000800 */
[----:B-1----:R-:W-:Y:S01]  /*8ec0*/  FADD.FTZ R19, R157, R32 ;  /* 0x000000209d137221 */ /* 0x002fe20000010000 */
[-CC-:B------:R-:W-:Y:S01]  /*8ed0*/  FFMA.FTZ R32, R55, R10.reuse, -R8.reuse ;  /* 0x0000000a37207223 */ /* 0x180fe20000010808 */
[----:B------:R-:W-:-:S05]  /*8ee0*/  FFMA.FTZ R8, R87, R10, -R8 ;  /* 0x0000000a57087223 */ /* 0x000fca0000010808 */
        /* <DEDUP_REMOVED lines=102> */
[----:B0-----:R-:W-:-:S03]  /*9550*/  FADD.FTZ R0, R189, R0 ;  /* 0x00000000bd007221 */ /* 0x001fc60000010000 */
[----:B---3--:R-:W-:Y:S01]  /*9560*/  FADD.FTZ R3, R8, R3 ;  /* 0x0000000308037221 */ /* 0x008fe20000010000 */
[----:B------:R-:W-:Y:S06]  /*9570*/  @!P0 BRA `(.L_x_2434) ;  /* 0x0000000000048947 */ /* 0x000fec0003800000 */
[----:B------:R-:W-:Y:S01]  /*9580*/  BPT.TRAP 0x1 ;  /* 0x000000040000795c */ /* 0x000fe20000300000 */
.L_x_2434:
[----:B------:R-:W-:Y:S01]  /*9590*/  UISETP.GT.AND UP0, UPT, UR54, UR39, UPT ;  /* 0x000000273600728c */ /* 0x000fe2000bf04270 */
[----:B------:R-:W-:Y:S01]  /*95a0*/  F2FP.BF16.F32.PACK_AB R178, R159, R178 ;  /* 0x000000b29fb2723e */ /* 0x000fe200000010ff */
[----:B------:R-:W-:Y:S01]  /*95b0*/  ULEA UR4, UR42, UR41, 0x3 ;  /* 0x000000292a047291 */ /* 0x000fe2000f8e183f */
[----:B------:R-:W-:Y:S01]  /*95c0*/  F2FP.BF16.F32.PACK_AB R180, R153, R180 ;  /* 0x000000b499b4723e */ /* 0x000fe200000010ff */
[----:B------:R-:W-:Y:S01]  /*95d0*/  UIADD3 UR5, UR54, -0x1, URZ ;  /* 0xffffffff36057890 */ /* 0x000fe2000fffe03f */
[----:B------:R-:W-:Y:S01]  /*95e0*/  F2FP.BF16.F32.PACK_AB R182, R155, R182 ;  /* 0x000000b69bb6723e */ /* 0x000fe200000010ff */
[----:B------:R-:W-:Y:S01]  /*95f0*/  UIADD3 UR4, UR4, 0x28860, URZ ;  /* 0x0002886004047890 */ /* 0x000fe2000fffe03f */
[----:B------:R-:W-:Y:S01]  /*9600*/  PLOP3.LUT P1, PT, PT, PT, UP0, 0x80, 0x0 ;  /* 0x000000000000781c */ /* 0x000fe20003f2f008 */
[----:B------:R-:W-:Y:S01]  /*9610*/  UMOV UR49, UR47 ;  /* 0x0000002f00317c82 */ /* 0x000fe20008000000 */
[----:B------:R-:W-:Y:S01]  /*9620*/  UMOV UR42, UR48 ;  /* 0x00000030002a7c82 */ /* 0x000fe20008000000 */
[----:B------:R-:W-:Y:S01]  /*9630*/  UPRMT UR4, UR43, 0x654, UR4 ;  /* 0x000006542b047896 */ /* 0x000fe20008000004 */
[----:B------:R-:W-:Y:S01]  /*9640*/  F2FP.BF16.F32.PACK_AB R176, R157, R176 ;  /* 0x000000b09db0723e */ /* 0x000fe200000010ff */
[----:B------:R-:W-:Y:S01]  /*9650*/  UMOV UR54, UR5 ;  /* 0x0000000500367c82 */ /* 0x000fe20008000000 */
[----:B------:R-:W-:Y:S01]  /*9660*/  F2FP.BF16.F32.PACK_AB R172, R161, R172 ;  /* 0x000000aca1ac723e */ /* 0x000fe200000010ff */
[----:B------:R-:W-:Y:S01]  /*9670*/  FMUL.FTZ R90, R90, R6 ;  /* 0x000000065a5a7220 */ /* 0x000fe20000410000 */
[----:B------:R-:W-:Y:S01]  /*9680*/  F2FP.BF16.F32.PACK_AB R174, R163, R174 ;  /* 0x000000aea3ae723e */ /* 0x000fe200000010ff */
[----:B------:R-:W-:Y:S01]  /*9690*/  FMUL.FTZ R91, R91, R6 ;  /* 0x000000065b5b7220 */ /* 0x000fe20000410000 */
[----:B------:R-:W-:Y:S01]  /*96a0*/  F2FP.BF16.F32.PACK_AB R168, R165, R168 ;  /* 0x000000a8a5a8723e */ /* 0x000fe200000010ff */
[----:B------:R-:W-:Y:S01]  /*96b0*/  FMUL.FTZ R94, R94, R6 ;  /* 0x000000065e5e7220 */ /* 0x000fe20000410000 */
[----:B------:R-:W-:Y:S01]  /*96c0*/  SYNCS.ARRIVE.TRANS64.RED.A1T0 RZ, [UR4], RZ ;  /* 0x000000ffffff79a7 */ /* 0x000fe20008100404 */
[----:B------:R-:W-:Y:S01]  /*96d0*/  F2FP.BF16.F32.PACK_AB R170, R167, R170 ;  /* 0x000000aaa7aa723e */ /* 0x000fe200000010ff */
[----:B------:R-:W-:Y:S01]  /*96e0*/  FMUL.FTZ R95, R95, R6 ;  /* 0x000000065f5f7220 */ /* 0x000fe20000410000 */
[----:B------:R-:W-:Y:S01]  /*96f0*/  F2FP.BF16.F32.PACK_AB R159, R8, R34 ;  /* 0x00000022089f723e */ /* 0x000fe200000010ff */
        /* <DEDUP_REMOVED lines=86> */
.L_x_2424:
[----:B------:R-:W-:Y:S06]  /*9c60*/  BAR.ARV 0x8, 0x180 ;  /* 0x0206000000007b1d */ /* 0x000fec0000002000 */
[----:B------:R-:W-:Y:S05]  /*9c70*/  @!P0 BRA `(.L_x_2436) ;  /* 0x0000000000048947 */ /* 0x000fea0003800000 */
[----:B------:R-:W-:Y:S01]  /*9c80*/  BPT.TRAP 0x1 ;  /* 0x000000040000795c */ /* 0x000fe20000300000 */
.L_x_2436:
[----:B------:R-:W-:Y:S01]  /*9c90*/  ULEA UR5, UR48, UR41, 0x3 ;  /* 0x0000002930057291 */ /* 0x000fe2000f8e183f */
[----:B--2---:R-:W-:-:S04]  /*9ca0*/  MOV R2, UR47 ;  /* 0x0000002f00027c02 */ /* 0x004fc80008000f00 */
[----:B------:R-:W-:-:S04]  /*9cb0*/  SHF.L.U32 R2, R2, 0x1f, RZ ;  /* 0x0000001f02027819 */ /* 0x000fc800000006ff */
[----:B------:R0:W1:Y:S01]  /*9cc0*/  SYNCS.PHASECHK.TRANS64.TRYWAIT P1, [UR5+0x28850], R2 ;  /* 0x02885002ff0075a7 */ /* 0x0000620008020145 */
[----:B------:R-:W-:Y:S05]  /*9cd0*/  @!P0 BRA `(.L_x_2437) ;  /* 0x0000000000048947 */ /* 0x000fea0003800000 */
[----:B------:R-:W-:Y:S01]  /*9ce0*/  BPT.TRAP 0x1 ;  /* 0x000000040000795c */ /* 0x000fe20000300000 */
.L_x_2437:
[----:B-1----:R-:W-:Y:S05]  /*9cf0*/  @P1 BRA `(.L_x_2438) ;  /* 0x0000000000081947 */ /* 0x002fea0003800000 */
[----:B------:R-:W1:Y:S02]  /*9d00*/  SYNCS.PHASECHK.TRANS64.TRYWAIT P1, [UR5+0x28850], R2 ;  /* 0x02885002ff0075a7 */ /* 0x000e640008020145 */
[----:B-1----:R-:W-:Y:S05]  /*9d10*/  @!P1 BRA `(.L_x_2439) ;  /* 0x00000060001c9947 */ /* 0x002fea0003800000 */
.L_x_2438:
[----:B------:R-:W-:Y:S01]  /*9d20*/  UIADD3 UR41, UR41, 0x400, URZ ;  /* 0x0000040029297890 */ /* 0x000fe2000fffe03f */
[----:B------:R-:W-:Y:S01]  /*9d30*/  WARPGROUP.ARRIVE ;  /* 0x00000000000079c5 */ /* 0x000fe20000000000 */
[----:B------:R-:W-:Y:S01]  /*9d40*/  UMOV UR7, 0x40000040 ;  /* 0x4000004000077882 */ /* 0x000fe20000000000 */
[----:B-1----:R-:W1:Y:S01]  /*9d50*/  SHFL.BFLY PT, R5, R0, 0x2, 0x1f ;  /* 0x0c401f0000057f89 */ /* 0x002e6200000e0000 */
[----:B------:R-:W-:-:S03]  /*9d60*/  USHF.R.U32.HI UR41, URZ, 0x4, UR41 ;  /* 0x000000043f297899 */ /* 0x000fc60008011629 */
[----:B0-----:R-:W0:Y:S01]  /*9d70*/  SHFL.BFLY PT, R2, R3, 0x2, 0x1f ;  /* 0x0c401f0003027f89 */ /* 0x001e2200000e0000 */
[----:B------:R-:W-:-:S04]  /*9d80*/  ULOP3.LUT UR41, UR41, 0x3fff, URZ, 0xc0, !UPT ;  /* 0x00003fff29297892 */ /* 0x000fc8000f8ec03f */
[----:B------:R-:W-:-:S04]  /*9d90*/  ULOP3.LUT UR41, UR41, 0x4000000, URZ, 0xfc, !UPT ;  /* 0x0400000029297892 */ /* 0x000fc8000f8efc3f */
[----:B------:R-:W-:-:S04]  /*9da0*/  ULEA UR48, UR48, UR41, 0xb ;  /* 0x0000002930307291 */ /* 0x000fc8000f8e583f */
[----:B------:R-:W-:-:S03]  /*9db0*/  UIADD3 UR4, UR48, 0x80, URZ ;  /* 0x0000008030047890 */ /* 0x000fc6000fffe03f */
[----:B------:R-:W-:-:S06]  /*9dc0*/  UMOV UR6, UR48 ;  /* 0x0000003000067c82 */ /* 0x000fcc0008000000 */
[----:B------:R-:W-:Y:S01]  /*9dd0*/  HGMMA.64x128x16.F32.BF16 R88, R180, gdesc[UR4].tnspB, R88, gsb0 ;  /* 0x41e00004b4587df0 */ /* 0x000fe20008001858 */
[----:B------:R-:W-:Y:S01]  /*9de0*/  UMOV UR7, 0x40000040 ;  /* 0x4000004000077882 */ /* 0x000fe20000000000 */
[----:B------:R-:W-:Y:S01]  /*9df0*/  UMOV UR6, UR4 ;  /* 0x0000000400067c82 */ /* 0x000fe20008000000 */
[----:B------:R-:W-:Y:S01]  /*9e00*/  UIADD3 UR4, UR48, 0x100, URZ ;  /* 0x0000010030047890 */ /* 0x000fe2000fffe03f */
[----:B-1----:R-:W-:Y:S01]  /*9e10*/  FADD.FTZ R5, R5, R0 ;  /* 0x0000000005057221 */ /* 0x002fe20000010000 */
[----:B------:R-:W-:Y:S01]  /*9e20*/  MOV R0, 0xff800000 ;  /* 0xff80000000007802 */ /* 0x000fe20000000f00 */
[----:B0-----:R-:W-:Y:S01]  /*9e30*/  FADD.FTZ R4, R2, R3 ;  /* 0x0000000302047221 */ /* 0x001fe20000010000 */
[----:B------:R-:W-:Y:S02]  /*9e40*/  IMAD.MOV.U32 R3, RZ, RZ, -0x800000 ;  /* 0xff800000ff037424 */ /* 0x000fe400078e00ff */
[----:B------:R-:W0:Y:S04]  /*9e50*/  SHFL.BFLY PT, R2, R5, 0x1, 0x1f ;  /* 0x0c201f0005027f89 */ /* 0x000e2800000e0000 */
[----:B------:R-:W1:Y:S01]  /*9e60*/  SHFL.BFLY PT, R7, R4, 0x1, 0x1f ;  /* 0x0c201f0004077f89 */ /* 0x000e6200000e0000 */
[----:B0-----:R-:W-:Y:S01]  /*9e70*/  FADD.FTZ R9, R5, R2 ;  /* 0x0000000205097221 */ /* 0x001fe20000010000 */
[----:B------:R-:W-:-:S02]  /*9e80*/  IMAD.MOV.U32 R2, RZ, RZ, RZ ;  /* 0x000000ffff027224 */ /* 0x000fc400078e00ff */
[----:B-1----:R-:W-:Y:S02]  /*9e90*/  FADD.FTZ R12, R4, R7 ;  /* 0x00000007040c7221 */ /* 0x002fe40000010000 */
[----:B------:R-:W-:Y:S01]  /*9ea0*/  FSETP.NE.FTZ.AND P1, PT, R9, RZ, PT ;  /* 0x000000ff0900720b */ /* 0x000fe20003f35000 */
[----:B------:R-:W-:Y:S02]  /*9eb0*/  IMAD.MOV.U32 R7, RZ, RZ, RZ ;  /* 0x000000ffff077224 */ /* 0x000fe400078e00ff */
[----:B------:R-:W-:-:S10]  /*9ec0*/  FSETP.NE.FTZ.AND P2, PT, R12, RZ, PT ;  /* 0x000000ff0c00720b */ /* 0x000fd40003f55000 */
[----:B------:R-:W0:Y:S01]  /*9ed0*/  @P1 MUFU.LG2 R6, R9 ;  /* 0x0000000900061308 */ /* 0x000e220000000c00 */
[C---:B------:R-:W-:Y:S02]  /*9ee0*/  @P1 FMUL.FTZ R4, R10.reuse, 0.69314718246459960938 ;  /* 0x3f3172180a041820 */ /* 0x040fe40000410000 */
        /* <DEDUP_REMOVED lines=49> */
.L_x_2440:
        /* <DEDUP_REMOVED lines=68> */
.L_x_2404:
        /* <DEDUP_REMOVED lines=27> */
[----:B------:R-:W-:Y:S02]  /*a7f0*/  LOP3.LUT R5, R5, 0xfffffffc, RZ, 0xc0, !PT ;  /* 0xfffffffc05057812 */ /* 0x000fe400078ec0ff */
[C---:B------:R-:W-:Y:S01]  /*a800*/  IADD3 R18, R4.reuse, -R7, RZ ;  /* 0x8000000704127210 */ /* 0x040fe20007ffe0ff */
[----:B------:R-:W3:Y:S01]  /*a810*/  @P0 LDC R27, c[0x0][0xbec] ;  /* 0x0002fb00ff1b0b82 */ /* 0x000ee20000000800 */
[----:B------:R-:W-:Y:S01]  /*a820*/  SHF.R.S32.HI R7, RZ, 0x7, R2 ;  /* 0x00000007ff077819 */ /* 0x000fe20000011402 */
[----:B------:R-:W-:Y:S01]  /*a830*/  IMAD.IADD R5, R4, 0x1, -R5 ;  /* 0x0000000104057824 */ /* 0x000fe200078e0a05 */
[----:B------:R-:W-:Y:S01]  /*a840*/  SHF.R.S32.HI R9, RZ, 0x1f, R18 ;  /* 0x0000001fff097819 */ /* 0x000fe20000011412 */
[----:B----4-:R-:W-:Y:S01]  /*a850*/  IMAD R21, R21, R16, UR11 ;  /* 0x0000000b15157e24 */ /* 0x010fe2000f8e0210 */
[----:B------:R-:W-:-:S02]  /*a860*/  LEA.HI R2, R2, R7, RZ, 0x1 ;  /* 0x0000000702027211 */ /* 0x000fc400078f08ff */
[-C--:B------:R-:W-:Y:S01]  /*a870*/  LEA.HI R23, R9, R18.reuse, RZ, 0x2 ;  /* 0x0000001209177211 */ /* 0x080fe200078f10ff */
[----:B------:R-:W4:Y:S01]  /*a880*/  @P0 LDC R20, c[0x0][0xbf0] ;  /* 0x0002fc00ff140b82 */ /* 0x000f220000000800 */
[----:B------:R-:W-:Y:S01]  /*a890*/  LOP3.LUT R2, R2, 0x3fffffe, RZ, 0xc0, !PT ;  /* 0x03fffffe02027812 */ /* 0x000fe200078ec0ff */
[----:B0-----:R-:W-:Y:S01]  /*a8a0*/  IMAD R12, R14, UR10, RZ ;  /* 0x0000000a0e0c7c24 */ /* 0x001fe2000f8e02ff */
[--C-:B------:R-:W-:Y:S02]  /*a8b0*/  SHF.R.S32.HI R6, RZ, 0x2, R23.reuse ;  /* 0x00000002ff067819 */ /* 0x100fe40000011417 */
[----:B------:R-:W-:Y:S01]  /*a8c0*/  SHF.R.S32.HI R11, RZ, 0x1f, R23 ;  /* 0x0000001fff0b7819 */ /* 0x000fe20000011417 */
[----:B------:R-:W-:Y:S01]  /*a8d0*/  IMAD.IADD R2, R7, 0x1, -R2 ;  /* 0x0000000107027824 */ /* 0x000fe200078e0a02 */
[----:B------:R-:W-:Y:S02]  /*a8e0*/  LEA.HI R9, R9, R18, RZ, 0x5 ;  /* 0x0000001209097211 */ /* 0x000fe400078f28ff */
[----:B------:R-:W-:-:S02]  /*a8f0*/  LEA.HI R11, R11, R6, RZ, 0x3 ;  /* 0x000000060b0b7211 */ /* 0x000fc400078f18ff */
[----:B------:R-:W-:Y:S02]  /*a900*/  SHF.R.S32.HI R7, RZ, 0x5, R9 ;  /* 0x00000005ff077819 */ /* 0x000fe40000011409 */
[----:B------:R-:W-:Y:S01]  /*a910*/  LOP3.LUT R11, R11, 0xfffffff8, RZ, 0xc0, !PT ;  /* 0xfffffff80b0b7812 */ /* 0x000fe200078ec0ff */
[----:B------:R-:W0:Y:S01]  /*a920*/  @P0 LDC R9, c[0x0][0xbec] ;  /* 0x0002fb00ff090b82 */ /* 0x000e220000000800 */
[----:B------:R-:W-:Y:S02]  /*a930*/  LOP3.LUT R23, R23, 0x7ffffffc, RZ, 0xc0, !PT ;  /* 0x7ffffffc17177812 */ /* 0x000fe400078ec0ff */
[----:B------:R-:W-:Y:S02]  /*a940*/  IADD3 R4, R6, -R11, RZ ;  /* 0x8000000b06047210 */ /* 0x000fe40007ffe0ff */
[----:B------:R-:W-:-:S03]  /*a950*/  LEA.HI R6, R5, R5, RZ, 0x1 ;  /* 0x0000000505067211 */ /* 0x000fc600078f08ff */
[----:B------:R-:W5:Y:S01]  /*a960*/  LDC.64 R10, c[0x0][0xbd8] ;  /* 0x0002f600ff0a7b82 */ /* 0x000f620000000a00 */
[----:B------:R-:W-:Y:S01]  /*a970*/  IMAD R7, R7, 0x10, R4 ;  /* 0x0000001007077824 */ /* 0x000fe200078e0204 */
[----:B------:R-:W-:Y:S02]  /*a980*/  LOP3.LUT R6, R6, 0x1ffffffe, RZ, 0xc0, !PT ;  /* 0x1ffffffe06067812 */ /* 0x000fe400078ec0ff */
[----:B------:R-:W-:Y:S02]  /*a990*/  MOV R4, UR4 ;  /* 0x0000000400047c02 */ /* 0x000fe40008000f00 */
[----:B------:R-:W-:Y:S01]  /*a9a0*/  LEA R2, R2, R7, 0x6 ;  /* 0x0000000702027211 */ /* 0x000fe200078e30ff */
[----:B------:R-:W-:Y:S02]  /*a9b0*/  IMAD.IADD R25, R5, 0x1, -R6 ;  /* 0x0000000105197824 */ /* 0x000fe400078e0a06 */
[----:B------:R-:W-:Y:S01]  /*a9c0*/  IMAD.U32 R5, RZ, RZ, UR5 ;  /* 0x00000005ff057e24 */ /* 0x000fe2000f8e00ff */
        /* <DEDUP_REMOVED lines=9> */
[----:B------:R-:W-:Y:S01]  /*aa60*/  ULDC.64 UR6, c[0x0][0xb48] ;  /* 0x0002d20000067ab9 */ /* 0x000fe20000000a00 */
[----:B-----5:R-:W-:Y:S01]  /*aa70*/  IMAD R8, R10, UR10, RZ ;  /* 0x0000000a0a087c24 */ /* 0x020fe2000f8e02ff */
[----:B------:R-:W-:Y:S01]  /*aa80*/  IADD3 R16, R2, 0x8, RZ ;  /* 0x0000000802107810 */ /* 0x000fe20007ffe0ff */
[----:B------:R-:W-:-:S04]  /*aa90*/  IMAD.WIDE.U32 R4, R10, UR12, R4 ;  /* 0x0000000c0a047c25 */ /* 0x000fc8000f8e0004 */
[----:B------:R-:W-:Y:S02]  /*aaa0*/  IMAD R11, R11, UR12, R8 ;  /* 0x0000000c0b0b7c24 */ /* 0x000fe4000f8e0208 */
[----:B------:R-:W-:Y:S01]  /*aab0*/  IMAD R8, R19, 0x80, R6 ;  /* 0x0000008013087824 */ /* 0x000fe200078e0206 */
[----:B------:R-:W-:Y:S01]  /*aac0*/  MOV R6, UR4 ;  /* 0x0000000400067c02 */ /* 0x000fe20008000f00 */
[----:B------:R-:W-:Y:S01]  /*aad0*/  IMAD.IADD R5, R5, 0x1, R11 ;  /* 0x0000000105057824 */ /* 0x000fe200078e020b */
[----:B------:R-:W-:Y:S01]  /*aae0*/  ULDC.64 UR4, c[0x0][0xbe0] ;  /* 0x0002f80000047ab9 */ /* 0x000fe20000000a00 */
[----:B0-----:R-:W-:Y:S01]  /*aaf0*/  @P0 IMAD.HI.U32 R10, R8, R9, RZ ;  /* 0x00000009080a0227 */ /* 0x001fe200078e00ff */
[----:B------:R-:W-:-:S03]  /*ab00*/  MOV R11, R8 ;  /* 0x00000008000b7202 */ /* 0x000fc60000000f00 */
[----:B------:R-:W-:Y:S01]  /*ab10*/  IMAD.MOV.U32 R9, RZ, RZ, R8 ;  /* 0x000000ffff097224 */ /* 0x000fe200078e0008 */
[----:B-1----:R-:W-:Y:S01]  /*ab20*/  @P0 SHF.R.U32.HI R9, RZ, R13, R10 ;  /* 0x0000000dff090219 */ /* 0x002fe2000001160a */
[----:B------:R-:W-:Y:S01]  /*ab30*/  IMAD R13, R15, UR12, R12 ;  /* 0x0000000c0f0d7c24 */ /* 0x000fe2000f8e020c */
[----:B------:R-:W-:Y:S01]  /*ab40*/  SHF.R.S32.HI R12, RZ, 0x1f, R21 ;  /* 0x0000001fff0c7819 */ /* 0x000fe20000011415 */
[----:B------:R-:W-:-:S04]  /*ab50*/  IMAD.WIDE.U32 R6, R14, UR12, R6 ;  /* 0x0000000c0e067c25 */ /* 0x000fc8000f8e0006 */
[----:B---3--:R-:W-:-:S04]  /*ab60*/  @P0 IMAD.HI.U32 R27, R8, R27, RZ ;  /* 0x0000001b081b0227 */ /* 0x008fc800078e00ff */
[----:B------:R-:W-:Y:S01]  /*ab70*/  IMAD.IADD R7, R7, 0x1, R13 ;  /* 0x0000000107077824 */ /* 0x000fe200078e020d */
[----:B----4-:R-:W-:Y:S01]  /*ab80*/  @P0 SHF.R.U32.HI R11, RZ, R20, R27 ;  /* 0x00000014ff0b0219 */ /* 0x010fe2000001161b */
[----:B------:R-:W-:Y:S02]  /*ab90*/  IMAD R13, R12, UR6, RZ ;  /* 0x000000060c0d7c24 */ /* 0x000fe4000f8e02ff */
[----:B------:R-:W-:Y:S01]  /*aba0*/  IMAD.WIDE.U32 R4, R21, UR4, R4 ;  /* 0x0000000415047c25 */ /* 0x000fe2000f8e0004 */
[----:B------:R-:W-:-:S03]  /*abb0*/  IADD3 R14, -R11, RZ, RZ ;  /* 0x000000ff0b0e7210 */ /* 0x000fc60007ffe1ff */
[----:B------:R-:W-:Y:S01]  /*abc0*/  IMAD R10, R12, UR4, RZ ;  /* 0x000000040c0a7c24 */ /* 0x000fe2000f8e02ff */
[----:B------:R-:W-:Y:S01]  /*abd0*/  IADD3 R4, P0, R9, R4, RZ ;  /* 0x0000000409047210 */ /* 0x000fe20007f1e0ff */
[C---:B------:R-:W-:Y:S01]  /*abe0*/  IMAD R15, R21.reuse, UR7, R13 ;  /* 0x00000007150f7c24 */ /* 0x040fe2000f8e020d */
[--C-:B------:R-:W-:Y:S01]  /*abf0*/  SHF.R.S32.HI R13, RZ, 0x1f, R9.reuse ;  /* 0x0000001fff0d7819 */ /* 0x100fe20000011409 */
[----:B------:R-:W-:Y:S02]  /*ac00*/  IMAD.MOV R9, RZ, RZ, -R9 ;  /* 0x000000ffff097224 */ /* 0x000fe400078e0a09 */
[----:B------:R-:W-:Y:S01]  /*ac10*/  IMAD R12, R21, UR5, R10 ;  /* 0x00000005150c7c24 */ /* 0x000fe2000f8e020a */
[----:B------:R-:W-:Y:S01]  /*ac20*/  SHF.R.S32.HI R10, RZ, 0x1f, R11 ;  /* 0x0000001fff0a7819 */ /* 0x000fe2000001140b */
[----:B------:R-:W-:Y:S01]  /*ac30*/  IMAD R9, R17, R9, R8 ;  /* 0x0000000911097224 */ /* 0x000fe200078e0208 */
[----:B------:R-:W-:Y:S01]  /*ac40*/  ULDC.64 UR4, c[0x0][0xb30] ;  /* 0x0002cc0000047ab9 */ /* 0x000fe20000000a00 */
[----:B------:R-:W-:Y:S01]  /*ac50*/  IMAD.WIDE.U32 R6, R21, UR6, R6 ;  /* 0x0000000615067c25 */ /* 0x000fe2000f8e0006 */
[----:B------:R-:W-:Y:S01]  /*ac60*/  IADD3.X R5, R13, R5, R12, P0, !PT ;  /* 0x000000050d057210 */ /* 0x000fe200007fe40c */
[----:B------:R-:W-:-:S02]  /*ac70*/  ULDC.64 UR6, c[0x0][0xbc8] ;  /* 0x0002f20000067ab9 */ /* 0x000fc40000000a00 */
        /* <DEDUP_REMOVED lines=23> */
[----:B------:R-:W-:Y:S01]  /*adf0*/  IMAD R17, R17, UR6, RZ ;  /* 0x0000000611117c24 */ /* 0x000fe2000f8e02ff */
[----:B------:R-:W-:Y:S01]  /*ae00*/  LEA.HI.X R9, R4, UR7, R9, 0x2, P0 ;  /* 0x0000000704097c11 */ /* 0x000fe200080f1409 */
[----:B0-----:R-:W-:Y:S01]  /*ae10*/  ULEA UR4, UR5, UR4, 0x18 ;  /* 0x0000000405047291 */ /* 0x001fe2000f8ec03f */
        /* <DEDUP_REMOVED lines=10> */
[----:B------:R-:W-:-:S03]  /*aec0*/  IMAD.IADD R19, R18, 0x1, -R23 ;  /* 0x0000000112137824 */ /* 0x000fc600078e0a17 */
[----:B------:R-:W1:Y:S01]  /*aed0*/  SHFL.IDX PT, R7, R9, 0x1, 0x1c1f ;  /* 0x003c1f0009077f89 */ /* 0x000e6200000e0000 */
[----:B------:R-:W-:Y:S02]  /*aee0*/  IMAD.SHL.U32 R19, R19, 0x2, RZ ;  /* 0x0000000213137824 */ /* 0x000fe400078e00ff */
[----:B------:R-:W-:Y:S01]  /*aef0*/  SYNCS.ARRIVE.TRANS64.RED.A1T0 RZ, [UR4], RZ ;  /* 0x000000ffffff79a7 */ /* 0x000fe20008100404 */
[----:B------:R2:W3:Y:S04]  /*af00*/  SHFL.IDX PT, R14, R20, RZ, 0x1c1f ;  /* 0x001c1fff140e7589 */ /* 0x0004e800000e0000 */
[----:B------:R2:W4:Y:S04]  /*af10*/  SHFL.IDX PT, R15, R22, RZ, 0x1c1f ;  /* 0x001c1fff160f7589 */ /* 0x00052800000e0000 */
[----:B0-----:R2:W-:Y:S04]  /*af20*/  @!P1 ST.E desc[UR44][R4.64], R0 ;  /* 0x0000000004009985 */ /* 0x0015e8000c10192c */
[----:B-1----:R2:W-:Y:S01]  /*af30*/  @!P0 ST.E desc[UR44][R6.64], R3 ;  /* 0x0000000306008985 */ /* 0x0025e2000c10192c */
[----:B------:R-:W-:Y:S05]  /*af40*/  @P2 BRA `(.L_x_2443) ;  /* 0x0000000400782947 */ /* 0x000fea0003800000 */
[C---:B--2---:R-:W-:Y:S01]  /*af50*/  IADD3 R0, R19.reuse, 0x8, RZ ;  /* 0x0000000813007810 */ /* 0x044fe20007ffe0ff */
        /* <DEDUP_REMOVED lines=12> */
[----:B------:R-:W-:-:S02]  /*b020*/  ISETP.GE.AND P4, PT, R9, UR4, PT ;  /* 0x0000000409007c0c */ /* 0x000fc4000bf86270 */
[----:B------:R-:W-:Y:S01]  /*b030*/  ISETP.GE.AND P5, PT, R10, UR4, PT ;  /* 0x000000040a007c0c */ /* 0x000fe2000bfa6270 */
[----:B---34-:R-:W-:Y:S01]  /*b040*/  @!P2 IMAD.WIDE R2, R19, 0x4, R14 ;  /* 0x000000041302a825 */ /* 0x018fe200078e020e */
[----:B------:R-:W-:Y:S02]  /*b050*/  ISETP.GE.AND P6, PT, R11, UR4, PT ;  /* 0x000000040b007c0c */ /* 0x000fe4000bfc6270 */
[----:B------:R-:W-:Y:S02]  /*b060*/  @!P3 LEA.HI R0, R0, R0, RZ, 0x1 ;  /* 0x000000000000b211 */ /* 0x000fe400078f08ff */
[----:B------:R0:W-:Y:S01]  /*b070*/  @!P2 ST.E.64 desc[UR44][R2.64], R88 ;  /* 0x000000580200a985 */ /* 0x0001e2000c101b2c */
[----:B------:R-:W-:Y:S02]  /*b080*/  @!P0 LEA.HI R6, R6, R6, RZ, 0x1 ;  /* 0x0000000606068211 */ /* 0x000fe400078f08ff */
[----:B------:R-:W-:Y:S02]  /*b090*/  @!P3 LOP3.LUT R5, R0, 0xfffffffe, RZ, 0xc0, !PT ;  /* 0xfffffffe0005b812 */ /* 0x000fe400078ec0ff */
[----:B------:R-:W-:-:S02]  /*b0a0*/  IADD3 R0, R19, 0x20, RZ ;  /* 0x0000002013007810 */ /* 0x000fc40007ffe0ff */
[----:B------:R-:W-:Y:S01]  /*b0b0*/  @!P1 LEA.HI R7, R7, R7, RZ, 0x1 ;  /* 0x0000000707079211 */ /* 0x000fe200078f08ff */
[----:B------:R-:W-:Y:S01]  /*b0c0*/  @!P3 IMAD.WIDE R4, R5, 0x4, R14 ;  /* 0x000000040504b825 */ /* 0x000fe200078e020e */
[----:B------:R-:W-:Y:S02]  /*b0d0*/  ISETP.GE.AND P2, PT, R0, UR4, PT ;  /* 0x0000000400007c0c */ /* 0x000fe4000bf46270 */
[----:B------:R-:W-:Y:S02]  /*b0e0*/  @!P5 LEA.HI R10, R10, R10, RZ, 0x1 ;  /* 0x0000000a0a0ad211 */ /* 0x000fe400078f08ff */
[----:B------:R1:W-:Y:S01]  /*b0f0*/  @!P3 ST.E.64 desc[UR44][R4.64], R92 ;  /* 0x0000005c0400b985 */ /* 0x0003e2000c101b2c */
[----:B------:R-:W-:Y:S02]  /*b100*/  ISETP.GE.AND P3, PT, R8, UR4, PT ;  /* 0x0000000408007c0c */ /* 0x000fe4000bf66270 */
[----:B0-----:R-:W-:Y:S02]  /*b110*/  @!P0 LOP3.LUT R3, R6, 0xfffffffe, RZ, 0xc0, !PT ;  /* 0xfffffffe06038812 */ /* 0x001fe400078ec0ff */
[----:B------:R-:W-:-:S02]  /*b120*/  @!P4 LEA.HI R6, R9, R9, RZ, 0x1 ;  /* 0x000000090906c211 */ /* 0x000fc400078f08ff */
[----:B------:R-:W-:Y:S01]  /*b130*/  @!P5 LOP3.LUT R13, R10, 0xfffffffe, RZ, 0xc0, !PT ;  /* 0xfffffffe0a0dd812 */ /* 0x000fe200078ec0ff */
[----:B------:R-:W-:Y:S01]  /*b140*/  @!P0 IMAD.WIDE R2, R3, 0x4, R14 ;  /* 0x0000000403028825 */ /* 0x000fe200078e020e */
[----:B------:R-:W-:Y:S02]  /*b150*/  @!P2 LEA.HI R0, R0, R0, RZ, 0x1 ;  /* 0x000000000000a211 */ /* 0x000fe400078f08ff */
[----:B------:R-:W-:Y:S02]  /*b160*/  IADD3 R12, R19, 0x50, RZ ;  /* 0x00000050130c7810 */ /* 0x000fe40007ffe0ff */
[----:B------:R0:W-:Y:S01]  /*b170*/  @!P0 ST.E.64 desc[UR44][R2.64], R96 ;  /* 0x0000006002008985 */ /* 0x0001e2000c101b2c */
[----:B------:R-:W-:Y:S02]  /*b180*/  @!P3 LEA.HI R8, R8, R8, RZ, 0x1 ;  /* 0x000000080808b211 */ /* 0x000fe400078f08ff */
[----:B-1----:R-:W-:Y:S02]  /*b190*/  @!P1 LOP3.LUT R5, R7, 0xfffffffe, RZ, 0xc0, !PT ;  /* 0xfffffffe07059812 */ /* 0x002fe400078ec0ff */
[----:B------:R-:W-:-:S02]  /*b1a0*/  @!P2 LOP3.LUT R7, R0, 0xfffffffe, RZ, 0xc0, !PT ;  /* 0xfffffffe0007a812 */ /* 0x000fc400078ec0ff */
        /* <DEDUP_REMOVED lines=8> */
[----:B0-----:R-:W-:Y:S02]  /*b230*/  @!P3 IMAD.WIDE R2, R9, 0x4, R14 ;  /* 0x000000040902b825 */ /* 0x001fe400078e020e */
[----:B------:R0:W-:Y:S02]  /*b240*/  @!P2 ST.E.64 desc[UR44][R6.64], R104 ;  /* 0x000000680600a985 */ /* 0x0001e4000c101b2c */
[----:B------:R-:W-:-:S02]  /*b250*/  VIADD R0, R19, 0x48 ;  /* 0x0000004813007836 */ /* 0x000fc40000000000 */
[--C-:B------:R-:W-:Y:S01]  /*b260*/  @!P5 IMAD.WIDE R8, R13, 0x4, R14.reuse ;  /* 0x000000040d08d825 */ /* 0x100fe200078e020e */
[----:B------:R2:W-:Y:S01]  /*b270*/  @!P3 ST.E.64 desc[UR44][R2.64], R108 ;  /* 0x0000006c0200b985 */ /* 0x0005e2000c101b2c */
[----:B------:R-:W-:Y:S02]  /*b280*/  ISETP.GE.AND P3, PT, R18, UR4, PT ;  /* 0x0000000412007c0c */ /* 0x000fe4000bf66270 */
[----:B------:R-:W-:Y:S01]  /*b290*/  VIADD R13, R19, 0x58 ;  /* 0x00000058130d7836 */ /* 0x000fe20000000000 */
[----:B------:R-:W-:Y:S01]  /*b2a0*/  ISETP.GE.AND P0, PT, R0, UR4, PT ;  /* 0x0000000400007c0c */ /* 0x000fe2000bf06270 */
[--C-:B-1----:R-:W-:Y:S01]  /*b2b0*/  @!P4 IMAD.WIDE R4, R11, 0x4, R14.reuse ;  /* 0x000000040b04c825 */ /* 0x102fe200078e020e */
[----:B------:R-:W-:Y:S02]  /*b2c0*/  @!P1 LEA.HI R12, R12, R12, RZ, 0x1 ;  /* 0x0000000c0c0c9211 */ /* 0x000fe400078f08ff */
[----:B------:R-:W-:Y:S01]  /*b2d0*/  ISETP.GE.AND P2, PT, R13, UR4, PT ;  /* 0x000000040d007c0c */ /* 0x000fe2000bf46270 */
[----:B------:R-:W-:Y:S01]  /*b2e0*/  @!P6 IMAD.WIDE R10, R21, 0x4, R14 ;  /* 0x00000004150ae825 */ /* 0x000fe200078e020e */
[----:B------:R1:W-:Y:S01]  /*b2f0*/  @!P4 ST.E.64 desc[UR44][R4.64], R112 ;  /* 0x000000700400c985 */ /* 0x0003e2000c101b2c */
[----:B0-----:R-:W-:-:S02]  /*b300*/  IADD3 R6, R19, 0x68, RZ ;  /* 0x0000006813067810 */ /* 0x001fc40007ffe0ff */
[C---:B------:R-:W-:Y:S01]  /*b310*/  VIADD R7, R19.reuse, 0x70 ;  /* 0x0000007013077836 */ /* 0x040fe20000000000 */
[----:B------:R0:W-:Y:S01]  /*b320*/  @!P5 ST.E.64 desc[UR44][R8.64], R116 ;  /* 0x000000740800d985 */ /* 0x0001e2000c101b2c */
[----:B--2---:R-:W-:Y:S01]  /*b330*/  VIADD R3, R19, 0x78 ;  /* 0x0000007813037836 */ /* 0x004fe20000000000 */
[----:B------:R-:W-:Y:S02]  /*b340*/  ISETP.GE.AND P4, PT, R6, UR4, PT ;  /* 0x0000000406007c0c */ /* 0x000fe4000bf86270 */
[----:B------:R2:W-:Y:S01]  /*b350*/  @!P6 ST.E.64 desc[UR44][R10.64], R120 ;  /* 0x000000780a00e985 */ /* 0x0005e2000c101b2c */
[----:B------:R-:W-:Y:S02]  /*b360*/  ISETP.GE.AND P5, PT, R7, UR4, PT ;  /* 0x0000000407007c0c */ /* 0x000fe4000bfa6270 */
[----:B------:R-:W-:Y:S02]  /*b370*/  ISETP.GE.AND P6, PT, R3, UR4, PT ;  /* 0x0000000403007c0c */ /* 0x000fe4000bfc6270 */
[----:B------:R-:W-:-:S02]  /*b380*/  @!P0 LEA.HI R0, R0, R0, RZ, 0x1 ;  /* 0x0000000000008211 */ /* 0x000fc400078f08ff */
[----:B------:R-:W-:Y:S02]  /*b390*/  @!P2 LEA.HI R13, R13, R13, RZ, 0x1 ;  /* 0x0000000d0d0da211 */ /* 0x000fe400078f08ff */
[----:B------:R-:W-:Y:S02]  /*b3a0*/  @!P3 LEA.HI R18, R18, R18, RZ, 0x1 ;  /* 0x000000121212b211 */ /* 0x000fe400078f08ff */
[----:B------:R-:W-:Y:S02]  /*b3b0*/  @!P4 LEA.HI R6, R6, R6, RZ, 0x1 ;  /* 0x000000060606c211 */ /* 0x000fe400078f08ff */
[----:B-1----:R-:W-:Y:S02]  /*b3c0*/  @!P1 LOP3.LUT R5, R12, 0xfffffffe, RZ, 0xc0, !PT ;  /* 0xfffffffe0c059812 */ /* 0x002fe400078ec0ff */
[----:B------:R-:W-:Y:S02]  /*b3d0*/  @!P5 LEA.HI R2, R7, R7, RZ, 0x1 ;  /* 0x000000070702d211 */ /* 0x000fe400078f08ff */
[----:B------:R-:W-:-:S02]  /*b3e0*/  @!P6 LEA.HI R4, R3, R3, RZ, 0x1 ;  /* 0x000000030304e211 */ /* 0x000fc400078f08ff */
[----:B------:R-:W-:Y:S02]  /*b3f0*/  @!P0 LOP3.LUT R3, R0, 0xfffffffe, RZ, 0xc0, !PT ;  /* 0xfffffffe00038812 */ /* 0x000fe400078ec0ff */
[----:B------:R-:W-:Y:S02]  /*b400*/  @!P2 LOP3.LUT R7, R13, 0xfffffffe, RZ, 0xc0, !PT ;  /* 0xfffffffe0d07a812 */ /* 0x000fe400078ec0ff */
[----:B0-----:R-:W-:Y:S02]  /*b410*/  @!P3 LOP3.LUT R9, R18, 0xfffffffe, RZ, 0xc0, !PT ;  /* 0xfffffffe1209b812 */ /* 0x001fe400078ec0ff */
[----:B--2---:R-:W-:Y:S01]  /*b420*/  @!P4 LOP3.LUT R11, R6, 0xfffffffe, RZ, 0xc0, !PT ;  /* 0xfffffffe060bc812 */ /* 0x004fe200078ec0ff */
[--C-:B------:R-:W-:Y:S01]  /*b430*/  @!P2 IMAD.WIDE R6, R7, 0x4, R14.reuse ;  /* 0x000000040706a825 */ /* 0x100fe200078e020e */
[----:B------:R-:W-:Y:S02]  /*b440*/  @!P5 LOP3.LUT R13, R2, 0xfffffffe, RZ, 0xc0, !PT ;  /* 0xfffffffe020dd812 */ /* 0x000fe400078ec0ff */
[----:B------:R-:W-:Y:S01]  /*b450*/  @!P6 LOP3.LUT R21, R4, 0xfffffffe, RZ, 0xc0, !PT ;  /* 0xfffffffe0415e812 */ /* 0x000fe200078ec0ff */
        /* <DEDUP_REMOVED lines=13> */
.L_x_2443:
[----:B------:R-:W-:Y:S05]  /*b530*/  BSYNC B0 ;  /* 0x0000000000007941 */ /* 0x000fea0003800000 */
.L_x_2442:
[----:B------:R-:W-:Y:S01]  /*b540*/  ISETP.GE.AND P0, PT, R16, R17, PT ;  /* 0x000000111000720c */ /* 0x000fe20003f06270 */
[----:B0-----:R0:W1:Y:S04]  /*b550*/  SHFL.IDX PT, R13, R22, 0x1, 0x1c1f ;  /* 0x003c1f00160d7f89 */ /* 0x00106800000e0000 */
[----:B------:R0:W0:Y:S08]  /*b560*/  SHFL.IDX PT, R12, R20, 0x1, 0x1c1f ;  /* 0x003c1f00140c7f89 */ /* 0x00003000000e0000 */
[----:B------:R-:W-:Y:S05]  /*b570*/  @P0 BRA `(.L_x_2402) ;  /* 0x00000044006c0947 */ /* 0x000fea0003800000 */
[----:B------:R-:W-:Y:S01]  /*b580*/  ULDC UR4, c[0x0][0xac8] ;  /* 0x0002b20000047ab9 */ /* 0x000fe20000000800 */
[C---:B--2---:R-:W-:Y:S01]  /*b590*/  IADD3 R0, R19.reuse, 0x8, RZ ;  /* 0x0000000813007810 */ /* 0x044fe20007ffe0ff */
        /* <DEDUP_REMOVED lines=12> */
[----:B0-----:R-:W-:Y:S01]  /*b660*/  VIADD R20, R19, 0x70 ;  /* 0x0000007013147836 */ /* 0x001fe20000000000 */
[----:B------:R-:W-:Y:S01]  /*b670*/  ISETP.GE.AND P3, PT, R9, UR4, PT ;  /* 0x0000000409007c0c */ /* 0x000fe2000bf66270 */
[----:B-1----:R-:W-:Y:S01]  /*b680*/  @!P0 IMAD.WIDE R2, R19, 0x4, R12 ;  /* 0x0000000413028825 */ /* 0x002fe200078e020c */
        /* <DEDUP_REMOVED lines=14> */
[----:B---3--:R-:W-:Y:S01]  /*b770*/  @!P1 LEA.HI R14, R11, R11, RZ, 0x1 ;  /* 0x0000000b0b0e9211 */ /* 0x008fe200078f08ff */
[----:B------:R0:W-:Y:S01]  /*b780*/  @!P5 ST.E.64 desc[UR44][R2.64], R94 ;  /* 0x0000005e0200d985 */ /* 0x0001e2000c101b2c */
[----:B------:R-:W-:-:S02]  /*b790*/  @!P0 LOP3.LUT R7, R6, 0xfffffffe, RZ, 0xc0, !PT ;  /* 0xfffffffe06078812 */ /* 0x000fc400078ec0ff */
[----:B------:R-:W-:Y:S01]  /*b7a0*/  @!P4 LOP3.LUT R9, R8, 0xfffffffe, RZ, 0xc0, !PT ;  /* 0xfffffffe0809c812 */ /* 0x000fe200078ec0ff */
[----:B------:R1:W-:Y:S01]  /*b7b0*/  @!P6 ST.E.64 desc[UR44][R4.64], R98 ;  /* 0x000000620400e985 */ /* 0x0003e2000c101b2c */
[----:B------:R-:W-:Y:S02]  /*b7c0*/  @!P3 LOP3.LUT R11, R0, 0xfffffffe, RZ, 0xc0, !PT ;  /* 0xfffffffe000bb812 */ /* 0x000fe400078ec0ff */
[----:B----4-:R-:W-:Y:S02]  /*b7d0*/  @!P2 LOP3.LUT R15, R10, 0xfffffffe, RZ, 0xc0, !PT ;  /* 0xfffffffe0a0fa812 */ /* 0x010fe400078ec0ff */
[----:B------:R-:W-:Y:S01]  /*b7e0*/  @!P1 LOP3.LUT R17, R14, 0xfffffffe, RZ, 0xc0, !PT ;  /* 0xfffffffe0e119812 */ /* 0x000fe200078ec0ff */
[----:B------:R-:W-:Y:S01]  /*b7f0*/  VIADD R14, R19, 0x58 ;  /* 0x00000058130e7836 */ /* 0x000fe20000000000 */
[----:B------:R-:W-:Y:S02]  /*b800*/  ISETP.GE.AND P5, PT, R16, UR4, PT ;  /* 0x0000000410007c0c */ /* 0x000fe4000bfa6270 */
[----:B------:R-:W-:Y:S01]  /*b810*/  ISETP.GE.AND P6, PT, R18, UR4, PT ;  /* 0x0000000412007c0c */ /* 0x000fe2000bfc6270 */
[----:B0-----:R-:W-:Y:S01]  /*b820*/  @!P0 IMAD.WIDE R2, R7, 0x4, R12 ;  /* 0x0000000407028825 */ /* 0x001fe200078e020c */
[----:B------:R-:W-:-:S03]  /*b830*/  IADD3 R0, R19, 0x50, RZ ;  /* 0x0000005013007810 */ /* 0x000fc60007ffe0ff */
        /* <DEDUP_REMOVED lines=52> */
.L_x_2441:
        /* <DEDUP_REMOVED lines=60> */
.L_x_2400:
        /* <DEDUP_REMOVED lines=18> */
.L_x_2444:
[----:B------:R-:W-:Y:S01]  /*c060*/  ULDC UR43, c[0x0][0xc50] ;  /* 0x00031400002b7ab9 */ /* 0x000fe20000000800 */
[----:B------:R-:W-:Y:S01]  /*c070*/  UMOV UR40, UR6 ;  /* 0x0000000600287c82 */ /* 0x000fe20008000000 */
[----:B------:R-:W-:-:S11]  /*c080*/  UISETP.NE.AND UP0, UPT, UR43, 0x1, UPT ;  /* 0x000000012b00788c */ /* 0x000fd6000bf05270 */
[----:B------:R-:W-:Y:S01]  /*c090*/  @UP0 ULDC UR4, c[0x0][0xc54] ;  /* 0x0003150000040ab9 */ /* 0x000fe20000000800 */
[----:B------:R-:W-:Y:S01]  /*c0a0*/  @UP0 ULDC UR7, c[0x0][0xc58] ;  /* 0x0003160000070ab9 */ /* 0x000fe20000000800 */
[----:B------:R-:W-:-:S04]  /*c0b0*/  UIMAD.WIDE.U32 UR4, UR6, UR4, URZ ;  /* 0x00000004060472a5 */ /* 0x000fc8000f8e003f */
[----:B------:R-:W-:-:S12]  /*c0c0*/  @UP0 USHF.R.U32.HI UR40, URZ, UR7, UR5 ;  /* 0x000000073f280299 */ /* 0x000fd80008011605 */
.L_x_2445:
        /* <DEDUP_REMOVED lines=8> */
[----:B------:R-:W-:Y:S01]  /*c150*/  ULDC UR4, c[0x0][0x448] ;  /* 0x0001120000047ab9 */ /* 0x000fe20000000800 */
[----:B------:R-:W-:Y:S01]  /*c160*/  ULDC UR7, c[0x0][0x2f0] ;  /* 0x0000bc0000077ab9 */ /* 0x000fe20000000800 */
[----:B------:R-:W-:-:S05]  /*c170*/  MOV R31, RZ ;  /* 0x000000ff001f7202 */ /* 0x000fca0000000f00 */
[----:B------:R-:W1:Y:S01]  /*c180*/  S2UR UR49, SR_CTAID.X ;  /* 0x00000000003179c3 */ /* 0x000e620000002500 */
[----:B------:R-:W-:Y:S01]  /*c190*/  UISETP.NE.AND UP1, UPT, UR4, 0x1, UPT ;  /* 0x000000010400788c */ /* 0x000fe2000bf25270 */
[----:B------:R-:W-:Y:S02]  /*c1a0*/  ULDC UR8, c[0x0][0x288] ;  /* 0x0000a20000087ab9 */ /* 0x000fe40000000800 */
[----:B------:R-:W-:Y:S02]  /*c1b0*/  ULDC.64 UR4, c[0x0][0x418] ;  /* 0x0001060000047ab9 */ /* 0x000fe40000000a00 */
[----:B------:R-:W-:-:S03]  /*c1c0*/  UISETP.NE.U32.AND UP0, UPT, UR4, URZ, UPT ;  /* 0x0000003f0400728c */ /* 0x000fc6000bf05070 */
[----:B------:R-:W-:Y:S01]  /*c1d0*/  ULDC UR4, c[0x0][0x424] ;  /* 0x0001090000047ab9 */ /* 0x000fe20000000800 */
[----:B------:R-:W-:-:S03]  /*c1e0*/  UISETP.NE.AND.EX UP0, UPT, UR5, URZ, UPT, UP0 ;  /* 0x0000003f0500728c */ /* 0x000fc6000bf05300 */
[----:B------:R-:W-:Y:S01]  /*c1f0*/  @UP1 ULDC UR5, c[0x0][0x44c] ;  /* 0x0001130000051ab9 */ /* 0x000fe20000000800 */
[----:B0-----:R-:W-:Y:S01]  /*c200*/  ISETP.NE.U32.AND P0, PT, R2, RZ, PT ;  /* 0x000000ff0200720c */ /* 0x001fe20003f05070 */
[----:B------:R-:W-:-:S03]  /*c210*/  USEL UR41, UR4, 0x1, UP0 ;  /* 0x0000000104297887 */ /* 0x000fc60008000000 */
[----:B------:R-:W-:Y:S01]  /*c220*/  ISETP.NE.AND.EX P0, PT, R3, RZ, PT, P0 ;  /* 0x000000ff0300720c */ /* 0x000fe20003f05300 */
[----:B-1----:R-:W-:Y:S02]  /*c230*/  ULEA UR6, UR49, 0x7f, 0x7 ;  /* 0x0000007f31067891 */ /* 0x002fe4000f8e383f */
[----:B------:R-:W-:Y:S02]  /*c240*/  UIMAD UR41, UR41, UR7, URZ ;  /* 0x00000007292972a4 */ /* 0x000fe4000f8e023f */
[----:B------:R-:W-:Y:S01]  /*c250*/  UIMAD.WIDE.U32 UR4, UR6, UR5, URZ ;  /* 0x00000005060472a5 */ /* 0x000fe2000f8e003f */
[----:B------:R-:W-:-:S03]  /*c260*/  @UP1 ULDC UR7, c[0x0][0x450] ;  /* 0x0001140000071ab9 */ /* 0x000fc60000000800 */
[----:B------:R-:W-:-:S04]  /*c270*/  @UP1 USHF.R.U32.HI UR6, URZ, UR7, UR5 ;  /* 0x000000073f061299 */ /* 0x000fc80008011605 */
[----:B------:R-:W0:Y:S01]  /*c280*/  @P0 LDC.64 R2, c[0x0][0xa28] ;  /* 0x00028a00ff020b82 */ /* 0x000e220000000a00 */
[----:B------:R-:W-:Y:S02]  /*c290*/  UIADD3 UR5, UR41, 0x80, -UR8 ;  /* 0x0000008029057890 */ /* 0x000fe4000fffe808 */
[----:B------:R-:W-:Y:S02]  /*c2a0*/  UIADD3 UR4, UR41, 0x7f, URZ ;  /* 0x0000007f29047890 */ /* 0x000fe4000fffe03f */
[----:B------:R-:W-:Y:S02]  /*c2b0*/  UIADD3 UR6, UR5, UR6, URZ ;  /* 0x0000000605067290 */ /* 0x000fe4000fffe03f */
[----:B------:R-:W-:Y:S02]  /*c2c0*/  USHF.R.S32.HI UR5, URZ, 0x1f, UR4 ;  /* 0x0000001f3f057899 */ /* 0x000fe40008011404 */
[----:B------:R-:W-:Y:S02]  /*c2d0*/  USHF.R.S32.HI UR7, URZ, 0x1f, UR6 ;  /* 0x0000001f3f077899 */ /* 0x000fe40008011406 */
[----:B------:R-:W-:-:S02]  /*c2e0*/  ULEA.HI UR5, UR5, UR4, URZ, 0x7 ;  /* 0x0000000405057291 */ /* 0x000fc4000f8f383f */
[----:B------:R-:W-:Y:S02]  /*c2f0*/  ULEA.HI UR7, UR7, UR6, URZ, 0x7 ;  /* 0x0000000607077291 */ /* 0x000fe4000f8f383f */
[----:B------:R-:W-:Y:S02]  /*c300*/  USHF.R.S32.HI UR42, URZ, 0x7, UR5 ;  /* 0x000000073f2a7899 */ /* 0x000fe40008011405 */
[----:B------:R-:W-:-:S04]  /*c310*/  USHF.R.S32.HI UR46, URZ, 0x7, UR7 ;  /* 0x000000073f2e7899 */ /* 0x000fc80008011407 */
[----:B------:R-:W-:Y:S02]  /*c320*/  UISETP.LT.AND UP0, UPT, UR42, UR46, UPT ;  /* 0x0000002e2a00728c */ /* 0x000fe4000bf01270 */
[----:B------:R-:W-:Y:S01]  /*c330*/  UP2UR UR50, UPR, URZ, 0x2 ;  /* 0x000000023f327883 */ /* 0x000fe20008000000 */
[----:B0-----:R-:W-:Y:S01]  /*c340*/  @P0 IMAD.WIDE R2, R35, 0x4, R2 ;  /* 0x0000000423020825 */ /* 0x001fe200078e0202 */
[----:B------:R-:W-:-:S04]  /*c350*/  USEL UR11, UR42, UR46, UP0 ;  /* 0x0000002e2a0b7287 */ /* 0x000fc80008000000 */
[----:B------:R-:W-:Y:S01]  /*c360*/  UISETP.GE.AND UP1, UPT, UR11, 0x1, UPT ;  /* 0x000000010b00788c */ /* 0x000fe2000bf26270 */
[----:B------:R0:W5:Y:S01]  /*c370*/  @P0 LDG.E R31, desc[UR44][R2.64] ;  /* 0x0000002c021f0981 */ /* 0x000162000c1e1900 */
[----:B------:R-:W-:Y:S02]  /*c380*/  USHF.R.U32.HI UR9, URZ, 0x10, UR43 ;  /* 0x000000103f097899 */ /* 0x000fe4000801162b */
[----:B------:R-:W-:Y:S02]  /*c390*/  ULOP3.LUT UR43, UR43, 0xffff, URZ, 0xc0, !UPT ;  /* 0x0000ffff2b2b7892 */ /* 0x000fe4000f8ec03f */
[----:B------:R-:W-:Y:S01]  /*c3a0*/  PLOP3.LUT P0, PT, PT, PT, UP1, 0x80, 0x0 ;  /* 0x000000000000781c */ /* 0x000fe20003f0f018 */
[----:B------:R-:W-:Y:S01]  /*c3b0*/  UISETP.NE.AND UP0, UPT, UR9, URZ, UPT ;  /* 0x0000003f0900728c */ /* 0x000fe2000bf05270 */
[----:B------:R-:W-:-:S10]  /*c3c0*/  UMOV UR37, URZ ;  /* 0x0000003f00257c82 */ /* 0x000fd40008000000 */
[----:B------:R-:W-:Y:S01]  /*c3d0*/  @!UP0 ULDC UR9, c[0x0][0x9f0] ;  /* 0x00027c0000098ab9 */ /* 0x000fe20000000800 */
[----:B0-----:R-:W-:Y:S05]  /*c3e0*/  @!P0 BRA `(.L_x_2447) ;  /* 0x0000000000788947 */ /* 0x001fea0003800000 */
[----:B------:R-:W-:Y:S01]  /*c3f0*/  IABS R0, UR9 ;  /* 0x0000000900007c13 */ /* 0x000fe20008000000 */
[----:B------:R-:W-:Y:S02]  /*c400*/  UIADD3 UR6, UR9, -0x1, UR11 ;  /* 0xffffffff09067890 */ /* 0x000fe4000fffe00b */
[----:B------:R-:W-:Y:S01]  /*c410*/  IABS R4, UR9 ;  /* 0x0000000900047c13 */ /* 0x000fe20008000000 */
[----:B------:R-:W-:Y:S01]  /*c420*/  UMOV UR4, URZ ;  /* 0x0000003f00047c82 */ /* 0x000fe20008000000 */
        /* <DEDUP_REMOVED lines=26> */
.L_x_2447:
        /* <DEDUP_REMOVED lines=31> */
.L_x_2448:
        /* <DEDUP_REMOVED lines=20> */
.L_x_2450:
        /* <DEDUP_REMOVED lines=15> */
.L_x_2449:
        /* <DEDUP_REMOVED lines=20> */
[----:B0-----:R-:W0:Y:S01]  /*cb30*/  @P1 LDC R3, c[0x0][0x434] ;  /* 0x00010d00ff031b82 */ /* 0x001e220000000800 */
[----:B------:R-:W-:-:S03]  /*cb40*/  @P1 LOP3.LUT R23, R23, 0x8, RZ, 0xfc, !PT ;  /* 0x0000000817171812 */ /* 0x000fc600078efcff */
[----:B------:R-:W-:-:S04]  /*cb50*/  IMAD.MOV.U32 R9, RZ, RZ, R8 ;  /* 0x000000ffff097224 */ /* 0x000fc800078e0008 */
        /* <DEDUP_REMOVED lines=11> */
[----:B------:R-:W-:Y:S02]  /*cc10*/  @!P0 IMAD R11, R30, R5, R2 ;  /* 0x000000051e0b8224 */ /* 0x000fe400078e0202 */
[----:B------:R-:W-:-:S04]  /*cc20*/  @!P0 IMAD.MOV.U32 R2, RZ, RZ, R9 ;  /* 0x000000ffff028224 */ /* 0x000fc800078e0009 */
[----:B------:R-:W-:-:S03]  /*cc30*/  @!P0 IMAD.WIDE.U32 R4, R30, R4, R2 ;  /* 0x000000041e048225 */ /* 0x000fc600078e0002 */
[----:B----4-:R-:W-:Y:S01]  /*cc40*/  @!P0 LEA R2, P1, R4, R6, 0x2 ;  /* 0x0000000604028211 */ /* 0x010fe200078210ff */
[----:B------:R-:W-:Y:S01]  /*cc50*/  IMAD.SHL.U32 R6, R19, 0x8, RZ ;  /* 0x0000000813067824 */ /* 0x000fe200078e00ff */
[----:B------:R-:W-:-:S04]  /*cc60*/  @!P0 IADD3 R3, R5, R11, RZ ;  /* 0x0000000b05038210 */ /* 0x000fc80007ffe0ff */
        /* <DEDUP_REMOVED lines=10> */
.L_x_2493:
        /* <DEDUP_REMOVED lines=11> */
.L_x_2452:
        /* <DEDUP_REMOVED lines=8> */
[----:B------:R-:W-:Y:S01]  /*ce40*/  IMAD R10, R8, UR4, RZ ;  /* 0x00000004080a7c24 */ /* 0x000fe2000f8e02ff */
[----:B------:R-:W-:Y:S01]  /*ce50*/  IADD3 R3, R3, R9, RZ ;  /* 0x0000000903037210 */ /* 0x000fe20007ffe0ff */
[----:B------:R-:W-:Y:S02]  /*ce60*/  IMAD.MOV.U32 R9, RZ, RZ, 0x1 ;  /* 0x00000001ff097424 */ /* 0x000fe400078e00ff */
[C---:B------:R-:W-:Y:S02]  /*ce70*/  IMAD R11, R7.reuse, UR5, R10 ;  /* 0x00000005070b7c24 */ /* 0x040fe4000f8e020a */
[----:B------:R-:W-:Y:S01]  /*ce80*/  IMAD.WIDE.U32 R2, R7, UR4, R2 ;  /* 0x0000000407027c25 */ /* 0x000fe2000f8e0002 */
[----:B------:R-:W-:Y:S01]  /*ce90*/  SHF.L.U32 R9, R9, 0x1f, RZ ;  /* 0x0000001f09097819 */ /* 0x000fe200000006ff */
[----:B------:R-:W-:Y:S02]  /*cea0*/  ULDC.64 UR4, c[0x0][0x330] ;  /* 0x0000cc0000047ab9 */ /* 0x000fe40000000a00 */
[----:B------:R-:W-:Y:S01]  /*ceb0*/  IMAD.IADD R3, R3, 0x1, R11 ;  /* 0x0000000103037824 */ /* 0x000fe200078e020b */
[----:B------:R-:W0:Y:S01]  /*cec0*/  SYNCS.PHASECHK.TRANS64.TRYWAIT P0, [UR47+0x28840], R9 ;  /* 0x02884009ff0075a7 */ /* 0x000e22000800016f */
        /* <DEDUP_REMOVED lines=9> */
.L_x_2494:
        /* <DEDUP_REMOVED lines=19> */
[----:B------:R-:W-:Y:S01]  /*d090*/  IADD3 R5, R5, R9, RZ ;  /* 0x0000000905057210 */ /* 0x000fe20007ffe0ff */
[----:B------:R-:W-:Y:S01]  /*d0a0*/  IMAD R3, R22, R3, UR41 ;  /* 0x0000002916037e24 */ /* 0x000fe2000f8e0203 */
[----:B------:R-:W-:Y:S01]  /*d0b0*/  ULDC.64 UR6, c[0x0][0x2e8] ;  /* 0x0000ba0000067ab9 */ /* 0x000fe20000000a00 */
[----:B------:R-:W-:Y:S01]  /*d0c0*/  UIMAD UR4, UR40, UR5, UR4 ;  /* 0x00000005280472a4 */ /* 0x000fe2000f8e0204 */
[----:B------:R-:W-:-:S02]  /*d0d0*/  IMAD.SHL.U32 R19, R0, 0x8, RZ ;  /* 0x0000000800137824 */ /* 0x000fc400078e00ff */
[----:B------:R-:W-:Y:S01]  /*d0e0*/  IMAD.WIDE.U32 R4, R7, UR40, R4 ;  /* 0x0000002807047c25 */ /* 0x000fe2000f8e0004 */
[----:B------:R-:W-:Y:S02]  /*d0f0*/  IADD3 R6, -R28, R3, RZ ;  /* 0x000000031c067210 */ /* 0x000fe40007ffe1ff */
[----:B------:R-:W-:Y:S01]  /*d100*/  LOP3.LUT R19, R8, 0x200, R19, 0xf8, !PT ;  /* 0x0000020008137812 */ /* 0x000fe200078ef813 */
[----:B------:R-:W-:Y:S01]  /*d110*/  VIADD R3, R5, UR4 ;  /* 0x0000000405037c36 */ /* 0x000fe20008000000 */
[----:B------:R-:W-:Y:S01]  /*d120*/  LEA R0, P1, R4, UR6, 0x1 ;  /* 0x0000000604007c11 */ /* 0x000fe2000f8208ff */
[----:B------:R-:W-:Y:S01]  /*d130*/  UMOV UR4, 0xffffffff ;  /* 0xffffffff00047882 */ /* 0x000fe20000000000 */
[----:B------:R-:W-:Y:S02]  /*d140*/  ISETP.GE.AND P0, PT, R6, 0x1, PT ;  /* 0x000000010600780c */ /* 0x000fe40003f06270 */
[----:B------:R-:W-:Y:S01]  /*d150*/  LEA.HI.X R3, R4, UR7, R3, 0x1, P1 ;  /* 0x0000000704037c11 */ /* 0x000fe200088f0c03 */
        /* <DEDUP_REMOVED lines=17> */
[C---:B------:R-:W-:Y:S01]  /*d270*/  @P0 LEA R36, R19.reuse, UR47, 0x1 ;  /* 0x0000002f13240c11 */ /* 0x040fe2000f8e08ff */
[----:B------:R-:W1:Y:S01]  /*d280*/  SHFL.IDX PT, R14, R0, 0x4, 0x181f ;  /* 0x00981f00000e7f89 */ /* 0x000e6200000e0000 */
[C---:B------:R-:W-:Y:S01]  /*d290*/  @P0 IMAD.WIDE.U32 R20, R26.reuse, 0x2, R4 ;  /* 0x000000021a140825 */ /* 0x040fe200078e0004 */
[----:B---3--:R-:W-:Y:S02]  /*d2a0*/  MOV R5, R10 ;  /* 0x0000000a00057202 */ /* 0x008fe40000000f00 */
[----:B------:R-:W2:Y:S01]  /*d2b0*/  SHFL.IDX PT, R10, R3, 0x4, 0x181f ;  /* 0x00981f00030a7f89 */ /* 0x000ea200000e0000 */
[----:B----4-:R-:W-:Y:S01]  /*d2c0*/  IMAD.MOV.U32 R4, RZ, RZ, R37 ;  /* 0x000000ffff047224 */ /* 0x010fe200078e0025 */
[----:B------:R-:W-:Y:S02]  /*d2d0*/  @P1 LEA R37, R19, UR47, 0x1 ;  /* 0x0000002f13251c11 */ /* 0x000fe4000f8e08ff */
[----:B------:R-:W-:Y:S01]  /*d2e0*/  @P0 LDGSTS.E.BYPASS.LTC128B.128 [R36+0x18c00], desc[UR44][R20.64], !P3 ;  /* 0x18c0000014240fae */ /* 0x000fe2000d901d6c */
[----:B------:R-:W-:-:S03]  /*d2f0*/  @P1 IMAD.WIDE.U32 R8, R26, 0x2, R4 ;  /* 0x000000021a081825 */ /* 0x000fc600078e0004 */
[----:B------:R3:W-:Y:S01]  /*d300*/  @P0 LDGSTS.E.BYPASS.LTC128B.128 [R36+0x1cc00], desc[UR44][R20.64+0x80], !P2 ;  /* 0x1cc0008014240fae */ /* 0x0007e2000d101d6c */
[C---:B------:R-:W-:Y:S01]  /*d310*/  ISETP.GE.AND P0, PT, R6.reuse, 0x31, PT ;  /* 0x000000310600780c */ /* 0x040fe20003f06270 */
[----:B0-----:R-:W-:Y:S02]  /*d320*/  IMAD.MOV.U32 R4, RZ, RZ, R32 ;  /* 0x000000ffff047224 */ /* 0x001fe400078e0020 */
[----:B------:R-:W-:Y:S01]  /*d330*/  IMAD.MOV.U32 R5, RZ, RZ, R7 ;  /* 0x000000ffff057224 */ /* 0x000fe200078e0007 */
[----:B------:R-:W-:Y:S04]  /*d340*/  @P1 LDGSTS.E.BYPASS.LTC128B.128 [R37+0x19400], desc[UR44][R8.64], !P3 ;  /* 0x1940000008251fae */ /* 0x000fe8000d901d6c */
[----:B------:R0:W-:Y:S01]  /*d350*/  @P1 LDGSTS.E.BYPASS.LTC128B.128 [R37+0x1d400], desc[UR44][R8.64+0x80], !P2 ;  /* 0x1d40008008251fae */ /* 0x0001e2000d101d6c */
[----:B------:R-:W-:-:S03]  /*d360*/  ISETP.GE.AND P1, PT, R6, 0x51, PT ;  /* 0x000000510600780c */ /* 0x000fc60003f26270 */
[----:B------:R-:W4:Y:S01]  /*d370*/  SHFL.IDX PT, R32, R3, 0x5, 0x181f ;  /* 0x00b81f0003207f89 */ /* 0x000f2200000e0000 */
[----:B------:R-:W-:Y:S01]  /*d380*/  @P0 IMAD.WIDE.U32 R4, R26, 0x2, R4 ;  /* 0x000000021a040825 */ /* 0x000fe200078e0004 */
[----:B------:R-:W-:Y:S02]  /*d390*/  @P0 LEA R7, R19, UR47, 0x1 ;  /* 0x0000002f13070c11 */ /* 0x000fe4000f8e08ff */
[----:B---3--:R-:W-:Y:S04]  /*d3a0*/  SHFL.IDX PT, R36, R0, 0x6, 0x181f ;  /* 0x00d81f0000247f89 */ /* 0x008fe800000e0000 */
[----:B------:R-:W-:Y:S04]  /*d3b0*/  @P0 LDGSTS.E.BYPASS.LTC128B.128 [R7+0x19c00], desc[UR44][R4.64], !P3 ;  /* 0x19c0000004070fae */ /* 0x000fe8000d901d6c */
[----:B------:R3:W-:Y:S01]  /*d3c0*/  @P0 LDGSTS.E.BYPASS.LTC128B.128 [R7+0x1dc00], desc[UR44][R4.64+0x80], !P2 ;  /* 0x1dc0008004070fae */ /* 0x0007e2000d101d6c */
[----:B------:R-:W-:-:S03]  /*d3d0*/  ISETP.GE.AND P0, PT, R6, 0x41, PT ;  /* 0x000000410600780c */ /* 0x000fc60003f06270 */
[----:B0-----:R-:W0:Y:S04]  /*d3e0*/  SHFL.IDX PT, R37, R0, 0x5, 0x181f ;  /* 0x00b81f0000257f89 */ /* 0x001e2800000e0000 */
[----:B---3--:R-:W3:Y:S01]  /*d3f0*/  SHFL.IDX PT, R7, R3, 0x6, 0x181f ;  /* 0x00d81f0003077f89 */ /* 0x008ee200000e0000 */
[----:B-1----:R-:W-:Y:S01]  /*d400*/  MOV R4, R14 ;  /* 0x0000000e00047202 */ /* 0x002fe20000000f00 */
[----:B--2---:R-:W-:-:S04]  /*d410*/  IMAD.MOV.U32 R5, RZ, RZ, R10 ;  /* 0x000000ffff057224 */ /* 0x004fc800078e000a */
[C---:B------:R-:W-:Y:S01]  /*d420*/  @P0 LEA R10, R19.reuse, UR47, 0x1 ;  /* 0x0000002f130a0c11 */ /* 0x040fe2000f8e08ff */
[----:B------:R-:W1:Y:S01]  /*d430*/  SHFL.IDX PT, R3, R3, 0x7, 0x181f ;  /* 0x00f81f0003037f89 */ /* 0x000e6200000e0000 */
[----:B------:R-:W-:Y:S01]  /*d440*/  @P0 IMAD.WIDE.U32 R20, R26, 0x2, R4 ;  /* 0x000000021a140825 */ /* 0x000fe200078e0004 */
[----:B----4-:R-:W-:Y:S02]  /*d450*/  MOV R5, R32 ;  /* 0x0000002000057202 */ /* 0x010fe40000000f00 */
[----:B------:R2:W4:Y:S04]  /*d460*/  SHFL.IDX PT, R14, R0, 0x7, 0x181f ;  /* 0x00f81f00000e7f89 */ /* 0x00052800000e0000 */
[----:B------:R2:W-:Y:S04]  /*d470*/  @P0 LDGSTS.E.BYPASS.LTC128B.128 [R10+0x1a400], desc[UR44][R20.64], !P3 ;  /* 0x1a400000140a0fae */ /* 0x0005e8000d901d6c */
[----:B------:R2:W-:Y:S01]  /*d480*/  @P0 LDGSTS.E.BYPASS.LTC128B.128 [R10+0x1e400], desc[UR44][R20.64+0x80], !P2 ;  /* 0x1e400080140a0fae */ /* 0x0005e2000d101d6c */
[----:B------:R-:W-:Y:S01]  /*d490*/  ISETP.GE.AND P0, PT, R6, 0x61, PT ;  /* 0x000000610600780c */ /* 0x000fe20003f06270 */
[----:B0-----:R-:W-:Y:S01]  /*d4a0*/  IMAD.MOV.U32 R4, RZ, RZ, R37 ;  /* 0x000000ffff047224 */ /* 0x001fe200078e0025 */
[----:B------:R-:W-:-:S03]  /*d4b0*/  @P1 LEA R37, R19, UR47, 0x1 ;  /* 0x0000002f13251c11 */ /* 0x000fc6000f8e08ff */
[----:B------:R-:W-:-:S04]  /*d4c0*/  @P1 IMAD.WIDE.U32 R8, R26, 0x2, R4 ;  /* 0x000000021a081825 */ /* 0x000fc800078e0004 */
[----:B------:R-:W-:Y:S01]  /*d4d0*/  IMAD.MOV.U32 R4, RZ, RZ, R36 ;  /* 0x000000ffff047224 */ /* 0x000fe200078e0024 */
[----:B------:R2:W-:Y:S01]  /*d4e0*/  @P1 LDGSTS.E.BYPASS.LTC128B.128 [R37+0x1ac00], desc[UR44][R8.64], !P3 ;  /* 0x1ac0000008251fae */ /* 0x0005e2000d901d6c */
[----:B---3--:R-:W-:Y:S02]  /*d4f0*/  IMAD.MOV.U32 R5, RZ, RZ, R7 ;  /* 0x000000ffff057224 */ /* 0x008fe400078e0007 */
[----:B------:R-:W-:Y:S01]  /*d500*/  @P0 LEA R7, R19, UR47, 0x1 ;  /* 0x0000002f13070c11 */ /* 0x000fe2000f8e08ff */
[----:B------:R2:W-:Y:S01]  /*d510*/  @P1 LDGSTS.E.BYPASS.LTC128B.128 [R37+0x1ec00], desc[UR44][R8.64+0x80], !P2 ;  /* 0x1ec0008008251fae */ /* 0x0005e2000d101d6c */
[----:B------:R-:W-:-:S05]  /*d520*/  @P0 IMAD.WIDE.U32 R4, R26, 0x2, R4 ;  /* 0x000000021a040825 */ /* 0x000fca00078e0004 */
[----:B------:R2:W-:Y:S04]  /*d530*/  @P0 LDGSTS.E.BYPASS.LTC128B.128 [R7+0x1b400], desc[UR44][R4.64], !P3 ;  /* 0x1b40000004070fae */ /* 0x0005e8000d901d6c */
[----:B-1--4-:R2:W-:Y:S02]  /*d540*/  @P0 LDGSTS.E.BYPASS.LTC128B.128 [R7+0x1f400], desc[UR44][R4.64+0x80], !P2 ;  /* 0x1f40008004070fae */ /* 0x0125e4000d101d6c */
.L_x_2512:
[----:B------:R-:W-:Y:S01]  /*d550*/  ISETP.GE.AND P0, PT, R6, 0x71, PT ;  /* 0x000000710600780c */ /* 0x000fe20003f06270 */
[----:B--2---:R-:W-:Y:S01]  /*d560*/  IMAD.MOV.U32 R5, RZ, RZ, R3 ;  /* 0x000000ffff057224 */ /* 0x004fe200078e0003 */
[----:B------:R-:W-:-:S11]  /*d570*/  MOV R4, R14 ;  /* 0x0000000e00047202 */ /* 0x000fd60000000f00 */
        /* <DEDUP_REMOVED lines=14> */
.L_x_2455:
        /* <DEDUP_REMOVED lines=30> */
.L_x_2456:
[----:B------:R-:W-:Y:S01]  /*d840*/  UISETP.NE.AND UP0, UPT, UR50, URZ, UPT ;  /* 0x0000003f3200728c */ /* 0x000fe2000bf05270 */
[----:B------:R-:W-:Y:S01]  /*d850*/  MOV R4, UR38 ;  /* 0x0000002600047c02 */ /* 0x000fe20008000f00 */
[----:B------:R-:W0:Y:S01]  /*d860*/  LDC R0, c[0x0][0x448] ;  /* 0x00011200ff007b82 */ /* 0x000e220000000800 */
[----:B------:R-:W-:Y:S01]  /*d870*/  IADD3 R3, R33, R28, RZ ;  /* 0x0000001c21037210 */ /* 0x000fe20007ffe0ff */
[----:B------:R-:W-:Y:S01]  /*d880*/  IMAD.U32 R7, RZ, RZ, UR48 ;  /* 0x00000030ff077e24 */ /* 0x000fe2000f8e00ff */
[----:B------:R-:W-:Y:S01]  /*d890*/  ULDC.64 UR4, c[0x0][0x2e0] ;  /* 0x0000b80000047ab9 */ /* 0x000fe20000000a00 */
[----:B------:R-:W-:Y:S01]  /*d8a0*/  PLOP3.LUT P0, PT, PT, PT, UP0, 0x80, 0x0 ;  /* 0x000000000000781c */ /* 0x000fe20003f0f008 */
[----:B------:R-:W-:Y:S01]  /*d8b0*/  IMAD.MOV.U32 R6, RZ, RZ, R4 ;  /* 0x000000ffff067224 */ /* 0x000fe200078e0004 */
[----:B------:R-:W-:Y:S01]  /*d8c0*/  PLOP3.LUT P1, PT, PT, PT, UP0, 0x80, 0x0 ;  /* 0x000000000000781c */ /* 0x000fe20003f2f008 */
[----:B------:R-:W-:Y:S01]  /*d8d0*/  IMAD.U32 R4, RZ, RZ, UR49 ;  /* 0x00000031ff047e24 */ /* 0x000fe2000f8e00ff */
[----:B------:R-:W-:Y:S01]  /*d8e0*/  ULDC.64 UR6, c[0x0][0x280] ;  /* 0x0000a00000067ab9 */ /* 0x000fe20000000a00 */
[----:B------:R-:W-:-:S02]  /*d8f0*/  IMAD R32, R32, UR4, RZ ;  /* 0x0000000420207c24 */ /* 0x000fc4000f8e02ff */
[----:B------:R-:W-:Y:S02]  /*d900*/  IMAD R3, R4, 0x80, R3 ;  /* 0x0000008004037824 */ /* 0x000fe400078e0203 */
[----:B------:R-:W-:Y:S01]  /*d910*/  IMAD.WIDE.U32 R6, R35, UR4, R6 ;  /* 0x0000000423067c25 */ /* 0x000fe2000f8e0006 */
[----:B------:R-:W-:Y:S02]  /*d920*/  @UP0 ULDC UR4, c[0x0][0x44c] ;  /* 0x0001130000040ab9 */ /* 0x000fe40000000800 */
[----:B------:R-:W-:Y:S01]  /*d930*/  MOV R9, R3 ;  /* 0x0000000300097202 */ /* 0x000fe20000000f00 */
[----:B------:R-:W-:Y:S01]  /*d940*/  @P0 IMAD.HI.U32 R4, R3, UR4, RZ ;  /* 0x0000000403040c27 */ /* 0x000fe2000f8e00ff */
[----:B------:R-:W-:-:S03]  /*d950*/  @UP0 ULDC UR4, c[0x0][0x450] ;  /* 0x0001140000040ab9 */ /* 0x000fc60000000800 */
[----:B------:R-:W-:Y:S01]  /*d960*/  IMAD.U32 R5, RZ, RZ, UR39 ;  /* 0x00000027ff057e24 */ /* 0x000fe2000f8e00ff */
[----:B------:R-:W-:Y:S01]  /*d970*/  @P1 SHF.R.U32.HI R9, RZ, UR4, R4 ;  /* 0x00000004ff091c19 */ /* 0x000fe20008011604 */
[----:B------:R-:W-:Y:S01]  /*d980*/  IMAD R5, R35, UR5, R32 ;  /* 0x0000000523057c24 */ /* 0x000fe2000f8e0220 */
[----:B------:R-:W-:-:S03]  /*d990*/  ULDC.64 UR4, c[0x0][0x2d0] ;  /* 0x0000b40000047ab9 */ /* 0x000fc60000000a00 */
[----:B------:R-:W-:Y:S02]  /*d9a0*/  IMAD.MOV R4, RZ, RZ, -R9 ;  /* 0x000000ffff047224 */ /* 0x000fe400078e0a09 */
[----:B------:R-:W-:Y:S02]  /*d9b0*/  IMAD.IADD R7, R7, 0x1, R5 ;  /* 0x0000000107077824 */ /* 0x000fe400078e0205 */
        /* <DEDUP_REMOVED lines=8> */
[----:B------:R-:W-:Y:S02]  /*da40*/  IADD3 R5, R5, R9, RZ ;  /* 0x0000000905057210 */ /* 0x000fe40007ffe0ff */
[C---:B------:R-:W-:Y:S02]  /*da50*/  IMAD R7, R3.reuse, UR5, R6 ;  /* 0x0000000503077c24 */ /* 0x040fe4000f8e0206 */
[----:B------:R-:W-:Y:S01]  /*da60*/  IMAD.WIDE.U32 R4, R3, UR4, R4 ;  /* 0x0000000403047c25 */ /* 0x000fe2000f8e0004 */
[----:B------:R-:W-:-:S02]  /*da70*/  ULDC UR4, c[0x0][0x2b8] ;  /* 0x0000ae0000047ab9 */ /* 0x000fc40000000800 */
[----:B------:R-:W-:Y:S01]  /*da80*/  ISETP.GE.AND P0, PT, R26, UR4, PT ;  /* 0x000000041a007c0c */ /* 0x000fe2000bf06270 */
[----:B------:R-:W-:Y:S01]  /*da90*/  IMAD.IADD R7, R5, 0x1, R7 ;  /* 0x0000000105077824 */ /* 0x000fe200078e0207 */
[C---:B------:R-:W-:Y:S02]  /*daa0*/  LEA R6, P2, R4.reuse, UR6, 0x1 ;  /* 0x0000000604067c11 */ /* 0x040fe4000f8408ff */
[----:B------:R-:W-:Y:S01]  /*dab0*/  ISETP.GE.AND P1, PT, R25, UR4, PT ;  /* 0x0000000419007c0c */ /* 0x000fe2000bf26270 */
[----:B------:R-:W-:Y:S01]  /*dac0*/  UMOV UR4, 0xffffffff ;  /* 0xffffffff00047882 */ /* 0x000fe20000000000 */
[----:B------:R-:W-:Y:S02]  /*dad0*/  LEA.HI.X R7, R4, UR7, R7, 0x1, P2 ;  /* 0x0000000704077c11 */ /* 0x000fe400090f0c07 */
[----:B------:R-:W-:Y:S09]  /*dae0*/  BRA.DIV UR4, `(.L_x_2457) ;  /* 0x0000002e04787947 */ /* 0x000ff2000b800000 */
[----:B------:R-:W-:Y:S01]  /*daf0*/  SHFL.IDX PT, R5, R7, RZ, 0x181f ;  /* 0x00181fff07057589 */ /* 0x000fe200000e0000 */
[----:B------:R-:W-:Y:S01]  /*db00*/  IMAD.U32 R3, RZ, RZ, UR49 ;  /* 0x00000031ff037e24 */ /* 0x000fe2000f8e00ff */
[----:B------:R-:W-:Y:S02]  /*db10*/  ULDC UR4, c[0x0][0x288] ;  /* 0x0000a20000047ab9 */ /* 0x000fe40000000800 */
[----:B------:R-:W0:Y:S01]  /*db20*/  SHFL.IDX PT, R4, R6, RZ, 0x181f ;  /* 0x00181fff06047589 */ /* 0x000e2200000e0000 */
[----:B------:R-:W-:Y:S01]  /*db30*/  IMAD R0, R0, UR4, RZ ;  /* 0x0000000400007c24 */ /* 0x000fe2000f8e02ff */
[----:B------:R-:W-:Y:S02]  /*db40*/  LEA R3, R3, R28, 0x7 ;  /* 0x0000001c03037211 */ /* 0x000fe400078e38ff */
[----:B------:R-:W-:Y:S02]  /*db50*/  SHFL.IDX PT, R8, R7, 0x1, 0x181f ;  /* 0x00381f0007087f89 */ /* 0x000fe400000e0000 */
[C---:B------:R-:W-:Y:S01]  /*db60*/  ISETP.GE.AND P2, PT, R3.reuse, R0, PT ;  /* 0x000000000300720c */ /* 0x040fe20003f46270 */
[C---:B------:R-:W-:Y:S01]  /*db70*/  VIADD R9, R3.reuse, 0x10 ;  /* 0x0000001003097836 */ /* 0x040fe20000000000 */
[----:B------:R-:W1:Y:S01]  /*db80*/  SHFL.IDX PT, R14, R6, 0x1, 0x181f ;  /* 0x00381f00060e7f89 */ /* 0x000e6200000e0000 */
[----:B------:R-:W-:-:S03]  /*db90*/  VIADD R11, R3, 0x20 ;  /* 0x00000020030b7836 */ /* 0x000fc60000000000 */
[----:B------:R-:W-:Y:S07]  /*dba0*/  SHFL.IDX PT, R10, R7, 0x3, 0x181f ;  /* 0x00781f00070a7f89 */ /* 0x000fee00000e0000 */
[----:B------:R-:W-:Y:S01]  /*dbb0*/  @!P2 LEA R21, R19, UR47, 0x1 ;  /* 0x0000002f1315ac11 */ /* 0x000fe2000f8e08ff */
[----:B0-----:R-:W-:-:S05]  /*dbc0*/  @!P2 IMAD.WIDE.U32 R4, R26, 0x2, R4 ;  /* 0x000000021a04a825 */ /* 0x001fca00078e0004 */
[----:B------:R-:W-:Y:S04]  /*dbd0*/  @!P2 LDGSTS.E.BYPASS.LTC128B.128 [R21+0x10400], desc[UR44][R4.64], !P0 ;  /* 0x104000000415afae */ /* 0x000fe8000c101d6c */
[----:B------:R1:W-:Y:S01]  /*dbe0*/  @!P2 LDGSTS.E.BYPASS.LTC128B.128 [R21+0x14400], desc[UR44][R4.64+0x80], !P1 ;  /* 0x144000800415afae */ /* 0x0003e2000c901d6c */
[----:B------:R-:W-:Y:S01]  /*dbf0*/  ISETP.GE.AND P2, PT, R9, R0, PT ;  /* 0x000000000900720c */ /* 0x000fe20003f46270 */
[----:B-1----:R-:W-:Y:S01]  /*dc00*/  IMAD.MOV.U32 R4, RZ, RZ, R14 ;  /* 0x000000ffff047224 */ /* 0x002fe200078e000e */
[----:B------:R-:W-:Y:S01]  /*dc10*/  MOV R5, R8 ;  /* 0x0000000800057202 */ /* 0x000fe20000000f00 */
[----:B------:R-:W-:Y:S10]  /*dc20*/  SHFL.IDX PT, R14, R6, 0x3, 0x181f ;  /* 0x00781f00060e7f89 */ /* 0x000ff400000e0000 */
[----:B------:R-:W-:Y:S01]  /*dc30*/  @!P2 LEA R35, R19, UR47, 0x1 ;  /* 0x0000002f1323ac11 */ /* 0x000fe2000f8e08ff */
[----:B------:R-:W-:-:S02]  /*dc40*/  @!P2 IMAD.WIDE.U32 R8, R26, 0x2, R4 ;  /* 0x000000021a08a825 */ /* 0x000fc400078e0004 */
        /* <DEDUP_REMOVED lines=11> */
[----:B------:R-:W-:Y:S02]  /*dd00*/  ISETP.GE.AND P2, PT, R9, R0, PT ;  /* 0x000000000900720c */ /* 0x000fe40003f46270 */
[----:B0-----:R-:W-:Y:S01]  /*dd10*/  MOV R4, R14 ;  /* 0x0000000e00047202 */ /* 0x001fe20000000f00 */
        /* <DEDUP_REMOVED lines=9> */
[C---:B------:R-:W-:Y:S01]  /*ddb0*/  IADD3 R11, R3.reuse, 0x60, RZ ;  /* 0x00000060030b7810 */ /* 0x040fe20007ffe0ff */
        /* <DEDUP_REMOVED lines=22> */
.L_x_2529:
[----:B------:R-:W-:Y:S01]  /*df20*/  VIADD R3, R3, 0x70 ;  /* 0x0000007003037836 */ /* 0x000fe20000000000 */
[----:B------:R-:W-:Y:S01]  /*df30*/  BSSY B0, `(.L_x_2458) ;  /* 0x000000e000007945 */ /* 0x000fe20003800000 */
[----:B-12---:R-:W-:Y:S01]  /*df40*/  MOV R4, R14 ;  /* 0x0000000e00047202 */ /* 0x006fe20000000f00 */
[----:B------:R-:W-:Y:S02]  /*df50*/  IMAD.MOV.U32 R5, RZ, RZ, R10 ;  /* 0x000000ffff057224 */ /* 0x000fe400078e000a */
        /* <DEDUP_REMOVED lines=11> */
.L_x_2459:
[----:B------:R-:W-:Y:S05]  /*e010*/  BSYNC B0 ;  /* 0x0000000000007941 */ /* 0x000fea0003800000 */
.L_x_2458:
        /* <DEDUP_REMOVED lines=9> */
.L_x_2530:
[----:B------:R-:W-:Y:S01]  /*e0b0*/  MOV R8, 0x1 ;  /* 0x0000000100087802 */ /* 0x000fe20000000f00 */
[----:B------:R-:W-:Y:S01]  /*e0c0*/  IMAD.MOV.U32 R10, RZ, RZ, RZ ;  /* 0x000000ffff0a7224 */ /* 0x000fe200078e00ff */
[----:B------:R-:W-:Y:S06]  /*e0d0*/  @!P1 BRA `(.L_x_2461) ;  /* 0x00000010002c9947 */ /* 0x000fec0003800000 */
[----:B------:R-:W-:Y:S01]  /*e0e0*/  UIADD3 UR4, UR43, 0x1, URZ ;  /* 0x000000012b047890 */ /* 0x000fe2000fffe03f */
[----:B0-----:R-:W-:Y:S01]  /*e0f0*/  LOP3.LUT R0, RZ, UR42, RZ, 0x33, !PT ;  /* 0x0000002aff007c12 */ /* 0x001fe2000f8e33ff */
[----:B------:R-:W-:Y:S01]  /*e100*/  ULOP3.LUT UR5, URZ, UR46, URZ, 0x33, !UPT ;  /* 0x0000002e3f057292 */ /* 0x000fe2000f8e333f */
[----:B------:R-:W-:Y:S01]  /*e110*/  IADD3 R31, R33, R31, R28 ;  /* 0x0000001f211f7210 */ /* 0x000fe20007ffe01c */
[----:B------:R-:W-:Y:S01]  /*e120*/  UIMAD UR4, UR4, UR37, URZ ;  /* 0x00000025040472a4 */ /* 0x000fe2000f8e023f */
[----:B------:R-:W-:Y:S01]  /*e130*/  BSSY B0, `(.L_x_2461) ;  /* 0x0000105000007945 */ /* 0x000fe20003800000 */
[----:B------:R-:W-:Y:S01]  /*e140*/  MOV R9, 0x1 ;  /* 0x0000000100097802 */ /* 0x000fe20000000f00 */
[----:B------:R-:W-:Y:S02]  /*e150*/  IMAD.MOV.U32 R20, RZ, RZ, RZ ;  /* 0x000000ffff147224 */ /* 0x000fe400078e00ff */
[----:B------:R-:W-:Y:S01]  /*e160*/  VIADD R31, R31, 0xfffffe80 ;  /* 0xfffffe801f1f7836 */ /* 0x000fe20000000000 */
[----:B------:R-:W-:Y:S01]  /*e170*/  LOP3.LUT R3, RZ, UR4, RZ, 0x33, !PT ;  /* 0x00000004ff037c12 */ /* 0x000fe2000f8e33ff */
[----:B------:R-:W-:-:S02]  /*e180*/  ULDC UR4, c[0x0][0x2f4] ;  /* 0x0000bd0000047ab9 */ /* 0x000fc40000000800 */
[----:B------:R-:W-:Y:S02]  /*e190*/  ISETP.GE.AND P2, PT, R26, UR4, PT ;  /* 0x000000041a007c0c */ /* 0x000fe4000bf46270 */
[----:B------:R-:W-:Y:S02]  /*e1a0*/  VIMNMX3 R0, R0, UR5, R3, !PT ;  /* 0x0000000500007c0f */ /* 0x000fe4000f800103 */
[----:B------:R-:W-:Y:S02]  /*e1b0*/  IADD3 R3, -R28, UR41, RZ ;  /* 0x000000291c037c10 */ /* 0x000fe4000fffe1ff */
[----:B------:R-:W-:Y:S01]  /*e1c0*/  ISETP.GE.AND P1, PT, R25, UR4, PT ;  /* 0x0000000419007c0c */ /* 0x000fe2000bf26270 */
[C---:B------:R-:W-:Y:S01]  /*e1d0*/  IMAD R21, R0.reuse, -0x80, R31 ;  /* 0xffffff8000157824 */ /* 0x040fe200078e021f */
[C---:B------:R-:W-:Y:S01]  /*e1e0*/  IADD3 R22, -R0.reuse, -0x2, RZ ;  /* 0xfffffffe00167810 */ /* 0x040fe20007ffe1ff */
[----:B------:R-:W-:-:S05]  /*e1f0*/  IMAD R3, R0, 0x80, R3 ;  /* 0x0000008000037824 */ /* 0x000fca00078e0203 */
[----:B------:R-:W-:-:S07]  /*e200*/  IADD3 R31, R3, 0x100, RZ ;  /* 0x00000100031f7810 */ /* 0x000fce0007ffe0ff */
.L_x_2474:
        /* <DEDUP_REMOVED lines=26> */
.L_x_2462:
[----:B------:R-:W-:Y:S01]  /*e3b0*/  LEA R34, R10, UR47, 0x3 ;  /* 0x0000002f0a227c11 */ /* 0x000fe2000f8e18ff */
[----:B------:R-:W-:Y:S01]  /*e3c0*/  BSSY B1, `(.L_x_2463) ;  /* 0x0000004000017945 */ /* 0x000fe20003800000 */
[----:B------:R-:W-:-:S04]  /*e3d0*/  SHF.L.U32 R3, R8, 0x1f, RZ ;  /* 0x0000001f08037819 */ /* 0x000fc800000006ff */
[----:B------:R-:W0:Y:S02]  /*e3e0*/  SYNCS.PHASECHK.TRANS64.TRYWAIT P0, [R34+URZ+0x28840], R3 ;  /* 0x02884003220075a7 */ /* 0x000e24000800017f */
[----:B0-----:R-:W-:Y:S05]  /*e3f0*/  @!P0 BRA `(.L_x_2464) ;  /* 0x0000002c00c88947 */ /* 0x001fea0003800000 */
.L_x_2531:
[----:B------:R-:W-:Y:S05]  /*e400*/  BSYNC B1 ;  /* 0x0000000000017941 */ /* 0x000fea0003800000 */
.L_x_2463:
        /* <DEDUP_REMOVED lines=26> */
[----:B------:R-:W-:Y:S02]  /*e5b0*/  LEA.HI.X R5, R4, UR7, R5, 0x1, P0 ;  /* 0x0000000704057c11 */ /* 0x000fe400080f0c05 */
[----:B------:R-:W-:Y:S01]  /*e5c0*/  LEA R4, R10, R19, 0xe ;  /* 0x000000130a047211 */ /* 0x000fe200078e70ff */
        /* <DEDUP_REMOVED lines=15> */
[----:B0-----:R-:W-:-:S03]  /*e6c0*/  IADD3.X R13, RZ, R0, RZ, P0, !PT ;  /* 0x00000000ff0d7210 */ /* 0x001fc600007fe4ff */
        /* <DEDUP_REMOVED lines=31> */
.L_x_2549:
[----:B------:R-:W-:-:S04]  /*e8c0*/  IADD3 R6, P0, R6, R3, RZ ;  /* 0x0000000306067210 */ /* 0x000fc80007f1e0ff */
[----:B------:R-:W-:Y:S02]  /*e8d0*/  IADD3.X R7, RZ, R5, RZ, P0, !PT ;  /* 0x00000005ff077210 */ /* 0x000fe400007fe4ff */
[----:B------:R-:W-:-:S03]  /*e8e0*/  PLOP3.LUT P0, PT, PT, PT, PT, 0x80, 0x0 ;  /* 0x000000000000781c */ /* 0x000fc60003f0f070 */
[----:B------:R-:W-:Y:S01]  /*e8f0*/  @!PT LDS RZ, [RZ] ;  /* 0x00000000fffff984 */ /* 0x000fe20000000800 */
[----:B------:R-:W-:Y:S01]  /*e900*/  @!PT LDS RZ, [RZ] ;  /* 0x00000000fffff984 */ /* 0x000fe20000000800 */
[----:B------:R-:W-:Y:S01]  /*e910*/  @!PT LDS RZ, [RZ] ;  /* 0x00000000fffff984 */ /* 0x000fe20000000800 */
[----:B------:R1:W-:Y:S04]  /*e920*/  LDGSTS.E.BYPASS.LTC128B.128 [R4+0x1bc00], desc[UR44][R6.64], !P4 ;  /* 0x1bc0000006047fae */ /* 0x0003e8000e101d6c */
[----:B------:R1:W-:Y:S01]  /*e930*/  LDGSTS.E.BYPASS.LTC128B.128 [R4+0x1fc00], desc[UR44][R6.64+0x80], !P3 ;  /* 0x1fc0008006047fae */ /* 0x0003e2000d901d6c */
[----:B------:R-:W-:-:S05]  /*e940*/  NOP ;  /* 0x0000000000007918 */ /* 0x000fca0000000000 */
.L_x_2466:
        /* <DEDUP_REMOVED lines=10> */
.L_x_2467:
[----:B------:R2:W-:Y:S01]  /*e9f0*/  SYNCS.ARRIVE.TRANS64.A1T0 RZ, [R34+URZ+0x28830], RZ ;  /* 0x028830ff22ff79a7 */ /* 0x0005e2000810003f */
[----:B------:R-:W-:Y:S05]  /*ea00*/  @!P4 BRA `(.L_x_2468) ;  /* 0x000000000004c947 */ /* 0x000fea0003800000 */
[----:B------:R-:W-:Y:S01]  /*ea10*/  BPT.TRAP 0x1 ;  /* 0x000000040000795c */ /* 0x000fe20000300000 */
.L_x_2468:
[----:B------:R-:W-:Y:S01]  /*ea20*/  SHF.L.U32 R5, R9, 0x1f, RZ ;  /* 0x0000001f09057819 */ /* 0x000fe200000006ff */
[----:B------:R-:W-:Y:S01]  /*ea30*/  BSSY B1, `(.L_x_2469) ;  /* 0x0000004000017945 */ /* 0x000fe20003800000 */
[----:B------:R-:W-:-:S04]  /*ea40*/  LEA R0, R20, UR47, 0x3 ;  /* 0x0000002f14007c11 */ /* 0x000fc8000f8e18ff */
[----:B------:R-:W3:Y:S02]  /*ea50*/  SYNCS.PHASECHK.TRANS64.TRYWAIT P0, [R0+URZ+0x28860], R5 ;  /* 0x02886005000075a7 */ /* 0x000ee4000800017f */
[----:B---3--:R-:W-:Y:S05]  /*ea60*/  @!P0 BRA `(.L_x_2470) ;  /* 0x00000030009c8947 */ /* 0x008fea0003800000 */
.L_x_2550:
[----:B------:R-:W-:Y:S05]  /*ea70*/  BSYNC B1 ;  /* 0x0000000000017941 */ /* 0x000fea0003800000 */
.L_x_2469:
        /* <DEDUP_REMOVED lines=15> */
[----:B------:R-:W1:Y:S01]  /*eb70*/  SHFL.IDX PT, R14, R16, 0x2, 0x181f ;  /* 0x00581f00100e7f89 */ /* 0x000e6200000e0000 */
[----:B------:R-:W-:Y:S02]  /*eb80*/  IADD3.X R13, RZ, R6, RZ, P0, !PT ;  /* 0x00000006ff0d7210 */ /* 0x000fe400007fe4ff */
        /* <DEDUP_REMOVED lines=22> */
[----:B------:R-:W3:Y:S01]  /*ecf0*/  SHFL.IDX PT, R14, R16, 0x5, 0x181f ;  /* 0x00b81f00100e7f89 */ /* 0x000ee200000e0000 */
[----:B0-----:R-:W-:Y:S02]  /*ed00*/  IADD3.X R5, RZ, R6, RZ, P0, !PT ;  /* 0x00000006ff057210 */ /* 0x001fe400007fe4ff */
        /* <DEDUP_REMOVED lines=17> */
[----:B------:R3:W0:-:S12]  /*ee20*/  SHFL.IDX PT, R6, R2, 0x7, 0x181f ;  /* 0x00f81f0002067f89 */ /* 0x00061800000e0000 */
[----:B------:R3:W-:Y:S01]  /*ee30*/  LDGSTS.E.BYPASS.LTC128B.128 [R7+0x3400], desc[UR44][R4.64], !P0 ;  /* 0x0340000004077fae */ /* 0x0007e2000c101d6c */
[----:B------:R-:W-:-:S13]  /*ee40*/  ISETP.LT.OR P0, PT, R31, 0x61, P1 ;  /* 0x000000611f00780c */ /* 0x000fda0000f01670 */
[----:B01----:R3:W-:Y:S02]  /*ee50*/  LDGSTS.E.BYPASS.LTC128B.128 [R7+0x7400], desc[UR44][R4.64+0x80], !P0 ;  /* 0x0740008004077fae */ /* 0x0037e4000c101d6c */
.L_x_2568:
[----:B---3--:R-:W-:Y:S01]  /*ee60*/  IADD3 R2, P0, R14, R3, RZ ;  /* 0x000000030e027210 */ /* 0x008fe20007f1e0ff */
[----:B------:R-:W-:Y:S02]  /*ee70*/  ULDC.64 UR4, c[0x0][0x328] ;  /* 0x0000ca0000047ab9 */ /* 0x000fe40000000a00 */
[----:B------:R-:W-:Y:S01]  /*ee80*/  IMAD R36, R36, UR4, RZ ;  /* 0x0000000424247c24 */ /* 0x000fe2000f8e02ff */
[----:B------:R-:W-:Y:S01]  /*ee90*/  IADD3.X R3, RZ, R6, RZ, P0, !PT ;  /* 0x00000006ff037210 */ /* 0x000fe200007fe4ff */
[----:B0-----:R-:W-:Y:S01]  /*eea0*/  IMAD.WIDE.U32 R4, R35, UR4, RZ ;  /* 0x0000000423047c25 */ /* 0x001fe2000f8e00ff */
[----:B------:R-:W-:-:S03]  /*eeb0*/  ISETP.LT.OR P0, PT, R31, 0x71, P2 ;  /* 0x000000711f00780c */ /* 0x000fc60001701670 */
[----:B------:R-:W-:Y:S01]  /*eec0*/  IMAD R9, R35, UR5, R36 ;  /* 0x0000000523097c24 */ /* 0x000fe2000f8e0224 */
[----:B------:R-:W-:Y:S02]  /*eed0*/  ULDC.64 UR4, c[0x0][0x338] ;  /* 0x0000ce0000047ab9 */ /* 0x000fe40000000a00 */
[----:B------:R-:W-:Y:S02]  /*eee0*/  IMAD R33, R33, UR4, RZ ;  /* 0x0000000421217c24 */ /* 0x000fe4000f8e02ff */
[----:B------:R-:W-:Y:S02]  /*eef0*/  IMAD.IADD R5, R5, 0x1, R9 ;  /* 0x0000000105057824 */ /* 0x000fe400078e0209 */
[C---:B------:R-:W-:Y:S02]  /*ef00*/  IMAD R33, R32.reuse, UR5, R33 ;  /* 0x0000000520217c24 */ /* 0x040fe4000f8e0221 */
[----:B------:R-:W-:Y:S01]  /*ef10*/  IMAD.WIDE.U32 R4, R32, UR4, R4 ;  /* 0x0000000420047c25 */ /* 0x000fe2000f8e0004 */
[----:B------:R-:W-:Y:S01]  /*ef20*/  @!PT LDS RZ, [RZ] ;  /* 0x00000000fffff984 */ /* 0x000fe20000000800 */
[----:B------:R-:W-:Y:S01]  /*ef30*/  @!PT LDS RZ, [RZ] ;  /* 0x00000000fffff984 */ /* 0x000fe20000000800 */
[----:B------:R-:W-:Y:S01]  /*ef40*/  @!PT LDS RZ, [RZ] ;  /* 0x00000000fffff984 */ /* 0x000fe20000000800 */
[----:B------:R0:W-:Y:S01]  /*ef50*/  LDGSTS.E.BYPASS.LTC128B.128 [R7+0x3c00], desc[UR44][R2.64], !P0 ;  /* 0x03c0000002077fae */ /* 0x0001e2000c101d6c */
[----:B------:R-:W-:-:S02]  /*ef60*/  ISETP.LT.OR P0, PT, R31, 0x71, P1 ;  /* 0x000000711f00780c */ /* 0x000fc40000f01670 */
[----:B------:R-:W-:-:S11]  /*ef70*/  IMAD.IADD R33, R5, 0x1, R33 ;  /* 0x0000000105217824 */ /* 0x000fd600078e0221 */
[----:B------:R0:W-:Y:S01]  /*ef80*/  LDGSTS.E.BYPASS.LTC128B.128 [R7+0x7c00], desc[UR44][R2.64+0x80], !P0 ;  /* 0x07c0008002077fae */ /* 0x0001e2000c101d6c */
[----:B------:R-:W-:Y:S01]  /*ef90*/  PLOP3.LUT P0, PT, PT, PT, PT, 0x80, 0x0 ;  /* 0x000000000000781c */ /* 0x000fe20003f0f070 */
[----:B------:R-:W-:-:S12]  /*efa0*/  NOP ;  /* 0x0000000000007918 */ /* 0x000fd80000000000 */
.L_x_2472:
        /* <DEDUP_REMOVED lines=10> */
.L_x_2473:
[----:B------:R-:W-:Y:S01]  /*f050*/  R2UR UR4, R24 ;  /* 0x00000000180472ca */ /* 0x000fe200000e0000 */
[----:B------:R-:W-:Y:S01]  /*f060*/  ULDC.64 UR6, c[0x0][0x330] ;  /* 0x0000cc0000067ab9 */ /* 0x000fe20000000a00 */
[----:B------:R-:W-:Y:S01]  /*f070*/  IMAD.MOV.U32 R5, RZ, RZ, R33 ;  /* 0x000000ffff057224 */ /* 0x000fe200078e0021 */
[----:B0-----:R-:W-:Y:S01]  /*f080*/  MOV R3, UR6 ;  /* 0x0000000600037c02 */ /* 0x001fe20008000f00 */
[----:B------:R0:W-:Y:S01]  /*f090*/  SYNCS.ARRIVE.TRANS64.A1T0 RZ, [R0+URZ+0x28850], RZ ;  /* 0x028850ff00ff79a7 */ /* 0x0001e2000810003f */
[----:B------:R-:W-:Y:S01]  /*f0a0*/  IADD3 R22, R22, -0x1, RZ ;  /* 0xffffffff16167810 */ /* 0x000fe20007ffe0ff */
[----:B------:R-:W-:Y:S01]  /*f0b0*/  VIADD R31, R31, 0x80 ;  /* 0x000000801f1f7836 */ /* 0x000fe20000000000 */
[----:B------:R-:W-:Y:S01]  /*f0c0*/  MOV R20, R10 ;  /* 0x0000000a00147202 */ /* 0x000fe20000000f00 */
[----:B------:R-:W-:-:S04]  /*f0d0*/  IMAD.WIDE.U32 R4, R3, UR40, R4 ;  /* 0x0000002803047c25 */ /* 0x000fc8000f8e0004 */
[----:B------:R-:W-:Y:S01]  /*f0e0*/  VIADD R21, R21, 0xffffff80 ;  /* 0xffffff8015157836 */ /* 0x000fe20000000000 */
[----:B------:R-:W-:Y:S01]  /*f0f0*/  UIMAD UR4, UR4, UR6, URZ ;  /* 0x00000006040472a4 */ /* 0x000fe2000f8e023f */
[----:B------:R-:W-:-:S03]  /*f100*/  IMAD.MOV.U32 R9, RZ, RZ, R8 ;  /* 0x000000ffff097224 */ /* 0x000fc600078e0008 */
[----:B------:R-:W-:-:S03]  /*f110*/  UIMAD UR4, UR40, UR7, UR4 ;  /* 0x00000007280472a4 */ /* 0x000fc6000f8e0204 */
[----:B------:R-:W-:Y:S02]  /*f120*/  ULDC.64 UR6, c[0x0][0x318] ;  /* 0x0000c60000067ab9 */ /* 0x000fe40000000a00 */
[----:B------:R-:W-:Y:S01]  /*f130*/  LEA R16, P0, R4, UR6, 0x1 ;  /* 0x0000000604107c11 */ /* 0x000fe2000f8008ff */
[----:B------:R-:W-:-:S05]  /*f140*/  VIADD R3, R5, UR4 ;  /* 0x0000000405037c36 */ /* 0x000fca0008000000 */
[----:B------:R-:W-:Y:S02]  /*f150*/  LEA.HI.X R2, R4, UR7, R3, 0x1, P0 ;  /* 0x0000000704027c11 */ /* 0x000fe400080f0c03 */
[----:B------:R-:W-:-:S13]  /*f160*/  ISETP.GT.AND P0, PT, R22, UR51, PT ;  /* 0x0000003316007c0c */ /* 0x000fda000bf04270 */
[----:B0-----:R-:W-:Y:S05]  /*f170*/  @P0 BRA `(.L_x_2474) ;  /* 0xfffffff000240947 */ /* 0x001fea000383ffff */
[----:B------:R-:W-:Y:S05]  /*f180*/  BSYNC B0 ;  /* 0x0000000000007941 */ /* 0x000fea0003800000 */
.L_x_2461:
[----:B------:R-:W-:-:S13]  /*f190*/  ISETP.NE.AND P0, PT, R18, 0x3, PT ;  /* 0x000000031200780c */ /* 0x000fda0003f05270 */
[----:B------:R-:W-:Y:S05]  /*f1a0*/  @!P0 BRA `(.L_x_2475) ;  /* 0x0000000000048947 */ /* 0x000fea0003800000 */
[----:B------:R-:W-:Y:S01]  /*f1b0*/  BPT.TRAP 0x1 ;  /* 0x000000040000795c */ /* 0x000fe20000300000 */
.L_x_2475:
[----:B0-----:R-:W-:Y:S01]  /*f1c0*/  LEA R0, R10, UR47, 0x3 ;  /* 0x0000002f0a007c11 */ /* 0x001fe2000f8e18ff */
[----:B------:R-:W-:Y:S01]  /*f1d0*/  IMAD.MOV.U32 R3, RZ, RZ, -0x80 ;  /* 0xffffff80ff037424 */ /* 0x000fe200078e00ff */
[----:B------:R-:W-:Y:S01]  /*f1e0*/  SHF.L.U32 R5, R8, 0x1f, RZ ;  /* 0x0000001f08057819 */ /* 0x000fe200000006ff */
[----:B------:R-:W-:Y:S01]  /*f1f0*/  BSSY B0, `(.L_x_2476) ;  /* 0x0000006000007945 */ /* 0x000fe20003800000 */
[----:B------:R-:W-:Y:S01]  /*f200*/  LEA R6, R10, R19, 0xe ;  /* 0x000000130a067211 */ /* 0x000fe200078e70ff */
[----:B------:R-:W-:Y:S01]  /*f210*/  IMAD R3, R22, R3, UR41 ;  /* 0x0000002916037e24 */ /* 0x000fe2000f8e0203 */
[----:B------:R-:W0:Y:S03]  /*f220*/  SYNCS.PHASECHK.TRANS64.TRYWAIT P0, [R0+URZ+0x28860], R5 ;  /* 0x02886005000075a7 */ /* 0x000e26000800017f */
[----:B------:R-:W-:Y:S01]  /*f230*/  IMAD.IADD R28, R3, 0x1, -R28 ;  /* 0x00000001031c7824 */ /* 0x000fe200078e0a1c */
[----:B0-----:R-:W-:Y:S06]  /*f240*/  @!P0 BRA `(.L_x_2477) ;  /* 0x00000034006c8947 */ /* 0x001fec0003800000 */
.L_x_2569:
[----:B------:R-:W-:Y:S05]  /*f250*/  BSYNC B0 ;  /* 0x0000000000007941 */ /* 0x000fea0003800000 */
.L_x_2476:
        /* <DEDUP_REMOVED lines=16> */
[----:B0-----:R-:W-:-:S03]  /*f360*/  MOV R7, R5 ;  /* 0x0000000500077202 */ /* 0x001fc60000000f00 */
        /* <DEDUP_REMOVED lines=17> */
[----:B-1----:R-:W-:Y:S01]  /*f480*/  IMAD.MOV.U32 R13, RZ, RZ, R9 ;  /* 0x000000ffff0d7224 */ /* 0x002fe200078e0009 */
[----:B------:R-:W-:Y:S02]  /*f490*/  MOV R9, RZ ;  /* 0x000000ff00097202 */ /* 0x000fe40000000f00 */
        /* <DEDUP_REMOVED lines=9> */
[C---:B------:R-:W-:Y:S02]  /*f530*/  ISETP.LT.OR P4, PT, R28.reuse, 0x41, P1 ;  /* 0x000000411c00780c */ /* 0x040fe40000f81670 */
[----:B-----5:R-:W-:Y:S01]  /*f540*/  MOV R7, R19 ;  /* 0x0000001300077202 */ /* 0x020fe20000000f00 */
        /* <DEDUP_REMOVED lines=21> */
.L_x_2587:
        /* <DEDUP_REMOVED lines=12> */
.L_x_2479:
        /* <DEDUP_REMOVED lines=10> */
.L_x_2480:
[----:B------:R1:W-:Y:S02]  /*f800*/  SYNCS.ARRIVE.TRANS64.A1T0 RZ, [R0+URZ+0x28850], RZ ;  /* 0x028850ff00ff79a7 */ /* 0x0003e4000810003f */
[----:B-1----:R-:W-:-:S04]  /*f810*/  IADD3 R0, R10, 0x1, RZ ;  /* 0x000000010a007810 */ /* 0x002fc80007ffe0ff */
[----:B------:R-:W-:-:S04]  /*f820*/  ISETP.NE.AND P0, PT, R0, 0x2, PT ;  /* 0x000000020000780c */ /* 0x000fc80003f05270 */
[----:B0-----:R-:W-:Y:S02]  /*f830*/  SEL R3, RZ, 0x1, P0 ;  /* 0x00000001ff037807 */ /* 0x001fe40000000000 */
[----:B------:R-:W-:Y:S02]  /*f840*/  SEL R0, R0, RZ, P0 ;  /* 0x000000ff00007207 */ /* 0x000fe40000000000 */
[----:B------:R-:W-:-:S07]  /*f850*/  LOP3.LUT R8, R8, R3, RZ, 0x3c, !PT ;  /* 0x0000000308087212 */ /* 0x000fce00078e3cff */
.L_x_2446:
[----:B------:R-:W0:Y:S01]  /*f860*/  S2R R3, SR_CgaCtaId ;  /* 0x0000000000037919 */ /* 0x000e220000008800 */
[----:B------:R-:W-:Y:S02]  /*f870*/  MOV R2, 0x400 ;  /* 0x0000040000027802 */ /* 0x000fe40000000f00 */
[----:B------:R-:W-:Y:S02]  /*f880*/  SHF.L.U32 R9, R9, 0x1f, RZ ;  /* 0x0000001f09097819 */ /* 0x000fe400000006ff */
[----:B0-----:R-:W-:-:S04]  /*f890*/  LEA R7, R3, R2, 0x18 ;  /* 0x0000000203077211 */ /* 0x001fc800078ec0ff */
[----:B------:R-:W0:Y:S02]  /*f8a0*/  SYNCS.PHASECHK.TRANS64.TRYWAIT P0, [R7+URZ+0x28820], R9 ;  /* 0x02882009070075a7 */ /* 0x000e24000800017f */
[----:B0-----:R-:W-:Y:S05]  /*f8b0*/  @!P0 BRA `(.L_x_2481) ;  /* 0x00000038007c8947 */ /* 0x001fea0003800000 */
.L_x_2588:
[----:B------:R-:W-:-:S03]  /*f8c0*/  UMOV UR4, 0xffffffff ;  /* 0xffffffff00047882 */ /* 0x000fc60000000000 */
[----:B------:R-:W-:Y:S05]  /*f8d0*/  BRA.DIV UR4, `(.L_x_2482) ;  /* 0x0000003a04887947 */ /* 0x000fea000b800000 */
[----:B------:R1:W3:Y:S02]  /*f8e0*/  SHFL.IDX PT, R14, R17, RZ, 0x1f ;  /* 0x00001fff110e7589 */ /* 0x0002e400000e0000 */
.L_x_2591:
[----:B---3--:R-:W-:-:S13]  /*f8f0*/  ISETP.NE.AND P0, PT, R14, RZ, PT ;  /* 0x000000ff0e00720c */ /* 0x008fda0003f05270 */
[----:B------:R-:W-:Y:S05]  /*f900*/  @P0 BRA `(.L_x_2402) ;  /* 0x0000000000880947 */ /* 0x000fea0003800000 */
[----:B------:R-:W-:-:S03]  /*f910*/  UMOV UR4, 0xffffffff ;  /* 0xffffffff00047882 */ /* 0x000fc60000000000 */
[----:B------:R-:W-:Y:S05]  /*f920*/  BRA.DIV UR4, `(.L_x_2483) ;  /* 0x0000003a049c7947 */ /* 0x000fea000b800000 */
[----:B------:R-:W-:-:S13]  /*f930*/  ELECT P6, URZ, PT ;  /* 0x00000000003f782f */ /* 0x000fda00038c0000 */
.L_x_2594:
[----:B------:R-:W-:Y:S05]  /*f940*/  @!P6 BRA `(.L_x_2402) ;  /* 0x000000000078e947 */ /* 0x000fea0003800000 */
[----:B------:R-:W-:-:S06]  /*f950*/  ULOP3.LUT UR4, UR36, 0x2, URZ, 0xfc, !UPT ;  /* 0x0000000224047892 */ /* 0x000fcc000f8efc3f */
[----:B------:R-:W-:-:S05]  /*f960*/  IMAD.U32 R2, RZ, RZ, UR4 ;  /* 0x00000004ff027e24 */ /* 0x000fca000f8e00ff */
[----:B------:R-:W-:-:S13]  /*f970*/  ISETP.NE.AND P0, PT, R2, 0x3, PT ;  /* 0x000000030200780c */ /* 0x000fda0003f05270 */
[----:B------:R-:W-:Y:S05]  /*f980*/  @!P0 BRA `(.L_x_2484) ;  /* 0x0000000000048947 */ /* 0x000fea0003800000 */
[----:B------:R-:W-:Y:S01]  /*f990*/  BPT.TRAP 0x1 ;  /* 0x000000040000795c */ /* 0x000fe20000300000 */
.L_x_2484:
[----:B------:R-:W-:Y:S01]  /*f9a0*/  IMAD R5, R0, 0x8, R7 ;  /* 0x0000000800057824 */ /* 0x000fe200078e0207 */
[----:B------:R-:W-:Y:S02]  /*f9b0*/  SHF.L.U32 R2, R8, 0x1f, RZ ;  /* 0x0000001f08027819 */ /* 0x000fe400000006ff */
[----:B------:R-:W-:Y:S02]  /*f9c0*/  IADD3 R0, R0, 0x1, RZ ;  /* 0x0000000100007810 */ /* 0x000fe40007ffe0ff */
[----:B------:R-:W3:Y:S02]  /*f9d0*/  SYNCS.PHASECHK.TRANS64.TRYWAIT P1, [R5+URZ+0x28840], R2 ;  /* 0x02884002050075a7 */ /* 0x000ee4000802017f */
[----:B------:R-:W-:-:S04]  /*f9e0*/  ISETP.NE.AND P2, PT, R0, 0x2, PT ;  /* 0x000000020000780c */ /* 0x000fc80003f45270 */
[----:B------:R-:W-:Y:S01]  /*f9f0*/  SEL R3, RZ, 0x1, P2 ;  /* 0x00000001ff037807 */ /* 0x000fe20001000000 */
[----:B---3--:R-:W-:Y:S08]  /*fa00*/  @!P1 BRA `(.L_x_2485) ;  /* 0x0000003800849947 */ /* 0x008ff00003800000 */
.L_x_2595:
[----:B------:R-:W-:Y:S02]  /*fa10*/  SEL R0, R0, RZ, P2 ;  /* 0x000000ff00007207 */ /* 0x000fe40001000000 */
[----:B------:R-:W-:Y:S01]  /*fa20*/  LOP3.LUT R3, R8, R3, RZ, 0x3c, !PT ;  /* 0x0000000308037212 */ /* 0x000fe200078e3cff */
[----:B------:R-:W-:Y:S06]  /*fa30*/  @!P0 BRA `(.L_x_2486) ;  /* 0x0000000000048947 */ /* 0x000fec0003800000 */
[----:B------:R-:W-:Y:S01]  /*fa40*/  BPT.TRAP 0x1 ;  /* 0x000000040000795c */ /* 0x000fe20000300000 */
.L_x_2486:
[----:B0-----:R-:W-:Y:S01]  /*fa50*/  IMAD R7, R0, 0x8, R7 ;  /* 0x0000000800077824 */ /* 0x001fe200078e0207 */
[----:B------:R-:W-:-:S04]  /*fa60*/  SHF.L.U32 R0, R3, 0x1f, RZ ;  /* 0x0000001f03007819 */ /* 0x000fc800000006ff */
[----:B------:R-:W0:Y:S02]  /*fa70*/  SYNCS.PHASECHK.TRANS64.TRYWAIT P1, [R7+URZ+0x28840], R0 ;  /* 0x02884000070075a7 */ /* 0x000e24000802017f */
[----:B0-----:R-:W-:Y:S05]  /*fa80*/  @!P1 BRA `(.L_x_2487) ;  /* 0x0000003800789947 */ /* 0x001fea0003800000 */
.L_x_2596:
[----:B------:R-:W-:Y:S05]  /*fa90*/  @!P0 BRA `(.L_x_2488) ;  /* 0x0000000000048947 */ /* 0x000fea0003800000 */
[----:B------:R-:W-:Y:S01]  /*faa0*/  BPT.TRAP 0x1 ;  /* 0x000000040000795c */ /* 0x000fe20000300000 */
.L_x_2488:
[----:B------:R-:W4:Y:S02]  /*fab0*/  SYNCS.PHASECHK.TRANS64.TRYWAIT P1, [R5+URZ+0x28860], R2 ;  /* 0x02886002050075a7 */ /* 0x000f24000802017f */
[----:B----4-:R-:W-:Y:S05]  /*fac0*/  @!P1 BRA `(.L_x_2489) ;  /* 0x00000038007c9947 */ /* 0x010fea0003800000 */
.L_x_2597:
[----:B------:R-:W-:Y:S05]  /*fad0*/  @!P0 BRA `(.L_x_2490) ;  /* 0x0000000000048947 */ /* 0x000fea0003800000 */
[----:B------:R-:W-:Y:S01]  /*fae0*/  BPT.TRAP 0x1 ;  /* 0x000000040000795c */ /* 0x000fe20000300000 */
.L_x_2490:
[----:B------:R0:W0:Y:S02]  /*faf0*/  SYNCS.PHASECHK.TRANS64.TRYWAIT P0, [R7+URZ+0x28860], R0 ;  /* 0x02886000070075a7 */ /* 0x000024000800017f */
[----:B0-----:R-:W-:Y:S05]  /*fb00*/  @!P0 NANOSLEEP.SYNCS 0x989680 ;  /* 0x009896800000895d */ /* 0x001fea0003900000 */
[----:B------:R-:W0:Y:S02]  /*fb10*/  @!P0 SYNCS.PHASECHK.TRANS64 P0, [R7+URZ+0x28860], R0 ;  /* 0x02886000070085a7 */ /* 0x000e24000800007f */
[----:B0-----:R-:W-:Y:S05]  /*fb20*/  @!P0 BRA `(.L_x_2490) ;  /* 0xfffffffc00f08947 */ /* 0x001fea000383ffff */
.L_x_2402:
[----:B------:R-:W-:Y:S05]  /*fb30*/  BSYNC B6 ;  /* 0x0000000000067941 */ /* 0x000fea0003800000 */
.L_x_2399:
[----:B------:R-:W-:Y:S05]  /*fb40*/  EXIT ;  /* 0x000000000000794d */ /* 0x000fea0003800000 */
.L_x_2406:
[----:B0-----:R-:W-:-:S04]  /*fb50*/  IMAD.U32 R3, RZ, RZ, UR41 ;  /* 0x00000029ff037e24 */ /* 0x001fc8000f8e00ff */
[----:B------:R0:W1:Y:S03]  /*fb60*/  SYNCS.PHASECHK.TRANS64.TRYWAIT P0, [R3+URZ+0x28800], R0 ;  /* 0x02880000030075a7 */ /* 0x000066000800017f */
[----:B-1----:R-:W-:Y:S05]  /*fb70*/  @!P0 NANOSLEEP.SYNCS 0x989680 ;  /* 0x009896800000895d */ /* 0x002fea0003900000 */
[----:B------:R-:W1:Y:S02]  /*fb80*/  @!P0 SYNCS.PHASECHK.TRANS64 P0, [R3+URZ+0x28800], R0 ;  /* 0x02880000030085a7 */ /* 0x000e64000800007f */
[----:B-1----:R-:W-:Y:S05]  /*fb90*/  @!P0 BRA `(.L_x_2406) ;  /* 0xfffffffc00ec8947 */ /* 0x002fea000383ffff */
[----:B------:R-:W-:Y:S05]  /*fba0*/  BRA `(.L_x_2491) ;  /* 0xffffff1400f07947 */ /* 0x000fea000383ffff */
.L_x_2410:
[----:B-1----:R-:W-:-:S04]  /*fbb0*/  MOV R3, UR41 ;  /* 0x0000002900037c02 */ /* 0x002fc80008000f00 */
[----:B------:R1:W2:Y:S03]  /*fbc0*/  SYNCS.PHASECHK.TRANS64.TRYWAIT P1, [R3+URZ+0x28830], R0 ;  /* 0x02883000030075a7 */ /* 0x0002a6000802017f */
[----:B--2---:R-:W-:Y:S05]  /*fbd0*/  @!P1 NANOSLEEP.SYNCS 0x989680 ;  /* 0x009896800000995d */ /* 0x004fea0003900000 */
[----:B------:R-:W2:Y:S02]  /*fbe0*/  @!P1 SYNCS.PHASECHK.TRANS64 P1, [R3+URZ+0x28830], R0 ;  /* 0x02883000030095a7 */ /* 0x000ea4000802007f */
[----:B--2---:R-:W-:Y:S05]  /*fbf0*/  @!P1 BRA `(.L_x_2410) ;  /* 0xfffffffc00ec9947 */ /* 0x004fea000383ffff */
[----:B------:R-:W-:Y:S05]  /*fc00*/  BRA `(.L_x_2409) ;  /* 0xffffff18000c7947 */ /* 0x000fea000383ffff */
.L_x_2416:
[----:B-1----:R-:W-:-:S04]  /*fc10*/  IMAD.U32 R11, RZ, RZ, UR4 ;  /* 0x00000004ff0b7e24 */ /* 0x002fc8000f8e00ff */
[----:B------:R1:W2:Y:S03]  /*fc20*/  SYNCS.PHASECHK.TRANS64.TRYWAIT P1, [R11+URZ+0x28830], R10 ;  /* 0x0288300a0b0075a7 */ /* 0x0002a6000802017f */
[----:B--2---:R-:W-:Y:S05]  /*fc30*/  @!P1 NANOSLEEP.SYNCS 0x989680 ;  /* 0x009896800000995d */ /* 0x004fea0003900000 */
[----:B------:R-:W2:Y:S02]  /*fc40*/  @!P1 SYNCS.PHASECHK.TRANS64 P1, [R11+URZ+0x28830], R10 ;  /* 0x0288300a0b0095a7 */ /* 0x000ea4000802007f */
[----:B--2---:R-:W-:Y:S05]  /*fc50*/  @!P1 BRA `(.L_x_2416) ;  /* 0xfffffffc00ec9947 */ /* 0x004fea000383ffff */
[----:B------:R-:W-:Y:S05]  /*fc60*/  BRA `(.L_x_2413) ;  /* 0xffffff4400b87947 */ /* 0x000fea000383ffff */
.L_x_2420:
[----:B-1----:R-:W-:-:S04]  /*fc70*/  IMAD.U32 R11, RZ, RZ, UR4 ;  /* 0x00000004ff0b7e24 */ /* 0x002fc8000f8e00ff */
[----:B------:R1:W2:Y:S03]  /*fc80*/  SYNCS.PHASECHK.TRANS64.TRYWAIT P1, [R11+URZ+0x28850], R10 ;  /* 0x0288500a0b0075a7 */ /* 0x0002a6000802017f */
[----:B--2---:R-:W-:Y:S05]  /*fc90*/  @!P1 NANOSLEEP.SYNCS 0x989680 ;  /* 0x009896800000995d */ /* 0x004fea0003900000 */
[----:B------:R-:W2:Y:S02]  /*fca0*/  @!P1 SYNCS.PHASECHK.TRANS64 P1, [R11+URZ+0x28850], R10 ;  /* 0x0288500a0b0095a7 */ /* 0x000ea4000802007f */
[----:B--2---:R-:W-:Y:S05]  /*fcb0*/  @!P1 BRA `(.L_x_2420) ;  /* 0xfffffffc00ec9947 */ /* 0x004fea000383ffff */
[----:B------:R-:W-:Y:S05]  /*fcc0*/  BRA `(.L_x_2417) ;  /* 0xffffff48008c7947 */ /* 0x000fea000383ffff */
.L_x_2428:
[----:B-1----:R-:W-:-:S04]  /*fcd0*/  MOV R10, UR4 ;  /* 0x00000004000a7c02 */ /* 0x002fc80008000f00 */
[----:B------:R1:W2:Y:S03]  /*fce0*/  SYNCS.PHASECHK.TRANS64.TRYWAIT P1, [R10+URZ+0x28830], R9 ;  /* 0x028830090a0075a7 */ /* 0x0002a6000802017f */
[----:B--2---:R-:W-:Y:S05]  /*fcf0*/  @!P1 NANOSLEEP.SYNCS 0x989680 ;  /* 0x009896800000995d */ /* 0x004fea0003900000 */
[----:B------:R-:W2:Y:S02]  /*fd00*/  @!P1 SYNCS.PHASECHK.TRANS64 P1, [R10+URZ+0x28830], R9 ;  /* 0x028830090a0095a7 */ /* 0x000ea4000802007f */
[----:B--2---:R-:W-:Y:S05]  /*fd10*/  @!P1 BRA `(.L_x_2428) ;  /* 0xfffffffc00ec9947 */ /* 0x004fea000383ffff */
[----:B------:R-:W-:Y:S05]  /*fd20*/  BRA `(.L_x_2425) ;  /* 0xffffff78001c7947 */ /* 0x000fea000383ffff */
.L_x_2432:
[----:B-1----:R-:W-:-:S04]  /*fd30*/  IMAD.U32 R10, RZ, RZ, UR4 ;  /* 0x00000004ff0a7e24 */ /* 0x002fc8000f8e00ff */
[----:B------:R1:W2:Y:S03]  /*fd40*/  SYNCS.PHASECHK.TRANS64.TRYWAIT P1, [R10+URZ+0x28850], R9 ;  /* 0x028850090a0075a7 */ /* 0x0002a6000802017f */
[----:B--2---:R-:W-:Y:S05]  /*fd50*/  @!P1 NANOSLEEP.SYNCS 0x989680 ;  /* 0x009896800000995d */ /* 0x004fea0003900000 */
[----:B------:R-:W2:Y:S02]  /*fd60*/  @!P1 SYNCS.PHASECHK.TRANS64 P1, [R10+URZ+0x28850], R9 ;  /* 0x028850090a0095a7 */ /* 0x000ea4000802007f */
[----:B--2---:R-:W-:Y:S05]  /*fd70*/  @!P1 BRA `(.L_x_2432) ;  /* 0xfffffffc00ec9947 */ /* 0x004fea000383ffff */
[----:B------:R-:W-:Y:S05]  /*fd80*/  BRA `(.L_x_2429) ;  /* 0xffffff7800e07947 */ /* 0x000fea000383ffff */
.L_x_2439:
[----:B-1----:R-:W-:-:S04]  /*fd90*/  IMAD.U32 R5, RZ, RZ, UR5 ;  /* 0x00000005ff057e24 */ /* 0x002fc8000f8e00ff */
[----:B------:R1:W2:Y:S03]  /*fda0*/  SYNCS.PHASECHK.TRANS64.TRYWAIT P1, [R5+URZ+0x28850], R2 ;  /* 0x02885002050075a7 */ /* 0x0002a6000802017f */
[----:B--2---:R-:W-:Y:S05]  /*fdb0*/  @!P1 NANOSLEEP.SYNCS 0x989680 ;  /* 0x009896800000995d */ /* 0x004fea0003900000 */
[----:B------:R-:W2:Y:S02]  /*fdc0*/  @!P1 SYNCS.PHASECHK.TRANS64 P1, [R5+URZ+0x28850], R2 ;  /* 0x02885002050095a7 */ /* 0x000ea4000802007f */
[----:B--2---:R-:W-:Y:S05]  /*fdd0*/  @!P1 BRA `(.L_x_2439) ;  /* 0xfffffffc00ec9947 */ /* 0x004fea000383ffff */
[----:B------:R-:W-:Y:S05]  /*fde0*/  BRA `(.L_x_2438) ;  /* 0xffffff9c00cc7947 */ /* 0x000fea000383ffff */
.L_x_2451:
[----:B------:R-:W-:Y:S01]  /*fdf0*/  MOV R13, R17 ;  /* 0x00000011000d7202 */ /* 0x000fe20000000f00 */
[----:B------:R-:W-:Y:S01]  /*fe00*/  IMAD.MOV.U32 R12, RZ, RZ, RZ ;  /* 0x000000ffff0c7224 */ /* 0x000fe200078e00ff */
[----:B------:R-:W-:Y:S01]  /*fe10*/  MOV R15, 0xffffffff ;  /* 0xffffffff000f7802 */ /* 0x000fe20000000f00 */
[----:B------:R-:W-:-:S07]  /*fe20*/  IMAD.MOV.U32 R11, RZ, RZ, 0x1f ;  /* 0x0000001fff0b7424 */ /* 0x000fce00078e00ff */
[----:B-----5:R-:W-:Y:S05]  /*fe30*/  WARPSYNC.COLLECTIVE R15, `(.L_x_2492) ;  /* 0x000000000f087348 */ /* 0x020fea0003c00000 */
[----:B------:R0:W1:Y:S02]  /*fe40*/  SHFL.IDX P6, R14, R13, R12, R11 ;  /* 0x0000000c0d0e7389 */ /* 0x00006400000c000b */
[----:B01---5:R-:W-:Y:S01]  /*fe50*/  ENDCOLLECTIVE ;  /* 0x000000000000791b */ /* 0x023fe20003800000 */
.L_x_2492:
[----:B------:R-:W-:Y:S05]  /*fe60*/  BRA `(.L_x_2493) ;  /* 0xffffffcc00a87947 */ /* 0x000fea000383ffff */
.L_x_2453:
[----:B0-----:R-:W-:-:S04]  /*fe70*/  IMAD.U32 R10, RZ, RZ, UR47 ;  /* 0x0000002fff0a7e24 */ /* 0x001fc8000f8e00ff */
[----:B------:R0:W1:Y:S03]  /*fe80*/  SYNCS.PHASECHK.TRANS64.TRYWAIT P0, [R10+URZ+0x28840], R9 ;  /* 0x028840090a0075a7 */ /* 0x000066000800017f */
[----:B-1----:R-:W-:Y:S05]  /*fe90*/  @!P0 NANOSLEEP.SYNCS 0x989680 ;  /* 0x009896800000895d */ /* 0x002fea0003900000 */
[----:B------:R-:W1:Y:S02]  /*fea0*/  @!P0 SYNCS.PHASECHK.TRANS64 P0, [R10+URZ+0x28840], R9 ;  /* 0x028840090a0085a7 */ /* 0x000e64000800007f */
[----:B-1----:R-:W-:Y:S05]  /*feb0*/  @!P0 BRA `(.L_x_2453) ;  /* 0xfffffffc00ec8947 */ /* 0x002fea000383ffff */
[----:B------:R-:W-:Y:S05]  /*fec0*/  BRA `(.L_x_2494) ;  /* 0xffffffd000247947 */ /* 0x000fea000383ffff */
.L_x_2454:
        /* <DEDUP_REMOVED lines=8> */
.L_x_2496:
[----:B------:R-:W-:Y:S05]  /*ff50*/  BSYNC B0 ;  /* 0x0000000000007941 */ /* 0x000fea0003800000 */
.L_x_2495:
[----:B------:R-:W-:Y:S01]  /*ff60*/  IMAD.MOV.U32 R13, RZ, RZ, R0 ;  /* 0x000000ffff0d7224 */ /* 0x000fe200078e0000 */
[----:B------:R-:W-:Y:S01]  /*ff70*/  MOV R11, 0x181f ;  /* 0x0000181f000b7802 */ /* 0x000fe20000000f00 */
[----:B------:R-:W-:Y:S01]  /*ff80*/  IMAD.MOV.U32 R12, RZ, RZ, RZ ;  /* 0x000000ffff0c7224 */ /* 0x000fe200078e00ff */
[----:B------:R-:W-:Y:S01]  /*ff90*/  MOV R5, R14 ;  /* 0x0000000e00057202 */ /* 0x000fe20000000f00 */
[----:B------:R-:W-:Y:S01]  /*ffa0*/  IMAD.MOV.U32 R15, RZ, RZ, -0x1 ;  /* 0xffffffffff0f7424 */ /* 0x000fe200078e00ff */
[----:B------:R-:W-:-:S07]  /*ffb0*/  @P0 LEA R9, R19, UR47, 0x1 ;  /* 0x0000002f13090c11 */ /* 0x000fce000f8e08ff */
[----:B------:R-:W-:Y:S05]  /*ffc0*/  WARPSYNC.COLLECTIVE R15, `(.L_x_2497) ;  /* 0x000000000f087348 */ /* 0x000fea0003c00000 */
[----:B------:R0:W1:Y:S02]  /*ffd0*/  SHFL.IDX P6, R14, R13, R12, R11 ;  /* 0x0000000c0d0e7389 */ /* 0x00006400000c000b */
[----:B01----:R-:W-:Y:S01]  /*ffe0*/  ENDCOLLECTIVE ;  /* 0x000000000000791b */ /* 0x003fe20003800000 */
.L_x_2497:
[----:B------:R-:W-:Y:S01]  /*fff0*/  MOV R13, R3 ;  /* 0x00000003000d7202 */ /* 0x000fe20000000f00 */
[----:B------:R-:W-:Y:S02]  /*10000*/  IMAD.MOV.U32 R12, RZ, RZ, 0x1 ;  /* 0x00000001ff0c7424 */ /* 0x000fe400078e00ff */
[----:B------:R-:W-:-:S07]  /*10010*/  IMAD.MOV.U32 R4, RZ, RZ, R14 ;  /* 0x000000ffff047224 */ /* 0x000fce00078e000e */
[----:B------:R-:W-:Y:S05]  /*10020*/  WARPSYNC.COLLECTIVE R15, `(.L_x_2498) ;  /* 0x000000000f087348 */ /* 0x000fea0003c00000 */
[----:B------:R0:W1:Y:S02]  /*10030*/  SHFL.IDX P6, R14, R13, R12, R11 ;  /* 0x0000000c0d0e7389 */ /* 0x00006400000c000b */
[----:B01----:R-:W-:Y:S01]  /*10040*/  ENDCOLLECTIVE ;  /* 0x000000000000791b */ /* 0x003fe20003800000 */
.L_x_2498:
[----:B------:R-:W-:-:S05]  /*10050*/  @P0 IMAD.WIDE.U32 R4, R26, 0x2, R4 ;  /* 0x000000021a040825 */ /* 0x000fca00078e0004 */
[----:B------:R-:W-:Y:S01]  /*10060*/  @!PT LDS RZ, [RZ] ;  /* 0x00000000fffff984 */ /* 0x000fe20000000800 */
[----:B------:R-:W-:Y:S01]  /*10070*/  @!PT LDS RZ, [RZ] ;  /* 0x00000000fffff984 */ /* 0x000fe20000000800 */
[----:B------:R-:W-:Y:S01]  /*10080*/  @!PT LDS RZ, [RZ] ;  /* 0x00000000fffff984 */ /* 0x000fe20000000800 */
[----:B------:R0:W-:Y:S04]  /*10090*/  @P0 LDGSTS.E.BYPASS.LTC128B.128 [R9+0x18400], desc[UR44][R4.64], !P3 ;  /* 0x1840000004090fae */ /* 0x0001e8000d901d6c */
[----:B------:R0:W-:Y:S01]  /*100a0*/  @P0 LDGSTS.E.BYPASS.LTC128B.128 [R9+0x1c400], desc[UR44][R4.64+0x80], !P2 ;  /* 0x1c40008004090fae */ /* 0x0001e2000d101d6c */
[----:B------:R-:W-:Y:S02]  /*100b0*/  ISETP.GE.AND P0, PT, R6, 0x11, PT ;  /* 0x000000110600780c */ /* 0x000fe40003f06270 */
[----:B------:R-:W-:Y:S01]  /*100c0*/  MOV R13, R0 ;  /* 0x00000000000d7202 */ /* 0x000fe20000000f00 */
[----:B------:R-:W-:-:S10]  /*100d0*/  IMAD.MOV.U32 R8, RZ, RZ, R14 ;  /* 0x000000ffff087224 */ /* 0x000fd400078e000e */
[----:B0-----:R-:W-:-:S07]  /*100e0*/  @P0 LEA R36, R19, UR47, 0x1 ;  /* 0x0000002f13240c11 */ /* 0x001fce000f8e08ff */
[----:B------:R-:W-:Y:S05]  /*100f0*/  WARPSYNC.COLLECTIVE R15, `(.L_x_2499) ;  /* 0x000000000f087348 */ /* 0x000fea0003c00000 */
[----:B------:R0:W1:Y:S02]  /*10100*/  SHFL.IDX P6, R14, R13, R12, R11 ;  /* 0x0000000c0d0e7389 */ /* 0x00006400000c000b */
[----:B01----:R-:W-:Y:S01]  /*10110*/  ENDCOLLECTIVE ;  /* 0x000000000000791b */ /* 0x003fe20003800000 */
.L_x_2499:
[----:B------:R-:W-:Y:S01]  /*10120*/  IMAD.MOV.U32 R5, RZ, RZ, R8 ;  /* 0x000000ffff057224 */ /* 0x000fe200078e0008 */
[----:B------:R-:W-:Y:S01]  /*10130*/  MOV R13, R3 ;  /* 0x00000003000d7202 */ /* 0x000fe20000000f00 */
[----:B------:R-:W-:Y:S02]  /*10140*/  IMAD.MOV.U32 R12, RZ, RZ, 0x2 ;  /* 0x00000002ff0c7424 */ /* 0x000fe400078e00ff */
[----:B------:R-:W-:-:S07]  /*10150*/  IMAD.MOV.U32 R4, RZ, RZ, R14 ;  /* 0x000000ffff047224 */ /* 0x000fce00078e000e */
[----:B------:R-:W-:Y:S05]  /*10160*/  WARPSYNC.COLLECTIVE R15, `(.L_x_2500) ;  /* 0x000000000f087348 */ /* 0x000fea0003c00000 */
[----:B------:R0:W1:Y:S02]  /*10170*/  SHFL.IDX P6, R14, R13, R12, R11 ;  /* 0x0000000c0d0e7389 */ /* 0x00006400000c000b */
[----:B01----:R-:W-:Y:S01]  /*10180*/  ENDCOLLECTIVE ;  /* 0x000000000000791b */ /* 0x003fe20003800000 */
.L_x_2500:
        /* <DEDUP_REMOVED lines=9> */
[----:B0-----:R-:W-:Y:S05]  /*10220*/  WARPSYNC.COLLECTIVE R15, `(.L_x_2501) ;  /* 0x000000000f087348 */ /* 0x001fea0003c00000 */
[----:B------:R1:W2:Y:S02]  /*10230*/  SHFL.IDX P6, R14, R13, R12, R11 ;  /* 0x0000000c0d0e7389 */ /* 0x0002a400000c000b */
[----:B012---:R-:W-:Y:S01]  /*10240*/  ENDCOLLECTIVE ;  /* 0x000000000000791b */ /* 0x007fe20003800000 */
.L_x_2501:
[----:B------:R-:W-:Y:S01]  /*10250*/  MOV R5, R10 ;  /* 0x0000000a00057202 */ /* 0x000fe20000000f00 */
[----:B------:R-:W-:Y:S02]  /*10260*/  IMAD.MOV.U32 R13, RZ, RZ, R3 ;  /* 0x000000ffff0d7224 */ /* 0x000fe400078e0003 */
[----:B------:R-:W-:Y:S02]  /*10270*/  IMAD.MOV.U32 R12, RZ, RZ, 0x3 ;  /* 0x00000003ff0c7424 */ /* 0x000fe400078e00ff */
[----:B------:R-:W-:-:S07]  /*10280*/  IMAD.MOV.U32 R37, RZ, RZ, R14 ;  /* 0x000000ffff257224 */ /* 0x000fce00078e000e */
[----:B------:R-:W-:Y:S05]  /*10290*/  WARPSYNC.COLLECTIVE R15, `(.L_x_2502) ;  /* 0x000000000f087348 */ /* 0x000fea0003c00000 */
[----:B------:R0:W1:Y:S02]  /*102a0*/  SHFL.IDX P6, R14, R13, R12, R11 ;  /* 0x0000000c0d0e7389 */ /* 0x00006400000c000b */
[----:B01----:R-:W-:Y:S01]  /*102b0*/  ENDCOLLECTIVE ;  /* 0x000000000000791b */ /* 0x003fe20003800000 */
.L_x_2502:
[----:B------:R-:W-:Y:S01]  /*102c0*/  IMAD.MOV.U32 R4, RZ, RZ, R37 ;  /* 0x000000ffff047224 */ /* 0x000fe200078e0025 */
        /* <DEDUP_REMOVED lines=13> */
.L_x_2503:
[----:B------:R-:W-:Y:S01]  /*103a0*/  IMAD.MOV.U32 R5, RZ, RZ, R7 ;  /* 0x000000ffff057224 */ /* 0x000fe200078e0007 */
[----:B------:R-:W-:Y:S01]  /*103b0*/  @P0 LEA R7, R19, UR47, 0x1 ;  /* 0x0000002f13070c11 */ /* 0x000fe2000f8e08ff */
[----:B------:R-:W-:Y:S01]  /*103c0*/  IMAD.MOV.U32 R13, RZ, RZ, R3 ;  /* 0x000000ffff0d7224 */ /* 0x000fe200078e0003 */
[----:B------:R-:W-:Y:S01]  /*103d0*/  MOV R12, 0x4 ;  /* 0x00000004000c7802 */ /* 0x000fe20000000f00 */
[----:B------:R-:W-:-:S07]  /*103e0*/  IMAD.MOV.U32 R32, RZ, RZ, R14 ;  /* 0x000000ffff207224 */ /* 0x000fce00078e000e */
[----:B------:R-:W-:Y:S05]  /*103f0*/  WARPSYNC.COLLECTIVE R15, `(.L_x_2504) ;  /* 0x000000000f087348 */ /* 0x000fea0003c00000 */
[----:B------:R0:W1:Y:S02]  /*10400*/  SHFL.IDX P6, R14, R13, R12, R11 ;  /* 0x0000000c0d0e7389 */ /* 0x00006400000c000b */
[----:B01----:R-:W-:Y:S01]  /*10410*/  ENDCOLLECTIVE ;  /* 0x000000000000791b */ /* 0x003fe20003800000 */
.L_x_2504:
[----:B------:R-:W-:-:S05]  /*10420*/  MOV R4, R32 ;  /* 0x0000002000047202 */ /* 0x000fca0000000f00 */
        /* <DEDUP_REMOVED lines=12> */
.L_x_2505:
[----:B------:R-:W-:Y:S01]  /*104f0*/  IMAD.MOV.U32 R5, RZ, RZ, R10 ;  /* 0x000000ffff057224 */ /* 0x000fe200078e000a */
[----:B------:R-:W-:Y:S01]  /*10500*/  @P0 LEA R10, R19, UR47, 0x1 ;  /* 0x0000002f130a0c11 */ /* 0x000fe2000f8e08ff */
[----:B------:R-:W-:Y:S01]  /*10510*/  IMAD.MOV.U32 R13, RZ, RZ, R3 ;  /* 0x000000ffff0d7224 */ /* 0x000fe200078e0003 */
[----:B------:R-:W-:Y:S02]  /*10520*/  MOV R12, 0x5 ;  /* 0x00000005000c7802 */ /* 0x000fe40000000f00 */
[----:B------:R-:W-:-:S07]  /*10530*/  MOV R4, R14 ;  /* 0x0000000e00047202 */ /* 0x000fce0000000f00 */
[----:B------:R-:W-:Y:S05]  /*10540*/  WARPSYNC.COLLECTIVE R15, `(.L_x_2506) ;  /* 0x000000000f087348 */ /* 0x000fea0003c00000 */
[----:B------:R0:W1:Y:S02]  /*10550*/  SHFL.IDX P6, R14, R13, R12, R11 ;  /* 0x0000000c0d0e7389 */ /* 0x00006400000c000b */
[----:B01----:R-:W-:Y:S01]  /*10560*/  ENDCOLLECTIVE ;  /* 0x000000000000791b */ /* 0x003fe20003800000 */
.L_x_2506:
        /* <DEDUP_REMOVED lines=12> */
.L_x_2507:
[----:B------:R-:W-:Y:S01]  /*10630*/  IMAD.MOV.U32 R5, RZ, RZ, R32 ;  /* 0x000000ffff057224 */ /* 0x000fe200078e0020 */
[----:B------:R-:W-:Y:S01]  /*10640*/  MOV R13, R3 ;  /* 0x00000003000d7202 */ /* 0x000fe20000000f00 */
[----:B------:R-:W-:Y:S01]  /*10650*/  IMAD.MOV.U32 R12, RZ, RZ, 0x6 ;  /* 0x00000006ff0c7424 */ /* 0x000fe200078e00ff */
[----:B------:R-:W-:-:S07]  /*10660*/  MOV R37, R14 ;  /* 0x0000000e00257202 */ /* 0x000fce0000000f00 */
[----:B------:R-:W-:Y:S05]  /*10670*/  WARPSYNC.COLLECTIVE R15, `(.L_x_2508) ;  /* 0x000000000f087348 */ /* 0x000fea0003c00000 */
[----:B------:R0:W1:Y:S02]  /*10680*/  SHFL.IDX P6, R14, R13, R12, R11 ;  /* 0x0000000c0d0e7389 */ /* 0x00006400000c000b */
[----:B01----:R-:W-:Y:S01]  /*10690*/  ENDCOLLECTIVE ;  /* 0x000000000000791b */ /* 0x003fe20003800000 */
.L_x_2508:
[----:B------:R-:W-:Y:S01]  /*106a0*/  IMAD.MOV.U32 R4, RZ, RZ, R37 ;  /* 0x000000ffff047224 */ /* 0x000fe200078e0025 */
[----:B------:R-:W-:-:S03]  /*106b0*/  @P0 LEA R37, R19, UR47, 0x1 ;  /* 0x0000002f13250c11 */ /* 0x000fc6000f8e08ff */
        /* <DEDUP_REMOVED lines=12> */
.L_x_2509:
        /* <DEDUP_REMOVED lines=8> */
.L_x_2510:
        /* <DEDUP_REMOVED lines=12> */
.L_x_2511:
[----:B------:R-:W-:Y:S05]  /*108c0*/  BRA `(.L_x_2512) ;  /* 0xffffffcc00207947 */ /* 0x000fea000383ffff */
.L_x_2457:
[----:B------:R-:W-:Y:S01]  /*108d0*/  IMAD.MOV.U32 R13, RZ, RZ, R7 ;  /* 0x000000ffff0d7224 */ /* 0x000fe200078e0007 */
[----:B------:R-:W-:Y:S01]  /*108e0*/  MOV R12, RZ ;  /* 0x000000ff000c7202 */ /* 0x000fe20000000f00 */
[----:B------:R-:W-:Y:S01]  /*108f0*/  IMAD.MOV.U32 R11, RZ, RZ, 0x181f ;  /* 0x0000181fff0b7424 */ /* 0x000fe200078e00ff */
[----:B------:R-:W-:Y:S01]  /*10900*/  MOV R3, UR49 ;  /* 0x0000003100037c02 */ /* 0x000fe20008000f00 */
[----:B------:R-:W-:-:S04]  /*10910*/  IMAD.MOV.U32 R15, RZ, RZ, -0x1 ;  /* 0xffffffffff0f7424 */ /* 0x000fc800078e00ff */
[----:B------:R-:W-:-:S07]  /*10920*/  IMAD R3, R3, 0x80, R28 ;  /* 0x0000008003037824 */ /* 0x000fce00078e021c */
[----:B------:R-:W-:Y:S05]  /*10930*/  WARPSYNC.COLLECTIVE R15, `(.L_x_2513) ;  /* 0x000000000f087348 */ /* 0x000fea0003c00000 */
[----:B------:R0:W1:Y:S02]  /*10940*/  SHFL.IDX P6, R14, R13, R12, R11 ;  /* 0x0000000c0d0e7389 */ /* 0x00006400000c000b */
[----:B01----:R-:W-:Y:S01]  /*10950*/  ENDCOLLECTIVE ;  /* 0x000000000000791b */ /* 0x003fe20003800000 */
.L_x_2513:
[----:B------:R-:W-:Y:S02]  /*10960*/  VIADD R9, R3, 0x10 ;  /* 0x0000001003097836 */ /* 0x000fe40000000000 */
[----:B------:R-:W-:Y:S01]  /*10970*/  IMAD.MOV.U32 R13, RZ, RZ, R6 ;  /* 0x000000ffff0d7224 */ /* 0x000fe200078e0006 */
[----:B------:R-:W-:-:S07]  /*10980*/  MOV R5, R14 ;  /* 0x0000000e00057202 */ /* 0x000fce0000000f00 */
[----:B------:R-:W-:Y:S05]  /*10990*/  WARPSYNC.COLLECTIVE R15, `(.L_x_2514) ;  /* 0x000000000f087348 */ /* 0x000fea0003c00000 */
[----:B------:R0:W1:Y:S02]  /*109a0*/  SHFL.IDX P6, R14, R13, R12, R11 ;  /* 0x0000000c0d0e7389 */ /* 0x00006400000c000b */
[----:B01----:R-:W-:Y:S01]  /*109b0*/  ENDCOLLECTIVE ;  /* 0x000000000000791b */ /* 0x003fe20003800000 */
.L_x_2514:
[----:B------:R-:W-:Y:S02]  /*109c0*/  ULDC UR4, c[0x0][0x288] ;  /* 0x0000a20000047ab9 */ /* 0x000fe40000000800 */
[----:B------:R-:W-:-:S05]  /*109d0*/  IMAD R0, R0, UR4, RZ ;  /* 0x0000000400007c24 */ /* 0x000fca000f8e02ff */
[----:B------:R-:W-:Y:S02]  /*109e0*/  ISETP.GE.AND P2, PT, R3, R0, PT ;  /* 0x000000000300720c */ /* 0x000fe40003f46270 */
[----:B------:R-:W-:Y:S01]  /*109f0*/  MOV R13, R7 ;  /* 0x00000007000d7202 */ /* 0x000fe20000000f00 */
[----:B------:R-:W-:-:S10]  /*10a00*/  IMAD.MOV.U32 R12, RZ, RZ, 0x1 ;  /* 0x00000001ff0c7424 */ /* 0x000fd400078e00ff */
[----:B------:R-:W-:Y:S01]  /*10a10*/  @!P2 LEA R21, R19, UR47, 0x1 ;  /* 0x0000002f1315ac11 */ /* 0x000fe2000f8e08ff */
[----:B------:R-:W-:-:S07]  /*10a20*/  IMAD.MOV.U32 R4, RZ, RZ, R14 ;  /* 0x000000ffff047224 */ /* 0x000fce00078e000e */
[----:B------:R-:W-:Y:S05]  /*10a30*/  WARPSYNC.COLLECTIVE R15, `(.L_x_2515) ;  /* 0x000000000f087348 */ /* 0x000fea0003c00000 */
[----:B------:R0:W1:Y:S02]  /*10a40*/  SHFL.IDX P6, R14, R13, R12, R11 ;  /* 0x0000000c0d0e7389 */ /* 0x00006400000c000b */
[----:B01----:R-:W-:Y:S01]  /*10a50*/  ENDCOLLECTIVE ;  /* 0x000000000000791b */ /* 0x003fe20003800000 */
.L_x_2515:
        /* <DEDUP_REMOVED lines=13> */
.L_x_2516:
[----:B------:R-:W-:Y:S02]  /*10b30*/  IMAD.MOV.U32 R5, RZ, RZ, R8 ;  /* 0x000000ffff057224 */ /* 0x000fe400078e0008 */
[----:B------:R-:W-:Y:S02]  /*10b40*/  IMAD.MOV.U32 R13, RZ, RZ, R7 ;  /* 0x000000ffff0d7224 */ /* 0x000fe400078e0007 */
[----:B------:R-:W-:Y:S02]  /*10b50*/  IMAD.MOV.U32 R12, RZ, RZ, 0x2 ;  /* 0x00000002ff0c7424 */ /* 0x000fe400078e00ff */
[----:B------:R-:W-:-:S07]  /*10b60*/  IMAD.MOV.U32 R4, RZ, RZ, R14 ;  /* 0x000000ffff047224 */ /* 0x000fce00078e000e */
[----:B------:R-:W-:Y:S05]  /*10b70*/  WARPSYNC.COLLECTIVE R15, `(.L_x_2517) ;  /* 0x000000000f087348 */ /* 0x000fea0003c00000 */
[----:B------:R0:W1:Y:S02]  /*10b80*/  SHFL.IDX P6, R14, R13, R12, R11 ;  /* 0x0000000c0d0e7389 */ /* 0x00006400000c000b */
[----:B01----:R-:W-:Y:S01]  /*10b90*/  ENDCOLLECTIVE ;  /* 0x000000000000791b */ /* 0x003fe20003800000 */
.L_x_2517:
[----:B------:R-:W-:Y:S01]  /*10ba0*/  @!P2 IMAD.WIDE.U32 R8, R26, 0x2, R4 ;  /* 0x000000021a08a825 */ /* 0x000fe200078e0004 */
[----:B------:R-:W-:-:S04]  /*10bb0*/  IADD3 R5, R3, 0x20, RZ ;  /* 0x0000002003057810 */ /* 0x000fc80007ffe0ff */
[----:B------:R-:W-:Y:S01]  /*10bc0*/  @!PT LDS RZ, [RZ] ;  /* 0x00000000fffff984 */ /* 0x000fe20000000800 */
[----:B------:R-:W-:Y:S01]  /*10bd0*/  @!PT LDS RZ, [RZ] ;  /* 0x00000000fffff984 */ /* 0x000fe20000000800 */
[----:B------:R-:W-:Y:S01]  /*10be0*/  @!PT LDS RZ, [RZ] ;  /* 0x00000000fffff984 */ /* 0x000fe20000000800 */
[----:B------:R-:W-:Y:S04]  /*10bf0*/  @!P2 LDGSTS.E.BYPASS.LTC128B.128 [R35+0x10c00], desc[UR44][R8.64], !P0 ;  /* 0x10c000000823afae */ /* 0x000fe8000c101d6c */
[----:B------:R0:W-:Y:S01]  /*10c00*/  @!P2 LDGSTS.E.BYPASS.LTC128B.128 [R35+0x14c00], desc[UR44][R8.64+0x80], !P1 ;  /* 0x14c000800823afae */ /* 0x0001e2000c901d6c */
[----:B------:R-:W-:Y:S01]  /*10c10*/  ISETP.GE.AND P2, PT, R5, R0, PT ;  /* 0x000000000500720c */ /* 0x000fe20003f46270 */
[----:B------:R-:W-:Y:S01]  /*10c20*/  IMAD.MOV.U32 R13, RZ, RZ, R6 ;  /* 0x000000ffff0d7224 */ /* 0x000fe200078e0006 */
[----:B0-----:R-:W-:Y:S02]  /*10c30*/  IADD3 R9, R3, 0x30, RZ ;  /* 0x0000003003097810 */ /* 0x001fe40007ffe0ff */
[----:B------:R-:W-:-:S09]  /*10c40*/  MOV R5, R14 ;  /* 0x0000000e00057202 */ /* 0x000fd20000000f00 */
[----:B------:R-:W-:Y:S05]  /*10c50*/  WARPSYNC.COLLECTIVE R15, `(.L_x_2518) ;  /* 0x000000000f087348 */ /* 0x000fea0003c00000 */
[----:B------:R0:W1:Y:S02]  /*10c60*/  SHFL.IDX P6, R14, R13, R12, R11 ;  /* 0x0000000c0d0e7389 */ /* 0x00006400000c000b */
[----:B01----:R-:W-:Y:S01]  /*10c70*/  ENDCOLLECTIVE ;  /* 0x000000000000791b */ /* 0x003fe20003800000 */
.L_x_2518:
[----:B------:R-:W-:Y:S01]  /*10c80*/  @!P2 LEA R21, R19, UR47, 0x1 ;  /* 0x0000002f1315ac11 */ /* 0x000fe2000f8e08ff */
[----:B------:R-:W-:Y:S02]  /*10c90*/  IMAD.MOV.U32 R13, RZ, RZ, R7 ;  /* 0x000000ffff0d7224 */ /* 0x000fe400078e0007 */
[----:B------:R-:W-:Y:S02]  /*10ca0*/  IMAD.MOV.U32 R12, RZ, RZ, 0x3 ;  /* 0x00000003ff0c7424 */ /* 0x000fe400078e00ff */
[----:B------:R-:W-:-:S07]  /*10cb0*/  IMAD.MOV.U32 R4, RZ, RZ, R14 ;  /* 0x000000ffff047224 */ /* 0x000fce00078e000e */
[----:B------:R-:W-:Y:S05]  /*10cc0*/  WARPSYNC.COLLECTIVE R15, `(.L_x_2519) ;  /* 0x000000000f087348 */ /* 0x000fea0003c00000 */
[----:B------:R0:W1:Y:S02]  /*10cd0*/  SHFL.IDX P6, R14, R13, R12, R11 ;  /* 0x0000000c0d0e7389 */ /* 0x00006400000c000b */
[----:B01----:R-:W-:Y:S01]  /*10ce0*/  ENDCOLLECTIVE ;  /* 0x000000000000791b */ /* 0x003fe20003800000 */
.L_x_2519:
        /* <DEDUP_REMOVED lines=12> */
.L_x_2520:
        /* <DEDUP_REMOVED lines=8> */
.L_x_2521:
        /* <DEDUP_REMOVED lines=15> */
.L_x_2522:
[----:B------:R-:W-:Y:S01]  /*10f20*/  IMAD.MOV.U32 R13, RZ, RZ, R7 ;  /* 0x000000ffff0d7224 */ /* 0x000fe200078e0007 */
[----:B------:R-:W-:Y:S02]  /*10f30*/  MOV R12, 0x5 ;  /* 0x00000005000c7802 */ /* 0x000fe40000000f00 */
[----:B------:R-:W-:-:S07]  /*10f40*/  MOV R4, R14 ;  /* 0x0000000e00047202 */ /* 0x000fce0000000f00 */
[----:B------:R-:W-:Y:S05]  /*10f50*/  WARPSYNC.COLLECTIVE R15, `(.L_x_2523) ;  /* 0x000000000f087348 */ /* 0x000fea0003c00000 */
[----:B------:R0:W1:Y:S02]  /*10f60*/  SHFL.IDX P6, R14, R13, R12, R11 ;  /* 0x0000000c0d0e7389 */ /* 0x00006400000c000b */
[----:B01----:R-:W-:Y:S01]  /*10f70*/  ENDCOLLECTIVE ;  /* 0x000000000000791b */ /* 0x003fe20003800000 */
.L_x_2523:
        /* <DEDUP_REMOVED lines=12> */
.L_x_2524:
        /* <DEDUP_REMOVED lines=8> */
.L_x_2525:
        /* <DEDUP_REMOVED lines=13> */
.L_x_2526:
[----:B------:R-:W-:Y:S01]  /*11190*/  @!P2 LEA R21, R19, UR47, 0x1 ;  /* 0x0000002f1315ac11 */ /* 0x000fe2000f8e08ff */
[----:B------:R-:W-:Y:S01]  /*111a0*/  IMAD.MOV.U32 R13, RZ, RZ, R7 ;  /* 0x000000ffff0d7224 */ /* 0x000fe200078e0007 */
[----:B------:R-:W-:Y:S01]  /*111b0*/  MOV R12, 0x7 ;  /* 0x00000007000c7802 */ /* 0x000fe20000000f00 */
[----:B------:R-:W-:-:S07]  /*111c0*/  IMAD.MOV.U32 R4, RZ, RZ, R14 ;  /* 0x000000ffff047224 */ /* 0x000fce00078e000e */
[----:B------:R-:W-:Y:S05]  /*111d0*/  WARPSYNC.COLLECTIVE R15, `(.L_x_2527) ;  /* 0x000000000f087348 */ /* 0x000fea0003c00000 */
[----:B------:R0:W1:Y:S02]  /*111e0*/  SHFL.IDX P6, R14, R13, R12, R11 ;  /* 0x0000000c0d0e7389 */ /* 0x00006400000c000b */
[----:B01----:R-:W-:Y:S01]  /*111f0*/  ENDCOLLECTIVE ;  /* 0x000000000000791b */ /* 0x003fe20003800000 */
.L_x_2527:
        /* <DEDUP_REMOVED lines=11> */
.L_x_2528:
[----:B------:R-:W-:Y:S05]  /*112b0*/  BRA `(.L_x_2529) ;  /* 0xffffffcc00187947 */ /* 0x000fea000383ffff */
.L_x_2460:
[----:B0-----:R-:W-:-:S04]  /*112c0*/  MOV R3, UR47 ;  /* 0x0000002f00037c02 */ /* 0x001fc80008000f00 */
[----:B------:R0:W1:Y:S03]  /*112d0*/  SYNCS.PHASECHK.TRANS64.TRYWAIT P0, [R3+URZ+0x28820], R0 ;  /* 0x02882000030075a7 */ /* 0x000066000800017f */
[----:B-1----:R-:W-:Y:S05]  /*112e0*/  @!P0 NANOSLEEP.SYNCS 0x989680 ;  /* 0x009896800000895d */ /* 0x002fea0003900000 */
[----:B------:R-:W1:Y:S02]  /*112f0*/  @!P0 SYNCS.PHASECHK.TRANS64 P0, [R3+URZ+0x28820], R0 ;  /* 0x02882000030085a7 */ /* 0x000e64000800007f */
[----:B-1----:R-:W-:Y:S05]  /*11300*/  @!P0 BRA `(.L_x_2460) ;  /* 0xfffffffc00ec8947 */ /* 0x002fea000383ffff */
[----:B------:R-:W-:Y:S05]  /*11310*/  BRA `(.L_x_2530) ;  /* 0xffffffcc00647947 */ /* 0x000fea000383ffff */
.L_x_2464:
[----:B0-----:R0:W1:Y:S02]  /*11320*/  SYNCS.PHASECHK.TRANS64.TRYWAIT P0, [R34+URZ+0x28840], R3 ;  /* 0x02884003220075a7 */ /* 0x001064000800017f */
[----:B-1----:R-:W-:Y:S05]  /*11330*/  @!P0 NANOSLEEP.SYNCS 0x989680 ;  /* 0x009896800000895d */ /* 0x002fea0003900000 */
[----:B------:R-:W1:Y:S02]  /*11340*/  @!P0 SYNCS.PHASECHK.TRANS64 P0, [R34+URZ+0x28840], R3 ;  /* 0x02884003220085a7 */ /* 0x000e64000800007f */
[----:B-1----:R-:W-:Y:S05]  /*11350*/  @!P0 BRA `(.L_x_2464) ;  /* 0xfffffffc00f08947 */ /* 0x002fea000383ffff */
[----:B------:R-:W-:Y:S05]  /*11360*/  BRA `(.L_x_2531) ;  /* 0xffffffd000247947 */ /* 0x000fea000383ffff */
.L_x_2465:
        /* <DEDUP_REMOVED lines=8> */
.L_x_2533:
[----:B------:R-:W-:Y:S05]  /*113f0*/  BSYNC B1 ;  /* 0x0000000000017941 */ /* 0x000fea0003800000 */
.L_x_2532:
[----:B------:R-:W-:Y:S01]  /*11400*/  MOV R13, R6 ;  /* 0x00000006000d7202 */ /* 0x000fe20000000f00 */
[----:B------:R-:W-:Y:S01]  /*11410*/  IMAD.MOV.U32 R12, RZ, RZ, RZ ;  /* 0x000000ffff0c7224 */ /* 0x000fe200078e00ff */
[----:B------:R-:W-:Y:S01]  /*11420*/  MOV R15, 0xffffffff ;  /* 0xffffffff000f7802 */ /* 0x000fe20000000f00 */
[----:B------:R-:W-:Y:S01]  /*11430*/  IMAD.MOV.U32 R11, RZ, RZ, 0x181f ;  /* 0x0000181fff0b7424 */ /* 0x000fe200078e00ff */
[----:B------:R-:W-:Y:S01]  /*11440*/  LEA R4, R4, UR47, 0x1 ;  /* 0x0000002f04047c11 */ /* 0x000fe2000f8e08ff */
[----:B------:R-:W-:Y:S02]  /*11450*/  IMAD.MOV.U32 R0, RZ, RZ, R14 ;  /* 0x000000ffff007224 */ /* 0x000fe400078e000e */
[----:B------:R-:W-:-:S07]  /*11460*/  IMAD.SHL.U32 R3, R26, 0x2, RZ ;  /* 0x000000021a037824 */ /* 0x000fce00078e00ff */
[----:B------:R-:W-:Y:S05]  /*11470*/  WARPSYNC.COLLECTIVE R15, `(.L_x_2534) ;  /* 0x000000000f087348 */ /* 0x000fea0003c00000 */
[----:B------:R0:W1:Y:S02]  /*11480*/  SHFL.IDX P6, R14, R13, R12, R11 ;  /* 0x0000000c0d0e7389 */ /* 0x00006400000c000b */
[----:B01----:R-:W-:Y:S01]  /*11490*/  ENDCOLLECTIVE ;  /* 0x000000000000791b */ /* 0x003fe20003800000 */
.L_x_2534:
        /* <DEDUP_REMOVED lines=13> */
.L_x_2535:
[----:B------:R-:W-:Y:S01]  /*11570*/  IMAD.MOV.U32 R13, RZ, RZ, R6 ;  /* 0x000000ffff0d7224 */ /* 0x000fe200078e0006 */
[----:B------:R-:W-:-:S07]  /*11580*/  MOV R0, R14 ;  /* 0x0000000e00007202 */ /* 0x000fce0000000f00 */
[----:B------:R-:W-:Y:S05]  /*11590*/  WARPSYNC.COLLECTIVE R15, `(.L_x_2536) ;  /* 0x000000000f087348 */ /* 0x000fea0003c00000 */
[----:B------:R0:W1:Y:S02]  /*115a0*/  SHFL.IDX P6, R14, R13, R12, R11 ;  /* 0x0000000c0d0e7389 */ /* 0x00006400000c000b */
[----:B01----:R-:W-:Y:S01]  /*115b0*/  ENDCOLLECTIVE ;  /* 0x000000000000791b */ /* 0x003fe20003800000 */
.L_x_2536:
[----:B------:R-:W-:Y:S02]  /*115c0*/  IMAD.MOV.U32 R13, RZ, RZ, R5 ;  /* 0x000000ffff0d7224 */ /* 0x000fe400078e0005 */
[----:B------:R-:W-:Y:S02]  /*115d0*/  IMAD.MOV.U32 R12, RZ, RZ, 0x2 ;  /* 0x00000002ff0c7424 */ /* 0x000fe400078e00ff */
        /* <DEDUP_REMOVED lines=12> */
.L_x_2537:
[----:B------:R-:W-:Y:S02]  /*116a0*/  IMAD.MOV.U32 R13, RZ, RZ, R6 ;  /* 0x000000ffff0d7224 */ /* 0x000fe400078e0006 */
[----:B------:R-:W-:-:S07]  /*116b0*/  IMAD.MOV.U32 R7, RZ, RZ, R14 ;  /* 0x000000ffff077224 */ /* 0x000fce00078e000e */
[----:B------:R-:W-:Y:S05]  /*116c0*/  WARPSYNC.COLLECTIVE R15, `(.L_x_2538) ;  /* 0x000000000f087348 */ /* 0x000fea0003c00000 */
[----:B------:R0:W1:Y:S02]  /*116d0*/  SHFL.IDX P6, R14, R13, R12, R11 ;  /* 0x0000000c0d0e7389 */ /* 0x00006400000c000b */
[----:B01----:R-:W-:Y:S01]  /*116e0*/  ENDCOLLECTIVE ;  /* 0x000000000000791b */ /* 0x003fe20003800000 */
.L_x_2538:
[----:B------:R-:W-:Y:S02]  /*116f0*/  IMAD.MOV.U32 R13, RZ, RZ, R5 ;  /* 0x000000ffff0d7224 */ /* 0x000fe400078e0005 */
[----:B------:R-:W-:Y:S01]  /*11700*/  IMAD.MOV.U32 R12, RZ, RZ, 0x3 ;  /* 0x00000003ff0c7424 */ /* 0x000fe200078e00ff */
        /* <DEDUP_REMOVED lines=11> */
.L_x_2539:
[----:B------:R-:W-:Y:S02]  /*117c0*/  IMAD.MOV.U32 R13, RZ, RZ, R6 ;  /* 0x000000ffff0d7224 */ /* 0x000fe400078e0006 */
[----:B------:R-:W-:-:S07]  /*117d0*/  IMAD.MOV.U32 R0, RZ, RZ, R14 ;  /* 0x000000ffff007224 */ /* 0x000fce00078e000e */
[----:B------:R-:W-:Y:S05]  /*117e0*/  WARPSYNC.COLLECTIVE R15, `(.L_x_2540) ;  /* 0x000000000f087348 */ /* 0x000fea0003c00000 */
[----:B------:R0:W1:Y:S02]  /*117f0*/  SHFL.IDX P6, R14, R13, R12, R11 ;  /* 0x0000000c0d0e7389 */ /* 0x00006400000c000b */
[----:B01----:R-:W-:Y:S01]  /*11800*/  ENDCOLLECTIVE ;  /* 0x000000000000791b */ /* 0x003fe20003800000 */
.L_x_2540:
[----:B------:R-:W-:Y:S01]  /*11810*/  IMAD.MOV.U32 R13, RZ, RZ, R5 ;  /* 0x000000ffff0d7224 */ /* 0x000fe200078e0005 */
[----:B------:R-:W-:Y:S02]  /*11820*/  MOV R12, 0x4 ;  /* 0x00000004000c7802 */ /* 0x000fe40000000f00 */
        /* <DEDUP_REMOVED lines=12> */
.L_x_2541:
[----:B------:R-:W-:Y:S01]  /*118f0*/  MOV R13, R6 ;  /* 0x00000006000d7202 */ /* 0x000fe20000000f00 */
[----:B------:R-:W-:-:S07]  /*11900*/  IMAD.MOV.U32 R0, RZ, RZ, R14 ;  /* 0x000000ffff007224 */ /* 0x000fce00078e000e */
[----:B------:R-:W-:Y:S05]  /*11910*/  WARPSYNC.COLLECTIVE R15, `(.L_x_2542) ;  /* 0x000000000f087348 */ /* 0x000fea0003c00000 */
[----:B------:R0:W1:Y:S02]  /*11920*/  SHFL.IDX P6, R14, R13, R12, R11 ;  /* 0x0000000c0d0e7389 */ /* 0x00006400000c000b */
[----:B01----:R-:W-:Y:S01]  /*11930*/  ENDCOLLECTIVE ;  /* 0x000000000000791b */ /* 0x003fe20003800000 */
.L_x_2542:
        /* <DEDUP_REMOVED lines=14> */
.L_x_2543:
[----:B------:R-:W-:Y:S01]  /*11a20*/  IMAD.MOV.U32 R13, RZ, RZ, R6 ;  /* 0x000000ffff0d7224 */ /* 0x000fe200078e0006 */
[----:B------:R-:W-:-:S07]  /*11a30*/  MOV R7, R14 ;  /* 0x0000000e00077202 */ /* 0x000fce0000000f00 */
[----:B------:R-:W-:Y:S05]  /*11a40*/  WARPSYNC.COLLECTIVE R15, `(.L_x_2544) ;  /* 0x000000000f087348 */ /* 0x000fea0003c00000 */
[----:B------:R0:W1:Y:S02]  /*11a50*/  SHFL.IDX P6, R14, R13, R12, R11 ;  /* 0x0000000c0d0e7389 */ /* 0x00006400000c000b */
[----:B01----:R-:W-:Y:S01]  /*11a60*/  ENDCOLLECTIVE ;  /* 0x000000000000791b */ /* 0x003fe20003800000 */
.L_x_2544:
        /* <DEDUP_REMOVED lines=13> */
.L_x_2545:
[----:B------:R-:W-:Y:S01]  /*11b40*/  IMAD.MOV.U32 R13, RZ, RZ, R6 ;  /* 0x000000ffff0d7224 */ /* 0x000fe200078e0006 */
[----:B------:R-:W-:-:S07]  /*11b50*/  MOV R0, R14 ;  /* 0x0000000e00007202 */ /* 0x000fce0000000f00 */
[----:B------:R-:W-:Y:S05]  /*11b60*/  WARPSYNC.COLLECTIVE R15, `(.L_x_2546) ;  /* 0x000000000f087348 */ /* 0x000fea0003c00000 */
[----:B------:R0:W1:Y:S02]  /*11b70*/  SHFL.IDX P6, R14, R13, R12, R11 ;  /* 0x0000000c0d0e7389 */ /* 0x00006400000c000b */
[----:B01----:R-:W-:Y:S01]  /*11b80*/  ENDCOLLECTIVE ;  /* 0x000000000000791b */ /* 0x003fe20003800000 */
.L_x_2546:
        /* <DEDUP_REMOVED lines=14> */
.L_x_2547:
[----:B------:R-:W-:Y:S02]  /*11c70*/  IMAD.MOV.U32 R13, RZ, RZ, R6 ;  /* 0x000000ffff0d7224 */ /* 0x000fe400078e0006 */
[----:B------:R-:W-:-:S07]  /*11c80*/  IMAD.MOV.U32 R5, RZ, RZ, R14 ;  /* 0x000000ffff057224 */ /* 0x000fce00078e000e */
[----:B------:R-:W-:Y:S05]  /*11c90*/  WARPSYNC.COLLECTIVE R15, `(.L_x_2548) ;  /* 0x000000000f087348 */ /* 0x000fea0003c00000 */
[----:B------:R0:W1:Y:S02]  /*11ca0*/  SHFL.IDX P6, R14, R13, R12, R11 ;  /* 0x0000000c0d0e7389 */ /* 0x00006400000c000b */
[----:B01----:R-:W-:Y:S01]  /*11cb0*/  ENDCOLLECTIVE ;  /* 0x000000000000791b */ /* 0x003fe20003800000 */
.L_x_2548:
[----:B------:R-:W-:Y:S01]  /*11cc0*/  MOV R6, R14 ;  /* 0x0000000e00067202 */ /* 0x000fe20000000f00 */
[----:B------:R-:W-:Y:S06]  /*11cd0*/  BRA `(.L_x_2549) ;  /* 0xffffffc800f87947 */ /* 0x000fec000383ffff */
.L_x_2470:
[----:B---3--:R3:W4:Y:S02]  /*11ce0*/  SYNCS.PHASECHK.TRANS64.TRYWAIT P0, [R0+URZ+0x28860], R5 ;  /* 0x02886005000075a7 */ /* 0x008724000800017f */
[----:B----4-:R-:W-:Y:S05]  /*11cf0*/  @!P0 NANOSLEEP.SYNCS 0x989680 ;  /* 0x009896800000895d */ /* 0x010fea0003900000 */
[----:B------:R-:W4:Y:S02]  /*11d00*/  @!P0 SYNCS.PHASECHK.TRANS64 P0, [R0+URZ+0x28860], R5 ;  /* 0x02886005000085a7 */ /* 0x000f24000800007f */
[----:B----4-:R-:W-:Y:S05]  /*11d10*/  @!P0 BRA `(.L_x_2470) ;  /* 0xfffffffc00f08947 */ /* 0x010fea000383ffff */
[----:B------:R-:W-:Y:S05]  /*11d20*/  BRA `(.L_x_2550) ;  /* 0xffffffcc00507947 */ /* 0x000fea000383ffff */
.L_x_2471:
[----:B------:R-:W-:Y:S01]  /*11d30*/  BSSY B1, `(.L_x_2551) ;  /* 0x0000008000017945 */ /* 0x000fe20003800000 */
[----:B0-----:R-:W-:Y:S01]  /*11d40*/  IMAD.MOV.U32 R13, RZ, RZ, R2 ;  /* 0x000000ffff0d7224 */ /* 0x001fe200078e0002 */
[----:B------:R-:W-:Y:S01]  /*11d50*/  MOV R11, 0x181f ;  /* 0x0000181f000b7802 */ /* 0x000fe20000000f00 */
[----:B------:R-:W-:Y:S02]  /*11d60*/  IMAD.MOV.U32 R12, RZ, RZ, RZ ;  /* 0x000000ffff0c7224 */ /* 0x000fe400078e00ff */
[----:B------:R-:W-:-:S07]  /*11d70*/  IMAD.MOV.U32 R15, RZ, RZ, -0x1 ;  /* 0xffffffffff0f7424 */ /* 0x000fce00078e00ff */
[----:B--23--:R-:W-:Y:S05]  /*11d80*/  WARPSYNC.COLLECTIVE R15, `(.L_x_2552) ;  /* 0x000000000f087348 */ /* 0x00cfea0003c00000 */
[----:B------:R0:W1:Y:S02]  /*11d90*/  SHFL.IDX P6, R14, R13, R12, R11 ;  /* 0x0000000c0d0e7389 */ /* 0x00006400000c000b */
[----:B0123--:R-:W-:Y:S01]  /*11da0*/  ENDCOLLECTIVE ;  /* 0x000000000000791b */ /* 0x00ffe20003800000 */
.L_x_2552:
[----:B------:R-:W-:Y:S05]  /*11db0*/  BSYNC B1 ;  /* 0x0000000000017941 */ /* 0x000fea0003800000 */
.L_x_2551:
[----:B------:R-:W-:Y:S01]  /*11dc0*/  MOV R13, R16 ;  /* 0x00000010000d7202 */ /* 0x000fe20000000f00 */
[----:B------:R-:W-:Y:S01]  /*11dd0*/  IMAD.MOV.U32 R12, RZ, RZ, RZ ;  /* 0x000000ffff0c7224 */ /* 0x000fe200078e00ff */
[----:B------:R-:W-:Y:S01]  /*11de0*/  MOV R15, 0xffffffff ;  /* 0xffffffff000f7802 */ /* 0x000fe20000000f00 */
[----:B------:R-:W-:Y:S01]  /*11df0*/  IMAD.MOV.U32 R11, RZ, RZ, 0x181f ;  /* 0x0000181fff0b7424 */ /* 0x000fe200078e00ff */
[----:B------:R-:W-:Y:S01]  /*11e00*/  LEA R7, R7, UR47, 0x1 ;  /* 0x0000002f07077c11 */ /* 0x000fe2000f8e08ff */
[----:B------:R-:W-:-:S07]  /*11e10*/  IMAD.MOV.U32 R5, RZ, RZ, R14 ;  /* 0x000000ffff057224 */ /* 0x000fce00078e000e */
[----:B------:R-:W-:Y:S05]  /*11e20*/  WARPSYNC.COLLECTIVE R15, `(.L_x_2553) ;  /* 0x000000000f087348 */ /* 0x000fea0003c00000 */
[----:B------:R0:W1:Y:S02]  /*11e30*/  SHFL.IDX P6, R14, R13, R12, R11 ;  /* 0x0000000c0d0e7389 */ /* 0x00006400000c000b */
[----:B01----:R-:W-:Y:S01]  /*11e40*/  ENDCOLLECTIVE ;  /* 0x000000000000791b */ /* 0x003fe20003800000 */
.L_x_2553:
[----:B------:R-:W-:Y:S01]  /*11e50*/  IMAD.MOV.U32 R13, RZ, RZ, R2 ;  /* 0x000000ffff0d7224 */ /* 0x000fe200078e0002 */
[----:B------:R-:W-:Y:S02]  /*11e60*/  MOV R12, 0x1 ;  /* 0x00000001000c7802 */ /* 0x000fe40000000f00 */
[----:B------:R-:W-:-:S13]  /*11e70*/  IADD3 R4, P0, R14, R3, RZ ;  /* 0x000000030e047210 */ /* 0x000fda0007f1e0ff */
[----:B------:R-:W-:Y:S05]  /*11e80*/  WARPSYNC.COLLECTIVE R15, `(.L_x_2554) ;  /* 0x000000000f087348 */ /* 0x000fea0003c00000 */
[----:B------:R0:W1:Y:S02]  /*11e90*/  SHFL.IDX P6, R14, R13, R12, R11 ;  /* 0x0000000c0d0e7389 */ /* 0x00006400000c000b */
[----:B01----:R-:W-:Y:S01]  /*11ea0*/  ENDCOLLECTIVE ;  /* 0x000000000000791b */ /* 0x003fe20003800000 */
.L_x_2554:
        /* <DEDUP_REMOVED lines=12> */
.L_x_2555:
        /* <DEDUP_REMOVED lines=10> */
.L_x_2556:
[----:B------:R-:W-:Y:S02]  /*12010*/  IADD3.X R5, RZ, R6, RZ, P0, !PT ;  /* 0x00000006ff057210 */ /* 0x000fe400007fe4ff */
        /* <DEDUP_REMOVED lines=11> */
.L_x_2557:
        /* <DEDUP_REMOVED lines=10> */
.L_x_2558:
        /* <DEDUP_REMOVED lines=12> */
.L_x_2559:
        /* <DEDUP_REMOVED lines=10> */
.L_x_2560:
        /* <DEDUP_REMOVED lines=12> */
.L_x_2561:
        /* <DEDUP_REMOVED lines=10> */
.L_x_2562:
        /* <DEDUP_REMOVED lines=12> */
.L_x_2563:
        /* <DEDUP_REMOVED lines=10> */
.L_x_2564:
        /* <DEDUP_REMOVED lines=12> */
.L_x_2565:
        /* <DEDUP_REMOVED lines=10> */
.L_x_2566:
        /* <DEDUP_REMOVED lines=12> */
.L_x_2567:
[----:B------:R-:W-:Y:S01]  /*127b0*/  @!PT LDS RZ, [RZ] ;  /* 0x00000000fffff984 */ /* 0x000fe20000000800 */
[----:B------:R-:W-:Y:S01]  /*127c0*/  @!PT LDS RZ, [RZ] ;  /* 0x00000000fffff984 */ /* 0x000fe20000000800 */
[----:B------:R-:W-:Y:S01]  /*127d0*/  @!PT LDS RZ, [RZ] ;  /* 0x00000000fffff984 */ /* 0x000fe20000000800 */
[----:B------:R0:W-:Y:S01]  /*127e0*/  LDGSTS.E.BYPASS.LTC128B.128 [R7+0x7400], desc[UR44][R4.64+0x80], !P0 ;  /* 0x0740008004077fae */ /* 0x0001e2000c101d6c */
[----:B------:R-:W-:Y:S05]  /*127f0*/  BRA `(.L_x_2568) ;  /* 0xffffffc400987947 */ /* 0x000fea000383ffff */
.L_x_2477:
[----:B0-----:R0:W1:Y:S02]  /*12800*/  SYNCS.PHASECHK.TRANS64.TRYWAIT P0, [R0+URZ+0x28860], R5 ;  /* 0x02886005000075a7 */ /* 0x001064000800017f */
[----:B-1----:R-:W-:Y:S05]  /*12810*/  @!P0 NANOSLEEP.SYNCS 0x989680 ;  /* 0x009896800000895d */ /* 0x002fea0003900000 */
[----:B------:R-:W1:Y:S02]  /*12820*/  @!P0 SYNCS.PHASECHK.TRANS64 P0, [R0+URZ+0x28860], R5 ;  /* 0x02886005000085a7 */ /* 0x000e64000800007f */
[----:B-1----:R-:W-:Y:S05]  /*12830*/  @!P0 BRA `(.L_x_2477) ;  /* 0xfffffffc00f08947 */ /* 0x002fea000383ffff */
[----:B------:R-:W-:Y:S05]  /*12840*/  BRA `(.L_x_2569) ;  /* 0xffffffc800807947 */ /* 0x000fea000383ffff */
.L_x_2478:
[----:B------:R-:W-:Y:S01]  /*12850*/  BSSY B0, `(.L_x_2570) ;  /* 0x0000008000007945 */ /* 0x000fe20003800000 */
[----:B------:R-:W-:Y:S01]  /*12860*/  MOV R13, R2 ;  /* 0x00000002000d7202 */ /* 0x000fe20000000f00 */
[----:B------:R-:W-:Y:S01]  /*12870*/  IMAD.MOV.U32 R12, RZ, RZ, RZ ;  /* 0x000000ffff0c7224 */ /* 0x000fe200078e00ff */
[----:B------:R-:W-:Y:S01]  /*12880*/  MOV R15, 0xffffffff ;  /* 0xffffffff000f7802 */ /* 0x000fe20000000f00 */
[----:B------:R-:W-:-:S07]  /*12890*/  IMAD.MOV.U32 R11, RZ, RZ, 0x181f ;  /* 0x0000181fff0b7424 */ /* 0x000fce00078e00ff */
[----:B0-2---:R-:W-:Y:S05]  /*128a0*/  WARPSYNC.COLLECTIVE R15, `(.L_x_2571) ;  /* 0x000000000f087348 */ /* 0x005fea0003c00000 */
[----:B------:R1:W3:Y:S02]  /*128b0*/  SHFL.IDX P6, R14, R13, R12, R11 ;  /* 0x0000000c0d0e7389 */ /* 0x0002e400000c000b */
[----:B0123--:R-:W-:Y:S01]  /*128c0*/  ENDCOLLECTIVE ;  /* 0x000000000000791b */ /* 0x00ffe20003800000 */
.L_x_2571:
[----:B------:R-:W-:Y:S05]  /*128d0*/  BSYNC B0 ;  /* 0x0000000000007941 */ /* 0x000fea0003800000 */
.L_x_2570:
        /* <DEDUP_REMOVED lines=9> */
.L_x_2572:
[----:B------:R-:W-:Y:S02]  /*12970*/  ULDC UR4, c[0x0][0x2f4] ;  /* 0x0000bd0000047ab9 */ /* 0x000fe40000000800 */
[----:B------:R-:W-:Y:S02]  /*12980*/  ISETP.GE.AND P0, PT, R25, UR4, PT ;  /* 0x0000000419007c0c */ /* 0x000fe4000bf06270 */
[----:B------:R-:W-:Y:S02]  /*12990*/  ISETP.GE.AND P1, PT, R26, UR4, PT ;  /* 0x000000041a007c0c */ /* 0x000fe4000bf26270 */
[C---:B------:R-:W-:Y:S02]  /*129a0*/  ISETP.LT.OR P3, PT, R28.reuse, 0x1, P0 ;  /* 0x000000011c00780c */ /* 0x040fe40000761670 */
[----:B------:R-:W-:Y:S01]  /*129b0*/  ISETP.LT.OR P2, PT, R28, 0x1, P1 ;  /* 0x000000011c00780c */ /* 0x000fe20000f41670 */
[----:B------:R-:W-:Y:S02]  /*129c0*/  IMAD.MOV.U32 R13, RZ, RZ, R2 ;  /* 0x000000ffff0d7224 */ /* 0x000fe400078e0002 */
[----:B------:R-:W-:Y:S01]  /*129d0*/  IMAD.MOV.U32 R12, RZ, RZ, 0x1 ;  /* 0x00000001ff0c7424 */ /* 0x000fe200078e00ff */
[----:B------:R-:W-:-:S09]  /*129e0*/  MOV R4, R14 ;  /* 0x0000000e00047202 */ /* 0x000fd20000000f00 */
[----:B------:R-:W-:Y:S05]  /*129f0*/  WARPSYNC.COLLECTIVE R15, `(.L_x_2573) ;  /* 0x000000000f087348 */ /* 0x000fea0003c00000 */
[----:B------:R0:W1:Y:S02]  /*12a00*/  SHFL.IDX P6, R14, R13, R12, R11 ;  /* 0x0000000c0d0e7389 */ /* 0x00006400000c000b */
[----:B01----:R-:W-:Y:S01]  /*12a10*/  ENDCOLLECTIVE ;  /* 0x000000000000791b */ /* 0x003fe20003800000 */
.L_x_2573:
        /* <DEDUP_REMOVED lines=13> */
.L_x_2574:
[----:B------:R-:W-:Y:S01]  /*12af0*/  MOV R5, R19 ;  /* 0x0000001300057202 */ /* 0x000fe20000000f00 */
[----:B------:R-:W-:Y:S02]  /*12b00*/  IMAD.MOV.U32 R13, RZ, RZ, R2 ;  /* 0x000000ffff0d7224 */ /* 0x000fe400078e0002 */
[----:B------:R-:W-:Y:S02]  /*12b10*/  IMAD.MOV.U32 R12, RZ, RZ, 0x2 ;  /* 0x00000002ff0c7424 */ /* 0x000fe400078e00ff */
[----:B------:R-:W-:-:S07]  /*12b20*/  IMAD.MOV.U32 R4, RZ, RZ, R14 ;  /* 0x000000ffff047224 */ /* 0x000fce00078e000e */
[----:B------:R-:W-:Y:S05]  /*12b30*/  WARPSYNC.COLLECTIVE R15, `(.L_x_2575) ;  /* 0x000000000f087348 */ /* 0x000fea0003c00000 */
[----:B------:R0:W1:Y:S02]  /*12b40*/  SHFL.IDX P6, R14, R13, R12, R11 ;  /* 0x0000000c0d0e7389 */ /* 0x00006400000c000b */
[----:B01----:R-:W-:Y:S01]  /*12b50*/  ENDCOLLECTIVE ;  /* 0x000000000000791b */ /* 0x003fe20003800000 */
.L_x_2575:
        /* <DEDUP_REMOVED lines=13> */
.L_x_2576:
[----:B------:R-:W-:Y:S02]  /*12c30*/  IMAD.MOV.U32 R5, RZ, RZ, R23 ;  /* 0x000000ffff057224 */ /* 0x000fe400078e0017 */
[----:B------:R-:W-:Y:S01]  /*12c40*/  IMAD.MOV.U32 R13, RZ, RZ, R2 ;  /* 0x000000ffff0d7224 */ /* 0x000fe200078e0002 */
[----:B------:R-:W-:Y:S01]  /*12c50*/  MOV R12, 0x3 ;  /* 0x00000003000c7802 */ /* 0x000fe20000000f00 */
[----:B------:R-:W-:-:S07]  /*12c60*/  IMAD.MOV.U32 R22, RZ, RZ, R14 ;  /* 0x000000ffff167224 */ /* 0x000fce00078e000e */
[----:B------:R-:W-:Y:S05]  /*12c70*/  WARPSYNC.COLLECTIVE R15, `(.L_x_2577) ;  /* 0x000000000f087348 */ /* 0x000fea0003c00000 */
[----:B------:R0:W1:Y:S02]  /*12c80*/  SHFL.IDX P6, R14, R13, R12, R11 ;  /* 0x0000000c0d0e7389 */ /* 0x00006400000c000b */
[----:B01----:R-:W-:Y:S01]  /*12c90*/  ENDCOLLECTIVE ;  /* 0x000000000000791b */ /* 0x003fe20003800000 */
.L_x_2577:
        /* <DEDUP_REMOVED lines=14> */
.L_x_2578:
[----:B------:R-:W-:Y:S01]  /*12d80*/  IMAD.MOV.U32 R5, RZ, RZ, R21 ;  /* 0x000000ffff057224 */ /* 0x000fe200078e0015 */
[----:B------:R-:W-:Y:S01]  /*12d90*/  MOV R13, R2 ;  /* 0x00000002000d7202 */ /* 0x000fe20000000f00 */
[----:B------:R-:W-:Y:S01]  /*12da0*/  IMAD.MOV.U32 R12, RZ, RZ, 0x4 ;  /* 0x00000004ff0c7424 */ /* 0x000fe200078e00ff */
[----:B------:R-:W-:-:S07]  /*12db0*/  MOV R20, R14 ;  /* 0x0000000e00147202 */ /* 0x000fce0000000f00 */
[----:B------:R-:W-:Y:S05]  /*12dc0*/  WARPSYNC.COLLECTIVE R15, `(.L_x_2579) ;  /* 0x000000000f087348 */ /* 0x000fea0003c00000 */
[----:B------:R0:W1:Y:S02]  /*12dd0*/  SHFL.IDX P6, R14, R13, R12, R11 ;  /* 0x0000000c0d0e7389 */ /* 0x00006400000c000b */
[----:B01----:R-:W-:Y:S01]  /*12de0*/  ENDCOLLECTIVE ;  /* 0x000000000000791b */ /* 0x003fe20003800000 */
.L_x_2579:
        /* <DEDUP_REMOVED lines=14> */
.L_x_2580:
[----:B------:R-:W-:Y:S01]  /*12ed0*/  MOV R5, R9 ;  /* 0x0000000900057202 */ /* 0x000fe20000000f00 */
[----:B------:R-:W-:Y:S02]  /*12ee0*/  IMAD.MOV.U32 R9, RZ, RZ, RZ ;  /* 0x000000ffff097224 */ /* 0x000fe400078e00ff */
[----:B------:R-:W-:Y:S02]  /*12ef0*/  IMAD.MOV.U32 R13, RZ, RZ, R2 ;  /* 0x000000ffff0d7224 */ /* 0x000fe400078e0002 */
[----:B------:R-:W-:Y:S02]  /*12f00*/  IMAD.MOV.U32 R12, RZ, RZ, 0x5 ;  /* 0x00000005ff0c7424 */ /* 0x000fe400078e00ff */
[----:B------:R-:W-:-:S07]  /*12f10*/  IMAD.MOV.U32 R24, RZ, RZ, R14 ;  /* 0x000000ffff187224 */ /* 0x000fce00078e000e */
[----:B------:R-:W-:Y:S05]  /*12f20*/  WARPSYNC.COLLECTIVE R15, `(.L_x_2581) ;  /* 0x000000000f087348 */ /* 0x000fea0003c00000 */
[----:B------:R0:W1:Y:S02]  /*12f30*/  SHFL.IDX P6, R14, R13, R12, R11 ;  /* 0x0000000c0d0e7389 */ /* 0x00006400000c000b */
[----:B01----:R-:W-:Y:S01]  /*12f40*/  ENDCOLLECTIVE ;  /* 0x000000000000791b */ /* 0x003fe20003800000 */
.L_x_2581:
        /* <DEDUP_REMOVED lines=14> */
.L_x_2582:
[----:B------:R-:W-:Y:S01]  /*13030*/  MOV R5, R19 ;  /* 0x0000001300057202 */ /* 0x000fe20000000f00 */
[----:B------:R-:W-:Y:S02]  /*13040*/  IMAD.MOV.U32 R13, RZ, RZ, R2 ;  /* 0x000000ffff0d7224 */ /* 0x000fe400078e0002 */
[----:B------:R-:W-:Y:S02]  /*13050*/  IMAD.MOV.U32 R12, RZ, RZ, 0x6 ;  /* 0x00000006ff0c7424 */ /* 0x000fe400078e00ff */
[----:B------:R-:W-:-:S07]  /*13060*/  IMAD.MOV.U32 R4, RZ, RZ, R14 ;  /* 0x000000ffff047224 */ /* 0x000fce00078e000e */
[----:B------:R-:W-:Y:S05]  /*13070*/  WARPSYNC.COLLECTIVE R15, `(.L_x_2583) ;  /* 0x000000000f087348 */ /* 0x000fea0003c00000 */
[----:B------:R0:W1:Y:S02]  /*13080*/  SHFL.IDX P6, R14, R13, R12, R11 ;  /* 0x0000000c0d0e7389 */ /* 0x00006400000c000b */
[----:B01----:R-:W-:Y:S01]  /*13090*/  ENDCOLLECTIVE ;  /* 0x000000000000791b */ /* 0x003fe20003800000 */
.L_x_2583:
        /* <DEDUP_REMOVED lines=13> */
.L_x_2584:
[----:B------:R-:W-:Y:S02]  /*13170*/  IMAD.MOV.U32 R5, RZ, RZ, R25 ;  /* 0x000000ffff057224 */ /* 0x000fe400078e0019 */
[----:B------:R-:W-:Y:S01]  /*13180*/  IMAD.MOV.U32 R13, RZ, RZ, R2 ;  /* 0x000000ffff0d7224 */ /* 0x000fe200078e0002 */
[----:B------:R-:W-:Y:S01]  /*13190*/  MOV R12, 0x7 ;  /* 0x00000007000c7802 */ /* 0x000fe20000000f00 */
[----:B------:R-:W-:-:S07]  /*131a0*/  IMAD.MOV.U32 R30, RZ, RZ, R14 ;  /* 0x000000ffff1e7224 */ /* 0x000fce00078e000e */
[----:B------:R-:W-:Y:S05]  /*131b0*/  WARPSYNC.COLLECTIVE R15, `(.L_x_2585) ;  /* 0x000000000f087348 */ /* 0x000fea0003c00000 */
[----:B------:R0:W1:Y:S02]  /*131c0*/  SHFL.IDX P6, R14, R13, R12, R11 ;  /* 0x0000000c0d0e7389 */ /* 0x00006400000c000b */
[----:B01----:R-:W-:Y:S01]  /*131d0*/  ENDCOLLECTIVE ;  /* 0x000000000000791b */ /* 0x003fe20003800000 */
.L_x_2585:
[----:B------:R-:W-:-:S05]  /*131e0*/  MOV R4, R30 ;  /* 0x0000001e00047202 */ /* 0x000fca0000000f00 */
        /* <DEDUP_REMOVED lines=11> */
.L_x_2586:
[----:B------:R-:W-:Y:S05]  /*132a0*/  BRA `(.L_x_2587) ;  /* 0xffffffc000fc7947 */ /* 0x000fea000383ffff */
.L_x_2481:
[----:B0-----:R0:W1:Y:S02]  /*132b0*/  SYNCS.PHASECHK.TRANS64.TRYWAIT P0, [R7+URZ+0x28820], R9 ;  /* 0x02882009070075a7 */ /* 0x001064000800017f */
[----:B-1----:R-:W-:Y:S05]  /*132c0*/  @!P0 NANOSLEEP.SYNCS 0x989680 ;  /* 0x009896800000895d */ /* 0x002fea0003900000 */
[----:B------:R-:W1:Y:S02]  /*132d0*/  @!P0 SYNCS.PHASECHK.TRANS64 P0, [R7+URZ+0x28820], R9 ;  /* 0x02882009070085a7 */ /* 0x000e64000800007f */
[----:B-1----:R-:W-:Y:S05]  /*132e0*/  @!P0 BRA `(.L_x_2481) ;  /* 0xfffffffc00f08947 */ /* 0x002fea000383ffff */
[----:B------:R-:W-:Y:S05]  /*132f0*/  BRA `(.L_x_2588) ;  /* 0xffffffc400707947 */ /* 0x000fea000383ffff */
.L_x_2482:
[----:B------:R-:W-:Y:S01]  /*13300*/  BSSY B0, `(.L_x_2589) ;  /* 0x0000008000007945 */ /* 0x000fe20003800000 */
[----:B------:R-:W-:Y:S01]  /*13310*/  MOV R13, R17 ;  /* 0x00000011000d7202 */ /* 0x000fe20000000f00 */
[----:B------:R-:W-:Y:S01]  /*13320*/  IMAD.MOV.U32 R12, RZ, RZ, RZ ;  /* 0x000000ffff0c7224 */ /* 0x000fe200078e00ff */
[----:B------:R-:W-:Y:S01]  /*13330*/  MOV R11, 0x1f ;  /* 0x0000001f000b7802 */ /* 0x000fe20000000f00 */
[----:B------:R-:W-:-:S07]  /*13340*/  IMAD.MOV.U32 R15, RZ, RZ, -0x1 ;  /* 0xffffffffff0f7424 */ /* 0x000fce00078e00ff */
[----:B0-2--5:R-:W-:Y:S05]  /*13350*/  WARPSYNC.COLLECTIVE R15, `(.L_x_2590) ;  /* 0x000000000f087348 */ /* 0x025fea0003c00000 */
[----:B------:R1:W3:Y:S02]  /*13360*/  SHFL.IDX P6, R14, R13, R12, R11 ;  /* 0x0000000c0d0e7389 */ /* 0x0002e400000c000b */
[----:B0123-5:R-:W-:Y:S01]  /*13370*/  ENDCOLLECTIVE ;  /* 0x000000000000791b */ /* 0x02ffe20003800000 */
.L_x_2590:
[----:B------:R-:W-:Y:S05]  /*13380*/  BSYNC B0 ;  /* 0x0000000000007941 */ /* 0x000fea0003800000 */
.L_x_2589:
[----:B------:R-:W-:Y:S05]  /*13390*/  BRA `(.L_x_2591) ;  /* 0xffffffc400547947 */ /* 0x000fea000383ffff */
.L_x_2483:
[----:B------:R-:W-:Y:S01]  /*133a0*/  BSSY B0, `(.L_x_2592) ;  /* 0x0000006000007945 */ /* 0x000fe20003800000 */
[----:B------:R-:W-:-:S07]  /*133b0*/  MOV R15, 0xffffffff ;  /* 0xffffffff000f7802 */ /* 0x000fce0000000f00 */
[----:B012--5:R-:W-:Y:S05]  /*133c0*/  WARPSYNC.COLLECTIVE R15, `(.L_x_2593) ;  /* 0x000000000f0c7348 */ /* 0x027fea0003c00000 */
[----:B------:R-:W-:Y:S02]  /*133d0*/  ELECT P6, UR62, PT ;  /* 0x00000000003e782f */ /* 0x000fe400038c0000 */
[----:B------:R-:W-:Y:S01]  /*133e0*/  MOV R14, UR62 ;  /* 0x0000003e000e7c02 */ /* 0x000fe20008000f00 */
[----:B012--5:R-:W-:Y:S10]  /*133f0*/  ENDCOLLECTIVE ;  /* 0x000000000000791b */ /* 0x027ff40003800000 */
.L_x_2593:
[----:B------:R-:W-:Y:S05]  /*13400*/  BSYNC B0 ;  /* 0x0000000000007941 */ /* 0x000fea0003800000 */
.L_x_2592:
[----:B------:R-:W-:Y:S05]  /*13410*/  BRA `(.L_x_2594) ;  /* 0xffffffc400487947 */ /* 0x000fea000383ffff */
.L_x_2485:
[----:B---3--:R3:W4:Y:S02]  /*13420*/  SYNCS.PHASECHK.TRANS64.TRYWAIT P1, [R5+URZ+0x28840], R2 ;  /* 0x02884002050075a7 */ /* 0x008724000802017f */
[----:B----4-:R-:W-:Y:S05]  /*13430*/  @!P1 NANOSLEEP.SYNCS 0x989680 ;  /* 0x009896800000995d */ /* 0x010fea0003900000 */
[----:B------:R-:W4:Y:S02]  /*13440*/  @!P1 SYNCS.PHASECHK.TRANS64 P1, [R5+URZ+0x28840], R2 ;  /* 0x02884002050095a7 */ /* 0x000f24000802007f */
[----:B----4-:R-:W-:Y:S05]  /*13450*/  @!P1 BRA `(.L_x_2485) ;  /* 0xfffffffc00f09947 */ /* 0x010fea000383ffff */
[----:B------:R-:W-:Y:S05]  /*13460*/  BRA `(.L_x_2595) ;  /* 0xffffffc400687947 */ /* 0x000fea000383ffff */
.L_x_2487:
[----:B0-----:R0:W4:Y:S02]  /*13470*/  SYNCS.PHASECHK.TRANS64.TRYWAIT P1, [R7+URZ+0x28840], R0 ;  /* 0x02884000070075a7 */ /* 0x001124000802017f */
[----:B----4-:R-:W-:Y:S05]  /*13480*/  @!P1 NANOSLEEP.SYNCS 0x989680 ;  /* 0x009896800000995d */ /* 0x010fea0003900000 */
[----:B------:R-:W4:Y:S02]  /*13490*/  @!P1 SYNCS.PHASECHK.TRANS64 P1, [R7+URZ+0x28840], R0 ;  /* 0x02884000070095a7 */ /* 0x000f24000802007f */
[----:B----4-:R-:W-:Y:S05]  /*134a0*/  @!P1 BRA `(.L_x_2487) ;  /* 0xfffffffc00f09947 */ /* 0x010fea000383ffff */
[----:B------:R-:W-:Y:S05]  /*134b0*/  BRA `(.L_x_2596) ;  /* 0xffffffc400747947 */ /* 0x000fea000383ffff */
.L_x_2489:
[----:B----4-:R4:W0:Y:S02]  /*134c0*/  SYNCS.PHASECHK.TRANS64.TRYWAIT P1, [R5+URZ+0x28860], R2 ;  /* 0x02886002050075a7 */ /* 0x010824000802017f */
[----:B0-----:R-:W-:Y:S05]  /*134d0*/  @!P1 NANOSLEEP.SYNCS 0x989680 ;  /* 0x009896800000995d */ /* 0x001fea0003900000 */
[----:B------:R-:W0:Y:S02]  /*134e0*/  @!P1 SYNCS.PHASECHK.TRANS64 P1, [R5+URZ+0x28860], R2 ;  /* 0x02886002050095a7 */ /* 0x000e24000802007f */
[----:B0-----:R-:W-:Y:S05]  /*134f0*/  @!P1 BRA `(.L_x_2489) ;  /* 0xfffffffc00f09947 */ /* 0x001fea000383ffff */
[----:B------:R-:W-:Y:S05]  /*13500*/  BRA `(.L_x_2597) ;  /* 0xffffffc400707947 */ /* 0x000fea000383ffff */
.L_x_2598:
        /* <DEDUP_REMOVED lines=15> */
.L_x_3548:


//--------------------- .text._ZN7cutlass13device_kernelIN5flash11enable_sm90INS1_16FlashAttnFwdSm90INS1_25CollectiveMainloopFwdSm90ILi2EN4cute5tupleIJNS5_1CILi1EEES8_S8_EEENS6_IJNS7_ILi128EEESA_SA_EEELi128ENS_10bfloat16_tEfNS_4arch4Sm90ELb1ELb0ELb1ELb1ELb1ELb0ELb0ELb1ELb1ELb1ELb1ELb0EEENS1_21CollectiveEpilogueFwdISB_S9_SC_SE_Li256ELb1ELb1ELb1ELb0EEENS1_36VarlenDynamicPersistentTileSchedulerILi128ELi128ELi256ELi128ELb1ELb1ELb1ELb1ELb1ELb1EEEEEEEEEvNT_6ParamsE --------------------------
	.section	.text._ZN7cutlass13device_kernelIN5flash11enable_sm90INS1_16FlashAttnFwdSm90INS1_25CollectiveMainloopFwdSm90ILi2EN4cute5tupleIJNS5_1CILi1EEES8_S8_EEENS6_IJNS7_ILi128EEESA_SA_EEELi128ENS_10bfloat16_tEfNS_4arch4Sm90ELb1ELb0ELb1ELb1ELb1ELb0ELb0ELb1ELb1ELb1ELb1ELb0EEENS1_21CollectiveEpilogueFwdISB_S9_SC_SE_Li256ELb1ELb1ELb1ELb0EEENS1_36VarlenDynamicPersistentTileSchedulerILi128ELi128ELi256ELi128ELb1ELb1ELb1ELb1ELb1ELb1EEEEEEEEEvNT_6ParamsE,"ax",@progbits
	.align	128
.text._ZN7cutlass13device_kernelIN5flash11enable_sm90INS1_16FlashAttnFwdSm90INS1_25CollectiveMainloopFwdSm90ILi2EN4cute5tupleIJNS5_1CILi1EEES8_S8_EEENS6_IJNS7_ILi128EEESA_SA_EEELi128ENS_10bfloat16_tEfNS_4arch4Sm90ELb1ELb0ELb1ELb1ELb1ELb0ELb0ELb1ELb1ELb1ELb1ELb0EEENS1_21CollectiveEpilogueFwdISB_S9_SC_SE_Li256ELb1ELb1ELb1ELb0EEENS1_36VarlenDynamicPersistentTileSchedulerILi128ELi128ELi256ELi128ELb1ELb1ELb1ELb1ELb1ELb1EEEEEEEEEvNT_6ParamsE:
        .type           _ZN7cutlass13device_kernelIN5flash11enable_sm90INS1_16FlashAttnFwdSm90INS1_25CollectiveMainloopFwdSm90ILi2EN4cute5tupleIJNS5_1CILi1EEES8_S8_EEENS6_IJNS7_ILi128EEESA_SA_EEELi128ENS_10bfloat16_tEfNS_4arch4Sm90ELb1ELb0ELb1ELb1ELb1ELb0ELb0ELb1ELb1ELb1ELb1ELb0EEENS1_21CollectiveEpilogueFwdISB_S9_SC_SE_Li256ELb1ELb1ELb1ELb0EEENS1_36VarlenDynamicPersistentTileSchedulerILi128ELi128ELi256ELi128ELb1ELb1ELb1ELb1ELb1ELb1EEEEEEEEEvNT_6ParamsE,@function
        .size           _ZN7cutlass13device_kernelIN5flash11enable_sm90INS1_16FlashAttnFwdSm90INS1_25CollectiveMainloopFwdSm90ILi2EN4cute5tupleIJNS5_1CILi1EEES8_S8_EEENS6_IJNS7_ILi128EEESA_SA_EEELi128ENS_10bfloat16_tEfNS_4arch4Sm90ELb1ELb0ELb1ELb1ELb1ELb0ELb0ELb1ELb1ELb1ELb1ELb0EEENS1_21CollectiveEpilogueFwdISB_S9_SC_SE_Li256ELb1ELb1ELb1ELb0EEENS1_36VarlenDynamicPersistentTileSchedulerILi128ELi128ELi256ELi128ELb1ELb1ELb1ELb1ELb1ELb1EEEEEEEEEvNT_6ParamsE,(.L_x_3549 - _ZN7cutlass13device_kernelIN5flash11enable_sm90INS1_16FlashAttnFwdSm90INS1_25CollectiveMainloopFwdSm90ILi2EN4cute5tupleIJNS5_1CILi1EEES8_S8_EEENS6_IJNS7_ILi128EEESA_SA_EEELi128ENS_10bfloat16_tEfNS_4arch4Sm90ELb1ELb0ELb1ELb1ELb1ELb0ELb0ELb1ELb1ELb1ELb1ELb0EEENS1_21CollectiveEpilogueFwdISB_S9_SC_SE_Li256ELb1ELb1ELb1ELb0EEENS1_36VarlenDynamicPersistentTileSchedulerILi128ELi128ELi256ELi128ELb1ELb1ELb1ELb1ELb1ELb1EEEEEEEEEvNT_6ParamsE)
        .other          _ZN7cutlass13device_kernelIN5flash11enable_sm90INS1_16FlashAttnFwdSm90INS1_25CollectiveMainloopFwdSm90ILi2EN4cute5tupleIJNS5_1CILi1EEES8_S8_EEENS6_IJNS7_ILi128EEESA_SA_EEELi128ENS_10bfloat16_tEfNS_4arch4Sm90ELb1ELb0ELb1ELb1ELb1ELb0ELb0ELb1ELb1ELb1ELb1ELb0EEENS1_21CollectiveEpilogueFwdISB_S9_SC_SE_Li256ELb1ELb1ELb1ELb0EEENS1_36VarlenDynamicPersistentTileSchedulerILi128ELi128ELi256ELi128ELb1ELb1ELb1ELb1ELb1ELb1EEEEEEEEEvNT_6ParamsE,@"STO_CUDA_ENTRY STV_DEFAULT"
_ZN7cutlass13device_kernelIN5flash11enable_sm90INS1_16FlashAttnFwdSm90INS1_25CollectiveMainloopFwdSm90ILi2EN4cute5tupleIJNS5_1CILi1EEES8_S8_EEENS6_IJNS7_ILi128EEESA_SA_EEELi128ENS_10bfloat16_tEfNS_4arch4Sm90ELb1ELb0ELb1ELb1ELb1ELb0ELb0ELb1ELb1ELb1ELb1ELb0EEENS1_21CollectiveEpilogueFwdISB_S9_SC_SE_Li256ELb1ELb1ELb1ELb0EEENS1_36VarlenDynamicPersistentTileSchedulerILi128ELi128ELi256ELi128ELb1ELb1ELb1ELb1ELb1ELb1EEEEEEEEEvNT_6ParamsE:
        /* <DEDUP_REMOVED lines=45> */
.L_x_2599:
        /* <DEDUP_REMOVED lines=22> */
.L_x_2600:
        /* <DEDUP_REMOVED lines=18> */
.L_x_2601:
        /* <DEDUP_REMOVED lines=22> */
.L_x_2602:
        /* <DEDUP_REMOVED lines=23> */
.L_x_2603:
        /* <DEDUP_REMOVED lines=10> */
.L_x_2605:
[----:B------:R-:W-:-:S08]  /*08c0*/  NOP ;  /* 0x0000000000007918 */ /* 0x000fd00000000000 */
[----:B------:R-:W1:Y:S02]  /*08d0*/  USETMAXREG.TRY_ALLOC.CTAPOOL UP0, 0xe8 ;  /* 0x000000e8000079c8 */ /* 0x000e640008000600 */
[----:B-1----:R-:W-:-:S13]  /*08e0*/  PLOP3.LUT P0, PT, PT, PT, UP0, 0x80, 0x0 ;  /* 0x000000000000781c */ /* 0x002fda0003f0f008 */
[----:B------:R-:W-:Y:S05]  /*08f0*/  @!P0 BRA `(.L_x_2605) ;  /* 0xfffffffc00f08947 */ /* 0x000fea000383ffff */
[----:B0-----:R-:W0:Y:S01]  /*0900*/  S2R R2, SR_TID.X ;  /* 0x0000000000027919 */ /* 0x001e220000002100 */
        /* <DEDUP_REMOVED lines=13> */
[----:B------:R-:W2:Y:S01]  /*09e0*/  LDL R3, [R1+0x20] ;  /* 0x0000200001037983 */ /* 0x000ea20000100800 */
[----:B------:R-:W-:Y:S01]  /*09f0*/  VIADD R219, R2, 0xffffff80 ;  /* 0xffffff8002db7836 */ /* 0x000fe20000000000 */
[----:B------:R-:W-:Y:S01]  /*0a00*/  R2UR UR6, R33 ;  /* 0x00000000210672ca */ /* 0x000fe200000e0000 */
[----:B------:R-:W-:Y:S01]  /*0a10*/  UMOV UR60, URZ ;  /* 0x0000003f003c7c82 */ /* 0x000fe20008000000 */
[----:B------:R-:W-:Y:S01]  /*0a20*/  R2UR UR5, R34 ;  /* 0x00000000220572ca */ /* 0x000fe200000e0000 */
[----:B------:R-:W-:Y:S01]  /*0a30*/  UMOV UR39, URZ ;  /* 0x0000003f00277c82 */ /* 0x000fe20008000000 */
[----:B------:R-:W-:Y:S01]  /*0a40*/  SHF.R.S32.HI R0, RZ, 0x1f, R219 ;  /* 0x0000001fff007819 */ /* 0x000fe200000114db */
[----:B------:R-:W-:-:S03]  /*0a50*/  UMOV UR38, URZ ;  /* 0x0000003f00267c82 */ /* 0x000fc60008000000 */
[CC--:B------:R-:W-:Y:S02]  /*0a60*/  LEA.HI R4, R0.reuse, R219.reuse, RZ, 0x5 ;  /* 0x000000db00047211 */ /* 0x0c0fe400078f28ff */
[----:B------:R-:W-:-:S03]  /*0a70*/  LEA.HI R2, R0, R219, RZ, 0x4 ;  /* 0x000000db00027211 */ /* 0x000fc600078f20ff */
[----:B------:R-:W-:Y:S01]  /*0a80*/  IMAD.SHL.U32 R6, R4, 0x20, RZ ;  /* 0x0000002004067824 */ /* 0x000fe200078e00ff */
[----:B------:R-:W-:Y:S02]  /*0a90*/  LOP3.LUT R4, R2, 0x3fffff0, RZ, 0xc0, !PT ;  /* 0x03fffff002047812 */ /* 0x000fe400078ec0ff */
[----:B------:R-:W-:Y:S02]  /*0aa0*/  SHF.R.S32.HI R5, RZ, 0x4, R2 ;  /* 0x00000004ff057819 */ /* 0x000fe40000011402 */
[----:B------:R-:W-:Y:S01]  /*0ab0*/  LOP3.LUT R7, R6, 0xfffffc00, RZ, 0xc0, !PT ;  /* 0xfffffc0006077812 */ /* 0x000fe200078ec0ff */
[----:B------:R-:W-:Y:S01]  /*0ac0*/  IMAD.IADD R4, R219, 0x1, -R4 ;  /* 0x00000001db047824 */ /* 0x000fe200078e0a04 */
[----:B------:R-:W-:-:S03]  /*0ad0*/  LEA.HI R2, R2, R5, RZ, 0x1 ;  /* 0x0000000502027211 */ /* 0x000fc600078f08ff */
[----:B------:R-:W-:Y:S01]  /*0ae0*/  IMAD R7, R4, 0x40, R7 ;  /* 0x0000004004077824 */ /* 0x000fe200078e0207 */
[----:B------:R-:W-:Y:S02]  /*0af0*/  LEA.HI R4, R0, R219, RZ, 0x2 ;  /* 0x000000db00047211 */ /* 0x000fe400078f10ff */
[----:B------:R-:W-:Y:S02]  /*0b00*/  LOP3.LUT R2, R2, 0x1ffffffe, RZ, 0xc0, !PT ;  /* 0x1ffffffe02027812 */ /* 0x000fe400078ec0ff */
[----:B------:R-:W-:-:S03]  /*0b10*/  LOP3.LUT R4, R4, 0xfffffffc, RZ, 0xc0, !PT ;  /* 0xfffffffc04047812 */ /* 0x000fc600078ec0ff */
[----:B------:R-:W-:Y:S01]  /*0b20*/  IMAD.IADD R2, R5, 0x1, -R2 ;  /* 0x0000000105027824 */ /* 0x000fe200078e0a02 */
[----:B------:R-:W-:-:S03]  /*0b30*/  IADD3 R4, R219, -R4, RZ ;  /* 0x80000004db047210 */ /* 0x000fc60007ffe0ff */
[----:B------:R-:W-:Y:S01]  /*0b40*/  IMAD R216, R2, 0x8, R7 ;  /* 0x0000000802d87824 */ /* 0x000fe200078e0207 */
[----:B------:R-:W-:-:S04]  /*0b50*/  LEA.HI R2, R4, R4, RZ, 0x1 ;  /* 0x0000000404027211 */ /* 0x000fc800078f08ff */
[----:B------:R-:W-:-:S05]  /*0b60*/  LOP3.LUT R5, R2, 0x1ffffffe, RZ, 0xc0, !PT ;  /* 0x1ffffffe02057812 */ /* 0x000fca00078ec0ff */
[----:B------:R-:W-:Y:S01]  /*0b70*/  IMAD.IADD R4, R4, 0x1, -R5 ;  /* 0x0000000104047824 */ /* 0x000fe200078e0a05 */
[----:B--2---:R-:W-:Y:S02]  /*0b80*/  R2UR UR4, R3 ;  /* 0x00000000030472ca */ /* 0x004fe400000e0000 */
[CC--:B------:R-:W-:Y:S02]  /*0b90*/  LEA.HI R3, R0.reuse, R219.reuse, RZ, 0x7 ;  /* 0x000000db00037211 */ /* 0x0c0fe400078f38ff */
[----:B------:R-:W-:Y:S02]  /*0ba0*/  LEA.HI R0, R0, R219, RZ, 0x3 ;  /* 0x000000db00007211 */ /* 0x000fe400078f18ff */
[----:B------:R-:W-:Y:S02]  /*0bb0*/  LOP3.LUT R198, R3, 0xffffff80, RZ, 0xc0, !PT ;  /* 0xffffff8003c67812 */ /* 0x000fe400078ec0ff */
[----:B------:R-:W-:Y:S02]  /*0bc0*/  SHF.R.S32.HI R214, RZ, 0x7, R3 ;  /* 0x00000007ffd67819 */ /* 0x000fe40000011403 */
[----:B------:R-:W-:Y:S01]  /*0bd0*/  LOP3.LUT R2, R0, 0xfffffff8, RZ, 0xc0, !PT ;  /* 0xfffffff800027812 */ /* 0x000fe200078ec0ff */
[----:B------:R-:W-:Y:S01]  /*0be0*/  IMAD.IADD R198, R219, 0x1, -R198 ;  /* 0x00000001dbc67824 */ /* 0x000fe200078e0ac6 */
[----:B------:R-:W-:Y:S01]  /*0bf0*/  LEA.HI R3, R3, R214, RZ, 0x1 ;  /* 0x000000d603037211 */ /* 0x000fe200078f08ff */
[----:B------:R-:W-:Y:S01]  /*0c00*/  ULOP3.LUT UR61, UR4, 0x1, URZ, 0xfc, !UPT ;  /* 0x00000001043d7892 */ /* 0x000fe2000f8efc3f */
[----:B------:R-:W-:Y:S01]  /*0c10*/  SHF.R.S32.HI R197, RZ, 0x3, R0 ;  /* 0x00000003ffc57819 */ /* 0x000fe20000011400 */
[----:B------:R-:W-:Y:S01]  /*0c20*/  IMAD.IADD R19, R219, 0x1, -R2 ;  /* 0x00000001db137824 */ /* 0x000fe200078e0a02 */
[----:B------:R-:W-:-:S02]  /*0c30*/  SHF.R.S32.HI R9, RZ, 0x1f, R198 ;  /* 0x0000001fff097819 */ /* 0x000fc400000114c6 */
[----:B------:R-:W-:Y:S01]  /*0c40*/  LOP3.LUT R3, R3, 0x3fffffe, RZ, 0xc0, !PT ;  /* 0x03fffffe03037812 */ /* 0x000fe200078ec0ff */
[----:B------:R-:W-:Y:S01]  /*0c50*/  IMAD.SHL.U32 R2, R19, 0x8, RZ ;  /* 0x0000000813027824 */ /* 0x000fe200078e00ff */
[CC--:B------:R-:W-:Y:S02]  /*0c60*/  LEA.HI R8, R9.reuse, R198.reuse, RZ, 0x2 ;  /* 0x000000c609087211 */ /* 0x0c0fe400078f10ff */
[----:B------:R-:W-:Y:S01]  /*0c70*/  LEA.HI R9, R9, R198, RZ, 0x5 ;  /* 0x000000c609097211 */ /* 0x000fe200078f28ff */
[----:B------:R-:W-:Y:S01]  /*0c80*/  IMAD.IADD R3, R214, 0x1, -R3 ;  /* 0x00000001d6037824 */ /* 0x000fe200078e0a03 */
[--C-:B------:R-:W-:Y:S01]  /*0c90*/  SHF.R.S32.HI R6, RZ, 0x2, R8.reuse ;  /* 0x00000002ff067819 */ /* 0x100fe20000011408 */
[----:B------:R-:W-:Y:S01]  /*0ca0*/  VIADD R18, R2, 0x40 ;  /* 0x0000004002127836 */ /* 0x000fe20000000000 */
[----:B------:R-:W-:Y:S02]  /*0cb0*/  SHF.R.S32.HI R11, RZ, 0x1f, R8 ;  /* 0x0000001fff0b7819 */ /* 0x000fe40000011408 */
[----:B------:R-:W-:-:S02]  /*0cc0*/  LOP3.LUT R5, R8, 0x7ffffffc, RZ, 0xc0, !PT ;  /* 0x7ffffffc08057812 */ /* 0x000fc400078ec0ff */
[----:B------:R-:W-:Y:S02]  /*0cd0*/  LEA.HI R11, R11, R6, RZ, 0x3 ;  /* 0x000000060b0b7211 */ /* 0x000fe400078f18ff */
[----:B------:R-:W-:Y:S01]  /*0ce0*/  SHF.R.S32.HI R9, RZ, 0x5, R9 ;  /* 0x00000005ff097819 */ /* 0x000fe20000011409 */
[----:B------:R-:W-:Y:S01]  /*0cf0*/  IMAD.IADD R5, R198, 0x1, -R5 ;  /* 0x00000001c6057824 */ /* 0x000fe200078e0a05 */
[----:B------:R-:W-:Y:S02]  /*0d00*/  LOP3.LUT R11, R11, 0xfffffff8, RZ, 0xc0, !PT ;  /* 0xfffffff80b0b7812 */ /* 0x000fe400078ec0ff */
[----:B------:R-:W-:Y:S02]  /*0d10*/  SHF.R.S32.HI R218, RZ, 0x1f, R2 ;  /* 0x0000001fffda7819 */ /* 0x000fe40000011402 */
[----:B------:R-:W-:Y:S01]  /*0d20*/  SHF.L.U32 R16, R5, 0x1, RZ ;  /* 0x0000000105107819 */ /* 0x000fe200000006ff */
[----:B------:R-:W-:Y:S01]  /*0d30*/  IMAD.IADD R6, R6, 0x1, -R11 ;  /* 0x0000000106067824 */ /* 0x000fe200078e0a0b */
[----:B------:R-:W-:-:S02]  /*0d40*/  SHF.R.S32.HI R217, RZ, 0x1f, R18 ;  /* 0x0000001fffd97819 */ /* 0x000fc40000011412 */
[C---:B------:R-:W-:Y:S01]  /*0d50*/  IADD3 R187, R16.reuse, 0x50, RZ ;  /* 0x0000005010bb7810 */ /* 0x040fe20007ffe0ff */
[----:B------:R-:W-:Y:S02]  /*0d60*/  IMAD R6, R9, 0x10, R6 ;  /* 0x0000001009067824 */ /* 0x000fe400078e0206 */
[C---:B------:R-:W-:Y:S01]  /*0d70*/  VIADD R196, R16.reuse, 0x8 ;  /* 0x0000000810c47836 */ /* 0x040fe20000000000 */
[----:B------:R-:W-:Y:S01]  /*0d80*/  SHF.R.S32.HI R204, RZ, 0x1f, R187 ;  /* 0x0000001fffcc7819 */ /* 0x000fe200000114bb */
[C---:B------:R-:W-:Y:S02]  /*0d90*/  VIADD R195, R16.reuse, 0x10 ;  /* 0x0000001010c37836 */ /* 0x040fe40000000000 */
        /* <DEDUP_REMOVED lines=24> */
[----:B------:R-:W-:Y:S01]  /*0f20*/  IMAD R215, R3, 0x40, R6 ;  /* 0x0000004003d77824 */ /* 0x000fe200078e0206 */
[----:B------:R-:W-:-:S02]  /*0f30*/  SHF.R.S32.HI R200, RZ, 0x1f, R23 ;  /* 0x0000001fffc87819 */ /* 0x000fc40000011417 */
[----:B------:R-:W-:Y:S01]  /*0f40*/  SHF.R.S32.HI R199, RZ, 0x1f, R22 ;  /* 0x0000001fffc77819 */ /* 0x000fe20000011416 */
[----:B------:R-:W-:-:S07]  /*0f50*/  IMAD R17, R4, 0x8, R215 ;  /* 0x0000000804117824 */ /* 0x000fce00078e02d7 */
.L_x_2669:
[----:B0-2-4-:R-:W0:Y:S01]  /*0f60*/  LDC.64 R4, c[0x0][0xc88] ;  /* 0x00032200ff047b82 */ /* 0x015e220000000a00 */
[----:B------:R-:W-:Y:S01]  /*0f70*/  ULDC.64 UR8, c[0x0][0xa28] ;  /* 0x00028a0000087ab9 */ /* 0x000fe20000000a00 */
[----:B------:R-:W-:Y:S01]  /*0f80*/  ULDC.64 UR10, c[0x0][0xa18] ;  /* 0x00028600000a7ab9 */ /* 0x000fe20000000a00 */
[----:B------:R-:W-:Y:S01]  /*0f90*/  ULDC UR4, c[0x0][0x424] ;  /* 0x0001090000047ab9 */ /* 0x000fe20000000800 */
[----:B------:R-:W-:Y:S01]  /*0fa0*/  ULDC UR7, c[0x0][0x2f0] ;  /* 0x0000bc0000077ab9 */ /* 0x000fe20000000800 */
[----:B0-----:R-:W-:-:S06]  /*0fb0*/  IMAD.WIDE R4, R35, 0x4, R4 ;  /* 0x0000000423047825 */ /* 0x001fcc00078e0204 */
[----:B------:R-:W2:Y:S01]  /*0fc0*/  LDG.E R4, desc[UR36][R4.64] ;  /* 0x0000002404047981 */ /* 0x000ea2000c1e1900 */
[----:B------:R-:W-:Y:S02]  /*0fd0*/  UISETP.NE.U32.AND UP0, UPT, UR8, URZ, UPT ;  /* 0x0000003f0800728c */ /* 0x000fe4000bf05070 */
[----:B------:R-:W-:Y:S02]  /*0fe0*/  UISETP.NE.U32.AND UP1, UPT, UR10, URZ, UPT ;  /* 0x0000003f0a00728c */ /* 0x000fe4000bf25070 */
[----:B------:R-:W-:Y:S02]  /*0ff0*/  UISETP.NE.AND.EX UP0, UPT, UR9, URZ, UPT, UP0 ;  /* 0x0000003f0900728c */ /* 0x000fe4000bf05300 */
[----:B------:R-:W-:-:S04]  /*1000*/  UISETP.NE.AND.EX UP1, UPT, UR11, URZ, UPT, UP1 ;  /* 0x0000003f0b00728c */ /* 0x000fc8000bf25310 */
[----:B------:R-:W-:Y:S02]  /*1010*/  PLOP3.LUT P0, PT, PT, PT, UP0, 0x80, 0x0 ;  /* 0x000000000000781c */ /* 0x000fe40003f0f008 */
[----:B------:R-:W-:Y:S02]  /*1020*/  PLOP3.LUT P2, PT, PT, PT, UP1, 0x80, 0x0 ;  /* 0x000000000000781c */ /* 0x000fe40003f4f018 */
[----:B--2---:R-:W-:-:S13]  /*1030*/  R2UR UR53, R4 ;  /* 0x00000000043572ca */ /* 0x004fda00000e0000 */
[----:B------:R-:W-:Y:S02]  /*1040*/  USHF.R.S32.HI UR58, URZ, 0x1f, UR53 ;  /* 0x0000001f3f3a7899 */ /* 0x000fe40008011435 */
[----:B------:R-:W-:-:S04]  /*1050*/  @UP0 ULEA UR8, UP2, UR53, UR8, 0x2 ;  /* 0x0000000835080291 */ /* 0x000fc8000f84103f */
[----:B------:R-:W-:Y:S02]  /*1060*/  @UP0 ULEA.HI.X UR9, UR53, UR9, UR58, 0x2, UP2 ;  /* 0x0000000935090291 */ /* 0x000fe400090f143a */
[----:B------:R-:W-:Y:S01]  /*1070*/  @UP1 ULEA UR10, UP0, UR53, UR10, 0x2 ;  /* 0x0000000a350a1291 */ /* 0x000fe2000f80103f */
[----:B------:R-:W-:-:S03]  /*1080*/  IMAD.U32 R4, RZ, RZ, UR8 ;  /* 0x00000008ff047e24 */ /* 0x000fc6000f8e00ff */
[----:B------:R-:W-:Y:S01]  /*1090*/  @UP1 ULEA.HI.X UR11, UR53, UR11, UR58, 0x2, UP0 ;  /* 0x0000000b350b1291 */ /* 0x000fe200080f143a */
[----:B------:R-:W-:Y:S01]  /*10a0*/  IMAD.U32 R5, RZ, RZ, UR9 ;  /* 0x00000009ff057e24 */ /* 0x000fe2000f8e00ff */
[----:B------:R-:W-:Y:S01]  /*10b0*/  ULDC.64 UR8, c[0x0][0x418] ;  /* 0x0001060000087ab9 */ /* 0x000fe20000000a00 */
[----:B------:R-:W-:-:S03]  /*10c0*/  IMAD.U32 R6, RZ, RZ, UR10 ;  /* 0x0000000aff067e24 */ /* 0x000fc6000f8e00ff */
[----:B---3--:R-:W-:Y:S01]  /*10d0*/  MOV R7, UR11 ;  /* 0x0000000b00077c02 */ /* 0x008fe20008000f00 */
[----:B------:R-:W2:Y:S01]  /*10e0*/  @P0 LDG.E R4, desc[UR36][R4.64] ;  /* 0x0000002404040981 */ /* 0x000ea2000c1e1900 */
[----:B------:R-:W-:Y:S01]  /*10f0*/  UISETP.NE.U32.AND UP0, UPT, UR8, URZ, UPT ;  /* 0x0000003f0800728c */ /* 0x000fe2000bf05070 */
[----:B------:R-:W-:Y:S02]  /*1100*/  ULDC.64 UR10, c[0x0][0xa20] ;  /* 0x00028800000a7ab9 */ /* 0x000fe40000000a00 */
[----:B------:R-:W3:Y:S01]  /*1110*/  @P2 LDG.E R6, desc[UR36][R6.64] ;  /* 0x0000002406062981 */ /* 0x000ee2000c1e1900 */
[----:B------:R-:W-:Y:S01]  /*1120*/  UISETP.NE.AND.EX UP0, UPT, UR9, URZ, UPT, UP0 ;  /* 0x0000003f0900728c */ /* 0x000fe2000bf05300 */
[----:B------:R-:W-:Y:S01]  /*1130*/  ISETP.NE.U32.AND P1, PT, RZ, UR10, PT ;  /* 0x0000000aff007c0c */ /* 0x000fe2000bf25070 */
[----:B------:R-:W-:Y:S01]  /*1140*/  UMOV UR48, URZ ;  /* 0x0000003f00307c82 */ /* 0x000fe20008000000 */
[----:B------:R-:W-:Y:S02]  /*1150*/  ULOP3.LUT UR56, UR5, 0xffff, URZ, 0xc0, !UPT ;  /* 0x0000ffff05387892 */ /* 0x000fe4000f8ec03f */
[----:B------:R-:W-:Y:S01]  /*1160*/  USEL UR4, UR4, 0x1, UP0 ;  /* 0x0000000104047887 */ /* 0x000fe20008000000 */
[----:B------:R-:W-:-:S03]  /*1170*/  ISETP.NE.AND.EX P1, PT, RZ, UR11, PT, P1 ;  /* 0x0000000bff007c0c */ /* 0x000fc6000bf25310 */
[----:B------:R-:W-:Y:S01]  /*1180*/  UIMAD UR4, UR4, UR7, URZ ;  /* 0x00000007040472a4 */ /* 0x000fe2000f8e023f */
        /* <DEDUP_REMOVED lines=17> */
.L_x_2606:
[----:B------:R-:W-:Y:S05]  /*12a0*/  @!P1 BRA `(.L_x_2607) ;  /* 0x00000000001c9947 */ /* 0x000fea0003800000 */
[----:B------:R-:W-:-:S04]  /*12b0*/  ULEA UR4, UP0, UR53, UR10, 0x2 ;  /* 0x0000000a35047291 */ /* 0x000fc8000f80103f */
[----:B------:R-:W-:Y:S02]  /*12c0*/  ULEA.HI.X UR7, UR53, UR11, UR58, 0x2, UP0 ;  /* 0x0000000b35077291 */ /* 0x000fe400080f143a */
[----:B------:R-:W-:-:S04]  /*12d0*/  IMAD.U32 R4, RZ, RZ, UR4 ;  /* 0x00000004ff047e24 */ /* 0x000fc8000f8e00ff */
[----:B------:R-:W-:-:S05]  /*12e0*/  IMAD.U32 R5, RZ, RZ, UR7 ;  /* 0x00000007ff057e24 */ /* 0x000fca000f8e00ff */
[----:B------:R-:W2:Y:S02]  /*12f0*/  LDG.E R4, desc[UR36][R4.64] ;  /* 0x0000002404047981 */ /* 0x000ea4000c1e1900 */
[----:B--2---:R-:W-:Y:S01]  /*1300*/  R2UR UR4, R4 ;  /* 0x00000000040472ca */ /* 0x004fe200000e0000 */
[----:B------:R-:W-:-:S14]  /*1310*/  BRA `(.L_x_2608) ;  /* 0x0000000000347947 */ /* 0x000fdc0003800000 */
.L_x_2607:
        /* <DEDUP_REMOVED lines=13> */
.L_x_2608:
[----:B------:R-:W-:Y:S01]  /*13f0*/  ULDC UR7, c[0x0][0x448] ;  /* 0x0001120000077ab9 */ /* 0x000fe20000000800 */
[----:B------:R-:W-:Y:S02]  /*1400*/  USHF.L.U32 UR43, UR6, 0x7, URZ ;  /* 0x00000007062b7899 */ /* 0x000fe4000800063f */
[----:B------:R-:W-:Y:S02]  /*1410*/  UISETP.NE.AND UP0, UPT, UR7, 0x1, UPT ;  /* 0x000000010700788c */ /* 0x000fe4000bf05270 */
[----:B------:R-:W-:Y:S02]  /*1420*/  UIADD3 UR8, UR43, 0x7f, URZ ;  /* 0x0000007f2b087890 */ /* 0x000fe4000fffe03f */
[----:B------:R-:W-:Y:S02]  /*1430*/  UIADD3 UR48, -UR48, UR4, URZ ;  /* 0x0000000430307290 */ /* 0x000fe4000fffe13f */
[----:B------:R-:W-:Y:S02]  /*1440*/  UP2UR UR52, UPR, URZ, 0x1 ;  /* 0x000000013f347883 */ /* 0x000fe40008000000 */
[----:B------:R-:W-:-:S03]  /*1450*/  UIADD3 UR9, UR48, 0x80, -UR50 ;  /* 0x0000008030097890 */ /* 0x000fc6000fffe832 */
[----:B------:R-:W-:Y:S01]  /*1460*/  @UP0 ULDC UR6, c[0x0][0x44c] ;  /* 0x0001130000060ab9 */ /* 0x000fe20000000800 */
[----:B------:R-:W-:Y:S01]  /*1470*/  @UP0 ULDC UR4, c[0x0][0x450] ;  /* 0x0001140000040ab9 */ /* 0x000fe20000000800 */
[----:B------:R-:W-:-:S04]  /*1480*/  UIMAD.WIDE.U32 UR6, UR8, UR6, URZ ;  /* 0x00000006080672a5 */ /* 0x000fc8000f8e003f */
[----:B------:R-:W-:Y:S02]  /*1490*/  @UP0 USHF.R.U32.HI UR8, URZ, UR4, UR7 ;  /* 0x000000043f080299 */ /* 0x000fe40008011607 */
[----:B------:R-:W-:Y:S02]  /*14a0*/  UIADD3 UR4, UR48, 0x7f, URZ ;  /* 0x0000007f30047890 */ /* 0x000fe4000fffe03f */
[----:B------:R-:W-:Y:S02]  /*14b0*/  UIADD3 UR8, UR9, UR8, URZ ;  /* 0x0000000809087290 */ /* 0x000fe4000fffe03f */
[----:B------:R-:W-:Y:S02]  /*14c0*/  USHF.R.S32.HI UR6, URZ, 0x1f, UR4 ;  /* 0x0000001f3f067899 */ /* 0x000fe40008011404 */
[----:B------:R-:W-:Y:S02]  /*14d0*/  USHF.R.S32.HI UR7, URZ, 0x1f, UR8 ;  /* 0x0000001f3f077899 */ /* 0x000fe40008011408 */
[----:B------:R-:W-:-:S02]  /*14e0*/  ULEA.HI UR6, UR6, UR4, URZ, 0x7 ;  /* 0x0000000406067291 */ /* 0x000fc4000f8f383f */
[----:B------:R-:W-:Y:S02]  /*14f0*/  ULEA.HI UR7, UR7, UR8, URZ, 0x7 ;  /* 0x0000000807077291 */ /* 0x000fe4000f8f383f */
[----:B------:R-:W-:Y:S02]  /*1500*/  USHF.R.S32.HI UR6, URZ, 0x7, UR6 ;  /* 0x000000073f067899 */ /* 0x000fe40008011406 */
[----:B------:R-:W-:Y:S02]  /*1510*/  USHF.R.S32.HI UR7, URZ, 0x7, UR7 ;  /* 0x000000073f077899 */ /* 0x000fe40008011407 */
[----:B------:R-:W-:Y:S02]  /*1520*/  ULOP3.LUT UR4, UR5, 0xff000000, URZ, 0xc0, !UPT ;  /* 0xff00000005047892 */ /* 0x000fe4000f8ec03f */
[----:B------:R-:W-:Y:S02]  /*1530*/  UISETP.LT.AND UP0, UPT, UR6, UR7, UPT ;  /* 0x000000070600728c */ /* 0x000fe4000bf01270 */
[----:B------:R-:W-:-:S02]  /*1540*/  ULOP3.LUT UR5, UR5, 0xff0000, URZ, 0xc0, !UPT ;  /* 0x00ff000005057892 */ /* 0x000fc4000f8ec03f */
[----:B------:R-:W-:Y:S02]  /*1550*/  USEL UR9, UR6, UR7, UP0 ;  /* 0x0000000706097287 */ /* 0x000fe40008000000 */
[----:B------:R-:W-:Y:S02]  /*1560*/  USHF.R.U32.HI UR4, URZ, 0x8, UR4 ;  /* 0x000000083f047899 */ /* 0x000fe40008011604 */
[----:B------:R-:W-:Y:S02]  /*1570*/  UISETP.GE.AND UP0, UPT, UR9, 0x1, UPT ;  /* 0x000000010900788c */ /* 0x000fe4000bf06270 */
        /* <DEDUP_REMOVED lines=8> */
[----:B------:R-:W-:-:S03]  /*1600*/  USEL UR10, UR54, UR4, UP0 ;  /* 0x00000004360a7287 */ /* 0x000fc60008000000 */
[----:B------:R-:W-:Y:S01]  /*1610*/  UMOV UR4, URZ ;  /* 0x0000003f00047c82 */ /* 0x000fe20008000000 */
[----:B------:R-:W-:Y:S02]  /*1620*/  UIADD3 UR6, UR10, -0x1, UR9 ;  /* 0xffffffff0a067890 */ /* 0x000fe4000fffe009 */
[----:B------:R-:W-:-:S04]  /*1630*/  IMAD.U32 R4, RZ, RZ, UR10 ;  /* 0x0000000aff047e24 */ /* 0x000fc8000f8e00ff */
[----:B------:R-:W-:Y:S01]  /*1640*/  IMAD.U32 R5, RZ, RZ, UR6 ;  /* 0x00000006ff057e24 */ /* 0x000fe2000f8e00ff */
[-C--:B------:R-:W-:Y:S01]  /*1650*/  IABS R0, R4.reuse ;  /* 0x0000000400007213 */ /* 0x080fe20000000000 */
[----:B------:R-:W-:Y:S01]  /*1660*/  ULOP3.LUT UR6, UR6, UR10, URZ, 0x3c, !UPT ;  /* 0x0000000a06067292 */ /* 0x000fe2000f8e3c3f */
[----:B------:R-:W-:Y:S02]  /*1670*/  IABS R6, R4 ;  /* 0x0000000400067213 */ /* 0x000fe40000000000 */
[----:B------:R-:W-:Y:S02]  /*1680*/  R2UR UR11, R0 ;  /* 0x00000000000b72ca */ /* 0x000fe400000e0000 */
[----:B------:R-:W-:-:S04]  /*1690*/  IABS R5, R5 ;  /* 0x0000000500057213 */ /* 0x000fc80000000000 */
[----:B------:R-:W-:-:S04]  /*16a0*/  MOV R4, R5 ;  /* 0x0000000500047202 */ /* 0x000fc80000000f00 */
[----:B------:R-:W-:-:S03]  /*16b0*/  R2UR UR8, R4 ;  /* 0x00000000040872ca */ /* 0x000fc600000e0000 */
        /* <DEDUP_REMOVED lines=22> */
.L_x_2609:
[----:B------:R-:W-:Y:S01]  /*1820*/  UIMAD UR51, UR57, UR4, URZ ;  /* 0x00000004393372a4 */ /* 0x000fe2000f8e023f */
[----:B------:R-:W-:Y:S01]  /*1830*/  IMAD.U32 R0, RZ, RZ, UR9 ;  /* 0x00000009ff007e24 */ /* 0x000fe2000f8e00ff */
[----:B------:R-:W-:Y:S01]  /*1840*/  PLOP3.LUT P0, PT, PT, PT, PT, 0x80, 0x0 ;  /* 0x000000000000781c */ /* 0x000fe20003f0f070 */
[----:B------:R-:W-:Y:S01]  /*1850*/  IMAD.U32 R3, RZ, RZ, UR4 ;  /* 0x00000004ff037e24 */ /* 0x000fe2000f8e00ff */
[----:B------:R-:W-:Y:S02]  /*1860*/  CS2R R150, SRZ ;  /* 0x0000000000967805 */ /* 0x000fe4000001ff00 */
[----:B------:R-:W-:Y:S02]  /*1870*/  CS2R R148, SRZ ;  /* 0x0000000000947805 */ /* 0x000fe4000001ff00 */
[----:B------:R-:W-:Y:S02]  /*1880*/  CS2R R146, SRZ ;  /* 0x0000000000927805 */ /* 0x000fe4000001ff00 */
[----:B------:R-:W-:-:S02]  /*1890*/  CS2R R144, SRZ ;  /* 0x0000000000907805 */ /* 0x000fc4000001ff00 */
[----:B------:R-:W-:Y:S01]  /*18a0*/  VIADDMNMX R3, R3, UR51, R0, PT ;  /* 0x0000003303037c46 */ /* 0x000fe2000b800100 */
[----:B------:R-:W-:Y:S01]  /*18b0*/  IMAD.MOV.U32 R0, RZ, RZ, RZ ;  /* 0x000000ffff007224 */ /* 0x000fe200078e00ff */
[----:B------:R-:W-:Y:S02]  /*18c0*/  CS2R R142, SRZ ;  /* 0x00000000008e7805 */ /* 0x000fe4000001ff00 */
[----:B------:R-:W-:Y:S02]  /*18d0*/  CS2R R140, SRZ ;  /* 0x00000000008c7805 */ /* 0x000fe4000001ff00 */
[----:B------:R-:W-:Y:S01]  /*18e0*/  R2UR UR41, R3 ;  /* 0x00000000032972ca */ /* 0x000fe200000e0000 */
[----:B------:R-:W-:Y:S01]  /*18f0*/  IMAD.MOV.U32 R3, RZ, RZ, RZ ;  /* 0x000000ffff037224 */ /* 0x000fe200078e00ff */
        /* <DEDUP_REMOVED lines=11> */
[----:B------:R-:W-:Y:S01]  /*19b0*/  UISETP.GT.AND UP0, UPT, UR41, UR51, UPT ;  /* 0x000000332900728c */ /* 0x000fe2000bf04270 */
[----:B------:R-:W-:Y:S02]  /*19c0*/  CS2R R116, SRZ ;  /* 0x0000000000747805 */ /* 0x000fe4000001ff00 */
[----:B------:R-:W-:Y:S02]  /*19d0*/  CS2R R114, SRZ ;  /* 0x0000000000727805 */ /* 0x000fe4000001ff00 */
[----:B------:R-:W-:-:S02]  /*19e0*/  CS2R R112, SRZ ;  /* 0x0000000000707805 */ /* 0x000fc4000001ff00 */
[----:B------:R-:W-:Y:S02]  /*19f0*/  CS2R R110, SRZ ;  /* 0x00000000006e7805 */ /* 0x000fe4000001ff00 */
[----:B------:R-:W-:Y:S02]  /*1a00*/  CS2R R108, SRZ ;  /* 0x00000000006c7805 */ /* 0x000fe4000001ff00 */
[----:B------:R-:W-:Y:S02]  /*1a10*/  PLOP3.LUT P1, PT, PT, PT, UP0, 0x80, 0x0 ;  /* 0x000000000000781c */ /* 0x000fe40003f2f008 */
        /* <DEDUP_REMOVED lines=42> */
.L_x_2611:
[----:B------:R-:W-:Y:S01]  /*1cc0*/  ULEA.HI UR4, UR60, UR60, URZ, 0x1 ;  /* 0x0000003c3c047291 */ /* 0x000fe2000f8f083f */
[----:B------:R-:W-:-:S03]  /*1cd0*/  IMAD.U32 R3, RZ, RZ, UR61 ;  /* 0x0000003dff037e24 */ /* 0x000fc6000f8e00ff */
[----:B------:R-:W-:Y:S02]  /*1ce0*/  ULOP3.LUT UR4, UR4, 0xfffffffe, URZ, 0xc0, !UPT ;  /* 0xfffffffe04047892 */ /* 0x000fe4000f8ec03f */
[----:B------:R-:W-:Y:S02]  /*1cf0*/  ISETP.NE.AND P0, PT, R3, 0x3, PT ;  /* 0x000000030300780c */ /* 0x000fe40003f05270 */
[----:B------:R-:W-:-:S06]  /*1d00*/  UIADD3 UR4, UR60, -UR4, URZ ;  /* 0x800000043c047290 */ /* 0x000fcc000fffe03f */
[----:B------:R-:W-:-:S05]  /*1d10*/  IMAD.U32 R0, RZ, RZ, UR4 ;  /* 0x00000004ff007e24 */ /* 0x000fca000f8e00ff */
[----:B------:R-:W-:-:S04]  /*1d20*/  SHF.L.U32 R0, R0, 0x1f, RZ ;  /* 0x0000001f00007819 */ /* 0x000fc800000006ff */
[----:B------:R-:W0:Y:S02]  /*1d30*/  SYNCS.PHASECHK.TRANS64.TRYWAIT P1, [UR40+0x28800], R0 ;  /* 0x02880000ff0075a7 */ /* 0x000e240008020168 */
[----:B0-----:R-:W-:Y:S05]  /*1d40*/  @!P1 BRA `(.L_x_2612) ;  /* 0x0000012000e09947 */ /* 0x001fea0003800000 */
.L_x_2758:
[----:B------:R-:W-:Y:S05]  /*1d50*/  @!P0 BRA `(.L_x_2613) ;  /* 0x0000000000048947 */ /* 0x000fea0003800000 */
[----:B------:R-:W-:Y:S01]  /*1d60*/  BPT.TRAP 0x1 ;  /* 0x000000040000795c */ /* 0x000fe20000300000 */
.L_x_2613:
[----:B0-----:R-:W-:Y:S02]  /*1d70*/  IMAD.U32 R0, RZ, RZ, UR38 ;  /* 0x00000026ff007e24 */ /* 0x001fe4000f8e00ff */
[----:B------:R-:W-:-:S03]  /*1d80*/  IMAD.U32 R3, RZ, RZ, UR39 ;  /* 0x00000027ff037e24 */ /* 0x000fc6000f8e00ff */
[----:B------:R-:W-:Y:S02]  /*1d90*/  LEA R0, R0, UR40, 0x3 ;  /* 0x0000002800007c11 */ /* 0x000fe4000f8e18ff */
[----:B------:R-:W-:-:S04]  /*1da0*/  SHF.L.U32 R3, R3, 0x1f, RZ ;  /* 0x0000001f03037819 */ /* 0x000fc800000006ff */
[----:B------:R0:W1:Y:S01]  /*1db0*/  SYNCS.PHASECHK.TRANS64.TRYWAIT P1, [R0+URZ+0x28830], R3 ;  /* 0x02883003000075a7 */ /* 0x000062000802017f */
[----:B------:R-:W-:Y:S05]  /*1dc0*/  @!P0 BRA `(.L_x_2614) ;  /* 0x0000000000048947 */ /* 0x000fea0003800000 */
[----:B------:R-:W-:Y:S01]  /*1dd0*/  BPT.TRAP 0x1 ;  /* 0x000000040000795c */ /* 0x000fe20000300000 */
.L_x_2614:
[----:B-1----:R-:W-:Y:S05]  /*1de0*/  @P1 BRA `(.L_x_2615) ;  /* 0x0000000000081947 */ /* 0x002fea0003800000 */
[----:B------:R-:W1:Y:S02]  /*1df0*/  SYNCS.PHASECHK.TRANS64.TRYWAIT P1, [R0+URZ+0x28830], R3 ;  /* 0x02883003000075a7 */ /* 0x000e64000802017f */
[----:B-1----:R-:W-:Y:S05]  /*1e00*/  @!P1 BRA `(.L_x_2616) ;  /* 0x0000012000c89947 */ /* 0x002fea0003800000 */
.L_x_2615:
[----:B------:R-:W-:Y:S05]  /*1e10*/  WARPSYNC.ALL ;  /* 0x0000000000007948 */ /* 0x000fea0003800000 */
[----:B------:R-:W-:Y:S01]  /*1e20*/  UIADD3 UR4, UR40, 0x18400, URZ ;  /* 0x0001840028047890 */ /* 0x000fe2000fffe03f */
[----:B------:R-:W-:Y:S01]  /*1e30*/  WARPGROUP.ARRIVE ;  /* 0x00000000000079c5 */ /* 0x000fe20000000000 */
[----:B------:R-:W-:Y:S02]  /*1e40*/  ULOP3.LUT UR44, UR42, 0x10000, URZ, 0xfc, !UPT ;  /* 0x000100002a2c7892 */ /* 0x000fe4000f8efc3f */
[----:B------:R-:W-:Y:S01]  /*1e50*/  USHF.R.U32.HI UR4, URZ, 0x4, UR4 ;  /* 0x000000043f047899 */ /* 0x000fe20008011604 */
[----:B------:R-:W-:Y:S01]  /*1e60*/  UMOV UR45, 0x40000040 ;  /* 0x40000040002d7882 */ /* 0x000fe20000000000 */
[----:B------:R-:W-:-:S02]  /*1e70*/  UMOV UR47, 0x40000040 ;  /* 0x40000040002f7882 */ /* 0x000fc40000000000 */
[----:B------:R-:W-:Y:S02]  /*1e80*/  ULOP3.LUT UR4, UR4, 0x3fff, URZ, 0xc0, !UPT ;  /* 0x00003fff04047892 */ /* 0x000fe4000f8ec03f */
[----:B------:R-:W-:Y:S02]  /*1e90*/  UIADD3 UR8, UR44, 0x2, URZ ;  /* 0x000000022c087890 */ /* 0x000fe4000fffe03f */
[----:B------:R-:W-:Y:S01]  /*1ea0*/  ULOP3.LUT UR4, UR4, 0x10000, URZ, 0xfc, !UPT ;  /* 0x0001000004047892 */ /* 0x000fe2000f8efc3f */
[----:B------:R-:W-:Y:S01]  /*1eb0*/  UMOV UR9, 0x40000040 ;  /* 0x4000004000097882 */ /* 0x000fe20000000000 */
[----:B------:R-:W-:Y:S02]  /*1ec0*/  UMOV UR11, 0x40000040 ;  /* 0x40000040000b7882 */ /* 0x000fe40000000000 */
        /* <DEDUP_REMOVED lines=51> */
.L_x_2617:
[----:B------:R-:W-:Y:S01]  /*2200*/  UISETP.NE.AND UP0, UPT, UR52, URZ, UPT ;  /* 0x0000003f3400728c */ /* 0x000fe2000bf05270 */
[----:B------:R-:W-:Y:S01]  /*2210*/  R2UR UR14, R0 ;  /* 0x00000000000e72ca */ /* 0x000fe200000e0000 */
[----:B------:R-:W-:Y:S01]  /*2220*/  ULDC UR6, c[0x0][0x9d8] ;  /* 0x0002760000067ab9 */ /* 0x000fe20000000800 */
[----:B------:R-:W-:Y:S01]  /*2230*/  ULDC UR10, c[0x0][0x988] ;  /* 0x00026200000a7ab9 */ /* 0x000fe20000000800 */
[----:B------:R-:W-:Y:S01]  /*2240*/  FMUL.FTZ R6, R50, UR6 ;  /* 0x0000000632067c20 */ /* 0x000fe20008410000 */
[----:B------:R-:W-:Y:S01]  /*2250*/  VIADD R50, R17, UR43 ;  /* 0x0000002b11327c36 */ /* 0x000fe20008000000 */
[----:B------:R-:W-:Y:S01]  /*2260*/  PLOP3.LUT P1, PT, PT, PT, UP0, 0x80, 0x0 ;  /* 0x000000000000781c */ /* 0x000fe20003f2f008 */
[----:B------:R-:W-:Y:S01]  /*2270*/  FMUL.FTZ R5, R29, UR6 ;  /* 0x000000061d057c20 */ /* 0x000fe20008410000 */
[----:B------:R-:W-:Y:S01]  /*2280*/  PLOP3.LUT P2, PT, PT, PT, UP0, 0x80, 0x0 ;  /* 0x000000000000781c */ /* 0x000fe20003f4f008 */
[----:B------:R2:W-:Y:S01]  /*2290*/  MUFU.TANH R29, R6 ;  /* 0x00000006001d7308 */ /* 0x0005e20000002400 */
[----:B------:R-:W-:Y:S01]  /*22a0*/  FMUL.FTZ R26, R26, UR6 ;  /* 0x000000061a1a7c20 */ /* 0x000fe20008410000 */
[----:B------:R-:W-:Y:S01]  /*22b0*/  @UP0 ULDC UR5, c[0x0][0x44c] ;  /* 0x0001130000050ab9 */ /* 0x000fe20000000800 */
[----:B------:R-:W-:Y:S01]  /*22c0*/  FMUL.FTZ R27, R27, UR6 ;  /* 0x000000061b1b7c20 */ /* 0x000fe20008410000 */
[----:B------:R-:W-:Y:S01]  /*22d0*/  FMUL.FTZ R30, R30, UR6 ;  /* 0x000000061e1e7c20 */ /* 0x000fe20008410000 */
[----:B------:R-:W-:Y:S01]  /*22e0*/  FMUL.FTZ R4, R25, UR6 ;  /* 0x0000000619047c20 */ /* 0x000fe20008410000 */
[----:B------:R-:W-:Y:S01]  /*22f0*/  FMUL.FTZ R10, R37, UR6 ;  /* 0x00000006250a7c20 */ /* 0x000fe20008410000 */
[----:B------:R-:W-:Y:S01]  /*2300*/  FMUL.FTZ R25, R52, UR6 ;  /* 0x0000000634197c20 */ /* 0x000fe20008410000 */
[----:B------:R3:W4:Y:S01]  /*2310*/  MUFU.TANH R99, R26 ;  /* 0x0000001a00637308 */ /* 0x0007220000002400 */
[----:B------:R-:W-:-:S02]  /*2320*/  IMAD.U32 R37, RZ, RZ, UR50 ;  /* 0x00000032ff257e24 */ /* 0x000fc4000f8e00ff */
[----:B------:R-:W-:Y:S01]  /*2330*/  FMUL.FTZ R31, R31, UR6 ;  /* 0x000000061f1f7c20 */ /* 0x000fe20008410000 */
[----:B--2---:R-:W-:Y:S01]  /*2340*/  @P1 IMAD.HI.U32 R6, R50, UR5, RZ ;  /* 0x0000000532061c27 */ /* 0x004fe2000f8e00ff */
[----:B------:R-:W-:-:S03]  /*2350*/  @UP0 ULDC UR5, c[0x0][0x450] ;  /* 0x0001140000050ab9 */ /* 0x000fc60000000800 */
[----:B------:R-:W-:Y:S01]  /*2360*/  FMUL.FTZ R34, R34, UR6 ;  /* 0x0000000622227c20 */ /* 0x000fe20008410000 */
[----:B------:R-:W-:Y:S01]  /*2370*/  FMUL.FTZ R14, R45, UR6 ;  /* 0x000000062d0e7c20 */ /* 0x000fe20008410000 */
[----:B------:R-:W-:Y:S01]  /*2380*/  FMUL.FTZ R35, R35, UR6 ;  /* 0x0000000623237c20 */ /* 0x000fe20008410000 */
[----:B------:R-:W-:Y:S01]  /*2390*/  @P2 SHF.R.U32.HI R50, RZ, UR5, R6 ;  /* 0x00000005ff322c19 */ /* 0x000fe20008011606 */
[----:B------:R-:W-:Y:S01]  /*23a0*/  UMOV UR5, 0xffffff80 ;  /* 0xffffff8000057882 */ /* 0x000fe20000000000 */
[----:B------:R-:W2:Y:S01]  /*23b0*/  MUFU.TANH R97, R27 ;  /* 0x0000001b00617308 */ /* 0x000ea20000002400 */
[----:B------:R-:W-:Y:S01]  /*23c0*/  UIMAD UR5, UR41, UR5, 0x80 ;  /* 0x00000080290574a4 */ /* 0x000fe2000f8e0205 */
[----:B------:R-:W-:Y:S01]  /*23d0*/  FMUL.FTZ R38, R38, UR6 ;  /* 0x0000000626267c20 */ /* 0x000fe20008410000 */
[----:B------:R-:W5:Y:S01]  /*23e0*/  SHFL.IDX PT, R6, R50, 0x1, 0x1c1f ;  /* 0x003c1f0032067f89 */ /* 0x000f6200000e0000 */
[----:B------:R-:W-:Y:S01]  /*23f0*/  FMUL.FTZ R39, R39, UR6 ;  /* 0x0000000627277c20 */ /* 0x000fe20008410000 */
[----:B------:R-:W-:Y:S01]  /*2400*/  FMUL.FTZ R7, R28, UR6 ;  /* 0x000000061c077c20 */ /* 0x000fe20008410000 */
[----:B------:R-:W-:Y:S01]  /*2410*/  FMUL.FTZ R42, R42, UR6 ;  /* 0x000000062a2a7c20 */ /* 0x000fe20008410000 */
[----:B------:R-:W-:Y:S01]  /*2420*/  MOV R95, UR5 ;  /* 0x00000005005f7c02 */ /* 0x000fe20008000f00 */
[----:B------:R-:W2:Y:S01]  /*2430*/  MUFU.TANH R30, R30 ;  /* 0x0000001e001e7308 */ /* 0x000ea20000002400 */
[----:B------:R-:W-:Y:S01]  /*2440*/  FMUL.FTZ R43, R43, UR6 ;  /* 0x000000062b2b7c20 */ /* 0x000fe20008410000 */
[----:B------:R-:W-:Y:S01]  /*2450*/  FMUL.FTZ R46, R46, UR6 ;  /* 0x000000062e2e7c20 */ /* 0x000fe20008410000 */
[C-C-:B------:R-:W-:Y:S01]  /*2460*/  IADD3 R52, -R16.reuse, 0x1, R95.reuse ;  /* 0x0000000110347810 */ /* 0x140fe20007ffe15f */
[----:B------:R-:W-:Y:S01]  /*2470*/  FMUL.FTZ R59, R59, UR6 ;  /* 0x000000063b3b7c20 */ /* 0x000fe20008410000 */
[----:B------:R-:W-:Y:S01]  /*2480*/  IADD3 R95, -R16, UR48, R95 ;  /* 0x00000030105f7c10 */ /* 0x000fe2000fffe15f */
[----:B------:R-:W-:Y:S01]  /*2490*/  FMUL.FTZ R47, R47, UR6 ;  /* 0x000000062f2f7c20 */ /* 0x000fe20008410000 */
[----:B------:R-:W-:Y:S01]  /*24a0*/  IADD3 R52, -R37, UR48, R52 ;  /* 0x0000003025347c10 */ /* 0x000fe2000fffe134 */
[----:B------:R-:W2:Y:S01]  /*24b0*/  MUFU.TANH R31, R31 ;  /* 0x0000001f001f7308 */ /* 0x000ea20000002400 */
[----:B------:R-:W-:Y:S01]  /*24c0*/  FMUL.FTZ R11, R36, UR6 ;  /* 0x00000006240b7c20 */ /* 0x000fe20008410000 */
[----:B------:R-:W-:Y:S01]  /*24d0*/  FMUL.FTZ R55, R55, UR6 ;  /* 0x0000000637377c20 */ /* 0x000fe20008410000 */
[----:B---3--:R-:W-:Y:S01]  /*24e0*/  FMUL.FTZ R26, R57, UR6 ;  /* 0x00000006391a7c20 */ /* 0x008fe20008410000 */
[----:B------:R-:W-:Y:S01]  /*24f0*/  FMUL.FTZ R8, R33, UR6 ;  /* 0x0000000621087c20 */ /* 0x000fe20008410000 */
[----:B------:R-:W-:Y:S01]  /*2500*/  FMUL.FTZ R51, R51, UR6 ;  /* 0x0000000633337c20 */ /* 0x000fe20008410000 */
[----:B------:R-:W-:Y:S01]  /*2510*/  FMUL.FTZ R54, R54, UR6 ;  /* 0x0000000636367c20 */ /* 0x000fe20008410000 */
[----:B01----:R-:W-:Y:S01]  /*2520*/  FMUL.FTZ R3, R24, UR6 ;  /* 0x0000000618037c20 */ /* 0x003fe20008410000 */
[----:B------:R-:W0:Y:S01]  /*2530*/  MUFU.TANH R34, R34 ;  /* 0x0000002200227308 */ /* 0x000e220000002400 */
[----:B------:R-:W-:Y:S01]  /*2540*/  FMUL.FTZ R9, R32, UR6 ;  /* 0x0000000620097c20 */ /* 0x000fe20008410000 */
[----:B------:R-:W-:Y:S01]  /*2550*/  FMUL.FTZ R24, R53, UR6 ;  /* 0x0000000635187c20 */ /* 0x000fe20008410000 */
[--C-:B-----5:R-:W-:Y:S01]  /*2560*/  VIADDMNMX R45, R6, R52, R95.reuse, PT ;  /* 0x00000034062d7246 */ /* 0x120fe2000380015f */
[----:B------:R-:W-:Y:S01]  /*2570*/  FMUL.FTZ R6, R63, UR6 ;  /* 0x000000063f067c20 */ /* 0x000fe20008410000 */
[----:B------:R-:W-:Y:S01]  /*2580*/  FMUL.FTZ R58, R58, UR6 ;  /* 0x000000063a3a7c20 */ /* 0x000fe20008410000 */
[----:B------:R-:W-:Y:S01]  /*2590*/  FMUL.FTZ R20, R49, UR6 ;  /* 0x0000000631147c20 */ /* 0x000fe20008410000 */
[C---:B------:R-:W-:Y:S01]  /*25a0*/  ISETP.GT.AND P1, PT, R45.reuse, RZ, PT ;  /* 0x000000ff2d00720c */ /* 0x040fe20003f24270 */
[----:B------:R-:W1:Y:S01]  /*25b0*/  MUFU.TANH R35, R35 ;  /* 0x0000002300237308 */ /* 0x000e620000002400 */
[C---:B------:R-:W-:Y:S01]  /*25c0*/  ISETP.GT.AND P2, PT, R45.reuse, 0x1, PT ;  /* 0x000000012d00780c */ /* 0x040fe20003f44270 */
[----:B------:R-:W-:Y:S01]  /*25d0*/  FMUL.FTZ R62, R62, UR6 ;  /* 0x000000063e3e7c20 */ /* 0x000fe20008410000 */
[----:B------:R-:W-:Y:S01]  /*25e0*/  ISETP.GT.AND P3, PT, R45, 0x8, PT ;  /* 0x000000082d00780c */ /* 0x000fe20003f64270 */
[----:B------:R-:W-:Y:S01]  /*25f0*/  FMUL.FTZ R66, R66, UR6 ;  /* 0x0000000642427c20 */ /* 0x000fe20008410000 */
[----:B----4-:R-:W-:Y:S01]  /*2600*/  FSEL R99, R99, -INF , P1 ;  /* 0xff80000063637808 */ /* 0x010fe20000800000 */
[----:B------:R-:W-:Y:S01]  /*2610*/  FMUL.FTZ R67, R67, UR6 ;  /* 0x0000000643437c20 */ /* 0x000fe20008410000 */
[----:B--2---:R-:W-:Y:S01]  /*2620*/  FSEL R97, R97, -INF , P2 ;  /* 0xff80000061617808 */ /* 0x004fe20001000000 */
[----:B------:R-:W-:Y:S01]  /*2630*/  MUFU.TANH R38, R38 ;  /* 0x0000002600267308 */ /* 0x000fe20000002400 */
[----:B------:R-:W-:Y:S01]  /*2640*/  ISETP.GT.AND P1, PT, R45, 0x9, PT ;  /* 0x000000092d00780c */ /* 0x000fe20003f24270 */
[----:B------:R-:W-:Y:S01]  /*2650*/  FMUL.FTZ R70, R70, UR6 ;  /* 0x0000000646467c20 */ /* 0x000fe20008410000 */
[----:B------:R-:W-:Y:S01]  /*2660*/  FSEL R93, R30, -INF , P3 ;  /* 0xff8000001e5d7808 */ /* 0x000fe20001800000 */
        /* <DEDUP_REMOVED lines=11> */
[----:B0-----:R-:W-:Y:S01]  /*2720*/  FSEL R89, R34, -INF , P2 ;  /* 0xff80000022597808 */ /* 0x001fe20001000000 */
[----:B------:R-:W-:Y:S01]  /*2730*/  MUFU.TANH R42, R42 ;  /* 0x0000002a002a7308 */ /* 0x000fe20000002400 */
[----:B------:R-:W-:Y:S01]  /*2740*/  FMNMX.FTZ R28, R91, R28, !PT ;  /* 0x0000001c5b1c7209 */ /* 0x000fe20007810000 */
[----:B------:R-:W-:Y:S01]  /*2750*/  FMUL.FTZ R79, R79, UR6 ;  /* 0x000000064f4f7c20 */ /* 0x000fe20008410000 */
[----:B------:R-:W-:Y:S01]  /*2760*/  ISETP.GT.AND P2, PT, R45, 0x18, PT ;  /* 0x000000182d00780c */ /* 0x000fe20003f44270 */
[----:B------:R-:W-:Y:S01]  /*2770*/  FMUL.FTZ R82, R82, UR6 ;  /* 0x0000000652527c20 */ /* 0x000fe20008410000 */
[----:B-1----:R-:W-:Y:S01]  /*2780*/  FSEL R63, R35, -INF , P1 ;  /* 0xff800000233f7808 */ /* 0x002fe20000800000 */
[----:B------:R-:W-:Y:S01]  /*2790*/  FMUL.FTZ R12, R41, UR6 ;  /* 0x00000006290c7c20 */ /* 0x000fe20008410000 */
[----:B------:R-:W-:Y:S01]  /*27a0*/  FMNMX.FTZ R28, R89, R28, !PT ;  /* 0x0000001c591c7209 */ /* 0x000fe20007810000 */
[----:B------:R-:W0:Y:S01]  /*27b0*/  MUFU.TANH R43, R43 ;  /* 0x0000002b002b7308 */ /* 0x000e220000002400 */
[----:B------:R-:W-:Y:S01]  /*27c0*/  ISETP.GT.AND P1, PT, R45, 0x19, PT ;  /* 0x000000192d00780c */ /* 0x000fe20003f24270 */
[----:B------:R-:W-:Y:S01]  /*27d0*/  FMUL.FTZ R83, R83, UR6 ;  /* 0x0000000653537c20 */ /* 0x000fe20008410000 */
[----:B------:R-:W-:Y:S01]  /*27e0*/  FMNMX.FTZ R28, R63, R28, !PT ;  /* 0x0000001c3f1c7209 */ /* 0x000fe20007810000 */
[----:B------:R-:W-:Y:S01]  /*27f0*/  FMUL.FTZ R86, R86, UR6 ;  /* 0x0000000656567c20 */ /* 0x000fe20008410000 */
[----:B--2---:R-:W-:Y:S01]  /*2800*/  FSEL R57, R39, -INF , P1 ;  /* 0xff80000027397808 */ /* 0x004fe20000800000 */
[----:B------:R-:W-:Y:S01]  /*2810*/  FMUL.FTZ R15, R44, UR6 ;  /* 0x000000062c0f7c20 */ /* 0x000fe20008410000 */
[----:B------:R-:W-:Y:S01]  /*2820*/  ISETP.GT.AND P1, PT, R45, 0x21, PT ;  /* 0x000000212d00780c */ /* 0x000fe20003f24270 */
[----:B------:R-:W-:Y:S01]  /*2830*/  MUFU.TANH R46, R46 ;  /* 0x0000002e002e7308 */ /* 0x000fe20000002400 */
[----:B------:R-:W-:Y:S01]  /*2840*/  FMUL.FTZ R87, R87, UR6 ;  /* 0x0000000657577c20 */ /* 0x000fe20008410000 */
[----:B------:R-:W-:Y:S01]  /*2850*/  FMUL.FTZ R21, R48, UR6 ;  /* 0x0000000630157c20 */ /* 0x000fe20008410000 */
[----:B------:R-:W-:Y:S01]  /*2860*/  FMUL.FTZ R61, R61, UR6 ;  /* 0x000000063d3d7c20 */ /* 0x000fe20008410000 */
[----:B------:R-:W1:Y:S01]  /*2870*/  SHFL.IDX PT, R50, R50, RZ, 0x1c1f ;  /* 0x001c1fff32327589 */ /* 0x000e6200000e0000 */
[----:B------:R-:W-:Y:S01]  /*2880*/  FMUL.FTZ R27, R56, UR6 ;  /* 0x00000006381b7c20 */ /* 0x000fe20008410000 */
[----:B------:R-:W-:Y:S01]  /*2890*/  FMUL.FTZ R60, R60, UR6 ;  /* 0x000000063c3c7c20 */ /* 0x000fe20008410000 */
[----:B------:R-:W-:Y:S01]  /*28a0*/  FMUL.FTZ R64, R64, UR6 ;  /* 0x0000000640407c20 */ /* 0x000fe20008410000 */
[----:B------:R2:W-:Y:S01]  /*28b0*/  MUFU.TANH R36, R59 ;  /* 0x0000003b00247308 */ /* 0x0005e20000002400 */
        /* <DEDUP_REMOVED lines=8> */
[----:B--2---:R-:W-:Y:S01]  /*2940*/  FSEL R59, R38, -INF , P2 ;  /* 0xff800000263b7808 */ /* 0x004fe20001000000 */
[----:B------:R-:W-:Y:S01]  /*2950*/  FMUL.FTZ R76, R76, UR6 ;  /* 0x000000064c4c7c20 */ /* 0x000fe20008410000 */
[----:B------:R-:W-:Y:S01]  /*2960*/  ISETP.GT.AND P2, PT, R45, 0x20, PT ;  /* 0x000000202d00780c */ /* 0x000fe20003f44270 */
[----:B------:R-:W-:Y:S01]  /*2970*/  FMUL.FTZ R77, R77, UR6 ;  /* 0x000000064d4d7c20 */ /* 0x000fe20008410000 */
[----:B------:R-:W-:Y:S01]  /*2980*/  FMNMX.FTZ R28, R59, R28, !PT ;  /* 0x0000001c3b1c7209 */ /* 0x000fe20007810000 */
[----:B------:R-:W-:Y:S01]  /*2990*/  FMUL.FTZ R80, R80, UR6 ;  /* 0x0000000650507c20 */ /* 0x000fe20008410000 */
[----:B------:R-:W-:Y:S01]  /*29a0*/  FMUL.FTZ R81, R81, UR6 ;  /* 0x0000000651517c20 */ /* 0x000fe20008410000 */
[----:B------:R2:W-:Y:S01]  /*29b0*/  MUFU.TANH R33, R55 ;  /* 0x0000003700217308 */ /* 0x0005e20000002400 */
[----:B------:R-:W-:Y:S01]  /*29c0*/  FMNMX.FTZ R28, R57, R28, !PT ;  /* 0x0000001c391c7209 */ /* 0x000fe20007810000 */
[----:B------:R-:W-:Y:S01]  /*29d0*/  FMUL.FTZ R84, R84, UR6 ;  /* 0x0000000654547c20 */ /* 0x000fe20008410000 */
[----:B------:R-:W-:Y:S01]  /*29e0*/  FMUL.FTZ R85, R85, UR6 ;  /* 0x0000000655557c20 */ /* 0x000fe20008410000 */
[----:B-1----:R-:W-:Y:S01]  /*29f0*/  VIADDMNMX R95, R50, R52, R95, PT ;  /* 0x00000034325f7246 */ /* 0x002fe2000380015f */
[----:B------:R-:W-:Y:S01]  /*2a00*/  @UP0 ULDC UR6, c[0x0][0x44c] ;  /* 0x0001130000060ab9 */ /* 0x000fe20000000800 */
[----:B------:R-:W-:Y:S01]  /*2a10*/  @UP0 ULDC UR15, c[0x0][0x450] ;  /* 0x00011400000f0ab9 */ /* 0x000fe20000000800 */
[----:B------:R-:W-:Y:S01]  /*2a20*/  UIMAD.WIDE.U32 UR6, UR43, UR6, URZ ;  /* 0x000000062b0672a5 */ /* 0x000fe2000f8e003f */
[----:B------:R1:W3:Y:S01]  /*2a30*/  MUFU.TANH R32, R51 ;  /* 0x0000003300207308 */ /* 0x0002e20000002400 */
[----:B--2---:R-:W-:Y:S01]  /*2a40*/  FSEL R55, R42, -INF , P2 ;  /* 0xff8000002a377808 */ /* 0x004fe20001000000 */
[----:B------:R-:W-:Y:S01]  /*2a50*/  UMOV UR11, UR43 ;  /* 0x0000002b000b7c82 */ /* 0x000fe20008000000 */
[----:B------:R-:W-:Y:S01]  /*2a60*/  ISETP.GT.AND P2, PT, R45, 0x28, PT ;  /* 0x000000282d00780c */ /* 0x000fe20003f44270 */
[----:B------:R-:W-:Y:S01]  /*2a70*/  @UP0 USHF.R.U32.HI UR11, URZ, UR15, UR7 ;  /* 0x0000000f3f0b0299 */ /* 0x000fe20008011607 */
[----:B------:R-:W-:Y:S01]  /*2a80*/  FMNMX.FTZ R28, R55, R28, !PT ;  /* 0x0000001c371c7209 */ /* 0x000fe20007810000 */
[----:B------:R-:W-:Y:S01]  /*2a90*/  UIADD3 UR5, UR41, -0x2, URZ ;  /* 0xfffffffe29057890 */ /* 0x000fe2000fffe03f */
[----:B0-----:R-:W-:Y:S01]  /*2aa0*/  FSEL R49, R47, -INF , P1 ;  /* 0xff8000002f317808 */ /* 0x001fe20000800000 */
[----:B------:R-:W0:Y:S01]  /*2ab0*/  MUFU.TANH R54, R54 ;  /* 0x0000003600367308 */ /* 0x000e220000002400 */
[----:B-1----:R-:W-:Y:S01]  /*2ac0*/  FSEL R51, R46, -INF , P2 ;  /* 0xff8000002e337808 */ /* 0x002fe20001000000 */
[----:B------:R-:W-:Y:S01]  /*2ad0*/  UIADD3 UR7, UR11, UR48, -UR50 ;  /* 0x000000300b077290 */ /* 0x000fe2000fffe832 */
[----:B------:R-:W-:Y:S01]  /*2ae0*/  FMNMX.FTZ R28, R53, R28, !PT ;  /* 0x0000001c351c7209 */ /* 0x000fe20007810000 */
[----:B------:R-:W-:Y:S01]  /*2af0*/  UIADD3 UR6, UR14, 0x28840, URZ ;  /* 0x000288400e067890 */ /* 0x000fe2000fffe03f */
[----:B------:R-:W-:Y:S01]  /*2b00*/  ISETP.GT.AND P2, PT, R45, 0x30, PT ;  /* 0x000000302d00780c */ /* 0x000fe20003f44270 */
[----:B------:R-:W-:Y:S01]  /*2b10*/  USHF.R.S32.HI UR11, URZ, 0x1f, UR7 ;  /* 0x0000001f3f0b7899 */ /* 0x000fe20008011407 */
[----:B------:R-:W-:Y:S01]  /*2b20*/  FMNMX.FTZ R28, R51, R28, !PT ;  /* 0x0000001c331c7209 */ /* 0x000fe20007810000 */
[----:B------:R-:W1:Y:S01]  /*2b30*/  MUFU.TANH R58, R58 ;  /* 0x0000003a003a7308 */ /* 0x000e620000002400 */
[----:B------:R-:W-:Y:S01]  /*2b40*/  ISETP.GT.AND P1, PT, R45, 0x31, PT ;  /* 0x000000312d00780c */ /* 0x000fe20003f24270 */
[----:B------:R-:W-:Y:S01]  /*2b50*/  ULEA.HI UR11, UR11, UR7, URZ, 0x7 ;  /* 0x000000070b0b7291 */ /* 0x000fe2000f8f383f */
[----:B------:R-:W-:Y:S01]  /*2b60*/  FSEL R47, R29, -INF , P2 ;  /* 0xff8000001d2f7808 */ /* 0x000fe20001000000 */
[----:B------:R-:W-:Y:S01]  /*2b70*/  UPRMT UR6, UR55, 0x654, UR6 ;  /* 0x0000065437067896 */ /* 0x000fe20008000006 */
[----:B------:R-:W-:Y:S01]  /*2b80*/  FMNMX.FTZ R28, R49, R28, !PT ;  /* 0x0000001c311c7209 */ /* 0x000fe20007810000 */
[----:B------:R-:W-:Y:S01]  /*2b90*/  USHF.R.S32.HI UR11, URZ, 0x7, UR11 ;  /* 0x000000073f0b7899 */ /* 0x000fe2000801140b */
[----:B------:R-:W-:Y:S01]  /*2ba0*/  ISETP.GT.AND P2, PT, R45, 0x38, PT ;  /* 0x000000382d00780c */ /* 0x000fe20003f44270 */
[----:B------:R-:W2:Y:S01]  /*2bb0*/  MUFU.TANH R62, R62 ;  /* 0x0000003e003e7308 */ /* 0x000ea20000002400 */
[----:B---3--:R-:W-:Y:S01]  /*2bc0*/  FSEL R42, R32, -INF , P1 ;  /* 0xff800000202a7808 */ /* 0x008fe20000800000 */
[----:B------:R-:W-:Y:S01]  /*2bd0*/  UISETP.LT.AND UP0, UPT, UR51, UR11, UPT ;  /* 0x0000000b3300728c */ /* 0x000fe2000bf01270 */
[----:B------:R-:W-:-:S02]  /*2be0*/  FMNMX.FTZ R29, R47, R28, !PT ;  /* 0x0000001c2f1d7209 */ /* 0x000fc40007810000 */
[----:B------:R-:W-:Y:S02]  /*2bf0*/  CS2R R150, SRZ ;  /* 0x0000000000967805 */ /* 0x000fe4000001ff00 */
[C---:B------:R-:W-:Y:S01]  /*2c00*/  ISETP.GT.AND P1, PT, R45.reuse, 0x39, PT ;  /* 0x000000392d00780c */ /* 0x040fe20003f24270 */
[----:B------:R-:W-:Y:S01]  /*2c10*/  USEL UR42, UR51, UR11, !UP0 ;  /* 0x0000000b332a7287 */ /* 0x000fe2000c000000 */
[----:B0-----:R-:W-:Y:S01]  /*2c20*/  FSEL R34, R54, -INF , P2 ;  /* 0xff80000036227808 */ /* 0x001fe20001000000 */
[----:B------:R0:W3:Y:S01]  /*2c30*/  MUFU.TANH R37, R6 ;  /* 0x0000000600257308 */ /* 0x0000e20000002400 */
[----:B------:R-:W-:Y:S01]  /*2c40*/  FMNMX.FTZ R31, R42, R29, !PT ;  /* 0x0000001d2a1f7209 */ /* 0x000fe20007810000 */
[----:B------:R-:W-:Y:S01]  /*2c50*/  UISETP.GE.AND UP0, UPT, UR5, UR42, UPT ;  /* 0x0000002a0500728c */ /* 0x000fe2000bf06270 */
[----:B------:R-:W-:Y:S01]  /*2c60*/  ISETP.GT.AND P2, PT, R45, 0x40, PT ;  /* 0x000000402d00780c */ /* 0x000fe20003f44270 */
[----:B------:R-:W-:Y:S01]  /*2c70*/  SYNCS.ARRIVE.TRANS64.RED.A1T0 RZ, [UR6], RZ ;  /* 0x000000ffffff79a7 */ /* 0x000fe20008100406 */
[----:B------:R-:W-:-:S02]  /*2c80*/  FSEL R29, R33, -INF , P1 ;  /* 0xff800000211d7808 */ /* 0x000fc40000800000 */
[----:B------:R-:W-:Y:S02]  /*2c90*/  CS2R R148, SRZ ;  /* 0x0000000000947805 */ /* 0x000fe4000001ff00 */
[----:B------:R-:W-:Y:S01]  /*2ca0*/  ISETP.GT.AND P1, PT, R45, 0x41, PT ;  /* 0x000000412d00780c */ /* 0x000fe20003f24270 */
[----:B------:R-:W4:Y:S01]  /*2cb0*/  MUFU.TANH R66, R66 ;  /* 0x0000004200427308 */ /* 0x000f220000002400 */
[----:B0-----:R-:W-:Y:S02]  /*2cc0*/  FMNMX.FTZ R6, R34, R31, !PT ;  /* 0x0000001f22067209 */ /* 0x001fe40007810000 */
[----:B------:R-:W-:Y:S02]  /*2cd0*/  CS2R R146, SRZ ;  /* 0x0000000000927805 */ /* 0x000fe4000001ff00 */
[----:B-1----:R-:W-:Y:S02]  /*2ce0*/  FSEL R28, R58, -INF , P2 ;  /* 0xff8000003a1c7808 */ /* 0x002fe40001000000 */
[----:B------:R-:W-:-:S02]  /*2cf0*/  CS2R R144, SRZ ;  /* 0x0000000000907805 */ /* 0x000fc4000001ff00 */
[----:B------:R-:W-:Y:S02]  /*2d00*/  FMNMX.FTZ R31, R29, R6, !PT ;  /* 0x000000061d1f7209 */ /* 0x000fe40007810000 */
[----:B------:R-:W-:Y:S02]  /*2d10*/  CS2R R142, SRZ ;  /* 0x00000000008e7805 */ /* 0x000fe4000001ff00 */
[----:B------:R-:W-:Y:S01]  /*2d20*/  ISETP.GT.AND P2, PT, R45, 0x48, PT ;  /* 0x000000482d00780c */ /* 0x000fe20003f44270 */
[----:B------:R-:W0:Y:S01]  /*2d30*/  MUFU.TANH R67, R67 ;  /* 0x0000004300437308 */ /* 0x000e220000002400 */
[----:B------:R-:W-:Y:S02]  /*2d40*/  FSEL R30, R36, -INF , P1 ;  /* 0xff800000241e7808 */ /* 0x000fe40000800000 */
[----:B------:R-:W-:Y:S02]  /*2d50*/  CS2R R140, SRZ ;  /* 0x00000000008c7805 */ /* 0x000fe4000001ff00 */
[----:B------:R-:W-:-:S02]  /*2d60*/  FMNMX.FTZ R33, R28, R31, !PT ;  /* 0x0000001f1c217209 */ /* 0x000fc40007810000 */
[----:B------:R-:W-:Y:S02]  /*2d70*/  CS2R R138, SRZ ;  /* 0x00000000008a7805 */ /* 0x000fe4000001ff00 */
[----:B------:R-:W-:Y:S02]  /*2d80*/  ISETP.GT.AND P1, PT, R45, 0x49, PT ;  /* 0x000000492d00780c */ /* 0x000fe40003f24270 */
[----:B------:R-:W-:Y:S02]  /*2d90*/  CS2R R136, SRZ ;  /* 0x0000000000887805 */ /* 0x000fe4000001ff00 */
[----:B--2---:R-:W-:Y:S01]  /*2da0*/  FSEL R31, R62, -INF , P2 ;  /* 0xff8000003e1f7808 */ /* 0x004fe20001000000 */
[----:B------:R-:W1:Y:S01]  /*2db0*/  MUFU.TANH R70, R70 ;  /* 0x0000004600467308 */ /* 0x000e620000002400 */
[----:B------:R-:W-:Y:S02]  /*2dc0*/  FMNMX.FTZ R6, R30, R33, !PT ;  /* 0x000000211e067209 */ /* 0x000fe40007810000 */
[----:B------:R-:W-:-:S02]  /*2dd0*/  CS2R R134, SRZ ;  /* 0x0000000000867805 */ /* 0x000fc4000001ff00 */
[----:B------:R-:W-:Y:S02]  /*2de0*/  ISETP.GT.AND P2, PT, R45, 0x50, PT ;  /* 0x000000502d00780c */ /* 0x000fe40003f44270 */
[----:B------:R-:W-:Y:S02]  /*2df0*/  CS2R R132, SRZ ;  /* 0x0000000000847805 */ /* 0x000fe4000001ff00 */
[----:B---3--:R-:W-:Y:S02]  /*2e00*/  FSEL R32, R37, -INF , P1 ;  /* 0xff80000025207808 */ /* 0x008fe40000800000 */
[----:B------:R-:W-:Y:S02]  /*2e10*/  CS2R R130, SRZ ;  /* 0x0000000000827805 */ /* 0x000fe4000001ff00 */
[----:B------:R-:W-:Y:S01]  /*2e20*/  FMNMX.FTZ R35, R31, R6, !PT ;  /* 0x000000061f237209 */ /* 0x000fe20007810000 */
[----:B------:R-:W2:Y:S01]  /*2e30*/  MUFU.TANH R71, R71 ;  /* 0x0000004700477308 */ /* 0x000ea20000002400 */
[----:B------:R-:W-:-:S02]  /*2e40*/  ISETP.GT.AND P1, PT, R45, 0x51, PT ;  /* 0x000000512d00780c */ /* 0x000fc40003f24270 */
[----:B------:R-:W-:Y:S02]  /*2e50*/  CS2R R128, SRZ ;  /* 0x0000000000807805 */ /* 0x000fe4000001ff00 */
[----:B----4-:R-:W-:Y:S02]  /*2e60*/  FSEL R33, R66, -INF , P2 ;  /* 0xff80000042217808 */ /* 0x010fe40001000000 */
[----:B------:R-:W-:Y:S02]  /*2e70*/  CS2R R126, SRZ ;  /* 0x00000000007e7805 */ /* 0x000fe4000001ff00 */
[----:B------:R-:W-:Y:S02]  /*2e80*/  FMNMX.FTZ R6, R32, R35, !PT ;  /* 0x0000002320067209 */ /* 0x000fe40007810000 */
[----:B------:R-:W-:Y:S02]  /*2e90*/  CS2R R124, SRZ ;  /* 0x00000000007c7805 */ /* 0x000fe4000001ff00 */
[----:B------:R-:W-:Y:S01]  /*2ea0*/  ISETP.GT.AND P2, PT, R45, 0x58, PT ;  /* 0x000000582d00780c */ /* 0x000fe20003f44270 */
[----:B------:R-:W3:Y:S01]  /*2eb0*/  MUFU.TANH R38, R74 ;  /* 0x0000004a00267308 */ /* 0x000ee20000002400 */
[----:B0-----:R-:W-:-:S02]  /*2ec0*/  FSEL R35, R67, -INF , P1 ;  /* 0xff80000043237808 */ /* 0x001fc40000800000 */
[----:B------:R-:W-:Y:S02]  /*2ed0*/  CS2R R122, SRZ ;  /* 0x00000000007a7805 */ /* 0x000fe4000001ff00 */
[----:B------:R-:W-:Y:S02]  /*2ee0*/  FMNMX.FTZ R6, R33, R6, !PT ;  /* 0x0000000621067209 */ /* 0x000fe40007810000 */
[----:B------:R-:W-:Y:S02]  /*2ef0*/  CS2R R120, SRZ ;  /* 0x0000000000787805 */ /* 0x000fe4000001ff00 */
[----:B------:R-:W-:Y:S02]  /*2f00*/  ISETP.GT.AND P1, PT, R45, 0x59, PT ;  /* 0x000000592d00780c */ /* 0x000fe40003f24270 */
[----:B------:R-:W-:Y:S02]  /*2f10*/  CS2R R118, SRZ ;  /* 0x0000000000767805 */ /* 0x000fe4000001ff00 */
[----:B-1----:R-:W-:Y:S01]  /*2f20*/  FSEL R36, R70, -INF , P2 ;  /* 0xff80000046247808 */ /* 0x002fe20001000000 */
[----:B------:R-:W0:Y:S01]  /*2f30*/  MUFU.TANH R75, R75 ;  /* 0x0000004b004b7308 */ /* 0x000e220000002400 */
[----:B------:R-:W-:-:S02]  /*2f40*/  FMNMX.FTZ R39, R35, R6, !PT ;  /* 0x0000000623277209 */ /* 0x000fc40007810000 */
[----:B------:R-:W-:Y:S02]  /*2f50*/  CS2R R116, SRZ ;  /* 0x0000000000747805 */ /* 0x000fe4000001ff00 */
[----:B------:R-:W-:Y:S02]  /*2f60*/  ISETP.GT.AND P2, PT, R45, 0x60, PT ;  /* 0x000000602d00780c */ /* 0x000fe40003f44270 */
[----:B------:R-:W-:Y:S02]  /*2f70*/  CS2R R114, SRZ ;  /* 0x0000000000727805 */ /* 0x000fe4000001ff00 */
[----:B--2---:R-:W-:Y:S02]  /*2f80*/  FSEL R37, R71, -INF , P1 ;  /* 0xff80000047257808 */ /* 0x004fe40000800000 */
[----:B------:R-:W-:Y:S02]  /*2f90*/  CS2R R112, SRZ ;  /* 0x0000000000707805 */ /* 0x000fe4000001ff00 */
[----:B------:R-:W-:Y:S01]  /*2fa0*/  FMNMX.FTZ R6, R36, R39, !PT ;  /* 0x0000002724067209 */ /* 0x000fe20007810000 */
[----:B------:R-:W1:Y:S01]  /*2fb0*/  MUFU.TANH R40, R78 ;  /* 0x0000004e00287308 */ /* 0x000e620000002400 */
[----:B------:R-:W-:-:S02]  /*2fc0*/  ISETP.GT.AND P1, PT, R45, 0x61, PT ;  /* 0x000000612d00780c */ /* 0x000fc40003f24270 */
[----:B------:R-:W-:Y:S02]  /*2fd0*/  CS2R R110, SRZ ;  /* 0x00000000006e7805 */ /* 0x000fe4000001ff00 */
[----:B---3--:R-:W-:Y:S02]  /*2fe0*/  FSEL R38, R38, -INF , P2 ;  /* 0xff80000026267808 */ /* 0x008fe40001000000 */
[----:B------:R-:W-:Y:S02]  /*2ff0*/  CS2R R108, SRZ ;  /* 0x00000000006c7805 */ /* 0x000fe4000001ff00 */
[----:B------:R-:W-:Y:S02]  /*3000*/  FMNMX.FTZ R41, R37, R6, !PT ;  /* 0x0000000625297209 */ /* 0x000fe40007810000 */
[----:B------:R-:W-:Y:S02]  /*3010*/  CS2R R106, SRZ ;  /* 0x00000000006a7805 */ /* 0x000fe4000001ff00 */
[----:B------:R-:W-:Y:S01]  /*3020*/  ISETP.GT.AND P2, PT, R45, 0x68, PT ;  /* 0x000000682d00780c */ /* 0x000fe20003f44270 */
[----:B------:R-:W2:Y:S01]  /*3030*/  MUFU.TANH R43, R79 ;  /* 0x0000004f002b7308 */ /* 0x000ea20000002400 */
[----:B0-----:R-:W-:-:S02]  /*3040*/  FSEL R39, R75, -INF , P1 ;  /* 0xff8000004b277808 */ /* 0x001fc40000800000 */
[----:B------:R-:W-:Y:S02]  /*3050*/  CS2R R104, SRZ ;  /* 0x0000000000687805 */ /* 0x000fe4000001ff00 */
[----:B------:R-:W-:Y:S02]  /*3060*/  FMNMX.FTZ R6, R38, R41, !PT ;  /* 0x0000002926067209 */ /* 0x000fe40007810000 */
[----:B------:R-:W-:Y:S02]  /*3070*/  CS2R R102, SRZ ;  /* 0x0000000000667805 */ /* 0x000fe4000001ff00 */
[----:B------:R-:W-:Y:S02]  /*3080*/  ISETP.GT.AND P1, PT, R45, 0x69, PT ;  /* 0x000000692d00780c */ /* 0x000fe40003f24270 */
[----:B------:R-:W-:Y:S02]  /*3090*/  CS2R R100, SRZ ;  /* 0x0000000000647805 */ /* 0x000fe4000001ff00 */
[----:B------:R-:W-:Y:S01]  /*30a0*/  FMNMX.FTZ R41, R39, R6, !PT ;  /* 0x0000000627297209 */ /* 0x000fe20007810000 */
[----:B------:R-:W0:Y:S01]  /*30b0*/  MUFU.TANH R82, R82 ;  /* 0x0000005200527308 */ /* 0x000e220000002400 */
[----:B-1----:R-:W-:-:S02]  /*30c0*/  FSEL R40, R40, -INF , P2 ;  /* 0xff80000028287808 */ /* 0x002fc40001000000 */
[----:B------:R-:W-:Y:S02]  /*30d0*/  ISETP.GT.AND P2, PT, R45, 0x70, PT ;  /* 0x000000702d00780c */ /* 0x000fe40003f44270 */
[----:B------:R-:W-:Y:S02]  /*30e0*/  FMNMX.FTZ R6, R40, R41, !PT ;  /* 0x0000002928067209 */ /* 0x000fe40007810000 */
[----:B------:R-:W-:Y:S01]  /*30f0*/  ISETP.GT.AND P3, PT, R95, 0x8, PT ;  /* 0x000000085f00780c */ /* 0x000fe20003f64270 */
        /* <DEDUP_REMOVED lines=12> */
[----:B------:R-:W-:Y:S01]  /*31c0*/  MUFU.TANH R71, R61 ;  /* 0x0000003d00477308 */ /* 0x000fe20000002400 */
[----:B--2---:R-:W-:Y:S02]  /*31d0*/  FSEL R45, R86, -INF , P2 ;  /* 0xff800000562d7808 */ /* 0x004fe40001000000 */
[----:B------:R-:W-:Y:S02]  /*31e0*/  ISETP.GT.AND P2, PT, R95, 0x1, PT ;  /* 0x000000015f00780c */ /* 0x000fe40003f44270 */
[----:B------:R-:W-:-:S03]  /*31f0*/  FMNMX.FTZ R67, R45, R6, !PT ;  /* 0x000000062d437209 */ /* 0x000fc60007810000 */
[----:B------:R-:W-:Y:S01]  /*3200*/  MUFU.TANH R3, R3 ;  /* 0x0000000300037308 */ /* 0x000fe20000002400 */
[----:B0-----:R-:W-:-:S04]  /*3210*/  FSEL R46, R46, -INF , P1 ;  /* 0xff8000002e2e7808 */ /* 0x001fc80000800000 */
[----:B------:R-:W-:-:S03]  /*3220*/  FMNMX.FTZ R67, R46, R67, !PT ;  /* 0x000000432e437209 */ /* 0x000fc60007810000 */
[----:B------:R-:W-:Y:S02]  /*3230*/  MUFU.TANH R4, R4 ;  /* 0x0000000400047308 */ /* 0x000fe40000002400 */
[----:B------:R-:W0:Y:S06]  /*3240*/  SHFL.BFLY PT, R6, R67, 0x2, 0x1f ;  /* 0x0c401f0043067f89 */ /* 0x000e2c00000e0000 */
[----:B------:R-:W1:Y:S08]  /*3250*/  MUFU.TANH R7, R7 ;  /* 0x0000000700077308 */ /* 0x000e700000002400 */
[----:B------:R-:W-:Y:S08]  /*3260*/  MUFU.TANH R5, R5 ;  /* 0x0000000500057308 */ /* 0x000ff00000002400 */
[----:B------:R-:W2:Y:S01]  /*3270*/  MUFU.TANH R9, R9 ;  /* 0x0000000900097308 */ /* 0x000ea20000002400 */
[----:B-1----:R-:W-:-:S02]  /*3280*/  FSEL R50, R7, -INF , P3 ;  /* 0xff80000007327808 */ /* 0x002fc40001800000 */
[----:B0-----:R-:W-:-:S05]  /*3290*/  FMNMX.FTZ R48, R67, R6, !PT ;  /* 0x0000000643307209 */ /* 0x001fca0007810000 */
[----:B------:R-:W0:Y:S01]  /*32a0*/  SHFL.BFLY PT, R61, R48, 0x1, 0x1f ;  /* 0x0c201f00303d7f89 */ /* 0x000e2200000e0000 */
[----:B------:R-:W1:Y:S08]  /*32b0*/  MUFU.TANH R8, R8 ;  /* 0x0000000800087308 */ /* 0x000e700000002400 */
[----:B------:R-:W3:Y:S08]  /*32c0*/  MUFU.TANH R11, R11 ;  /* 0x0000000b000b7308 */ /* 0x000ef00000002400 */
[----:B------:R-:W4:Y:S01]  /*32d0*/  MUFU.TANH R10, R10 ;  /* 0x0000000a000a7308 */ /* 0x000f220000002400 */
[----:B0-----:R-:W-:-:S07]  /*32e0*/  FMNMX.FTZ R6, R48, R61, !PT ;  /* 0x0000003d30067209 */ /* 0x001fce0007810000 */
[----:B------:R-:W0:Y:S01]  /*32f0*/  MUFU.TANH R13, R13 ;  /* 0x0000000d000d7308 */ /* 0x000e220000002400 */
[----:B------:R-:W-:Y:S02]  /*3300*/  FSEL R61, R4, -INF , P2 ;  /* 0xff800000043d7808 */ /* 0x000fe40001000000 */
[C---:B------:R-:W-:Y:S01]  /*3310*/  FSETP.NEU.FTZ.AND P1, PT, R6.reuse, -INF , PT ;  /* 0xff8000000600780b */ /* 0x040fe20003f3d000 */
[----:B------:R-:W-:Y:S01]  /*3320*/  FMUL.FTZ R48, R6, UR10 ;  /* 0x0000000a06307c20 */ /* 0x000fe20008410000 */
[----:B------:R-:W-:-:S03]  /*3330*/  ISETP.GT.AND P2, PT, R95, 0x10, PT ;  /* 0x000000105f00780c */ /* 0x000fc60003f44270 */
[----:B------:R-:W5:Y:S01]  /*3340*/  MUFU.TANH R12, R12 ;  /* 0x0000000c000c7308 */ /* 0x000f620000002400 */
[----:B------:R-:W-:Y:S02]  /*3350*/  FSEL R48, R48, RZ, P1 ;  /* 0x000000ff30307208 */ /* 0x000fe40000800000 */
[----:B------:R-:W-:Y:S02]  /*3360*/  ISETP.GT.AND P1, PT, R95, RZ, PT ;  /* 0x000000ff5f00720c */ /* 0x000fe40003f24270 */
[----:B--2---:R-:W-:Y:S01]  /*3370*/  FSEL R56, R9, -INF , P2 ;  /* 0xff80000009387808 */ /* 0x004fe20001000000 */
[--C-:B------:R-:W-:Y:S01]  /*3380*/  FFMA.FTZ R179, R59, UR10, -R48.reuse ;  /* 0x0000000a3bb37c23 */ /* 0x100fe20008010830 */
[----:B------:R-:W-:Y:S01]  /*3390*/  FSEL R54, R3, -INF , P1 ;  /* 0xff80000003367808 */ /* 0x000fe20000800000 */
[----:B------:R-:W2:Y:S01]  /*33a0*/  MUFU.TANH R15, R15 ;  /* 0x0000000f000f7308 */ /* 0x000ea20000002400 */
[----:B------:R-:W-:Y:S01]  /*33b0*/  ISETP.GT.AND P1, PT, R95, 0x9, PT ;  /* 0x000000095f00780c */ /* 0x000fe20003f24270 */
[--C-:B------:R-:W-:Y:S01]  /*33c0*/  FFMA.FTZ R173, R55, UR10, -R48.reuse ;  /* 0x0000000a37ad7c23 */ /* 0x100fe20008010830 */
[----:B------:R-:W-:Y:S01]  /*33d0*/  FMNMX.FTZ R3, R54, R61, !PT ;  /* 0x0000003d36037209 */ /* 0x000fe20007810000 */
[--C-:B------:R-:W-:Y:S01]  /*33e0*/  FFMA.FTZ R175, R51, UR10, -R48.reuse ;  /* 0x0000000a33af7c23 */ /* 0x100fe20008010830 */
[----:B------:R-:W-:Y:S01]  /*33f0*/  FSEL R52, R5, -INF , P1 ;  /* 0xff80000005347808 */ /* 0x000fe20000800000 */
[--C-:B------:R-:W-:Y:S01]  /*3400*/  FFMA.FTZ R5, R63, UR10, -R48.reuse ;  /* 0x0000000a3f057c23 */ /* 0x100fe20008010830 */
[----:B------:R-:W-:Y:S01]  /*3410*/  FMNMX.FTZ R3, R50, R3, !PT ;  /* 0x0000000332037209 */ /* 0x000fe20007810000 */
[----:B------:R-:W2:Y:S01]  /*3420*/  MUFU.TANH R14, R14 ;  /* 0x0000000e000e7308 */ /* 0x000ea20000002400 */
[----:B------:R-:W-:Y:S01]  /*3430*/  ISETP.GT.AND P1, PT, R95, 0x11, PT ;  /* 0x000000115f00780c */ /* 0x000fe20003f24270 */
[--C-:B------:R-:W-:Y:S01]  /*3440*/  FFMA.FTZ R169, R47, UR10, -R48.reuse ;  /* 0x0000000a2fa97c23 */ /* 0x100fe20008010830 */
[----:B------:R-:W-:Y:S01]  /*3450*/  FMNMX.FTZ R3, R52, R3, !PT ;  /* 0x0000000334037209 */ /* 0x000fe20007810000 */
[--C-:B------:R-:W-:Y:S01]  /*3460*/  FFMA.FTZ R171, R34, UR10, -R48.reuse ;  /* 0x0000000a22ab7c23 */ /* 0x100fe20008010830 */
[----:B------:R-:W-:Y:S01]  /*3470*/  ISETP.GT.AND P2, PT, R95, 0x18, PT ;  /* 0x000000185f00780c */ /* 0x000fe20003f44270 */
[--C-:B------:R-:W-:Y:S01]  /*3480*/  FFMA.FTZ R167, R31, UR10, -R48.reuse ;  /* 0x0000000a1fa77c23 */ /* 0x100fe20008010830 */
[----:B-1----:R-:W-:Y:S01]  /*3490*/  FSEL R58, R8, -INF , P1 ;  /* 0xff800000083a7808 */ /* 0x002fe20000800000 */
[----:B------:R4:W-:Y:S01]  /*34a0*/  MUFU.TANH R70, R60 ;  /* 0x0000003c00467308 */ /* 0x0009e20000002400 */
[----:B------:R-:W-:Y:S01]  /*34b0*/  FMNMX.FTZ R3, R56, R3, !PT ;  /* 0x0000000338037209 */ /* 0x000fe20007810000 */
[--C-:B------:R-:W-:Y:S01]  /*34c0*/  FFMA.FTZ R155, R40, UR10, -R48.reuse ;  /* 0x0000000a289b7c23 */ /* 0x100fe20008010830 */
[----:B------:R-:W-:Y:S01]  /*34d0*/  ISETP.GT.AND P1, PT, R95, 0x19, PT ;  /* 0x000000195f00780c */ /* 0x000fe20003f24270 */
[--C-:B------:R-:W-:Y:S01]  /*34e0*/  FFMA.FTZ R40, R44, UR10, -R48.reuse ;  /* 0x0000000a2c287c23 */ /* 0x100fe20008010830 */
[----:B---3--:R-:W-:Y:S01]  /*34f0*/  FSEL R11, R11, -INF , P2 ;  /* 0xff8000000b0b7808 */ /* 0x008fe20001000000 */
[--C-:B------:R-:W-:Y:S01]  /*3500*/  FFMA.FTZ R181, R99, UR10, -R48.reuse ;  /* 0x0000000a63b57c23 */ /* 0x100fe20008010830 */
[----:B------:R-:W-:Y:S01]  /*3510*/  FMNMX.FTZ R62, R58, R3, !PT ;  /* 0x000000033a3e7209 */ /* 0x000fe20007810000 */
[----:B------:R-:W1:Y:S01]  /*3520*/  MUFU.TANH R21, R21 ;  /* 0x0000001500157308 */ /* 0x000e620000002400 */
[----:B------:R-:W-:Y:S01]  /*3530*/  ISETP.GT.AND P2, PT, R95, 0x20, PT ;  /* 0x000000205f00780c */ /* 0x000fe20003f44270 */
[--C-:B------:R-:W-:Y:S01]  /*3540*/  FFMA.FTZ R97, R97, UR10, -R48.reuse ;  /* 0x0000000a61617c23 */ /* 0x100fe20008010830 */
[----:B----4-:R-:W-:Y:S01]  /*3550*/  FSEL R60, R10, -INF , P1 ;  /* 0xff8000000a3c7808 */ /* 0x010fe20000800000 */
[--C-:B------:R-:W-:Y:S01]  /*3560*/  FFMA.FTZ R183, R93, UR10, -R48.reuse ;  /* 0x0000000a5db77c23 */ /* 0x100fe20008010830 */
[----:B------:R-:W-:Y:S01]  /*3570*/  FMNMX.FTZ R3, R11, R62, !PT ;  /* 0x0000003e0b037209 */ /* 0x000fe20007810000 */
[--C-:B------:R-:W-:Y:S01]  /*3580*/  FFMA.FTZ R8, R91, UR10, -R48.reuse ;  /* 0x0000000a5b087c23 */ /* 0x100fe20008010830 */
[----:B------:R-:W-:Y:S01]  /*3590*/  ISETP.GT.AND P1, PT, R95, 0x21, PT ;  /* 0x000000215f00780c */ /* 0x000fe20003f24270 */
[----:B------:R-:W3:Y:S01]  /*35a0*/  MUFU.TANH R20, R20 ;  /* 0x0000001400147308 */ /* 0x000ee20000002400 */
[----:B0-----:R-:W-:Y:S01]  /*35b0*/  FSEL R13, R13, -INF , P2 ;  /* 0xff8000000d0d7808 */ /* 0x001fe20001000000 */
[--C-:B------:R-:W-:Y:S01]  /*35c0*/  FFMA.FTZ R177, R89, UR10, -R48.reuse ;  /* 0x0000000a59b17c23 */ /* 0x100fe20008010830 */
[----:B------:R-:W-:Y:S01]  /*35d0*/  FMNMX.FTZ R10, R60, R3, !PT ;  /* 0x000000033c0a7209 */ /* 0x000fe20007810000 */
[--C-:B------:R-:W-:Y:S01]  /*35e0*/  FFMA.FTZ R165, R28, UR10, -R48.reuse ;  /* 0x0000000a1ca57c23 */ /* 0x100fe20008010830 */
[----:B------:R-:W-:Y:S01]  /*35f0*/  ISETP.GT.AND P2, PT, R95, 0x28, PT ;  /* 0x000000285f00780c */ /* 0x000fe20003f44270 */
[--C-:B------:R-:W-:Y:S01]  /*3600*/  FFMA.FTZ R28, R30, UR10, -R48.reuse ;  /* 0x0000000a1e1c7c23 */ /* 0x100fe20008010830 */
[----:B-----5:R-:W-:Y:S01]  /*3610*/  FSEL R62, R12, -INF , P1 ;  /* 0xff8000000c3e7808 */ /* 0x020fe20000800000 */
[----:B------:R-:W0:Y:S01]  /*3620*/  MUFU.TANH R25, R25 ;  /* 0x0000001900197308 */ /* 0x000e220000002400 */
[----:B------:R-:W-:Y:S01]  /*3630*/  FMNMX.FTZ R3, R13, R10, !PT ;  /* 0x0000000a0d037209 */ /* 0x000fe20007810000 */
[--C-:B------:R-:W-:Y:S01]  /*3640*/  FFMA.FTZ R30, R32, UR10, -R48.reuse ;  /* 0x0000000a201e7c23 */ /* 0x100fe20008010830 */
[----:B------:R-:W-:Y:S01]  /*3650*/  ISETP.GT.AND P1, PT, R95, 0x29, PT ;  /* 0x000000295f00780c */ /* 0x000fe20003f24270 */
[--C-:B------:R-:W-:Y:S01]  /*3660*/  FFMA.FTZ R161, R33, UR10, -R48.reuse ;  /* 0x0000000a21a17c23 */ /* 0x100fe20008010830 */
[----:B--2---:R-:W-:Y:S01]  /*3670*/  FSEL R15, R15, -INF , P2 ;  /* 0xff8000000f0f7808 */ /* 0x004fe20001000000 */
[--C-:B------:R-:W-:Y:S01]  /*3680*/  FFMA.FTZ R32, R35, UR10, -R48.reuse ;  /* 0x0000000a23207c23 */ /* 0x100fe20008010830 */
[----:B------:R-:W-:Y:S01]  /*3690*/  FMNMX.FTZ R12, R62, R3, !PT ;  /* 0x000000033e0c7209 */ /* 0x000fe20007810000 */
[----:B------:R-:W-:Y:S01]  /*36a0*/  MUFU.TANH R24, R24 ;  /* 0x0000001800187308 */ /* 0x000fe20000002400 */
[----:B------:R-:W-:Y:S01]  /*36b0*/  ISETP.GT.AND P2, PT, R95, 0x30, PT ;  /* 0x000000305f00780c */ /* 0x000fe20003f44270 */
[--C-:B------:R-:W-:Y:S01]  /*36c0*/  FFMA.FTZ R163, R36, UR10, -R48.reuse ;  /* 0x0000000a24a37c23 */ /* 0x100fe20008010830 */
[----:B------:R-:W-:Y:S01]  /*36d0*/  FSEL R63, R14, -INF , P1 ;  /* 0xff8000000e3f7808 */ /* 0x000fe20000800000 */
[--C-:B------:R-:W-:Y:S01]  /*36e0*/  FFMA.FTZ R153, R38, UR10, -R48.reuse ;  /* 0x0000000a26997c23 */ /* 0x100fe20008010830 */
[----:B------:R-:W-:Y:S01]  /*36f0*/  FMNMX.FTZ R12, R15, R12, !PT ;  /* 0x0000000c0f0c7209 */ /* 0x000fe20007810000 */
[--C-:B------:R-:W-:Y:S01]  /*3700*/  FFMA.FTZ R36, R39, UR10, -R48.reuse ;  /* 0x0000000a27247c23 */ /* 0x100fe20008010830 */
[----:B------:R-:W-:Y:S01]  /*3710*/  ISETP.GT.AND P1, PT, R95, 0x31, PT ;  /* 0x000000315f00780c */ /* 0x000fe20003f24270 */
[----:B------:R-:W2:Y:S01]  /*3720*/  MUFU.TANH R27, R27 ;  /* 0x0000001b001b7308 */ /* 0x000ea20000002400 */
[----:B-1----:R-:W-:Y:S01]  /*3730*/  FSEL R59, R21, -INF , P2 ;  /* 0xff800000153b7808 */ /* 0x002fe20001000000 */
[--C-:B------:R-:W-:Y:S01]  /*3740*/  FFMA.FTZ R38, R43, UR10, -R48.reuse ;  /* 0x0000000a2b267c23 */ /* 0x100fe20008010830 */
[----:B------:R-:W-:Y:S01]  /*3750*/  FMNMX.FTZ R12, R63, R12, !PT ;  /* 0x0000000c3f0c7209 */ /* 0x000fe20007810000 */
[--C-:B------:R-:W-:Y:S01]  /*3760*/  FFMA.FTZ R157, R41, UR10, -R48.reuse ;  /* 0x0000000a299d7c23 */ /* 0x100fe20008010830 */
[----:B------:R-:W-:Y:S01]  /*3770*/  ISETP.GT.AND P2, PT, R95, 0x38, PT ;  /* 0x000000385f00780c */ /* 0x000fe20003f44270 */
[--C-:B------:R-:W-:Y:S01]  /*3780*/  FFMA.FTZ R159, R45, UR10, -R48.reuse ;  /* 0x0000000a2d9f7c23 */ /* 0x100fe20008010830 */
[----:B------:R-:W-:Y:S01]  /*3790*/  FMNMX.FTZ R3, R59, R12, !PT ;  /* 0x0000000c3b037209 */ /* 0x000fe20007810000 */
[----:B------:R-:W1:Y:S01]  /*37a0*/  MUFU.TANH R26, R26 ;  /* 0x0000001a001a7308 */ /* 0x000e620000002400 */
[----:B------:R-:W-:Y:S01]  /*37b0*/  FFMA.FTZ R46, R46, UR10, -R48 ;  /* 0x0000000a2e2e7c23 */ /* 0x000fe20008010830 */
[----:B------:R-:W-:-:S02]  /*37c0*/  CS2R R98, SRZ ;  /* 0x0000000000627805 */ /* 0x000fc4000001ff00 */
[----:B------:R-:W-:Y:S02]  /*37d0*/  CS2R R92, SRZ ;  /* 0x00000000005c7805 */ /* 0x000fe4000001ff00 */
[----:B------:R-:W-:Y:S02]  /*37e0*/  CS2R R90, SRZ ;  /* 0x00000000005a7805 */ /* 0x000fe4000001ff00 */
[----:B------:R-:W-:Y:S01]  /*37f0*/  CS2R R88, SRZ ;  /* 0x0000000000587805 */ /* 0x000fe2000001ff00 */
[----:B------:R3:W4:Y:S08]  /*3800*/  MUFU.TANH R74, R64 ;  /* 0x00000040004a7308 */ /* 0x0007300000002400 */
[----:B------:R5:W-:Y:S01]  /*3810*/  MUFU.EX2 R10, R5 ;  /* 0x00000005000a7308 */ /* 0x000be20000000800 */
[----:B---3--:R-:W-:-:S02]  /*3820*/  FSEL R64, R20, -INF , P1 ;  /* 0xff80000014407808 */ /* 0x008fc40000800000 */
[----:B------:R-:W-:Y:S02]  /*3830*/  ISETP.GT.AND P1, PT, R95, 0x39, PT ;  /* 0x000000395f00780c */ /* 0x000fe40003f24270 */
[----:B------:R-:W-:-:S03]  /*3840*/  FMNMX.FTZ R14, R64, R3, !PT ;  /* 0x00000003400e7209 */ /* 0x000fc60007810000 */
[----:B------:R3:W4:Y:S01]  /*3850*/  MUFU.TANH R75, R65 ;  /* 0x00000041004b7308 */ /* 0x0007220000002400 */
[--C-:B-----5:R-:W-:Y:S01]  /*3860*/  FFMA.FTZ R5, R57, UR10, -R48.reuse ;  /* 0x0000000a39057c23 */ /* 0x120fe20008010830 */
[----:B0-----:R-:W-:Y:S02]  /*3870*/  FSEL R57, R25, -INF , P2 ;  /* 0xff80000019397808 */ /* 0x001fe40001000000 */
[----:B------:R-:W-:Y:S02]  /*3880*/  ISETP.GT.AND P2, PT, R95, 0x40, PT ;  /* 0x000000405f00780c */ /* 0x000fe40003f44270 */
[----:B------:R-:W-:Y:S02]  /*3890*/  FMNMX.FTZ R14, R57, R14, !PT ;  /* 0x0000000e390e7209 */ /* 0x000fe40007810000 */
[----:B--2---:R-:W-:Y:S01]  /*38a0*/  FSEL R55, R27, -INF , P2 ;  /* 0xff8000001b377808 */ /* 0x004fe20001000000 */
[----:B------:R0:W-:Y:S01]  /*38b0*/  MUFU.EX2 R12, R5 ;  /* 0x00000005000c7308 */ /* 0x0001e20000000800 */
[----:B---3--:R-:W-:Y:S01]  /*38c0*/  FSEL R65, R24, -INF , P1 ;  /* 0xff80000018417808 */ /* 0x008fe20000800000 */
[----:B------:R-:W-:Y:S01]  /*38d0*/  FFMA.FTZ R24, R49, UR10, -R48 ;  /* 0x0000000a31187c23 */ /* 0x000fe20008010830 */
[----:B------:R-:W-:-:S02]  /*38e0*/  ISETP.GT.AND P1, PT, R95, 0x41, PT ;  /* 0x000000415f00780c */ /* 0x000fc40003f24270 */
[----:B------:R-:W-:Y:S02]  /*38f0*/  FMNMX.FTZ R14, R65, R14, !PT ;  /* 0x0000000e410e7209 */ /* 0x000fe40007810000 */
[----:B------:R-:W-:Y:S01]  /*3900*/  ISETP.GT.AND P2, PT, R95, 0x48, PT ;  /* 0x000000485f00780c */ /* 0x000fe20003f44270 */
[----:B------:R4:W2:Y:S01]  /*3910*/  MUFU.TANH R78, R68 ;  /* 0x00000044004e7308 */ /* 0x0008a20000002400 */
[----:B-1----:R-:W-:Y:S01]  /*3920*/  FSEL R66, R26, -INF , P1 ;  /* 0xff8000001a427808 */ /* 0x002fe20000800000 */
[----:B0-----:R-:W-:Y:S01]  /*3930*/  FFMA.FTZ R5, R53, UR10, -R48 ;  /* 0x0000000a35057c23 */ /* 0x001fe20008010830 */
[----:B------:R-:W-:Y:S02]  /*3940*/  FMNMX.FTZ R3, R55, R14, !PT ;  /* 0x0000000e37037209 */ /* 0x000fe40007810000 */
[----:B------:R-:W-:Y:S02]  /*3950*/  ISETP.GT.AND P1, PT, R95, 0x49, PT ;  /* 0x000000495f00780c */ /* 0x000fe40003f24270 */
[----:B------:R-:W-:Y:S01]  /*3960*/  FSEL R53, R70, -INF , P2 ;  /* 0xff80000046357808 */ /* 0x000fe20001000000 */
[----:B------:R-:W0:Y:S01]  /*3970*/  MUFU.TANH R69, R69 ;  /* 0x0000004500457308 */ /* 0x000e220000002400 */
[----:B------:R-:W-:-:S02]  /*3980*/  FMNMX.FTZ R20, R66, R3, !PT ;  /* 0x0000000342147209 */ /* 0x000fc40007810000 */
[----:B------:R-:W-:Y:S02]  /*3990*/  ISETP.GT.AND P2, PT, R95, 0x50, PT ;  /* 0x000000505f00780c */ /* 0x000fe40003f44270 */
[----:B------:R-:W-:Y:S02]  /*39a0*/  FSEL R67, R71, -INF , P1 ;  /* 0xff80000047437808 */ /* 0x000fe40000800000 */
[----:B------:R-:W-:Y:S01]  /*39b0*/  FMNMX.FTZ R20, R53, R20, !PT ;  /* 0x0000001435147209 */ /* 0x000fe20007810000 */
[----:B------:R-:W1:Y:S01]  /*39c0*/  MUFU.TANH R72, R72 ;  /* 0x0000004800487308 */ /* 0x000e620000002400 */
[----:B------:R-:W-:Y:S02]  /*39d0*/  ISETP.GT.AND P1, PT, R95, 0x51, PT ;  /* 0x000000515f00780c */ /* 0x000fe40003f24270 */
[----:B----4-:R-:W-:Y:S02]  /*39e0*/  FSEL R68, R74, -INF , P2 ;  /* 0xff8000004a447808 */ /* 0x010fe40001000000 */
[----:B------:R-:W-:-:S02]  /*39f0*/  FMNMX.FTZ R3, R67, R20, !PT ;  /* 0x0000001443037209 */ /* 0x000fc40007810000 */
[----:B------:R-:W-:Y:S01]  /*3a00*/  ISETP.GT.AND P2, PT, R95, 0x58, PT ;  /* 0x000000585f00780c */ /* 0x000fe20003f44270 */
[----:B------:R-:W3:Y:S01]  /*3a10*/  MUFU.TANH R73, R73 ;  /* 0x0000004900497308 */ /* 0x000ee20000002400 */
[----:B------:R-:W-:Y:S02]  /*3a20*/  FSEL R51, R75, -INF , P1 ;  /* 0xff8000004b337808 */ /* 0x000fe40000800000 */
[----:B------:R-:W-:Y:S02]  /*3a30*/  FMNMX.FTZ R20, R68, R3, !PT ;  /* 0x0000000344147209 */ /* 0x000fe40007810000 */
[----:B------:R-:W-:Y:S02]  /*3a40*/  ISETP.GT.AND P1, PT, R95, 0x59, PT ;  /* 0x000000595f00780c */ /* 0x000fe40003f24270 */
[----:B--2---:R-:W-:Y:S01]  /*3a50*/  FSEL R21, R78, -INF , P2 ;  /* 0xff8000004e157808 */ /* 0x004fe20001000000 */
[----:B------:R-:W-:Y:S01]  /*3a60*/  MUFU.TANH R76, R76 ;  /* 0x0000004c004c7308 */ /* 0x000fe20000002400 */
[----:B------:R-:W-:-:S02]  /*3a70*/  FMNMX.FTZ R20, R51, R20, !PT ;  /* 0x0000001433147209 */ /* 0x000fc40007810000 */
[----:B------:R-:W-:Y:S02]  /*3a80*/  ISETP.GT.AND P2, PT, R95, 0x60, PT ;  /* 0x000000605f00780c */ /* 0x000fe40003f44270 */
[----:B0-----:R-:W-:Y:S01]  /*3a90*/  FSEL R25, R69, -INF , P1 ;  /* 0xff80000045197808 */ /* 0x001fe20000800000 */
[----:B------:R-:W-:Y:S01]  /*3aa0*/  FFMA.FTZ R69, R29, UR10, -R48 ;  /* 0x0000000a1d457c23 */ /* 0x000fe20008010830 */
[----:B------:R-:W-:Y:S01]  /*3ab0*/  FMNMX.FTZ R20, R21, R20, !PT ;  /* 0x0000001415147209 */ /* 0x000fe20007810000 */
[----:B------:R-:W0:Y:S01]  /*3ac0*/  MUFU.TANH R77, R77 ;  /* 0x0000004d004d7308 */ /* 0x000e220000002400 */
[----:B------:R-:W-:Y:S02]  /*3ad0*/  ISETP.GT.AND P1, PT, R95, 0x61, PT ;  /* 0x000000615f00780c */ /* 0x000fe40003f24270 */
[----:B-1----:R-:W-:Y:S02]  /*3ae0*/  FSEL R47, R72, -INF , P2 ;  /* 0xff800000482f7808 */ /* 0x002fe40001000000 */
[----:B------:R-:W-:-:S02]  /*3af0*/  FMNMX.FTZ R20, R25, R20, !PT ;  /* 0x0000001419147209 */ /* 0x000fc40007810000 */
[----:B------:R-:W-:Y:S01]  /*3b00*/  ISETP.GT.AND P2, PT, R95, 0x68, PT ;  /* 0x000000685f00780c */ /* 0x000fe20003f44270 */
[----:B------:R-:W1:Y:S01]  /*3b10*/  MUFU.TANH R80, R80 ;  /* 0x0000005000507308 */ /* 0x000e620000002400 */
[----:B---3--:R-:W-:Y:S02]  /*3b20*/  FSEL R27, R73, -INF , P1 ;  /* 0xff800000491b7808 */ /* 0x008fe40000800000 */
[----:B------:R-:W-:Y:S02]  /*3b30*/  FMNMX.FTZ R26, R47, R20, !PT ;  /* 0x000000142f1a7209 */ /* 0x000fe40007810000 */
[----:B------:R-:W-:Y:S02]  /*3b40*/  ISETP.GT.AND P1, PT, R95, 0x69, PT ;  /* 0x000000695f00780c */ /* 0x000fe40003f24270 */
[----:B------:R-:W-:Y:S01]  /*3b50*/  FMNMX.FTZ R3, R27, R26, !PT ;  /* 0x0000001a1b037209 */ /* 0x000fe20007810000 */
[----:B------:R-:W-:Y:S01]  /*3b60*/  MUFU.TANH R81, R81 ;  /* 0x0000005100517308 */ /* 0x000fe20000002400 */
[----:B0-----:R-:W-:-:S02]  /*3b70*/  FSEL R49, R77, -INF , P1 ;  /* 0xff8000004d317808 */ /* 0x001fc40000800000 */
[----:B------:R-:W-:-:S05]  /*3b80*/  ISETP.GT.AND P1, PT, R95, 0x71, PT ;  /* 0x000000715f00780c */ /* 0x000fca0003f24270 */
[----:B------:R0:W-:Y:S08]  /*3b90*/  MUFU.EX2 R14, R5 ;  /* 0x00000005000e7308 */ /* 0x0001f00000000800 */
[----:B------:R-:W2:Y:S01]  /*3ba0*/  MUFU.TANH R84, R84 ;  /* 0x0000005400547308 */ /* 0x000ea20000002400 */
[----:B0-----:R-:W-:Y:S01]  /*3bb0*/  FFMA.FTZ R5, R42, UR10, -R48 ;  /* 0x0000000a2a057c23 */ /* 0x001fe20008010830 */
[----:B------:R-:W-:-:S02]  /*3bc0*/  FSEL R42, R76, -INF , P2 ;  /* 0xff8000004c2a7808 */ /* 0x000fc40001000000 */
[----:B------:R-:W-:Y:S02]  /*3bd0*/  ISETP.GT.AND P2, PT, R95, 0x70, PT ;  /* 0x000000705f00780c */ /* 0x000fe40003f44270 */
[----:B------:R-:W-:Y:S02]  /*3be0*/  FMNMX.FTZ R26, R42, R3, !PT ;  /* 0x000000032a1a7209 */ /* 0x000fe40007810000 */
[----:B------:R-:W0:Y:S01]  /*3bf0*/  MUFU.TANH R85, R85 ;  /* 0x0000005500557308 */ /* 0x000e220000002400 */
[----:B-1----:R-:W-:Y:S02]  /*3c00*/  FSEL R3, R80, -INF , P2 ;  /* 0xff80000050037808 */ /* 0x002fe40001000000 */
[----:B------:R-:W-:Y:S02]  /*3c10*/  FMNMX.FTZ R26, R49, R26, !PT ;  /* 0x0000001a311a7209 */ /* 0x000fe40007810000 */
[----:B------:R-:W-:Y:S02]  /*3c20*/  ISETP.GT.AND P2, PT, R95, 0x78, PT ;  /* 0x000000785f00780c */ /* 0x000fe40003f44270 */
[----:B------:R-:W-:Y:S01]  /*3c30*/  FMNMX.FTZ R34, R3, R26, !PT ;  /* 0x0000001a03227209 */ /* 0x000fe20007810000 */
[----:B------:R1:W-:Y:S01]  /*3c40*/  MUFU.EX2 R20, R5 ;  /* 0x0000000500147308 */ /* 0x0003e20000000800 */
[----:B--2---:R-:W-:-:S07]  /*3c50*/  FSEL R29, R84, -INF , P2 ;  /* 0xff800000541d7808 */ /* 0x004fce0001000000 */
[----:B------:R-:W-:Y:S01]  /*3c60*/  MUFU.EX2 R181, R181 ;  /* 0x000000b500b57308 */ /* 0x000fe20000000800 */
[----:B-1----:R-:W-:Y:S02]  /*3c70*/  FSEL R5, R81, -INF , P1 ;  /* 0xff80000051057808 */ /* 0x002fe40000800000 */
[----:B------:R-:W-:Y:S02]  /*3c80*/  ISETP.GT.AND P1, PT, R95, 0x79, PT ;  /* 0x000000795f00780c */ /* 0x000fe40003f24270 */
[----:B------:R-:W-:Y:S02]  /*3c90*/  CS2R R94, SRZ ;  /* 0x00000000005e7805 */ /* 0x000fe4000001ff00 */
[----:B------:R-:W-:Y:S02]  /*3ca0*/  FMNMX.FTZ R34, R5, R34, !PT ;  /* 0x0000002205227209 */ /* 0x000fe40007810000 */
[----:B0-----:R-:W-:Y:S01]  /*3cb0*/  FSEL R9, R85, -INF , P1 ;  /* 0xff80000055097808 */ /* 0x001fe20000800000 */
[----:B------:R0:W-:Y:S01]  /*3cc0*/  MUFU.EX2 R4, R97 ;  /* 0x0000006100047308 */ /* 0x0001e20000000800 */
[----:B------:R-:W-:-:S04]  /*3cd0*/  FMNMX.FTZ R34, R29, R34, !PT ;  /* 0x000000221d227209 */ /* 0x000fc80007810000 */
[----:B------:R-:W-:-:S03]  /*3ce0*/  FMNMX.FTZ R34, R9, R34, !PT ;  /* 0x0000002209227209 */ /* 0x000fc60007810000 */
[----:B------:R-:W-:Y:S01]  /*3cf0*/  MUFU.EX2 R183, R183 ;  /* 0x000000b700b77308 */ /* 0x000fe20000000800 */
[----:B0-----:R-:W-:Y:S01]  /*3d00*/  CS2R R96, SRZ ;  /* 0x0000000000607805 */ /* 0x001fe2000001ff00 */
[----:B------:R-:W0:Y:S06]  /*3d10*/  SHFL.BFLY PT, R7, R34, 0x2, 0x1f ;  /* 0x0c401f0022077f89 */ /* 0x000e2c00000e0000 */
[----:B------:R-:W-:Y:S08]  /*3d20*/  MUFU.EX2 R8, R8 ;  /* 0x0000000800087308 */ /* 0x000ff00000000800 */
[----:B------:R-:W-:Y:S08]  /*3d30*/  MUFU.EX2 R177, R177 ;  /* 0x000000b100b17308 */ /* 0x000ff00000000800 */
[----:B------:R-:W-:Y:S01]  /*3d40*/  MUFU.EX2 R179, R179 ;  /* 0x000000b300b37308 */ /* 0x000fe20000000800 */
[----:B0-----:R-:W-:Y:S01]  /*3d50*/  FMNMX.FTZ R31, R34, R7, !PT ;  /* 0x00000007221f7209 */ /* 0x001fe20007810000 */
[----:B------:R-:W-:-:S04]  /*3d60*/  FFMA.FTZ R34, R37, UR10, -R48 ;  /* 0x0000000a25227c23 */ /* 0x000fc80008010830 */
[----:B------:R-:W0:Y:S02]  /*3d70*/  SHFL.BFLY PT, R70, R31, 0x1, 0x1f ;  /* 0x0c201f001f467f89 */ /* 0x000e2400000e0000 */
[----:B------:R-:W-:Y:S08]  /*3d80*/  MUFU.EX2 R173, R173 ;  /* 0x000000ad00ad7308 */ /* 0x000ff00000000800 */
[----:B------:R-:W-:Y:S08]  /*3d90*/  MUFU.EX2 R175, R175 ;  /* 0x000000af00af7308 */ /* 0x000ff00000000800 */
[----:B------:R-:W-:Y:S01]  /*3da0*/  MUFU.EX2 R24, R24 ;  /* 0x0000001800187308 */ /* 0x000fe20000000800 */
[----:B0-----:R-:W-:-:S07]  /*3db0*/  FMNMX.FTZ R7, R31, R70, !PT ;  /* 0x000000461f077209 */ /* 0x001fce0007810000 */
[----:B------:R-:W-:Y:S01]  /*3dc0*/  MUFU.EX2 R169, R169 ;  /* 0x000000a900a97308 */ /* 0x000fe20000000800 */
[C---:B------:R-:W-:Y:S01]  /*3dd0*/  FSETP.NEU.FTZ.AND P1, PT, R7.reuse, -INF , PT ;  /* 0xff8000000700780b */ /* 0x040fe20003f3d000 */
[----:B------:R-:W-:-:S06]  /*3de0*/  FMUL.FTZ R31, R7, UR10 ;  /* 0x0000000a071f7c20 */ /* 0x000fcc0008410000 */
[----:B------:R-:W-:Y:S01]  /*3df0*/  MUFU.EX2 R171, R171 ;  /* 0x000000ab00ab7308 */ /* 0x000fe20000000800 */
[----:B------:R-:W-:Y:S02]  /*3e00*/  FSEL R44, R31, RZ, P1 ;  /* 0x000000ff1f2c7208 */ /* 0x000fe40000800000 */
[----:B------:R-:W-:-:S03]  /*3e10*/  PLOP3.LUT P1, PT, PT, PT, UP0, 0x80, 0x0 ;  /* 0x000000000000781c */ /* 0x000fc60003f2f008 */
[--C-:B------:R-:W-:Y:S01]  /*3e20*/  FFMA.FTZ R54, R54, UR10, -R44.reuse ;  /* 0x0000000a36367c23 */ /* 0x100fe2000801082c */
        /* <DEDUP_REMOVED lines=29> */
[----:B------:R1:W2:Y:S01]  /*4000*/  MUFU.EX2 R31, R52 ;  /* 0x00000034001f7308 */ /* 0x0002a20000000800 */
[----:B0-----:R-:W-:Y:S01]  /*4010*/  FADD.FTZ R35, R54, R61 ;  /* 0x0000003d36237221 */ /* 0x001fe20000010000 */
[--C-:B------:R-:W-:Y:S01]  /*4020*/  FFMA.FTZ R49, R49, UR10, -R44.reuse ;  /* 0x0000000a31317c23 */ /* 0x100fe2000801082c */
[--C-:B------:R-:W-:Y:S01]  /*4030*/  FFMA.FTZ R3, R3, UR10, -R44.reuse ;  /* 0x0000000a03037c23 */ /* 0x100fe2000801082c */
[--C-:B------:R-:W-:Y:S01]  /*4040*/  FFMA.FTZ R5, R5, UR10, -R44.reuse ;  /* 0x0000000a05057c23 */ /* 0x100fe2000801082c */
[--C-:B------:R-:W-:Y:S01]  /*4050*/  FFMA.FTZ R29, R29, UR10, -R44.reuse ;  /* 0x0000000a1d1d7c23 */ /* 0x100fe2000801082c */
[----:B------:R-:W-:Y:S01]  /*4060*/  FFMA.FTZ R9, R9, UR10, -R44 ;  /* 0x0000000a09097c23 */ /* 0x000fe2000801082c */
[----:B------:R-:W-:Y:S01]  /*4070*/  F2FP.BF16.F32.PACK_AB R180, R61, R54 ;  /* 0x000000363db4723e */ /* 0x000fe200000010ff */
[----:B------:R-:W0:Y:S01]  /*4080*/  MUFU.EX2 R56, R56 ;  /* 0x0000003800387308 */ /* 0x000e220000000800 */
[----:B-1----:R-:W-:Y:S01]  /*4090*/  FADD.FTZ R52, R181, R4 ;  /* 0x00000004b5347221 */ /* 0x002fe20000010000 */
[----:B------:R-:W-:-:S06]  /*40a0*/  F2FP.BF16.F32.PACK_AB R181, R4, R181 ;  /* 0x000000b504b5723e */ /* 0x000fcc00000010ff */
[----:B------:R1:W3:Y:S01]  /*40b0*/  MUFU.EX2 R33, R58 ;  /* 0x0000003a00217308 */ /* 0x0002e20000000800 */
[----:B--2---:R-:W-:-:S07]  /*40c0*/  F2FP.BF16.F32.PACK_AB R182, R31, R50 ;  /* 0x000000321fb6723e */ /* 0x004fce00000010ff */
[----:B------:R-:W2:Y:S01]  /*40d0*/  MUFU.EX2 R11, R11 ;  /* 0x0000000b000b7308 */ /* 0x000ea20000000800 */
[----:B-1----:R-:W-:Y:S01]  /*40e0*/  FADD.FTZ R58, R50, R35 ;  /* 0x00000023323a7221 */ /* 0x002fe20000010000 */
[----:B------:R-:W-:Y:S01]  /*40f0*/  FADD.FTZ R35, R183, R52 ;  /* 0x00000034b7237221 */ /* 0x000fe20000010000 */
[C---:B------:R-:W-:Y:S02]  /*4100*/  F2FP.BF16.F32.PACK_AB R183, R8.reuse, R183 ;  /* 0x000000b708b7723e */ /* 0x040fe400000010ff */
[----:B------:R-:W-:Y:S01]  /*4110*/  FADD.FTZ R37, R31, R58 ;  /* 0x0000003a1f257221 */ /* 0x000fe20000010000 */
[----:B------:R-:W-:Y:S02]  /*4120*/  FADD.FTZ R52, R8, R35 ;  /* 0x0000002308347221 */ /* 0x000fe40000010000 */
[----:B------:R-:W1:Y:S01]  /*4130*/  MUFU.EX2 R60, R60 ;  /* 0x0000003c003c7308 */ /* 0x000e620000000800 */
[----:B0-----:R-:W-:Y:S01]  /*4140*/  FADD.FTZ R0, R56, R37 ;  /* 0x0000002538007221 */ /* 0x001fe20000010000 */
[----:B------:R-:W-:Y:S01]  /*4150*/  FADD.FTZ R35, R177, R52 ;  /* 0x00000034b1237221 */ /* 0x000fe20000010000 */
[----:B------:R-:W-:-:S02]  /*4160*/  F2FP.BF16.F32.PACK_AB R177, R10, R177 ;  /* 0x000000b10ab1723e */ /* 0x000fc400000010ff */
[C---:B---3--:R-:W-:Y:S01]  /*4170*/  FADD.FTZ R0, R33.reuse, R0 ;  /* 0x0000000021007221 */ /* 0x048fe20000010000 */
[----:B------:R-:W-:Y:S01]  /*4180*/  FADD.FTZ R48, R10, R35 ;  /* 0x000000230a307221 */ /* 0x000fe20000010000 */
[----:B------:R-:W-:Y:S01]  /*4190*/  F2FP.BF16.F32.PACK_AB R176, R33, R56 ;  /* 0x0000003821b0723e */ /* 0x000fe200000010ff */
[----:B------:R-:W0:Y:S01]  /*41a0*/  MUFU.EX2 R13, R13 ;  /* 0x0000000d000d7308 */ /* 0x000e220000000800 */
[----:B--2---:R-:W-:Y:S01]  /*41b0*/  FADD.FTZ R35, R11, R0 ;  /* 0x000000000b237221 */ /* 0x004fe20000010000 */
[----:B------:R-:W-:Y:S01]  /*41c0*/  FADD.FTZ R37, R179, R48 ;  /* 0x00000030b3257221 */ /* 0x000fe20000010000 */
[----:B------:R-:W-:-:S03]  /*41d0*/  F2FP.BF16.F32.PACK_AB R179, R12, R179 ;  /* 0x000000b30cb3723e */ /* 0x000fc600000010ff */
[----:B------:R-:W-:Y:S02]  /*41e0*/  FADD.FTZ R48, R12, R37 ;  /* 0x000000250c307221 */ /* 0x000fe40000010000 */
[----:B------:R-:W2:Y:S01]  /*41f0*/  MUFU.EX2 R62, R62 ;  /* 0x0000003e003e7308 */ /* 0x000ea20000000800 */
[C---:B-1----:R-:W-:Y:S01]  /*4200*/  FADD.FTZ R0, R60.reuse, R35 ;  /* 0x000000233c007221 */ /* 0x042fe20000010000 */
[----:B------:R-:W-:Y:S01]  /*4210*/  FADD.FTZ R37, R173, R48 ;  /* 0x00000030ad257221 */ /* 0x000fe20000010000 */
[----:B------:R-:W-:Y:S02]  /*4220*/  F2FP.BF16.F32.PACK_AB R178, R60, R11 ;  /* 0x0000000b3cb2723e */ /* 0x000fe400000010ff */
[C---:B------:R-:W-:Y:S01]  /*4230*/  F2FP.BF16.F32.PACK_AB R173, R14.reuse, R173 ;  /* 0x000000ad0ead723e */ /* 0x040fe200000010ff */
[----:B------:R-:W-:Y:S02]  /*4240*/  FADD.FTZ R48, R14, R37 ;  /* 0x000000250e307221 */ /* 0x000fe40000010000 */
[----:B------:R-:W1:Y:S01]  /*4250*/  MUFU.EX2 R15, R15 ;  /* 0x0000000f000f7308 */ /* 0x000e620000000800 */
[----:B0-----:R-:W-:Y:S01]  /*4260*/  FADD.FTZ R35, R13, R0 ;  /* 0x000000000d237221 */ /* 0x001fe20000010000 */
[----:B------:R-:W-:Y:S01]  /*4270*/  FADD.FTZ R37, R175, R48 ;  /* 0x00000030af257221 */ /* 0x000fe20000010000 */
[----:B------:R-:W-:-:S03]  /*4280*/  F2FP.BF16.F32.PACK_AB R175, R24, R175 ;  /* 0x000000af18af723e */ /* 0x000fc600000010ff */
[----:B------:R-:W-:Y:S02]  /*4290*/  FADD.FTZ R48, R24, R37 ;  /* 0x0000002518307221 */ /* 0x000fe40000010000 */
[----:B------:R-:W0:Y:S01]  /*42a0*/  MUFU.EX2 R174, R63 ;  /* 0x0000003f00ae7308 */ /* 0x000e220000000800 */
[C---:B--2---:R-:W-:Y:S01]  /*42b0*/  FADD.FTZ R0, R62.reuse, R35 ;  /* 0x000000233e007221 */ /* 0x044fe20000010000 */
[----:B------:R-:W-:-:S06]  /*42c0*/  F2FP.BF16.F32.PACK_AB R172, R62, R13 ;  /* 0x0000000d3eac723e */ /* 0x000fcc00000010ff */
[----:B------:R-:W-:Y:S01]  /*42d0*/  MUFU.EX2 R59, R59 ;  /* 0x0000003b003b7308 */ /* 0x000fe20000000800 */
[----:B-1----:R-:W-:-:S07]  /*42e0*/  FADD.FTZ R35, R15, R0 ;  /* 0x000000000f237221 */ /* 0x002fce0000010000 */
[----:B------:R-:W1:Y:S01]  /*42f0*/  MUFU.EX2 R64, R64 ;  /* 0x0000004000407308 */ /* 0x000e620000000800 */
[C---:B0-----:R-:W-:Y:S01]  /*4300*/  FADD.FTZ R0, R174.reuse, R35 ;  /* 0x00000023ae007221 */ /* 0x041fe20000010000 */
[----:B------:R-:W-:Y:S01]  /*4310*/  FADD.FTZ R35, R169, R48 ;  /* 0x00000030a9237221 */ /* 0x000fe20000010000 */
[----:B------:R-:W-:Y:S02]  /*4320*/  F2FP.BF16.F32.PACK_AB R174, R174, R15 ;  /* 0x0000000faeae723e */ /* 0x000fe400000010ff */
[C---:B------:R-:W-:Y:S01]  /*4330*/  F2FP.BF16.F32.PACK_AB R169, R20.reuse, R169 ;  /* 0x000000a914a9723e */ /* 0x040fe200000010ff */
[----:B------:R-:W-:Y:S02]  /*4340*/  FADD.FTZ R4, R20, R35 ;  /* 0x0000002314047221 */ /* 0x000fe40000010000 */
[----:B------:R-:W-:Y:S02]  /*4350*/  MUFU.EX2 R57, R57 ;  /* 0x0000003900397308 */ /* 0x000fe40000000800 */
[----:B------:R-:W-:-:S06]  /*4360*/  FADD.FTZ R35, R171, R4 ;  /* 0x00000004ab237221 */ /* 0x000fcc0000010000 */
[----:B------:R-:W-:Y:S01]  /*4370*/  MUFU.EX2 R170, R65 ;  /* 0x0000004100aa7308 */ /* 0x000fe20000000800 */
[----:B-1----:R-:W-:-:S07]  /*4380*/  F2FP.BF16.F32.PACK_AB R168, R64, R59 ;  /* 0x0000003b40a8723e */ /* 0x002fce00000010ff */
[----:B------:R-:W0:Y:S08]  /*4390*/  MUFU.EX2 R26, R69 ;  /* 0x00000045001a7308 */ /* 0x000e300000000800 */
[----:B------:R-:W1:Y:S08]  /*43a0*/  MUFU.EX2 R55, R55 ;  /* 0x0000003700377308 */ /* 0x000e700000000800 */
[----:B------:R2:W-:Y:S01]  /*43b0*/  MUFU.EX2 R162, R25 ;  /* 0x0000001900a27308 */ /* 0x0005e20000000800 */
[C---:B0-----:R-:W-:Y:S01]  /*43c0*/  FADD.FTZ R4, R26.reuse, R35 ;  /* 0x000000231a047221 */ /* 0x041fe20000010000 */
[----:B------:R-:W-:-:S06]  /*43d0*/  F2FP.BF16.F32.PACK_AB R171, R26, R171 ;  /* 0x000000ab1aab723e */ /* 0x000fcc00000010ff */
[----:B------:R-:W-:Y:S01]  /*43e0*/  MUFU.EX2 R165, R165 ;  /* 0x000000a500a57308 */ /* 0x000fe20000000800 */
[----:B--2---:R-:W-:-:S04]  /*43f0*/  FADD.FTZ R25, R59, R0 ;  /* 0x000000003b197221 */ /* 0x004fc80000010000 */
[----:B------:R-:W-:-:S03]  /*4400*/  FADD.FTZ R0, R64, R25 ;  /* 0x0000001940007221 */ /* 0x000fc60000010000 */
[----:B------:R-:W0:Y:S01]  /*4410*/  MUFU.EX2 R66, R66 ;  /* 0x0000004200427308 */ /* 0x000e220000000800 */
[----:B------:R-:W-:-:S04]  /*4420*/  FADD.FTZ R25, R57, R0 ;  /* 0x0000000039197221 */ /* 0x000fc80000010000 */
[C---:B------:R-:W-:Y:S01]  /*4430*/  FADD.FTZ R0, R170.reuse, R25 ;  /* 0x00000019aa007221 */ /* 0x040fe20000010000 */
[----:B------:R-:W-:Y:S02]  /*4440*/  F2FP.BF16.F32.PACK_AB R170, R170, R57 ;  /* 0x00000039aaaa723e */ /* 0x000fe400000010ff */
[----:B------:R-:W-:Y:S01]  /*4450*/  MUFU.EX2 R28, R28 ;  /* 0x0000001c001c7308 */ /* 0x000fe20000000800 */
[----:B-1----:R-:W-:-:S07]  /*4460*/  FADD.FTZ R25, R55, R0 ;  /* 0x0000000037197221 */ /* 0x002fce0000010000 */
[----:B------:R-:W1:Y:S01]  /*4470*/  MUFU.EX2 R53, R53 ;  /* 0x0000003500357308 */ /* 0x000e620000000800 */
[C---:B0-----:R-:W-:Y:S01]  /*4480*/  FADD.FTZ R0, R66.reuse, R25 ;  /* 0x0000001942007221 */ /* 0x041fe20000010000 */
[----:B------:R-:W-:-:S06]  /*4490*/  F2FP.BF16.F32.PACK_AB R164, R66, R55 ;  /* 0x0000003742a4723e */ /* 0x000fcc00000010ff */
[----:B------:R-:W-:Y:S08]  /*44a0*/  MUFU.EX2 R167, R167 ;  /* 0x000000a700a77308 */ /* 0x000ff00000000800 */
[----:B------:R-:W0:Y:S01]  /*44b0*/  MUFU.EX2 R166, R67 ;  /* 0x0000004300a67308 */ /* 0x000e220000000800 */
[----:B-1----:R-:W-:-:S07]  /*44c0*/  FADD.FTZ R25, R53, R0 ;  /* 0x0000000035197221 */ /* 0x002fce0000010000 */
[----:B------:R-:W-:Y:S08]  /*44d0*/  MUFU.EX2 R30, R30 ;  /* 0x0000001e001e7308 */ /* 0x000ff00000000800 */
[----:B------:R-:W1:Y:S01]  /*44e0*/  MUFU.EX2 R68, R68 ;  /* 0x0000004400447308 */ /* 0x000e620000000800 */
[C---:B0-----:R-:W-:Y:S01]  /*44f0*/  FADD.FTZ R25, R166.reuse, R25 ;  /* 0x00000019a6197221 */ /* 0x041fe20000010000 */
[----:B------:R-:W-:-:S06]  /*4500*/  F2FP.BF16.F32.PACK_AB R166, R166, R53 ;  /* 0x00000035a6a6723e */ /* 0x000fcc00000010ff */
[----:B------:R-:W0:Y:S08]  /*4510*/  MUFU.EX2 R161, R161 ;  /* 0x000000a100a17308 */ /* 0x000e300000000800 */
[----:B------:R2:W-:Y:S08]  /*4520*/  MUFU.EX2 R152, R27 ;  /* 0x0000001b00987308 */ /* 0x0005f00000000800 */
[----:B------:R-:W3:Y:S01]  /*4530*/  MUFU.EX2 R51, R51 ;  /* 0x0000003300337308 */ /* 0x000ee20000000800 */
[----:B--2---:R-:W-:Y:S01]  /*4540*/  FADD.FTZ R27, R165, R4 ;  /* 0x00000004a51b7221 */ /* 0x004fe20000010000 */
[----:B------:R-:W-:-:S03]  /*4550*/  F2FP.BF16.F32.PACK_AB R165, R28, R165 ;  /* 0x000000a51ca5723e */ /* 0x000fc600000010ff */
[----:B------:R-:W-:-:S03]  /*4560*/  FADD.FTZ R4, R28, R27 ;  /* 0x0000001b1c047221 */ /* 0x000fc60000010000 */
[----:B------:R-:W2:Y:S01]  /*4570*/  MUFU.EX2 R32, R32 ;  /* 0x0000002000207308 */ /* 0x000ea20000000800 */
[----:B------:R-:W-:Y:S01]  /*4580*/  FADD.FTZ R11, R167, R4 ;  /* 0x00000004a70b7221 */ /* 0x000fe20000010000 */
[----:B-1----:R-:W-:Y:S01]  /*4590*/  FADD.FTZ R4, R68, R25 ;  /* 0x0000001944047221 */ /* 0x002fe20000010000 */
[C---:B------:R-:W-:Y:S02]  /*45a0*/  F2FP.BF16.F32.PACK_AB R167, R30.reuse, R167 ;  /* 0x000000a71ea7723e */ /* 0x040fe400000010ff */
[----:B------:R-:W-:-:S03]  /*45b0*/  FADD.FTZ R0, R30, R11 ;  /* 0x0000000b1e007221 */ /* 0x000fc60000010000 */
[----:B------:R-:W1:Y:S01]  /*45c0*/  MUFU.EX2 R21, R21 ;  /* 0x0000001500157308 */ /* 0x000e620000000800 */
[----:B0-----:R-:W-:Y:S01]  /*45d0*/  FADD.FTZ R11, R161, R0 ;  /* 0x00000000a10b7221 */ /* 0x001fe20000010000 */
[C---:B---3--:R-:W-:Y:S01]  /*45e0*/  FADD.FTZ R4, R51.reuse, R4 ;  /* 0x0000000433047221 */ /* 0x048fe20000010000 */
[----:B------:R-:W-:-:S05]  /*45f0*/  F2FP.BF16.F32.PACK_AB R160, R51, R68 ;  /* 0x0000004433a0723e */ /* 0x000fca00000010ff */
[----:B------:R-:W0:Y:S01]  /*4600*/  MUFU.EX2 R163, R163 ;  /* 0x000000a300a37308 */ /* 0x000e220000000800 */
[C---:B--2---:R-:W-:Y:S01]  /*4610*/  FADD.FTZ R0, R32.reuse, R11 ;  /* 0x0000000b20007221 */ /* 0x044fe20000010000 */
[----:B------:R-:W-:-:S06]  /*4620*/  F2FP.BF16.F32.PACK_AB R161, R32, R161 ;  /* 0x000000a120a1723e */ /* 0x000fcc00000010ff */
[----:B------:R-:W2:Y:S01]  /*4630*/  MUFU.EX2 R34, R34 ;  /* 0x0000002200227308 */ /* 0x000ea20000000800 */
[----:B-1----:R-:W-:-:S07]  /*4640*/  FADD.FTZ R11, R21, R4 ;  /* 0x00000004150b7221 */ /* 0x002fce0000010000 */
[----:B------:R-:W-:Y:S01]  /*4650*/  MUFU.EX2 R47, R47 ;  /* 0x0000002f002f7308 */ /* 0x000fe20000000800 */
[----:B0-----:R-:W-:Y:S01]  /*4660*/  FADD.FTZ R13, R163, R0 ;  /* 0x00000000a30d7221 */ /* 0x001fe20000010000 */
[C---:B------:R-:W-:Y:S01]  /*4670*/  FADD.FTZ R0, R162.reuse, R11 ;  /* 0x0000000ba2007221 */ /* 0x040fe20000010000 */
[----:B------:R-:W-:-:S05]  /*4680*/  F2FP.BF16.F32.PACK_AB R162, R162, R21 ;  /* 0x00000015a2a2723e */ /* 0x000fca00000010ff */
[----:B------:R-:W0:Y:S01]  /*4690*/  MUFU.EX2 R153, R153 ;  /* 0x0000009900997308 */ /* 0x000e220000000800 */
[C---:B--2---:R-:W-:Y:S01]  /*46a0*/  FADD.FTZ R4, R34.reuse, R13 ;  /* 0x0000000d22047221 */ /* 0x044fe20000010000 */
[----:B------:R-:W-:-:S06]  /*46b0*/  F2FP.BF16.F32.PACK_AB R163, R34, R163 ;  /* 0x000000a322a3723e */ /* 0x000fcc00000010ff */
[----:B------:R-:W1:Y:S08]  /*46c0*/  MUFU.EX2 R36, R36 ;  /* 0x0000002400247308 */ /* 0x000e700000000800 */
[----:B------:R-:W-:Y:S01]  /*46d0*/  MUFU.EX2 R42, R42 ;  /* 0x0000002a002a7308 */ /* 0x000fe20000000800 */
[----:B0-----:R-:W-:-:S07]  /*46e0*/  FADD.FTZ R11, R153, R4 ;  /* 0x00000004990b7221 */ /* 0x001fce0000010000 */
[----:B------:R-:W-:Y:S01]  /*46f0*/  MUFU.EX2 R155, R155 ;  /* 0x0000009b009b7308 */ /* 0x000fe20000000800 */
[----:B-1----:R-:W-:-:S07]  /*4700*/  F2FP.BF16.F32.PACK_AB R153, R36, R153 ;  /* 0x000000992499723e */ /* 0x002fce00000010ff */
[----:B------:R-:W0:Y:S08]  /*4710*/  MUFU.EX2 R49, R49 ;  /* 0x0000003100317308 */ /* 0x000e300000000800 */
[----:B------:R-:W1:Y:S08]  /*4720*/  MUFU.EX2 R38, R38 ;  /* 0x0000002600267308 */ /* 0x000e700000000800 */
[----:B------:R-:W2:Y:S01]  /*4730*/  MUFU.EX2 R3, R3 ;  /* 0x0000000300037308 */ /* 0x000ea20000000800 */
[----:B0-----:R-:W-:-:S07]  /*4740*/  F2FP.BF16.F32.PACK_AB R154, R49, R42 ;  /* 0x0000002a319a723e */ /* 0x001fce00000010ff */
[----:B------:R0:W-:Y:S08]  /*4750*/  MUFU.EX2 R156, R5 ;  /* 0x00000005009c7308 */ /* 0x0001f00000000800 */
[----:B------:R-:W3:Y:S01]  /*4760*/  MUFU.EX2 R157, R157 ;  /* 0x0000009d009d7308 */ /* 0x000ee20000000800 */
[----:B0-----:R-:W-:Y:S01]  /*4770*/  FADD.FTZ R5, R47, R0 ;  /* 0x000000002f057221 */ /* 0x001fe20000010000 */
[----:B------:R-:W-:-:S03]  /*4780*/  FADD.FTZ R0, R36, R11 ;  /* 0x0000000b24007221 */ /* 0x000fc60000010000 */
[C---:B------:R-:W-:Y:S01]  /*4790*/  FADD.FTZ R5, R152.reuse, R5 ;  /* 0x0000000598057221 */ /* 0x040fe20000010000 */
[----:B------:R-:W-:Y:S02]  /*47a0*/  F2FP.BF16.F32.PACK_AB R152, R152, R47 ;  /* 0x0000002f9898723e */ /* 0x000fe400000010ff */
[----:B------:R-:W0:Y:S01]  /*47b0*/  MUFU.EX2 R40, R40 ;  /* 0x0000002800287308 */ /* 0x000e220000000800 */
[----:B------:R-:W-:Y:S01]  /*47c0*/  FADD.FTZ R4, R42, R5 ;  /* 0x000000052a047221 */ /* 0x000fe20000010000 */
[----:B------:R-:W-:Y:S01]  /*47d0*/  FADD.FTZ R5, R155, R0 ;  /* 0x000000009b057221 */ /* 0x000fe20000010000 */
[C---:B-1----:R-:W-:Y:S02]  /*47e0*/  F2FP.BF16.F32.PACK_AB R155, R38.reuse, R155 ;  /* 0x0000009b269b723e */ /* 0x042fe400000010ff */
[----:B------:R-:W-:Y:S01]  /*47f0*/  FADD.FTZ R4, R49, R4 ;  /* 0x0000000431047221 */ /* 0x000fe20000010000 */
[----:B------:R-:W-:Y:S02]  /*4800*/  FADD.FTZ R0, R38, R5 ;  /* 0x0000000526007221 */ /* 0x000fe40000010000 */
[----:B------:R-:W1:Y:S01]  /*4810*/  MUFU.EX2 R29, R29 ;  /* 0x0000001d001d7308 */ /* 0x000e620000000800 */
[----:B--2---:R-:W-:-:S07]  /*4820*/  FADD.FTZ R5, R3, R4 ;  /* 0x0000000403057221 */ /* 0x004fce0000010000 */
[----:B------:R-:W2:Y:S08]  /*4830*/  MUFU.EX2 R159, R159 ;  /* 0x0000009f009f7308 */ /* 0x000eb00000000800 */
[----:B------:R3:W4:Y:S08]  /*4840*/  MUFU.EX2 R158, R9 ;  /* 0x00000009009e7308 */ /* 0x0007300000000800 */
[----:B------:R-:W5:Y:S01]  /*4850*/  MUFU.EX2 R46, R46 ;  /* 0x0000002e002e7308 */ /* 0x000f620000000800 */
[----:B---3--:R-:W-:Y:S01]  /*4860*/  FADD.FTZ R9, R157, R0 ;  /* 0x000000009d097221 */ /* 0x008fe20000010000 */
[C---:B------:R-:W-:Y:S01]  /*4870*/  FADD.FTZ R0, R156.reuse, R5 ;  /* 0x000000059c007221 */ /* 0x040fe20000010000 */
[----:B------:R-:W-:-:S02]  /*4880*/  F2FP.BF16.F32.PACK_AB R156, R156, R3 ;  /* 0x000000039c9c723e */ /* 0x000fc400000010ff */
[C---:B0-----:R-:W-:Y:S01]  /*4890*/  FADD.FTZ R4, R40.reuse, R9 ;  /* 0x0000000928047221 */ /* 0x041fe20000010000 */
[----:B-1----:R-:W-:Y:S01]  /*48a0*/  FADD.FTZ R5, R29, R0 ;  /* 0x000000001d057221 */ /* 0x002fe20000010000 */
[----:B------:R-:W-:Y:S02]  /*48b0*/  F2FP.BF16.F32.PACK_AB R157, R40, R157 ;  /* 0x0000009d289d723e */ /* 0x000fe400000010ff */
[----:B--2---:R-:W-:Y:S01]  /*48c0*/  FADD.FTZ R3, R159, R4 ;  /* 0x000000049f037221 */ /* 0x004fe20000010000 */
[C---:B----4-:R-:W-:Y:S01]  /*48d0*/  FADD.FTZ R0, R158.reuse, R5 ;  /* 0x000000059e007221 */ /* 0x050fe20000010000 */
[----:B------:R-:W-:Y:S02]  /*48e0*/  F2FP.BF16.F32.PACK_AB R158, R158, R29 ;  /* 0x0000001d9e9e723e */ /* 0x000fe400000010ff */
[C---:B-----5:R-:W-:Y:S01]  /*48f0*/  FADD.FTZ R3, R46.reuse, R3 ;  /* 0x000000032e037221 */ /* 0x060fe20000010000 */
[----:B------:R-:W-:Y:S01]  /*4900*/  F2FP.BF16.F32.PACK_AB R159, R46, R159 ;  /* 0x0000009f2e9f723e */ /* 0x000fe200000010ff */
[----:B------:R-:W-:Y:S06]  /*4910*/  @!P1 BRA `(.L_x_2618) ;  /* 0x0000003000949947 */ /* 0x000fec0003800000 */
[----:B------:R-:W-:Y:S01]  /*4920*/  IMAD.MOV.U32 R5, RZ, RZ, R6 ;  /* 0x000000ffff057224 */ /* 0x000fe200078e0006 */
[----:B------:R-:W-:Y:S01]  /*4930*/  UMOV UR6, UR39 ;  /* 0x0000002700067c82 */ /* 0x000fe20008000000 */
[----:B------:R-:W-:Y:S01]  /*4940*/  IMAD.MOV.U32 R4, RZ, RZ, R7 ;  /* 0x000000ffff047224 */ /* 0x000fe200078e0007 */
[----:B------:R-:W-:Y:S01]  /*4950*/  UMOV UR7, UR38 ;  /* 0x0000002600077c82 */ /* 0x000fe20008000000 */
[----:B------:R-:W-:Y:S01]  /*4960*/  IMAD.MOV.U32 R151, RZ, RZ, RZ ;  /* 0x000000ffff977224 */ /* 0x000fe200078e00ff */
[----:B------:R-:W-:Y:S01]  /*4970*/  ULDC UR41, c[0x0][0x9d8] ;  /* 0x0002760000297ab9 */ /* 0x000fe20000000800 */
[----:B------:R-:W-:-:S05]  /*4980*/  ULDC UR59, c[0x0][0x988] ;  /* 0x00026200003b7ab9 */ /* 0x000fca0000000800 */
.L_x_2629:
[----:B------:R-:W-:Y:S01]  /*4990*/  ISETP.NE.AND P2, PT, RZ, UR49, PT ;  /* 0x00000031ff007c0c */ /* 0x000fe2000bf45270 */
[----:B------:R-:W-:-:S04]  /*49a0*/  UISETP.NE.AND UP0, UPT, UR7, 0x1, UPT ;  /* 0x000000010700788c */ /* 0x000fc8000bf05270 */
[----:B------:R-:W-:-:S04]  /*49b0*/  USEL UR39, URZ, 0x1, UP0 ;  /* 0x000000013f277887 */ /* 0x000fc80008000000 */
[----:B------:R-:W-:-:S04]  /*49c0*/  ULOP3.LUT UR39, UR6, UR39, URZ, 0x3c, !UPT ;  /* 0x0000002706277292 */ /* 0x000fc8000f8e3c3f */
[----:B------:R-:W-:Y:S08]  /*49d0*/  @P2 BRA `(.L_x_2619) ;  /* 0x0000000000382947 */ /* 0x000ff00003800000 */
[----:B------:R-:W-:Y:S05]  /*49e0*/  @!P0 BRA `(.L_x_2620) ;  /* 0x0000000000048947 */ /* 0x000fea0003800000 */
[----:B------:R-:W-:Y:S01]  /*49f0*/  BPT.TRAP 0x1 ;  /* 0x000000040000795c */ /* 0x000fe20000300000 */
.L_x_2620:
        /* <DEDUP_REMOVED lines=9> */
.L_x_2621:
[----:B-1----:R-:W-:Y:S05]  /*4a90*/  @P1 BRA `(.L_x_2619) ;  /* 0x0000000000081947 */ /* 0x002fea0003800000 */
[----:B------:R-:W1:Y:S02]  /*4aa0*/  SYNCS.PHASECHK.TRANS64.TRYWAIT P1, [UR10+0x28830], R6 ;  /* 0x02883006ff0075a7 */ /* 0x000e64000802014a */
[----:B-1----:R-:W-:Y:S05]  /*4ab0*/  @!P1 BRA `(.L_x_2622) ;  /* 0x000000f400b09947 */ /* 0x002fea0003800000 */
.L_x_2619:
        /* <DEDUP_REMOVED lines=51> */
.L_x_2624:
[----:B------:R-:W-:Y:S01]  /*4df0*/  ULEA UR10, UR7, UR40, 0x3 ;  /* 0x00000028070a7291 */ /* 0x000fe2000f8e183f */
[----:B------:R-:W-:-:S05]  /*4e00*/  IMAD.U32 R6, RZ, RZ, UR6 ;  /* 0x00000006ff067e24 */ /* 0x000fca000f8e00ff */
[----:B------:R-:W-:-:S04]  /*4e10*/  SHF.L.U32 R6, R6, 0x1f, RZ ;  /* 0x0000001f06067819 */ /* 0x000fc800000006ff */
[----:B------:R0:W1:Y:S01]  /*4e20*/  SYNCS.PHASECHK.TRANS64.TRYWAIT P1, [UR10+0x28850], R6 ;  /* 0x02885006ff0075a7 */ /* 0x000062000802014a */
[----:B------:R-:W-:Y:S05]  /*4e30*/  @!P0 BRA `(.L_x_2625) ;  /* 0x0000000000048947 */ /* 0x000fea0003800000 */
[----:B------:R-:W-:Y:S01]  /*4e40*/  BPT.TRAP 0x1 ;  /* 0x000000040000795c */ /* 0x000fe20000300000 */
.L_x_2625:
[----:B-1----:R-:W-:Y:S05]  /*4e50*/  @P1 BRA `(.L_x_2623) ;  /* 0x0000000000081947 */ /* 0x002fea0003800000 */
[----:B------:R-:W1:Y:S02]  /*4e60*/  SYNCS.PHASECHK.TRANS64.TRYWAIT P1, [UR10+0x28850], R6 ;  /* 0x02885006ff0075a7 */ /* 0x000e64000802014a */
[----:B-1----:R-:W-:Y:S05]  /*4e70*/  @!P1 BRA `(.L_x_2626) ;  /* 0x000000f000d89947 */ /* 0x002fea0003800000 */
.L_x_2623:
        /* <DEDUP_REMOVED lines=51> */
.L_x_2627:
[----:B------:R-:W-:Y:S01]  /*51b0*/  UISETP.NE.AND UP0, UPT, UR52, URZ, UPT ;  /* 0x0000003f3400728c */ /* 0x000fe2000bf05270 */
[----:B------:R-:W-:Y:S01]  /*51c0*/  FMUL.FTZ R153, R37, UR41 ;  /* 0x0000002925997c20 */ /* 0x000fe20008410000 */
[----:B------:R-:W-:Y:S02]  /*51d0*/  VIADD R37, R17, UR43 ;  /* 0x0000002b11257c36 */ /* 0x000fe40008000000 */
[----:B0-----:R-:W-:Y:S01]  /*51e0*/  FMUL.FTZ R6, R27, UR41 ;  /* 0x000000291b067c20 */ /* 0x001fe20008410000 */
[----:B------:R-:W-:Y:S01]  /*51f0*/  FMUL.FTZ R161, R29, UR41 ;  /* 0x000000291da17c20 */ /* 0x000fe20008410000 */
[----:B------:R-:W-:Y:S01]  /*5200*/  FMUL.FTZ R7, R24, UR41 ;  /* 0x0000002918077c20 */ /* 0x000fe20008410000 */
[----:B------:R-:W-:Y:S01]  /*5210*/  PLOP3.LUT P1, PT, PT, PT, UP0, 0x80, 0x0 ;  /* 0x000000000000781c */ /* 0x000fe20003f2f008 */
[----:B------:R-:W-:Y:S01]  /*5220*/  IMAD.U32 R29, RZ, RZ, UR48 ;  /* 0x00000030ff1d7e24 */ /* 0x000fe2000f8e00ff */
[----:B------:R-:W-:Y:S01]  /*5230*/  PLOP3.LUT P2, PT, PT, PT, UP0, 0x80, 0x0 ;  /* 0x000000000000781c */ /* 0x000fe20003f4f008 */
[----:B------:R-:W-:Y:S01]  /*5240*/  FMUL.FTZ R21, R44, UR41 ;  /* 0x000000292c157c20 */ /* 0x000fe20008410000 */
[----:B------:R-:W-:Y:S01]  /*5250*/  FMUL.FTZ R13, R25, UR41 ;  /* 0x00000029190d7c20 */ /* 0x000fe20008410000 */
[----:B------:R-:W-:Y:S01]  /*5260*/  @UP0 ULDC UR6, c[0x0][0x44c] ;  /* 0x0001130000060ab9 */ /* 0x000fe20000000800 */
[----:B------:R-:W-:Y:S01]  /*5270*/  FMUL.FTZ R44, R50, UR41 ;  /* 0x00000029322c7c20 */ /* 0x000fe20008410000 */
[----:B------:R-:W0:Y:S01]  /*5280*/  MUFU.TANH R7, R7 ;  /* 0x0000000700077308 */ /* 0x000e220000002400 */
[----:B------:R-:W-:Y:S01]  /*5290*/  FMUL.FTZ R14, R28, UR41 ;  /* 0x000000291c0e7c20 */ /* 0x000fe20008410000 */
[----:B------:R-:W-:Y:S01]  /*52a0*/  FMUL.FTZ R155, R36, UR41 ;  /* 0x00000029249b7c20 */ /* 0x000fe20008410000 */
[----:B------:R-:W-:Y:S01]  /*52b0*/  FMUL.FTZ R159, R32, UR41 ;  /* 0x00000029209f7c20 */ /* 0x000fe20008410000 */
[----:B------:R-:W-:Y:S01]  /*52c0*/  FMUL.FTZ R157, R33, UR41 ;  /* 0x00000029219d7c20 */ /* 0x000fe20008410000 */
[----:B------:R-:W-:Y:S01]  /*52d0*/  FMUL.FTZ R15, R40, UR41 ;  /* 0x00000029280f7c20 */ /* 0x000fe20008410000 */
[----:B------:R-:W-:Y:S01]  /*52e0*/  @P1 IMAD.HI.U32 R27, R37, UR6, RZ ;  /* 0x00000006251b1c27 */ /* 0x000fe2000f8e00ff */
[----:B------:R-:W-:Y:S01]  /*52f0*/  @UP0 ULDC UR6, c[0x0][0x450] ;  /* 0x0001140000060ab9 */ /* 0x000fe20000000800 */
[----:B------:R-:W1:Y:S02]  /*5300*/  MUFU.TANH R13, R13 ;  /* 0x0000000d000d7308 */ /* 0x000e640000002400 */
[----:B------:R-:W-:Y:S01]  /*5310*/  FMUL.FTZ R20, R41, UR41 ;  /* 0x0000002929147c20 */ /* 0x000fe20008410000 */
[----:B------:R-:W-:Y:S01]  /*5320*/  FMUL.FTZ R24, R45, UR41 ;  /* 0x000000292d187c20 */ /* 0x000fe20008410000 */
[----:B------:R-:W-:Y:S01]  /*5330*/  @P2 SHF.R.U32.HI R37, RZ, UR6, R27 ;  /* 0x00000006ff252c19 */ /* 0x000fe2000801161b */
[----:B------:R-:W-:Y:S01]  /*5340*/  UMOV UR6, 0xffffff80 ;  /* 0xffffff8000067882 */ /* 0x000fe20000000000 */
[----:B------:R-:W-:Y:S01]  /*5350*/  FMUL.FTZ R25, R48, UR41 ;  /* 0x0000002930197c20 */ /* 0x000fe20008410000 */
[----:B------:R-:W-:Y:S01]  /*5360*/  UIMAD UR6, UR5, UR6, 0x1 ;  /* 0x00000001050674a4 */ /* 0x000fe2000f8e0206 */
[----:B------:R-:W-:Y:S01]  /*5370*/  FMUL.FTZ R8, R26, UR41 ;  /* 0x000000291a087c20 */ /* 0x000fe20008410000 */
[----:B------:R-:W2:Y:S01]  /*5380*/  SHFL.IDX PT, R27, R37, RZ, 0x1c1f ;  /* 0x001c1fff251b7589 */ /* 0x000ea200000e0000 */
[----:B------:R-:W3:Y:S01]  /*5390*/  MUFU.TANH R14, R14 ;  /* 0x0000000e000e7308 */ /* 0x000ee20000002400 */
[----:B------:R-:W-:Y:S01]  /*53a0*/  FMUL.FTZ R26, R49, UR41 ;  /* 0x00000029311a7c20 */ /* 0x000fe20008410000 */
[----:B------:R-:W-:Y:S01]  /*53b0*/  FMUL.FTZ R45, R51, UR41 ;  /* 0x00000029332d7c20 */ /* 0x000fe20008410000 */
[----:B------:R-:W-:Y:S01]  /*53c0*/  IADD3 R50, R29, UR6, -R16 ;  /* 0x000000061d327c10 */ /* 0x000fe2000fffe810 */
[----:B------:R-:W-:Y:S01]  /*53d0*/  FMUL.FTZ R51, R52, UR41 ;  /* 0x0000002934337c20 */ /* 0x000fe20008410000 */
[----:B------:R-:W-:Y:S01]  /*53e0*/  FMUL.FTZ R10, R30, UR41 ;  /* 0x000000291e0a7c20 */ /* 0x000fe20008410000 */
[----:B------:R-:W-:Y:S01]  /*53f0*/  FMUL.FTZ R30, R61, UR41 ;  /* 0x000000293d1e7c20 */ /* 0x000fe20008410000 */
[----:B------:R-:W-:Y:S01]  /*5400*/  IADD3 R50, R50, -UR50, RZ ;  /* 0x8000003232327c10 */ /* 0x000fe2000fffe0ff */
[----:B------:R-:W4:Y:S01]  /*5410*/  MUFU.TANH R161, R161 ;  /* 0x000000a100a17308 */ /* 0x000f220000002400 */
[----:B------:R-:W-:Y:S01]  /*5420*/  FMUL.FTZ R12, R34, UR41 ;  /* 0x00000029220c7c20 */ /* 0x000fe20008410000 */
[----:B------:R-:W-:Y:S01]  /*5430*/  FMUL.FTZ R34, R53, UR41 ;  /* 0x0000002935227c20 */ /* 0x000fe20008410000 */
[----:B------:R-:W-:Y:S01]  /*5440*/  FMUL.FTZ R49, R59, UR41 ;  /* 0x000000293b317c20 */ /* 0x000fe20008410000 */
[----:B------:R-:W-:Y:S01]  /*5450*/  FMUL.FTZ R11, R35, UR41 ;  /* 0x00000029230b7c20 */ /* 0x000fe20008410000 */
[----:B------:R-:W-:Y:S01]  /*5460*/  FMUL.FTZ R35, R56, UR41 ;  /* 0x0000002938237c20 */ /* 0x000fe20008410000 */
[----:B------:R-:W-:Y:S01]  /*5470*/  FMUL.FTZ R33, R57, UR41 ;  /* 0x0000002939217c20 */ /* 0x000fe20008410000 */
[----:B------:R-:W-:Y:S01]  /*5480*/  FMUL.FTZ R41, R43, UR41 ;  /* 0x000000292b297c20 */ /* 0x000fe20008410000 */
[----:B------:R-:W5:Y:S01]  /*5490*/  MUFU.TANH R159, R159 ;  /* 0x0000009f009f7308 */ /* 0x000f620000002400 */
[----:B------:R-:W-:Y:S01]  /*54a0*/  FMUL.FTZ R43, R47, UR41 ;  /* 0x000000292f2b7c20 */ /* 0x000fe20008410000 */
[----:B------:R-:W-:Y:S01]  /*54b0*/  FMUL.FTZ R47, R55, UR41 ;  /* 0x00000029372f7c20 */ /* 0x000fe20008410000 */
[----:B------:R-:W-:Y:S01]  /*54c0*/  FMUL.FTZ R32, R60, UR41 ;  /* 0x000000293c207c20 */ /* 0x000fe20008410000 */
[----:B------:R-:W-:Y:S01]  /*54d0*/  FMUL.FTZ R64, R64, UR41 ;  /* 0x0000002940407c20 */ /* 0x000fe20008410000 */
[----:B------:R-:W-:Y:S01]  /*54e0*/  FMUL.FTZ R9, R31, UR41 ;  /* 0x000000291f097c20 */ /* 0x000fe20008410000 */
[----:B------:R-:W-:Y:S01]  /*54f0*/  FMUL.FTZ R68, R68, UR41 ;  /* 0x0000002944447c20 */ /* 0x000fe20008410000 */
[----:B--2---:R-:W-:Y:S01]  /*5500*/  IMAD.IADD R36, R50, 0x1, R27 ;  /* 0x0000000132247824 */ /* 0x004fe200078e021b */
[----:B------:R-:W2:Y:S01]  /*5510*/  MUFU.TANH R157, R157 ;  /* 0x0000009d009d7308 */ /* 0x000ea20000002400 */
[----:B------:R-:W-:Y:S01]  /*5520*/  FMUL.FTZ R69, R69, UR41 ;  /* 0x0000002945457c20 */ /* 0x000fe20008410000 */
[----:B------:R-:W-:Y:S01]  /*5530*/  FMUL.FTZ R72, R72, UR41 ;  /* 0x0000002948487c20 */ /* 0x000fe20008410000 */
[----:B------:R-:W-:Y:S01]  /*5540*/  FMUL.FTZ R73, R73, UR41 ;  /* 0x0000002949497c20 */ /* 0x000fe20008410000 */
[----:B------:R-:W-:Y:S01]  /*5550*/  ISETP.GT.AND P1, PT, R36, RZ, PT ;  /* 0x000000ff2400720c */ /* 0x000fe20003f24270 */
[----:B------:R-:W-:Y:S01]  /*5560*/  FMUL.FTZ R76, R76, UR41 ;  /* 0x000000294c4c7c20 */ /* 0x000fe20008410000 */
[C---:B------:R-:W-:Y:S01]  /*5570*/  ISETP.GT.AND P2, PT, R36.reuse, 0x1, PT ;  /* 0x000000012400780c */ /* 0x040fe20003f44270 */
[----:B------:R-:W-:Y:S01]  /*5580*/  FMUL.FTZ R77, R77, UR41 ;  /* 0x000000294d4d7c20 */ /* 0x000fe20008410000 */
[----:B0-----:R-:W-:Y:S01]  /*5590*/  FSEL R163, R7, -INF , P1 ;  /* 0xff80000007a37808 */ /* 0x001fe20000800000 */
[----:B------:R-:W0:Y:S01]  /*55a0*/  MUFU.TANH R155, R155 ;  /* 0x0000009b009b7308 */ /* 0x000e220000002400 */
        /* <DEDUP_REMOVED lines=8> */
[----:B---3--:R-:W-:Y:S01]  /*5630*/  FSEL R167, R14, -INF , P1 ;  /* 0xff8000000ea77808 */ /* 0x008fe20000800000 */
[----:B------:R-:W-:Y:S01]  /*5640*/  FMUL.FTZ R84, R84, UR41 ;  /* 0x0000002954547c20 */ /* 0x000fe20008410000 */
[----:B------:R-:W-:Y:S01]  /*5650*/  FMNMX.FTZ R28, R165, R28, !PT ;  /* 0x0000001ca51c7209 */ /* 0x000fe20007810000 */
[----:B------:R-:W-:Y:S01]  /*5660*/  FMUL.FTZ R85, R85, UR41 ;  /* 0x0000002955557c20 */ /* 0x000fe20008410000 */
[----:B------:R-:W-:Y:S01]  /*5670*/  ISETP.GT.AND P1, PT, R36, 0x10, PT ;  /* 0x000000102400780c */ /* 0x000fe20003f24270 */
[----:B------:R-:W-:Y:S01]  /*5680*/  FMUL.FTZ R38, R38, UR41 ;  /* 0x0000002926267c20 */ /* 0x000fe20008410000 */
[----:B----4-:R-:W-:Y:S01]  /*5690*/  FSEL R161, R161, -INF , P2 ;  /* 0xff800000a1a17808 */ /* 0x010fe20001000000 */
[----:B------:R-:W3:Y:S01]  /*56a0*/  MUFU.TANH R15, R15 ;  /* 0x0000000f000f7308 */ /* 0x000ee20000002400 */
        /* <DEDUP_REMOVED lines=10> */
[----:B--2---:R-:W-:Y:S01]  /*5750*/  FSEL R157, R157, -INF , P2 ;  /* 0xff8000009d9d7808 */ /* 0x004fe20001000000 */
[----:B------:R-:W-:Y:S01]  /*5760*/  UMOV UR10, UR59 ;  /* 0x0000003b000a7c82 */ /* 0x000fe20008000000 */
[----:B------:R-:W-:Y:S01]  /*5770*/  FMNMX.FTZ R28, R159, R28, !PT ;  /* 0x0000001c9f1c7209 */ /* 0x000fe20007810000 */
[----:B------:R-:W-:Y:S01]  /*5780*/  FMUL.FTZ R48, R58, UR41 ;  /* 0x000000293a307c20 */ /* 0x000fe20008410000 */
[----:B------:R-:W-:Y:S01]  /*5790*/  ISETP.GT.AND P2, PT, R36, 0x19, PT ;  /* 0x000000192400780c */ /* 0x000fe20003f44270 */
[----:B------:R-:W2:Y:S01]  /*57a0*/  MUFU.TANH R21, R21 ;  /* 0x0000001500157308 */ /* 0x000ea20000002400 */
[----:B0-----:R-:W-:Y:S01]  /*57b0*/  FSEL R155, R155, -INF , P1 ;  /* 0xff8000009b9b7808 */ /* 0x001fe20000800000 */
[----:B------:R-:W-:Y:S01]  /*57c0*/  FMUL.FTZ R66, R66, UR41 ;  /* 0x0000002942427c20 */ /* 0x000fe20008410000 */
[----:B------:R-:W-:Y:S01]  /*57d0*/  FMNMX.FTZ R28, R157, R28, !PT ;  /* 0x0000001c9d1c7209 */ /* 0x000fe20007810000 */
[----:B------:R-:W-:Y:S01]  /*57e0*/  FMUL.FTZ R67, R67, UR41 ;  /* 0x0000002943437c20 */ /* 0x000fe20008410000 */
[----:B------:R-:W-:Y:S01]  /*57f0*/  ISETP.GT.AND P1, PT, R36, 0x20, PT ;  /* 0x000000202400780c */ /* 0x000fe20003f24270 */
[----:B------:R-:W-:Y:S01]  /*5800*/  FMUL.FTZ R70, R70, UR41 ;  /* 0x0000002946467c20 */ /* 0x000fe20008410000 */
[----:B-1----:R-:W-:Y:S01]  /*5810*/  FSEL R153, R153, -INF , P2 ;  /* 0xff80000099997808 */ /* 0x002fe20001000000 */
[----:B------:R-:W0:Y:S01]  /*5820*/  MUFU.TANH R24, R24 ;  /* 0x0000001800187308 */ /* 0x000e220000002400 */
[----:B------:R-:W-:Y:S01]  /*5830*/  FMNMX.FTZ R28, R155, R28, !PT ;  /* 0x0000001c9b1c7209 */ /* 0x000fe20007810000 */
[----:B------:R-:W-:Y:S01]  /*5840*/  FMUL.FTZ R71, R71, UR41 ;  /* 0x0000002947477c20 */ /* 0x000fe20008410000 */
[----:B------:R-:W-:Y:S01]  /*5850*/  ISETP.GT.AND P2, PT, R36, 0x21, PT ;  /* 0x000000212400780c */ /* 0x000fe20003f44270 */
[----:B------:R-:W-:Y:S01]  /*5860*/  FMUL.FTZ R60, R83, UR41 ;  /* 0x00000029533c7c20 */ /* 0x000fe20008410000 */
[----:B---3--:R-:W-:Y:S01]  /*5870*/  FSEL R65, R15, -INF , P1 ;  /* 0xff8000000f417808 */ /* 0x008fe20000800000 */
[----:B------:R-:W-:Y:S01]  /*5880*/  FMUL.FTZ R58, R86, UR41 ;  /* 0x00000029563a7c20 */ /* 0x000fe20008410000 */
[----:B------:R-:W-:Y:S01]  /*5890*/  FMNMX.FTZ R28, R153, R28, !PT ;  /* 0x0000001c991c7209 */ /* 0x000fe20007810000 */
[----:B------:R-:W1:Y:S01]  /*58a0*/  MUFU.TANH R25, R25 ;  /* 0x0000001900197308 */ /* 0x000e620000002400 */
[----:B------:R-:W-:Y:S01]  /*58b0*/  ISETP.GT.AND P1, PT, R36, 0x28, PT ;  /* 0x000000282400780c */ /* 0x000fe20003f24270 */
[----:B------:R-:W-:Y:S01]  /*58c0*/  ULEA UR6, UR38, UR40, 0x3 ;  /* 0x0000002826067291 */ /* 0x000fe2000f8e183f */
[----:B----4-:R-:W-:-:S02]  /*58d0*/  FSEL R61, R20, -INF , P2 ;  /* 0xff800000143d7808 */ /* 0x010fc40001000000 */
[----:B------:R-:W-:Y:S01]  /*58e0*/  FMNMX.FTZ R28, R65, R28, !PT ;  /* 0x0000001c411c7209 */ /* 0x000fe20007810000 */
[----:B------:R-:W-:Y:S01]  /*58f0*/  UIADD3 UR6, UR6, 0x28840, URZ ;  /* 0x0002884006067890 */ /* 0x000fe2000fffe03f */
[C---:B------:R-:W-:Y:S01]  /*5900*/  ISETP.GT.AND P2, PT, R36.reuse, 0x29, PT ;  /* 0x000000292400780c */ /* 0x040fe20003f44270 */
[----:B------:R-:W3:Y:S01]  /*5910*/  MUFU.TANH R26, R26 ;  /* 0x0000001a001a7308 */ /* 0x000ee20000002400 */
[----:B--2---:R-:W-:Y:S01]  /*5920*/  FSEL R59, R21, -INF , P1 ;  /* 0xff800000153b7808 */ /* 0x004fe20000800000 */
[----:B------:R-:W-:Y:S01]  /*5930*/  UPRMT UR6, UR55, 0x654, UR6 ;  /* 0x0000065437067896 */ /* 0x000fe20008000006 */
[----:B------:R-:W-:Y:S02]  /*5940*/  FMNMX.FTZ R28, R61, R28, !PT ;  /* 0x0000001c3d1c7209 */ /* 0x000fe40007810000 */
[----:B------:R-:W-:Y:S02]  /*5950*/  ISETP.GT.AND P1, PT, R36, 0x30, PT ;  /* 0x000000302400780c */ /* 0x000fe40003f24270 */
[----:B0-----:R-:W-:Y:S01]  /*5960*/  FSEL R57, R24, -INF , P2 ;  /* 0xff80000018397808 */ /* 0x001fe20001000000 */
[----:B------:R-:W0:Y:S01]  /*5970*/  MUFU.TANH R51, R51 ;  /* 0x0000003300337308 */ /* 0x000e220000002400 */
[----:B------:R-:W-:-:S02]  /*5980*/  FMNMX.FTZ R28, R59, R28, !PT ;  /* 0x0000001c3b1c7209 */ /* 0x000fc40007810000 */
[C---:B------:R-:W-:Y:S01]  /*5990*/  ISETP.GT.AND P2, PT, R36.reuse, 0x31, PT ;  /* 0x000000312400780c */ /* 0x040fe20003f44270 */
[----:B------:R-:W-:Y:S01]  /*59a0*/  SYNCS.ARRIVE.TRANS64.RED.A1T0 RZ, [UR6], RZ ;  /* 0x000000ffffff79a7 */ /* 0x000fe20008100406 */
[----:B-1----:R-:W-:Y:S02]  /*59b0*/  FSEL R55, R25, -INF , P1 ;  /* 0xff80000019377808 */ /* 0x002fe40000800000 */
[----:B------:R-:W-:Y:S01]  /*59c0*/  FMNMX.FTZ R28, R57, R28, !PT ;  /* 0x0000001c391c7209 */ /* 0x000fe20007810000 */
[----:B------:R-:W1:Y:S01]  /*59d0*/  MUFU.TANH R34, R34 ;  /* 0x0000002200227308 */ /* 0x000e620000002400 */
[----:B------:R-:W-:Y:S02]  /*59e0*/  ISETP.GT.AND P1, PT, R36, 0x38, PT ;  /* 0x000000382400780c */ /* 0x000fe40003f24270 */
[----:B---3--:R-:W-:Y:S02]  /*59f0*/  FSEL R53, R26, -INF , P2 ;  /* 0xff8000001a357808 */ /* 0x008fe40001000000 */
[----:B------:R-:W-:-:S02]  /*5a00*/  FMNMX.FTZ R28, R55, R28, !PT ;  /* 0x0000001c371c7209 */ /* 0x000fc40007810000 */
[C---:B------:R-:W-:Y:S01]  /*5a10*/  ISETP.GT.AND P2, PT, R36.reuse, 0x39, PT ;  /* 0x000000392400780c */ /* 0x040fe20003f44270 */
[----:B------:R-:W2:Y:S01]  /*5a20*/  MUFU.TANH R35, R35 ;  /* 0x0000002300237308 */ /* 0x000ea20000002400 */
[----:B0-----:R-:W-:Y:S02]  /*5a30*/  FSEL R51, R51, -INF , P1 ;  /* 0xff80000033337808 */ /* 0x001fe40000800000 */
[----:B------:R-:W-:Y:S02]  /*5a40*/  FMNMX.FTZ R28, R53, R28, !PT ;  /* 0x0000001c351c7209 */ /* 0x000fe40007810000 */
[----:B------:R-:W-:-:S03]  /*5a50*/  ISETP.GT.AND P1, PT, R36, 0x40, PT ;  /* 0x000000402400780c */ /* 0x000fc60003f24270 */
[----:B------:R-:W0:Y:S01]  /*5a60*/  MUFU.TANH R33, R33 ;  /* 0x0000002100217308 */ /* 0x000e220000002400 */
[----:B-1----:R-:W-:Y:S02]  /*5a70*/  FSEL R34, R34, -INF , P2 ;  /* 0xff80000022227808 */ /* 0x002fe40001000000 */
[----:B------:R-:W-:-:S05]  /*5a80*/  ISETP.GT.AND P2, PT, R36, 0x41, PT ;  /* 0x000000412400780c */ /* 0x000fca0003f44270 */
[----:B------:R-:W1:Y:S01]  /*5a90*/  MUFU.TANH R32, R32 ;  /* 0x0000002000207308 */ /* 0x000e620000002400 */
[----:B--2---:R-:W-:Y:S02]  /*5aa0*/  FSEL R35, R35, -INF , P1 ;  /* 0xff80000023237808 */ /* 0x004fe40000800000 */
[----:B------:R-:W-:-:S05]  /*5ab0*/  ISETP.GT.AND P1, PT, R36, 0x48, PT ;  /* 0x000000482400780c */ /* 0x000fca0003f24270 */
[----:B------:R-:W2:Y:S01]  /*5ac0*/  MUFU.TANH R30, R30 ;  /* 0x0000001e001e7308 */ /* 0x000ea20000002400 */
[----:B0-----:R-:W-:Y:S02]  /*5ad0*/  FSEL R33, R33, -INF , P2 ;  /* 0xff80000021217808 */ /* 0x001fe40001000000 */
[----:B------:R-:W-:-:S05]  /*5ae0*/  ISETP.GT.AND P2, PT, R36, 0x49, PT ;  /* 0x000000492400780c */ /* 0x000fca0003f44270 */
[----:B------:R0:W3:Y:S01]  /*5af0*/  MUFU.TANH R13, R7 ;  /* 0x00000007000d7308 */ /* 0x0000e20000002400 */
[----:B-1----:R-:W-:Y:S02]  /*5b00*/  FSEL R32, R32, -INF , P1 ;  /* 0xff80000020207808 */ /* 0x002fe40000800000 */
[----:B------:R-:W-:-:S05]  /*5b10*/  ISETP.GT.AND P1, PT, R36, 0x50, PT ;  /* 0x000000502400780c */ /* 0x000fca0003f24270 */
[----:B------:R-:W1:Y:S01]  /*5b20*/  MUFU.TANH R31, R64 ;  /* 0x00000040001f7308 */ /* 0x000e620000002400 */
[----:B0-----:R-:W-:Y:S02]  /*5b30*/  FMNMX.FTZ R7, R51, R28, !PT ;  /* 0x0000001c33077209 */ /* 0x001fe40007810000 */
[----:B--2---:R-:W-:Y:S02]  /*5b40*/  FSEL R30, R30, -INF , P2 ;  /* 0xff8000001e1e7808 */ /* 0x004fe40001000000 */
[----:B------:R-:W-:Y:S02]  /*5b50*/  FMNMX.FTZ R14, R34, R7, !PT ;  /* 0x00000007220e7209 */ /* 0x000fe40007810000 */
[----:B------:R-:W-:Y:S01]  /*5b60*/  ISETP.GT.AND P2, PT, R36, 0x51, PT ;  /* 0x000000512400780c */ /* 0x000fe20003f44270 */
[----:B------:R0:W2:Y:S01]  /*5b70*/  MUFU.TANH R29, R68 ;  /* 0x00000044001d7308 */ /* 0x0000a20000002400 */
[----:B------:R-:W-:Y:S02]  /*5b80*/  FMNMX.FTZ R14, R35, R14, !PT ;  /* 0x0000000e230e7209 */ /* 0x000fe40007810000 */
[----:B---3--:R-:W-:-:S02]  /*5b90*/  FSEL R28, R13, -INF , P2 ;  /* 0xff8000000d1c7808 */ /* 0x008fc40001000000 */
[----:B------:R-:W-:Y:S02]  /*5ba0*/  FMNMX.FTZ R7, R33, R14, !PT ;  /* 0x0000000e21077209 */ /* 0x000fe40007810000 */
[----:B------:R-:W-:Y:S01]  /*5bb0*/  ISETP.GT.AND P2, PT, R36, 0x59, PT ;  /* 0x000000592400780c */ /* 0x000fe20003f44270 */
[----:B------:R-:W3:Y:S01]  /*5bc0*/  MUFU.TANH R69, R69 ;  /* 0x0000004500457308 */ /* 0x000ee20000002400 */
[----:B------:R-:W-:Y:S01]  /*5bd0*/  FMNMX.FTZ R7, R32, R7, !PT ;  /* 0x0000000720077209 */ /* 0x000fe20007810000 */
[----:B0-----:R-:W-:Y:S01]  /*5be0*/  FMUL.FTZ R68, R62, UR41 ;  /* 0x000000293e447c20 */ /* 0x001fe20008410000 */
[----:B-1----:R-:W-:Y:S01]  /*5bf0*/  FSEL R31, R31, -INF , P1 ;  /* 0xff8000001f1f7808 */ /* 0x002fe20000800000 */
[----:B------:R-:W-:Y:S01]  /*5c00*/  FMUL.FTZ R62, R87, UR41 ;  /* 0x00000029573e7c20 */ /* 0x000fe20008410000 */
[----:B------:R-:W-:Y:S02]  /*5c10*/  FMNMX.FTZ R14, R30, R7, !PT ;  /* 0x000000071e0e7209 */ /* 0x000fe40007810000 */
[----:B------:R-:W-:Y:S01]  /*5c20*/  ISETP.GT.AND P1, PT, R36, 0x58, PT ;  /* 0x000000582400780c */ /* 0x000fe20003f24270 */
[----:B------:R0:W1:Y:S01]  /*5c30*/  MUFU.TANH R27, R72 ;  /* 0x00000048001b7308 */ /* 0x0000620000002400 */
[----:B------:R-:W-:-:S02]  /*5c40*/  FMNMX.FTZ R7, R31, R14, !PT ;  /* 0x0000000e1f077209 */ /* 0x000fc40007810000 */
[----:B--2---:R-:W-:Y:S02]  /*5c50*/  FSEL R29, R29, -INF , P1 ;  /* 0xff8000001d1d7808 */ /* 0x004fe40000800000 */
[----:B------:R-:W-:Y:S02]  /*5c60*/  FMNMX.FTZ R14, R28, R7, !PT ;  /* 0x000000071c0e7209 */ /* 0x000fe40007810000 */
[----:B------:R-:W-:Y:S01]  /*5c70*/  ISETP.GT.AND P1, PT, R36, 0x60, PT ;  /* 0x000000602400780c */ /* 0x000fe20003f24270 */
[----:B------:R2:W4:Y:S01]  /*5c80*/  MUFU.TANH R24, R73 ;  /* 0x0000004900187308 */ /* 0x0005220000002400 */
[----:B---3--:R-:W-:Y:S01]  /*5c90*/  FSEL R26, R69, -INF , P2 ;  /* 0xff800000451a7808 */ /* 0x008fe20001000000 */
[----:B------:R-:W-:Y:S01]  /*5ca0*/  FMUL.FTZ R69, R63, UR41 ;  /* 0x000000293f457c20 */ /* 0x000fe20008410000 */
[----:B------:R-:W-:Y:S01]  /*5cb0*/  FMNMX.FTZ R7, R29, R14, !PT ;  /* 0x0000000e1d077209 */ /* 0x000fe20007810000 */
[----:B0-----:R-:W-:Y:S01]  /*5cc0*/  FMUL.FTZ R72, R74, UR41 ;  /* 0x000000294a487c20 */ /* 0x001fe20008410000 */
[----:B------:R-:W-:Y:S01]  /*5cd0*/  ISETP.GT.AND P2, PT, R36, 0x61, PT ;  /* 0x000000612400780c */ /* 0x000fe20003f44270 */
[----:B------:R-:W-:Y:S01]  /*5ce0*/  FMUL.FTZ R74, R78, UR41 ;  /* 0x000000294e4a7c20 */ /* 0x000fe20008410000 */
[----:B------:R-:W-:Y:S01]  /*5cf0*/  FMNMX.FTZ R14, R26, R7, !PT ;  /* 0x000000071a0e7209 */ /* 0x000fe20007810000 */
[----:B------:R-:W0:Y:S01]  /*5d00*/  MUFU.TANH R25, R76 ;  /* 0x0000004c00197308 */ /* 0x000e220000002400 */
[----:B-1----:R-:W-:Y:S01]  /*5d10*/  FSEL R27, R27, -INF , P1 ;  /* 0xff8000001b1b7808 */ /* 0x002fe20000800000 */
[----:B--2---:R-:W-:Y:S01]  /*5d20*/  FMUL.FTZ R73, R75, UR41 ;  /* 0x000000294b497c20 */ /* 0x004fe20008410000 */
[----:B------:R-:W-:Y:S01]  /*5d30*/  ISETP.GT.AND P1, PT, R36, 0x68, PT ;  /* 0x000000682400780c */ /* 0x000fe20003f24270 */
[----:B------:R-:W-:Y:S01]  /*5d40*/  FMUL.FTZ R75, R79, UR41 ;  /* 0x000000294f4b7c20 */ /* 0x000fe20008410000 */
[----:B------:R-:W-:Y:S01]  /*5d50*/  FMNMX.FTZ R7, R27, R14, !PT ;  /* 0x0000000e1b077209 */ /* 0x000fe20007810000 */
[----:B------:R-:W-:-:S02]  /*5d60*/  FMUL.FTZ R63, R82, UR41 ;  /* 0x00000029523f7c20 */ /* 0x000fc40008410000 */
[----:B------:R1:W2:Y:S01]  /*5d70*/  MUFU.TANH R20, R77 ;  /* 0x0000004d00147308 */ /* 0x0002a20000002400 */
[----:B----4-:R-:W-:Y:S02]  /*5d80*/  FSEL R24, R24, -INF , P2 ;  /* 0xff80000018187808 */ /* 0x010fe40001000000 */
[----:B------:R-:W-:Y:S02]  /*5d90*/  ISETP.GT.AND P2, PT, R36, 0x69, PT ;  /* 0x000000692400780c */ /* 0x000fe40003f44270 */
[----:B------:R-:W-:-:S03]  /*5da0*/  FMNMX.FTZ R14, R24, R7, !PT ;  /* 0x00000007180e7209 */ /* 0x000fc60007810000 */
[----:B------:R-:W3:Y:S01]  /*5db0*/  MUFU.TANH R21, R80 ;  /* 0x0000005000157308 */ /* 0x000ee20000002400 */
[----:B0-----:R-:W-:Y:S01]  /*5dc0*/  FSEL R25, R25, -INF , P1 ;  /* 0xff80000019197808 */ /* 0x001fe20000800000 */
[----:B-1----:R-:W0:Y:S01]  /*5dd0*/  SHFL.IDX PT, R77, R37, 0x1, 0x1c1f ;  /* 0x003c1f00254d7f89 */ /* 0x002e2200000e0000 */
[----:B------:R-:W-:Y:S02]  /*5de0*/  ISETP.GT.AND P1, PT, R36, 0x70, PT ;  /* 0x000000702400780c */ /* 0x000fe40003f24270 */
[----:B------:R-:W-:-:S03]  /*5df0*/  FMNMX.FTZ R7, R25, R14, !PT ;  /* 0x0000000e19077209 */ /* 0x000fc60007810000 */
[----:B------:R-:W1:Y:S01]  /*5e00*/  MUFU.TANH R15, R81 ;  /* 0x00000051000f7308 */ /* 0x000e620000002400 */
[----:B--2---:R-:W-:Y:S02]  /*5e10*/  FSEL R20, R20, -INF , P2 ;  /* 0xff80000014147808 */ /* 0x004fe40001000000 */
[----:B------:R-:W-:Y:S02]  /*5e20*/  ISETP.GT.AND P2, PT, R36, 0x71, PT ;  /* 0x000000712400780c */ /* 0x000fe40003f44270 */
[----:B------:R-:W-:-:S03]  /*5e30*/  FMNMX.FTZ R14, R20, R7, !PT ;  /* 0x00000007140e7209 */ /* 0x000fc60007810000 */
[----:B------:R-:W2:Y:S01]  /*5e40*/  MUFU.TANH R84, R84 ;  /* 0x0000005400547308 */ /* 0x000ea20000002400 */
[----:B---3--:R-:W-:Y:S02]  /*5e50*/  FSEL R21, R21, -INF , P1 ;  /* 0xff80000015157808 */ /* 0x008fe40000800000 */
[----:B------:R-:W-:Y:S02]  /*5e60*/  ISETP.GT.AND P1, PT, R36, 0x78, PT ;  /* 0x000000782400780c */ /* 0x000fe40003f24270 */
[----:B------:R-:W-:-:S03]  /*5e70*/  FMNMX.FTZ R52, R21, R14, !PT ;  /* 0x0000000e15347209 */ /* 0x000fc60007810000 */
[----:B------:R-:W3:Y:S01]  /*5e80*/  MUFU.TANH R13, R85 ;  /* 0x00000055000d7308 */ /* 0x000ee20000002400 */
[----:B-1----:R-:W-:Y:S01]  /*5e90*/  FSEL R15, R15, -INF , P2 ;  /* 0xff8000000f0f7808 */ /* 0x002fe20001000000 */
[----:B0-----:R-:W-:Y:S01]  /*5ea0*/  IMAD.IADD R76, R50, 0x1, R77 ;  /* 0x00000001324c7824 */ /* 0x001fe200078e024d */
[----:B------:R-:W-:Y:S02]  /*5eb0*/  ISETP.GT.AND P2, PT, R36, 0x79, PT ;  /* 0x000000792400780c */ /* 0x000fe40003f44270 */
[----:B------:R-:W-:Y:S02]  /*5ec0*/  FMNMX.FTZ R7, R15, R52, !PT ;  /* 0x000000340f077209 */ /* 0x000fe40007810000 */
[----:B------:R-:W-:Y:S01]  /*5ed0*/  ISETP.GT.AND P3, PT, R76, 0x1, PT ;  /* 0x000000014c00780c */ /* 0x000fe20003f64270 */
[----:B------:R-:W0:Y:S01]  /*5ee0*/  MUFU.TANH R8, R8 ;  /* 0x0000000800087308 */ /* 0x000e220000002400 */
[----:B--2---:R-:W-:-:S04]  /*5ef0*/  FSEL R14, R84, -INF , P1 ;  /* 0xff800000540e7808 */ /* 0x004fc80000800000 */
[----:B------:R-:W-:-:S03]  /*5f00*/  FMNMX.FTZ R36, R14, R7, !PT ;  /* 0x000000070e247209 */ /* 0x000fc60007810000 */
[----:B------:R-:W1:Y:S01]  /*5f10*/  MUFU.TANH R6, R6 ;  /* 0x0000000600067308 */ /* 0x000e620000002400 */
[----:B---3--:R-:W-:Y:S02]  /*5f20*/  FSEL R13, R13, -INF , P2 ;  /* 0xff8000000d0d7808 */ /* 0x008fe40001000000 */
[----:B------:R-:W-:Y:S02]  /*5f30*/  ISETP.GT.AND P2, PT, R76, RZ, PT ;  /* 0x000000ff4c00720c */ /* 0x000fe40003f44270 */
[----:B------:R-:W-:-:S03]  /*5f40*/  FMNMX.FTZ R36, R13, R36, !PT ;  /* 0x000000240d247209 */ /* 0x000fc60007810000 */
[----:B------:R-:W2:Y:S01]  /*5f50*/  MUFU.TANH R10, R10 ;  /* 0x0000000a000a7308 */ /* 0x000ea20000002400 */
[----:B0-----:R-:W-:Y:S01]  /*5f60*/  FSEL R8, R8, -INF , P2 ;  /* 0xff80000008087808 */ /* 0x001fe20001000000 */
[----:B------:R-:W0:Y:S01]  /*5f70*/  SHFL.BFLY PT, R7, R36, 0x2, 0x1f ;  /* 0x0c401f0024077f89 */ /* 0x000e2200000e0000 */
[----:B------:R-:W-:Y:S02]  /*5f80*/  ISETP.GT.AND P2, PT, R76, 0x8, PT ;  /* 0x000000084c00780c */ /* 0x000fe40003f44270 */
[----:B------:R-:W-:-:S03]  /*5f90*/  FMNMX.FTZ R77, R8, R5, !PT ;  /* 0x00000005084d7209 */ /* 0x000fc60007810000 */
[----:B------:R-:W-:Y:S01]  /*5fa0*/  MUFU.TANH R9, R9 ;  /* 0x0000000900097308 */ /* 0x000fe20000002400 */
[----:B-1----:R-:W-:Y:S02]  /*5fb0*/  FSEL R50, R6, -INF , P3 ;  /* 0xff80000006327808 */ /* 0x002fe40001800000 */
[----:B------:R-:W-:Y:S02]  /*5fc0*/  ISETP.GT.AND P3, PT, R76, 0x9, PT ;  /* 0x000000094c00780c */ /* 0x000fe40003f64270 */
[----:B------:R-:W-:-:S03]  /*5fd0*/  FMNMX.FTZ R77, R50, R77, !PT ;  /* 0x0000004d324d7209 */ /* 0x000fc60007810000 */
[----:B------:R-:W1:Y:S01]  /*5fe0*/  MUFU.TANH R12, R12 ;  /* 0x0000000c000c7308 */ /* 0x000e620000002400 */
[----:B--2---:R-:W-:Y:S02]  /*5ff0*/  FSEL R10, R10, -INF , P2 ;  /* 0xff8000000a0a7808 */ /* 0x004fe40001000000 */
[----:B------:R-:W-:Y:S02]  /*6000*/  ISETP.GT.AND P2, PT, R76, 0x10, PT ;  /* 0x000000104c00780c */ /* 0x000fe40003f44270 */
[----:B------:R-:W-:-:S03]  /*6010*/  FMNMX.FTZ R77, R10, R77, !PT ;  /* 0x0000004d0a4d7209 */ /* 0x000fc60007810000 */
[----:B------:R-:W-:Y:S01]  /*6020*/  MUFU.TANH R11, R11 ;  /* 0x0000000b000b7308 */ /* 0x000fe20000002400 */
[----:B0-----:R-:W-:-:S05]  /*6030*/  FMNMX.FTZ R52, R36, R7, !PT ;  /* 0x0000000724347209 */ /* 0x001fca0007810000 */
[----:B------:R-:W0:Y:S02]  /*6040*/  SHFL.BFLY PT, R7, R52, 0x1, 0x1f ;  /* 0x0c201f0034077f89 */ /* 0x000e2400000e0000 */
[----:B------:R-:W2:Y:S01]  /*6050*/  MUFU.TANH R38, R38 ;  /* 0x0000002600267308 */ /* 0x000ea20000002400 */
[----:B-1----:R-:W-:Y:S02]  /*6060*/  FSEL R12, R12, -INF , P2 ;  /* 0xff8000000c0c7808 */ /* 0x002fe40001000000 */
[----:B------:R-:W-:-:S05]  /*6070*/  ISETP.GT.AND P2, PT, R76, 0x18, PT ;  /* 0x000000184c00780c */ /* 0x000fca0003f44270 */
[----:B------:R-:W1:Y:S08]  /*6080*/  MUFU.TANH R39, R39 ;  /* 0x0000002700277308 */ /* 0x000e700000002400 */
[----:B------:R-:W3:Y:S01]  /*6090*/  MUFU.TANH R40, R40 ;  /* 0x0000002800287308 */ /* 0x000ee20000002400 */
[----:B--2---:R-:W-:Y:S02]  /*60a0*/  FSEL R38, R38, -INF , P2 ;  /* 0xff80000026267808 */ /* 0x004fe40001000000 */
[----:B------:R-:W-:-:S02]  /*60b0*/  ISETP.GT.AND P2, PT, R76, 0x20, PT ;  /* 0x000000204c00780c */ /* 0x000fc40003f44270 */
[----:B0-----:R-:W-:-:S03]  /*60c0*/  FMNMX.FTZ R7, R52, R7, !PT ;  /* 0x0000000734077209 */ /* 0x001fc60007810000 */
[----:B------:R-:W0:Y:S01]  /*60d0*/  MUFU.TANH R41, R41 ;  /* 0x0000002900297308 */ /* 0x000e220000002400 */
[----:B------:R-:W-:Y:S02]  /*60e0*/  FSEL R52, R9, -INF , P3 ;  /* 0xff80000009347808 */ /* 0x000fe40001800000 */
[----:B------:R-:W-:Y:S01]  /*60f0*/  ISETP.GT.AND P3, PT, R76, 0x11, PT ;  /* 0x000000114c00780c */ /* 0x000fe20003f64270 */
[----:B------:R-:W-:Y:S01]  /*6100*/  FMUL.FTZ R36, R7, UR10 ;  /* 0x0000000a07247c20 */ /* 0x000fe20008410000 */
[----:B------:R-:W-:Y:S02]  /*6110*/  FMNMX.FTZ R77, R52, R77, !PT ;  /* 0x0000004d344d7209 */ /* 0x000fe40007810000 */
[----:B------:R-:W-:Y:S01]  /*6120*/  FSEL R54, R11, -INF , P3 ;  /* 0xff8000000b367808 */ /* 0x000fe20001800000 */
[----:B------:R-:W2:Y:S01]  /*6130*/  MUFU.TANH R42, R42 ;  /* 0x0000002a002a7308 */ /* 0x000ea20000002400 */
[----:B------:R-:W-:Y:S02]  /*6140*/  FMNMX.FTZ R77, R12, R77, !PT ;  /* 0x0000004d0c4d7209 */ /* 0x000fe40007810000 */
[----:B------:R-:W-:-:S02]  /*6150*/  ISETP.GT.AND P3, PT, R76, 0x19, PT ;  /* 0x000000194c00780c */ /* 0x000fc40003f64270 */
[----:B------:R-:W-:Y:S02]  /*6160*/  FMNMX.FTZ R77, R54, R77, !PT ;  /* 0x0000004d364d7209 */ /* 0x000fe40007810000 */
[----:B-1----:R-:W-:Y:S01]  /*6170*/  FSEL R56, R39, -INF , P3 ;  /* 0xff80000027387808 */ /* 0x002fe20001800000 */
[----:B------:R-:W1:Y:S01]  /*6180*/  MUFU.TANH R43, R43 ;  /* 0x0000002b002b7308 */ /* 0x000e620000002400 */
[----:B------:R-:W-:Y:S02]  /*6190*/  FMNMX.FTZ R77, R38, R77, !PT ;  /* 0x0000004d264d7209 */ /* 0x000fe40007810000 */
[----:B------:R-:W-:Y:S02]  /*61a0*/  ISETP.GT.AND P3, PT, R76, 0x21, PT ;  /* 0x000000214c00780c */ /* 0x000fe40003f64270 */
[----:B---3--:R-:W-:Y:S02]  /*61b0*/  FSEL R40, R40, -INF , P2 ;  /* 0xff80000028287808 */ /* 0x008fe40001000000 */
[----:B------:R-:W-:Y:S01]  /*61c0*/  FMNMX.FTZ R77, R56, R77, !PT ;  /* 0x0000004d384d7209 */ /* 0x000fe20007810000 */
[----:B------:R-:W3:Y:S01]  /*61d0*/  MUFU.TANH R44, R44 ;  /* 0x0000002c002c7308 */ /* 0x000ee20000002400 */
[----:B------:R-:W-:-:S02]  /*61e0*/  ISETP.GT.AND P2, PT, R76, 0x28, PT ;  /* 0x000000284c00780c */ /* 0x000fc40003f44270 */
[----:B0-----:R-:W-:Y:S02]  /*61f0*/  FSEL R64, R41, -INF , P3 ;  /* 0xff80000029407808 */ /* 0x001fe40001800000 */
[----:B------:R-:W-:Y:S02]  /*6200*/  FMNMX.FTZ R77, R40, R77, !PT ;  /* 0x0000004d284d7209 */ /* 0x000fe40007810000 */
[----:B------:R-:W-:Y:S01]  /*6210*/  ISETP.GT.AND P3, PT, R76, 0x29, PT ;  /* 0x000000294c00780c */ /* 0x000fe20003f64270 */
[----:B------:R-:W0:Y:S01]  /*6220*/  MUFU.TANH R45, R45 ;  /* 0x0000002d002d7308 */ /* 0x000e220000002400 */
[----:B--2---:R-:W-:Y:S02]  /*6230*/  FSEL R42, R42, -INF , P2 ;  /* 0xff8000002a2a7808 */ /* 0x004fe40001000000 */
[----:B------:R-:W-:Y:S02]  /*6240*/  FMNMX.FTZ R77, R64, R77, !PT ;  /* 0x0000004d404d7209 */ /* 0x000fe40007810000 */
[----:B------:R-:W-:-:S02]  /*6250*/  FSETP.NEU.FTZ.AND P1, PT, R7, -INF , PT ;  /* 0xff8000000700780b */ /* 0x000fc40003f3d000 */
[----:B------:R-:W-:Y:S01]  /*6260*/  ISETP.GT.AND P2, PT, R76, 0x30, PT ;  /* 0x000000304c00780c */ /* 0x000fe20003f44270 */
[----:B------:R-:W2:Y:S01]  /*6270*/  MUFU.TANH R46, R46 ;  /* 0x0000002e002e7308 */ /* 0x000ea20000002400 */
[----:B-1----:R-:W-:Y:S02]  /*6280*/  FSEL R43, R43, -INF , P3 ;  /* 0xff8000002b2b7808 */ /* 0x002fe40001800000 */
[----:B------:R-:W-:Y:S02]  /*6290*/  FMNMX.FTZ R6, R42, R77, !PT ;  /* 0x0000004d2a067209 */ /* 0x000fe40007810000 */
[----:B------:R-:W-:Y:S02]  /*62a0*/  FSEL R36, R36, RZ, P1 ;  /* 0x000000ff24247208 */ /* 0x000fe40000800000 */
[----:B------:R-:W-:Y:S01]  /*62b0*/  ISETP.GT.AND P3, PT, R76, 0x31, PT ;  /* 0x000000314c00780c */ /* 0x000fe20003f64270 */
[----:B------:R-:W1:Y:S01]  /*62c0*/  MUFU.TANH R47, R47 ;  /* 0x0000002f002f7308 */ /* 0x000e620000002400 */
[----:B---3--:R-:W-:Y:S01]  /*62d0*/  FSEL R44, R44, -INF , P2 ;  /* 0xff8000002c2c7808 */ /* 0x008fe20001000000 */
[--C-:B------:R-:W-:Y:S01]  /*62e0*/  FFMA.FTZ R172, R65, UR10, -R36.reuse ;  /* 0x0000000a41ac7c23 */ /* 0x100fe20008010824 */
[----:B------:R-:W-:Y:S01]  /*62f0*/  FMNMX.FTZ R41, R43, R6, !PT ;  /* 0x000000062b297209 */ /* 0x000fe20007810000 */
[--C-:B------:R-:W-:Y:S01]  /*6300*/  FFMA.FTZ R174, R59, UR10, -R36.reuse ;  /* 0x0000000a3bae7c23 */ /* 0x100fe20008010824 */
[----:B------:R-:W-:Y:S01]  /*6310*/  ISETP.GT.AND P2, PT, R76, 0x38, PT ;  /* 0x000000384c00780c */ /* 0x000fe20003f44270 */
[--C-:B------:R-:W-:Y:S01]  /*6320*/  FFMA.FTZ R168, R55, UR10, -R36.reuse ;  /* 0x0000000a37a87c23 */ /* 0x100fe20008010824 */
[----:B0-----:R-:W-:Y:S01]  /*6330*/  FSEL R65, R45, -INF , P3 ;  /* 0xff8000002d417808 */ /* 0x001fe20001800000 */
        /* <DEDUP_REMOVED lines=8> */
[----:B------:R-:W2:Y:S01]  /*63c0*/  MUFU.TANH R49, R49 ;  /* 0x0000003100317308 */ /* 0x000ea20000002400 */
[----:B------:R-:W-:Y:S01]  /*63d0*/  ISETP.GT.AND P2, PT, R76, 0x40, PT ;  /* 0x000000404c00780c */ /* 0x000fe20003f44270 */
[--C-:B------:R-:W-:Y:S01]  /*63e0*/  FFMA.FTZ R156, R21, UR10, -R36.reuse ;  /* 0x0000000a159c7c23 */ /* 0x100fe20008010824 */
[----:B-1----:R-:W-:Y:S01]  /*63f0*/  FSEL R61, R47, -INF , P3 ;  /* 0xff8000002f3d7808 */ /* 0x002fe20001800000 */
[--C-:B------:R-:W-:Y:S01]  /*6400*/  FFMA.FTZ R152, R27, UR10, -R36.reuse ;  /* 0x0000000a1b987c23 */ /* 0x100fe20008010824 */
[----:B------:R-:W-:Y:S01]  /*6410*/  FMNMX.FTZ R6, R46, R45, !PT ;  /* 0x0000002d2e067209 */ /* 0x000fe20007810000 */
[--C-:B------:R-:W-:Y:S01]  /*6420*/  FFMA.FTZ R27, R24, UR10, -R36.reuse ;  /* 0x0000000a181b7c23 */ /* 0x100fe20008010824 */
[----:B------:R-:W-:Y:S01]  /*6430*/  ISETP.GT.AND P3, PT, R76, 0x41, PT ;  /* 0x000000414c00780c */ /* 0x000fe20003f64270 */
[----:B------:R-:W1:Y:S01]  /*6440*/  MUFU.TANH R68, R68 ;  /* 0x0000004400447308 */ /* 0x000e620000002400 */
[----:B0-----:R-:W-:Y:S01]  /*6450*/  FSEL R48, R48, -INF , P2 ;  /* 0xff80000030307808 */ /* 0x001fe20001000000 */
[--C-:B------:R-:W-:Y:S01]  /*6460*/  FFMA.FTZ R160, R31, UR10, -R36.reuse ;  /* 0x0000000a1fa07c23 */ /* 0x100fe20008010824 */
[----:B------:R-:W-:Y:S01]  /*6470*/  FMNMX.FTZ R45, R61, R6, !PT ;  /* 0x000000063d2d7209 */ /* 0x000fe20007810000 */
[--C-:B------:R-:W-:Y:S01]  /*6480*/  FFMA.FTZ R31, R28, UR10, -R36.reuse ;  /* 0x0000000a1c1f7c23 */ /* 0x100fe20008010824 */
[----:B------:R-:W-:Y:S01]  /*6490*/  ISETP.GT.AND P2, PT, R76, 0x48, PT ;  /* 0x000000484c00780c */ /* 0x000fe20003f44270 */
[--C-:B------:R-:W-:Y:S01]  /*64a0*/  FFMA.FTZ R163, R163, UR10, -R36.reuse ;  /* 0x0000000aa3a37c23 */ /* 0x100fe20008010824 */
[----:B------:R-:W-:Y:S01]  /*64b0*/  FMNMX.FTZ R6, R48, R45, !PT ;  /* 0x0000002d30067209 */ /* 0x000fe20007810000 */
[----:B------:R-:W0:Y:S01]  /*64c0*/  MUFU.TANH R69, R69 ;  /* 0x0000004500457308 */ /* 0x000e220000002400 */
[----:B--2---:R-:W-:Y:S01]  /*64d0*/  FSEL R49, R49, -INF , P3 ;  /* 0xff80000031317808 */ /* 0x004fe20001800000 */
[--C-:B------:R-:W-:Y:S01]  /*64e0*/  FFMA.FTZ R45, R57, UR10, -R36.reuse ;  /* 0x0000000a392d7c23 */ /* 0x100fe20008010824 */
[----:B------:R-:W-:Y:S01]  /*64f0*/  ISETP.GT.AND P3, PT, R76, 0x49, PT ;  /* 0x000000494c00780c */ /* 0x000fe20003f64270 */
[--C-:B------:R-:W-:Y:S01]  /*6500*/  FFMA.FTZ R180, R165, UR10, -R36.reuse ;  /* 0x0000000aa5b47c23 */ /* 0x100fe20008010824 */
[----:B------:R-:W-:Y:S01]  /*6510*/  FMNMX.FTZ R6, R49, R6, !PT ;  /* 0x0000000631067209 */ /* 0x000fe20007810000 */
[--C-:B------:R-:W-:Y:S01]  /*6520*/  FFMA.FTZ R182, R167, UR10, -R36.reuse ;  /* 0x0000000aa7b67c23 */ /* 0x100fe20008010824 */
[--C-:B------:R-:W-:Y:S01]  /*6530*/  FFMA.FTZ R161, R161, UR10, -R36.reuse ;  /* 0x0000000aa1a17c23 */ /* 0x100fe20008010824 */
[----:B------:R-:W2:Y:S01]  /*6540*/  MUFU.TANH R66, R66 ;  /* 0x0000004200427308 */ /* 0x000ea20000002400 */
[----:B-1----:R-:W-:Y:S01]  /*6550*/  FSEL R59, R68, -INF , P2 ;  /* 0xff800000443b7808 */ /* 0x002fe20001000000 */
[--C-:B------:R-:W-:Y:S01]  /*6560*/  FFMA.FTZ R176, R159, UR10, -R36.reuse ;  /* 0x0000000a9fb07c23 */ /* 0x100fe20008010824 */
[----:B------:R-:W-:Y:S01]  /*6570*/  ISETP.GT.AND P2, PT, R76, 0x50, PT ;  /* 0x000000504c00780c */ /* 0x000fe20003f44270 */
[--C-:B------:R-:W-:Y:S01]  /*6580*/  FFMA.FTZ R11, R157, UR10, -R36.reuse ;  /* 0x0000000a9d0b7c23 */ /* 0x100fe20008010824 */
[----:B------:R-:W-:Y:S01]  /*6590*/  FMNMX.FTZ R6, R59, R6, !PT ;  /* 0x000000063b067209 */ /* 0x000fe20007810000 */
[--C-:B------:R-:W-:Y:S01]  /*65a0*/  FFMA.FTZ R178, R155, UR10, -R36.reuse ;  /* 0x0000000a9bb27c23 */ /* 0x100fe20008010824 */
[--C-:B------:R-:W-:Y:S01]  /*65b0*/  FFMA.FTZ R158, R14, UR10, -R36.reuse ;  /* 0x0000000a0e9e7c23 */ /* 0x100fe20008010824 */
[----:B------:R-:W1:Y:S01]  /*65c0*/  MUFU.TANH R67, R67 ;  /* 0x0000004300437308 */ /* 0x000e620000002400 */
[----:B0-----:R-:W-:Y:S01]  /*65d0*/  FSEL R57, R69, -INF , P3 ;  /* 0xff80000045397808 */ /* 0x001fe20001800000 */
[--C-:B------:R-:W-:Y:S01]  /*65e0*/  FFMA.FTZ R39, R153, UR10, -R36.reuse ;  /* 0x0000000a99277c23 */ /* 0x100fe20008010824 */
[----:B------:R-:W-:Y:S01]  /*65f0*/  ISETP.GT.AND P3, PT, R76, 0x51, PT ;  /* 0x000000514c00780c */ /* 0x000fe20003f64270 */
[--C-:B------:R-:W-:Y:S01]  /*6600*/  FFMA.FTZ R162, R29, UR10, -R36.reuse ;  /* 0x0000000a1da27c23 */ /* 0x100fe20008010824 */
[----:B------:R-:W-:Y:S01]  /*6610*/  FMNMX.FTZ R47, R57, R6, !PT ;  /* 0x00000006392f7209 */ /* 0x000fe20007810000 */
[--C-:B------:R-:W-:Y:S01]  /*6620*/  FFMA.FTZ R154, R25, UR10, -R36.reuse ;  /* 0x0000000a199a7c23 */ /* 0x100fe20008010824 */
[--C-:B------:R-:W-:Y:S01]  /*6630*/  FFMA.FTZ R166, R32, UR10, -R36.reuse ;  /* 0x0000000a20a67c23 */ /* 0x100fe20008010824 */
        /* <DEDUP_REMOVED lines=10> */
[----:B------:R-:W-:Y:S01]  /*66e0*/  FFMA.FTZ R13, R13, UR10, -R36 ;  /* 0x0000000a0d0d7c23 */ /* 0x000fe20008010824 */
[----:B------:R-:W-:-:S02]  /*66f0*/  ISETP.GT.AND P3, PT, R76, 0x59, PT ;  /* 0x000000594c00780c */ /* 0x000fc40003f64270 */
[----:B------:R-:W-:-:S03]  /*6700*/  FMNMX.FTZ R6, R55, R6, !PT ;  /* 0x0000000637067209 */ /* 0x000fc60007810000 */
[----:B------:R-:W1:Y:S01]  /*6710*/  MUFU.TANH R72, R72 ;  /* 0x0000004800487308 */ /* 0x000e620000002400 */
[----:B0-----:R-:W-:Y:S02]  /*6720*/  FSEL R67, R70, -INF , P2 ;  /* 0xff80000046437808 */ /* 0x001fe40001000000 */
[----:B------:R-:W-:Y:S02]  /*6730*/  ISETP.GT.AND P2, PT, R76, 0x60, PT ;  /* 0x000000604c00780c */ /* 0x000fe40003f44270 */
[----:B------:R-:W-:-:S03]  /*6740*/  FMNMX.FTZ R6, R67, R6, !PT ;  /* 0x0000000643067209 */ /* 0x000fc60007810000 */
[----:B------:R-:W0:Y:S01]  /*6750*/  MUFU.TANH R73, R73 ;  /* 0x0000004900497308 */ /* 0x000e220000002400 */
[----:B--2---:R-:W-:Y:S02]  /*6760*/  FSEL R53, R71, -INF , P3 ;  /* 0xff80000047357808 */ /* 0x004fe40001800000 */
[----:B------:R-:W-:Y:S02]  /*6770*/  ISETP.GT.AND P3, PT, R76, 0x61, PT ;  /* 0x000000614c00780c */ /* 0x000fe40003f64270 */
[----:B------:R-:W-:-:S03]  /*6780*/  FMNMX.FTZ R51, R53, R6, !PT ;  /* 0x0000000635337209 */ /* 0x000fc60007810000 */
[----:B------:R-:W2:Y:S01]  /*6790*/  MUFU.TANH R74, R74 ;  /* 0x0000004a004a7308 */ /* 0x000ea20000002400 */
[----:B-1----:R-:W-:Y:S01]  /*67a0*/  FSEL R68, R72, -INF , P2 ;  /* 0xff80000048447808 */ /* 0x002fe20001000000 */
[--C-:B------:R-:W-:Y:S01]  /*67b0*/  FFMA.FTZ R72, R33, UR10, -R36.reuse ;  /* 0x0000000a21487c23 */ /* 0x100fe20008010824 */
[----:B------:R-:W-:Y:S02]  /*67c0*/  ISETP.GT.AND P2, PT, R76, 0x68, PT ;  /* 0x000000684c00780c */ /* 0x000fe40003f44270 */
[----:B------:R-:W-:Y:S01]  /*67d0*/  FMNMX.FTZ R6, R68, R51, !PT ;  /* 0x0000003344067209 */ /* 0x000fe20007810000 */
[----:B------:R-:W-:Y:S02]  /*67e0*/  FFMA.FTZ R51, R34, UR10, -R36 ;  /* 0x0000000a22337c23 */ /* 0x000fe40008010824 */
[----:B------:R-:W1:Y:S01]  /*67f0*/  MUFU.TANH R75, R75 ;  /* 0x0000004b004b7308 */ /* 0x000e620000002400 */
[----:B0-----:R-:W-:Y:S02]  /*6800*/  FSEL R69, R73, -INF , P3 ;  /* 0xff80000049457808 */ /* 0x001fe40001800000 */
[----:B------:R-:W-:-:S02]  /*6810*/  ISETP.GT.AND P3, PT, R76, 0x69, PT ;  /* 0x000000694c00780c */ /* 0x000fc40003f64270 */
[----:B------:R-:W-:-:S03]  /*6820*/  FMNMX.FTZ R71, R69, R6, !PT ;  /* 0x0000000645477209 */ /* 0x000fc60007810000 */
[----:B------:R-:W0:Y:S01]  /*6830*/  MUFU.TANH R63, R63 ;  /* 0x0000003f003f7308 */ /* 0x000e220000002400 */
[----:B--2---:R-:W-:Y:S02]  /*6840*/  FSEL R70, R74, -INF , P2 ;  /* 0xff8000004a467808 */ /* 0x004fe40001000000 */
[----:B------:R-:W-:Y:S02]  /*6850*/  ISETP.GT.AND P2, PT, R76, 0x70, PT ;  /* 0x000000704c00780c */ /* 0x000fe40003f44270 */
[----:B------:R-:W-:-:S03]  /*6860*/  FMNMX.FTZ R71, R70, R71, !PT ;  /* 0x0000004746477209 */ /* 0x000fc60007810000 */
[----:B------:R-:W2:Y:S01]  /*6870*/  MUFU.TANH R60, R60 ;  /* 0x0000003c003c7308 */ /* 0x000ea20000002400 */
[----:B-1----:R-:W-:Y:S02]  /*6880*/  FSEL R34, R75, -INF , P3 ;  /* 0xff8000004b227808 */ /* 0x002fe40001800000 */
[----:B------:R-:W-:Y:S02]  /*6890*/  ISETP.GT.AND P3, PT, R76, 0x71, PT ;  /* 0x000000714c00780c */ /* 0x000fe40003f64270 */
        /* <DEDUP_REMOVED lines=9> */
[----:B------:R-:W-:Y:S01]  /*6930*/  MUFU.EX2 R37, R163 ;  /* 0x000000a300257308 */ /* 0x000fe20000000800 */
[----:B-1----:R-:W-:-:S04]  /*6940*/  FSEL R58, R58, -INF , P2 ;  /* 0xff8000003a3a7808 */ /* 0x002fc80001000000 */
[----:B------:R-:W-:-:S03]  /*6950*/  FMNMX.FTZ R33, R58, R33, !PT ;  /* 0x000000213a217209 */ /* 0x000fc60007810000 */
[----:B------:R-:W-:Y:S01]  /*6960*/  MUFU.EX2 R180, R180 ;  /* 0x000000b400b47308 */ /* 0x000fe20000000800 */
[----:B0-----:R-:W-:-:S04]  /*6970*/  FSEL R62, R62, -INF , P3 ;  /* 0xff8000003e3e7808 */ /* 0x001fc80001800000 */
[----:B------:R-:W-:Y:S01]  /*6980*/  FMNMX.FTZ R6, R62, R33, !PT ;  /* 0x000000213e067209 */ /* 0x000fe20007810000 */
[----:B------:R-:W-:Y:S02]  /*6990*/  FFMA.FTZ R33, R30, UR10, -R36 ;  /* 0x0000000a1e217c23 */ /* 0x000fe40008010824 */
[----:B------:R-:W-:Y:S02]  /*69a0*/  MUFU.EX2 R182, R182 ;  /* 0x000000b600b67308 */ /* 0x000fe40000000800 */
[----:B------:R-:W0:Y:S06]  /*69b0*/  SHFL.BFLY PT, R71, R6, 0x2, 0x1f ;  /* 0x0c401f0006477f89 */ /* 0x000e2c00000e0000 */
[----:B------:R1:W-:Y:S08]  /*69c0*/  MUFU.EX2 R9, R161 ;  /* 0x000000a100097308 */ /* 0x0003f00000000800 */
        /* <DEDUP_REMOVED lines=10> */
[----:B------:R-:W-:-:S03]  /*6a70*/  FMUL.FTZ R21, R6, UR10 ;  /* 0x0000000a06157c20 */ /* 0x000fc60008410000 */
[----:B------:R-:W-:-:S03]  /*6a80*/  FSEL R28, R6, RZ, P2 ;  /* 0x000000ff061c7208 */ /* 0x000fc60001000000 */
[----:B------:R-:W-:Y:S01]  /*6a90*/  MUFU.EX2 R174, R174 ;  /* 0x000000ae00ae7308 */ /* 0x000fe20000000800 */
[----:B------:R-:W-:Y:S01]  /*6aa0*/  FSEL R21, R21, RZ, P2 ;  /* 0x000000ff15157208 */ /* 0x000fe20001000000 */
[----:B------:R-:W-:-:S04]  /*6ab0*/  FADD.FTZ R28, -R28, R5 ;  /* 0x000000051c1c7221 */ /* 0x000fc80000010100 */
[--C-:B------:R-:W-:Y:S01]  /*6ac0*/  FFMA.FTZ R24, R43, UR10, -R21.reuse ;  /* 0x0000000a2b187c23 */ /* 0x100fe20008010815 */
[----:B------:R-:W-:Y:S01]  /*6ad0*/  FSEL R43, R7, RZ, P1 ;  /* 0x000000ff072b7208 */ /* 0x000fe20000800000 */
[--C-:B------:R-:W-:Y:S01]  /*6ae0*/  FFMA.FTZ R8, R8, UR10, -R21.reuse ;  /* 0x0000000a08087c23 */ /* 0x100fe20008010815 */
[----:B------:R-:W-:Y:S01]  /*6af0*/  FMUL.FTZ R5, R28, UR10 ;  /* 0x0000000a1c057c20 */ /* 0x000fe20008410000 */
[--C-:B------:R-:W-:Y:S01]  /*6b00*/  FFMA.FTZ R181, R50, UR10, -R21.reuse ;  /* 0x0000000a32b57c23 */ /* 0x100fe20008010815 */
[--C-:B------:R-:W-:Y:S01]  /*6b10*/  FFMA.FTZ R183, R10, UR10, -R21.reuse ;  /* 0x0000000a0ab77c23 */ /* 0x100fe20008010815 */
[----:B------:R-:W-:Y:S01]  /*6b20*/  FADD.FTZ R43, -R43, R4 ;  /* 0x000000042b2b7221 */ /* 0x000fe20000010100 */
[--C-:B------:R-:W-:Y:S01]  /*6b30*/  FFMA.FTZ R10, R52, UR10, -R21.reuse ;  /* 0x0000000a340a7c23 */ /* 0x100fe20008010815 */
[----:B------:R-:W-:Y:S01]  /*6b40*/  MUFU.EX2 R8, R8 ;  /* 0x0000000800087308 */ /* 0x000fe20000000800 */
[--C-:B------:R-:W-:Y:S01]  /*6b50*/  FFMA.FTZ R177, R12, UR10, -R21.reuse ;  /* 0x0000000a0cb17c23 */ /* 0x100fe20008010815 */
[----:B------:R-:W-:Y:S01]  /*6b60*/  FMUL.FTZ R4, R43, UR10 ;  /* 0x0000000a2b047c20 */ /* 0x000fe20008410000 */
        /* <DEDUP_REMOVED lines=13> */
[----:B------:R-:W2:Y:S01]  /*6c40*/  MUFU.EX2 R5, R5 ;  /* 0x0000000500057308 */ /* 0x000ea20000000800 */
[--C-:B------:R-:W-:Y:S01]  /*6c50*/  FFMA.FTZ R167, R59, UR10, -R21.reuse ;  /* 0x0000000a3ba77c23 */ /* 0x100fe20008010815 */
[--C-:B------:R-:W-:Y:S01]  /*6c60*/  FFMA.FTZ R32, R57, UR10, -R21.reuse ;  /* 0x0000000a39207c23 */ /* 0x100fe20008010815 */
[--C-:B-1----:R-:W-:Y:S01]  /*6c70*/  FFMA.FTZ R161, R66, UR10, -R21.reuse ;  /* 0x0000000a42a17c23 */ /* 0x102fe20008010815 */
[--C-:B------:R-:W-:Y:S01]  /*6c80*/  FFMA.FTZ R163, R67, UR10, -R21.reuse ;  /* 0x0000000a43a37c23 */ /* 0x100fe20008010815 */
[--C-:B------:R-:W-:Y:S01]  /*6c90*/  FFMA.FTZ R153, R68, UR10, -R21.reuse ;  /* 0x0000000a44997c23 */ /* 0x100fe20008010815 */
[--C-:B------:R-:W-:Y:S01]  /*6ca0*/  FFMA.FTZ R155, R70, UR10, -R21.reuse ;  /* 0x0000000a469b7c23 */ /* 0x100fe20008010815 */
[----:B------:R-:W-:Y:S01]  /*6cb0*/  FFMA.FTZ R34, R34, UR10, -R21 ;  /* 0x0000000a22227c23 */ /* 0x000fe20008010815 */
[----:B------:R-:W1:Y:S01]  /*6cc0*/  MUFU.EX2 R181, R181 ;  /* 0x000000b500b57308 */ /* 0x000e620000000800 */
[----:B0-----:R-:W-:Y:S01]  /*6cd0*/  FFMA.FTZ R43, R4, R0, R37 ;  /* 0x00000000042b7223 */ /* 0x001fe20000010025 */
[--C-:B------:R-:W-:Y:S01]  /*6ce0*/  FFMA.FTZ R157, R63, UR10, -R21.reuse ;  /* 0x0000000a3f9d7c23 */ /* 0x100fe20008010815 */
[----:B------:R-:W-:-:S02]  /*6cf0*/  FFMA.FTZ R58, R58, UR10, -R21 ;  /* 0x0000000a3a3a7c23 */ /* 0x000fc40008010815 */
[----:B------:R-:W-:-:S03]  /*6d00*/  FADD.FTZ R43, R180, R43 ;  /* 0x0000002bb42b7221 */ /* 0x000fc60000010000 */
[----:B------:R-:W0:Y:S01]  /*6d10*/  MUFU.EX2 R183, R183 ;  /* 0x000000b700b77308 */ /* 0x000e220000000800 */
[----:B--2---:R-:W-:Y:S01]  /*6d20*/  FFMA.FTZ R0, R5, R3, R8 ;  /* 0x0000000305007223 */ /* 0x004fe20000010008 */
[----:B------:R-:W-:-:S04]  /*6d30*/  FADD.FTZ R36, R182, R43 ;  /* 0x0000002bb6247221 */ /* 0x000fc80000010000 */
[----:B------:R-:W-:Y:S02]  /*6d40*/  FADD.FTZ R43, R9, R36 ;  /* 0x00000024092b7221 */ /* 0x000fe40000010000 */
[----:B------:R-:W2:Y:S01]  /*6d50*/  MUFU.EX2 R10, R10 ;  /* 0x0000000a000a7308 */ /* 0x000ea20000000800 */
[----:B-1----:R-:W-:Y:S01]  /*6d60*/  FADD.FTZ R0, R181, R0 ;  /* 0x00000000b5007221 */ /* 0x002fe20000010000 */
[----:B------:R-:W-:-:S04]  /*6d70*/  FADD.FTZ R36, R176, R43 ;  /* 0x0000002bb0247221 */ /* 0x000fc80000010000 */
[----:B------:R-:W-:Y:S01]  /*6d80*/  FADD.FTZ R43, R11, R36 ;  /* 0x000000240b2b7221 */ /* 0x000fe20000010000 */
[----:B------:R-:W-:Y:S01]  /*6d90*/  FFMA.FTZ R36, R55, UR10, -R21 ;  /* 0x0000000a37247c23 */ /* 0x000fe20008010815 */
[----:B------:R-:W1:Y:S01]  /*6da0*/  MUFU.EX2 R177, R177 ;  /* 0x000000b100b17308 */ /* 0x000e620000000800 */
[----:B0-----:R-:W-:Y:S01]  /*6db0*/  FADD.FTZ R3, R183, R0 ;  /* 0x00000000b7037221 */ /* 0x001fe20000010000 */
[----:B------:R-:W-:-:S04]  /*6dc0*/  FADD.FTZ R38, R178, R43 ;  /* 0x0000002bb2267221 */ /* 0x000fc80000010000 */
[----:B------:R-:W-:Y:S02]  /*6dd0*/  FADD.FTZ R43, R39, R38 ;  /* 0x00000026272b7221 */ /* 0x000fe40000010000 */
[----:B------:R-:W0:Y:S01]  /*6de0*/  MUFU.EX2 R12, R12 ;  /* 0x0000000c000c7308 */ /* 0x000e220000000800 */
[----:B--2---:R-:W-:Y:S01]  /*6df0*/  FADD.FTZ R0, R10, R3 ;  /* 0x000000030a007221 */ /* 0x004fe20000010000 */
[----:B------:R-:W-:-:S04]  /*6e00*/  FADD.FTZ R38, R172, R43 ;  /* 0x0000002bac267221 */ /* 0x000fc80000010000 */
[----:B------:R-:W-:Y:S01]  /*6e10*/  FADD.FTZ R43, R41, R38 ;  /* 0x00000026292b7221 */ /* 0x000fe20000010000 */
[----:B------:R-:W-:Y:S01]  /*6e20*/  FFMA.FTZ R38, R53, UR10, -R21 ;  /* 0x0000000a35267c23 */ /* 0x000fe20008010815 */
        /* <DEDUP_REMOVED lines=25> */
[----:B------:R-:W-:-:S06]  /*6fc0*/  FFMA.FTZ R40, R69, UR10, -R21 ;  /* 0x0000000a45287c23 */ /* 0x000fcc0008010815 */
        /* <DEDUP_REMOVED lines=32> */
[--C-:B------:R-:W-:Y:S01]  /*71d0*/  FFMA.FTZ R42, R60, UR10, -R21.reuse ;  /* 0x0000000a3c2a7c23 */ /* 0x100fe20008010815 */
[----:B------:R-:W-:-:S05]  /*71e0*/  FFMA.FTZ R21, R62, UR10, -R21 ;  /* 0x0000000a3e157c23 */ /* 0x000fca0008010815 */
        /* <DEDUP_REMOVED lines=38> */
[----:B--2---:R-:W-:-:S03]  /*7450*/  FADD.FTZ R0, R13, R0 ;  /* 0x000000000d007221 */ /* 0x004fc60000010000 */
[----:B-1----:R-:W-:Y:S01]  /*7460*/  FADD.FTZ R3, R21, R3 ;  /* 0x0000000315037221 */ /* 0x002fe20000010000 */
[----:B------:R-:W-:Y:S06]  /*7470*/  @!P0 BRA `(.L_x_2628) ;  /* 0x0000000000048947 */ /* 0x000fec0003800000 */
[----:B------:R-:W-:Y:S01]  /*7480*/  BPT.TRAP 0x1 ;  /* 0x000000040000795c */ /* 0x000fe20000300000 */
.L_x_2628:
[----:B------:R-:W-:Y:S01]  /*7490*/  ULEA UR6, UR7, UR40, 0x3 ;  /* 0x0000002807067291 */ /* 0x000fe2000f8e183f */
[-C--:B------:R-:W-:Y:S01]  /*74a0*/  FMUL.FTZ R88, R88, R4.reuse ;  /* 0x0000000458587220 */ /* 0x080fe20000410000 */
[----:B------:R-:W-:Y:S01]  /*74b0*/  UISETP.GT.AND UP0, UPT, UR5, UR42, UPT ;  /* 0x0000002a0500728c */ /* 0x000fe2000bf04270 */
[-C--:B------:R-:W-:Y:S01]  /*74c0*/  FMUL.FTZ R89, R89, R4.reuse ;  /* 0x0000000459597220 */ /* 0x080fe20000410000 */
[----:B------:R-:W-:Y:S01]  /*74d0*/  UIADD3 UR11, UR5, -0x1, URZ ;  /* 0xffffffff050b7890 */ /* 0x000fe2000fffe03f */
[-C--:B------:R-:W-:Y:S01]  /*74e0*/  FMUL.FTZ R92, R92, R4.reuse ;  /* 0x000000045c5c7220 */ /* 0x080fe20000410000 */
[----:B------:R-:W-:Y:S01]  /*74f0*/  UIADD3 UR5, UR6, 0x28860, URZ ;  /* 0x0002886006057890 */ /* 0x000fe2000fffe03f */
[-C--:B------:R-:W-:Y:S01]  /*7500*/  FMUL.FTZ R93, R93, R4.reuse ;  /* 0x000000045d5d7220 */ /* 0x080fe20000410000 */
[----:B------:R-:W-:Y:S01]  /*7510*/  PLOP3.LUT P1, PT, PT, PT, UP0, 0x80, 0x0 ;  /* 0x000000000000781c */ /* 0x000fe20003f2f008 */
        /* <DEDUP_REMOVED lines=11> */
[----:B------:R-:W-:Y:S01]  /*75d0*/  UMOV UR5, UR11 ;  /* 0x0000000b00057c82 */ /* 0x000fe20008000000 */
        /* <DEDUP_REMOVED lines=88> */
[----:B------:R-:W-:-:S05]  /*7b60*/  UMOV UR5, UR11 ;  /* 0x0000000b00057c82 */ /* 0x000fca0008000000 */
.L_x_2618:
[----:B------:R-:W-:-:S06]  /*7b70*/  UISETP.GE.AND UP0, UPT, UR5, UR51, UPT ;  /* 0x000000330500728c */ /* 0x000fcc000bf06270 */
[----:B------:R-:W-:-:S13]  /*7b80*/  PLOP3.LUT P1, PT, PT, PT, UP0, 0x80, 0x0 ;  /* 0x000000000000781c */ /* 0x000fda0003f2f008 */
[----:B------:R-:W-:Y:S05]  /*7b90*/  @!P1 BRA `(.L_x_2630) ;  /* 0x0000002800209947 */ /* 0x000fea0003800000 */
[----:B------:R-:W-:Y:S01]  /*7ba0*/  IMAD.MOV.U32 R5, RZ, RZ, R6 ;  /* 0x000000ffff057224 */ /* 0x000fe200078e0006 */
[----:B------:R-:W-:Y:S01]  /*7bb0*/  UMOV UR6, UR39 ;  /* 0x0000002700067c82 */ /* 0x000fe20008000000 */
[----:B------:R-:W-:Y:S01]  /*7bc0*/  IMAD.MOV.U32 R4, RZ, RZ, R7 ;  /* 0x000000ffff047224 */ /* 0x000fe200078e0007 */
[----:B------:R-:W-:Y:S01]  /*7bd0*/  UMOV UR7, UR38 ;  /* 0x0000002600077c82 */ /* 0x000fe20008000000 */
[----:B------:R-:W-:Y:S01]  /*7be0*/  ULDC UR41, c[0x0][0x9d8] ;  /* 0x0002760000297ab9 */ /* 0x000fe20000000800 */
[----:B------:R-:W-:-:S05]  /*7bf0*/  ULDC UR42, c[0x0][0x988] ;  /* 0x00026200002a7ab9 */ /* 0x000fca0000000800 */
.L_x_2641:
        /* <DEDUP_REMOVED lines=9> */
.L_x_2632:
[----:B------:R-:W-:Y:S01]  /*7c90*/  ULEA UR10, UR38, UR40, 0x3 ;  /* 0x00000028260a7291 */ /* 0x000fe2000f8e183f */
[----:B------:R-:W-:-:S05]  /*7ca0*/  IMAD.U32 R6, RZ, RZ, UR39 ;  /* 0x00000027ff067e24 */ /* 0x000fca000f8e00ff */
[----:B------:R-:W-:-:S04]  /*7cb0*/  SHF.L.U32 R6, R6, 0x1f, RZ ;  /* 0x0000001f06067819 */ /* 0x000fc800000006ff */
[----:B------:R0:W1:Y:S01]  /*7cc0*/  SYNCS.PHASECHK.TRANS64.TRYWAIT P1, [UR10+0x28830], R6 ;  /* 0x02883006ff0075a7 */ /* 0x000062000802014a */
[----:B------:R-:W-:Y:S05]  /*7cd0*/  @!P0 BRA `(.L_x_2633) ;  /* 0x0000000000048947 */ /* 0x000fea0003800000 */
[----:B------:R-:W-:Y:S01]  /*7ce0*/  BPT.TRAP 0x1 ;  /* 0x000000040000795c */ /* 0x000fe20000300000 */
.L_x_2633:
[----:B-1----:R-:W-:Y:S05]  /*7cf0*/  @P1 BRA `(.L_x_2631) ;  /* 0x0000000000081947 */ /* 0x002fea0003800000 */
[----:B------:R-:W1:Y:S02]  /*7d00*/  SYNCS.PHASECHK.TRANS64.TRYWAIT P1, [UR10+0x28830], R6 ;  /* 0x02883006ff0075a7 */ /* 0x000e64000802014a */
[----:B-1----:R-:W-:Y:S05]  /*7d10*/  @!P1 BRA `(.L_x_2634) ;  /* 0x000000c400489947 */ /* 0x002fea0003800000 */
.L_x_2631:
        /* <DEDUP_REMOVED lines=48> */
.L_x_2636:
[----:B------:R-:W-:Y:S01]  /*8020*/  ULEA UR10, UR7, UR40, 0x3 ;  /* 0x00000028070a7291 */ /* 0x000fe2000f8e183f */
[----:B------:R-:W-:-:S05]  /*8030*/  IMAD.U32 R6, RZ, RZ, UR6 ;  /* 0x00000006ff067e24 */ /* 0x000fca000f8e00ff */
[----:B------:R-:W-:-:S04]  /*8040*/  SHF.L.U32 R6, R6, 0x1f, RZ ;  /* 0x0000001f06067819 */ /* 0x000fc800000006ff */
[----:B------:R0:W1:Y:S01]  /*8050*/  SYNCS.PHASECHK.TRANS64.TRYWAIT P1, [UR10+0x28850], R6 ;  /* 0x02885006ff0075a7 */ /* 0x000062000802014a */
[----:B------:R-:W-:Y:S05]  /*8060*/  @!P0 BRA `(.L_x_2637) ;  /* 0x0000000000048947 */ /* 0x000fea0003800000 */
[----:B------:R-:W-:Y:S01]  /*8070*/  BPT.TRAP 0x1 ;  /* 0x000000040000795c */ /* 0x000fe20000300000 */
.L_x_2637:
[----:B-1----:R-:W-:Y:S05]  /*8080*/  @P1 BRA `(.L_x_2635) ;  /* 0x0000000000081947 */ /* 0x002fea0003800000 */
[----:B------:R-:W1:Y:S02]  /*8090*/  SYNCS.PHASECHK.TRANS64.TRYWAIT P1, [UR10+0x28850], R6 ;  /* 0x02885006ff0075a7 */ /* 0x000e64000802014a */
[----:B-1----:R-:W-:Y:S05]  /*80a0*/  @!P1 BRA `(.L_x_2638) ;  /* 0x000000c0007c9947 */ /* 0x002fea0003800000 */
.L_x_2635:
        /* <DEDUP_REMOVED lines=51> */
.L_x_2639:
        /* <DEDUP_REMOVED lines=72> */
[----:B------:R-:W-:Y:S01]  /*8860*/  UMOV UR10, UR42 ;  /* 0x0000002a000a7c82 */ /* 0x000fe20008000000 */
[----:B------:R-:W-:-:S04]  /*8870*/  ULEA UR6, UR38, UR40, 0x3 ;  /* 0x0000002826067291 */ /* 0x000fc8000f8e183f */
[----:B------:R-:W-:Y:S01]  /*8880*/  UIADD3 UR6, UR6, 0x28840, URZ ;  /* 0x0002884006067890 */ /* 0x000fe2000fffe03f */
[----:B------:R-:W1:Y:S01]  /*8890*/  MUFU.TANH R14, R14 ;  /* 0x0000000e000e7308 */ /* 0x000e620000002400 */
[----:B0-----:R-:W-:Y:S02]  /*88a0*/  FMNMX.FTZ R55, R13, R54, !PT ;  /* 0x000000360d377209 */ /* 0x001fe40007810000 */
[----:B------:R-:W-:-:S05]  /*88b0*/  UPRMT UR6, UR55, 0x654, UR6 ;  /* 0x0000065437067896 */ /* 0x000fca0008000006 */
[----:B------:R-:W0:Y:S01]  /*88c0*/  MUFU.TANH R155, R155 ;  /* 0x0000009b009b7308 */ /* 0x000e220000002400 */
[----:B--2---:R-:W-:-:S03]  /*88d0*/  FMNMX.FTZ R6, R154, R7, !PT ;  /* 0x000000079a067209 */ /* 0x004fc60007810000 */
[----:B------:R-:W-:Y:S04]  /*88e0*/  SYNCS.ARRIVE.TRANS64.RED.A1T0 RZ, [UR6], RZ ;  /* 0x000000ffffff79a7 */ /* 0x000fe80008100406 */
[----:B------:R-:W2:Y:S01]  /*88f0*/  MUFU.TANH R15, R15 ;  /* 0x0000000f000f7308 */ /* 0x000ea20000002400 */
[----:B-1----:R-:W-:-:S07]  /*8900*/  FMNMX.FTZ R54, R14, R55, !PT ;  /* 0x000000370e367209 */ /* 0x002fce0007810000 */
[----:B------:R-:W1:Y:S01]  /*8910*/  MUFU.TANH R34, R34 ;  /* 0x0000002200227308 */ /* 0x000e620000002400 */
[----:B0-----:R-:W-:-:S07]  /*8920*/  FMNMX.FTZ R7, R155, R6, !PT ;  /* 0x000000069b077209 */ /* 0x001fce0007810000 */
[----:B------:R-:W0:Y:S01]  /*8930*/  MUFU.TANH R20, R20 ;  /* 0x0000001400147308 */ /* 0x000e220000002400 */
[----:B--2---:R-:W-:-:S07]  /*8940*/  FMNMX.FTZ R55, R15, R54, !PT ;  /* 0x000000360f377209 */ /* 0x004fce0007810000 */
[----:B------:R-:W2:Y:S01]  /*8950*/  MUFU.TANH R35, R35 ;  /* 0x0000002300237308 */ /* 0x000ea20000002400 */
[----:B-1----:R-:W-:-:S07]  /*8960*/  FMNMX.FTZ R6, R34, R7, !PT ;  /* 0x0000000722067209 */ /* 0x002fce0007810000 */
[----:B------:R-:W1:Y:S01]  /*8970*/  MUFU.TANH R21, R21 ;  /* 0x0000001500157308 */ /* 0x000e620000002400 */
[----:B0-----:R-:W-:-:S07]  /*8980*/  FMNMX.FTZ R54, R20, R55, !PT ;  /* 0x0000003714367209 */ /* 0x001fce0007810000 */
[----:B------:R-:W0:Y:S01]  /*8990*/  MUFU.TANH R38, R38 ;  /* 0x0000002600267308 */ /* 0x000e220000002400 */
[----:B--2---:R-:W-:-:S07]  /*89a0*/  FMNMX.FTZ R7, R35, R6, !PT ;  /* 0x0000000623077209 */ /* 0x004fce0007810000 */
[----:B------:R-:W2:Y:S01]  /*89b0*/  MUFU.TANH R24, R24 ;  /* 0x0000001800187308 */ /* 0x000ea20000002400 */
[----:B-1----:R-:W-:Y:S01]  /*89c0*/  FMNMX.FTZ R55, R21, R54, !PT ;  /* 0x0000003615377209 */ /* 0x002fe20007810000 */
[----:B------:R-:W-:Y:S01]  /*89d0*/  FMUL.FTZ R54, R78, UR41 ;  /* 0x000000294e367c20 */ /* 0x000fe20008410000 */
[----:B------:R-:W-:-:S05]  /*89e0*/  FMUL.FTZ R78, R81, UR41 ;  /* 0x00000029514e7c20 */ /* 0x000fca0008410000 */
[----:B------:R-:W1:Y:S01]  /*89f0*/  MUFU.TANH R39, R39 ;  /* 0x0000002700277308 */ /* 0x000e620000002400 */
[----:B0-----:R-:W-:-:S07]  /*8a00*/  FMNMX.FTZ R6, R38, R7, !PT ;  /* 0x0000000726067209 */ /* 0x001fce0007810000 */
[----:B------:R-:W0:Y:S01]  /*8a10*/  MUFU.TANH R25, R25 ;  /* 0x0000001900197308 */ /* 0x000e220000002400 */
[----:B--2---:R-:W-:Y:S01]  /*8a20*/  FMNMX.FTZ R56, R24, R55, !PT ;  /* 0x0000003718387209 */ /* 0x004fe20007810000 */
[----:B------:R-:W-:Y:S01]  /*8a30*/  FMUL.FTZ R55, R79, UR41 ;  /* 0x000000294f377c20 */ /* 0x000fe20008410000 */
[----:B------:R-:W-:-:S05]  /*8a40*/  FMUL.FTZ R79, R84, UR41 ;  /* 0x00000029544f7c20 */ /* 0x000fca0008410000 */
        /* <DEDUP_REMOVED lines=27> */
[----:B0-----:R-:W-:Y:S01]  /*8c00*/  FMNMX.FTZ R57, R31, R56, !PT ;  /* 0x000000381f397209 */ /* 0x001fe20007810000 */
[----:B------:R-:W-:-:S06]  /*8c10*/  FMUL.FTZ R56, R82, UR41 ;  /* 0x0000002952387c20 */ /* 0x000fcc0008410000 */
[----:B------:R-:W0:Y:S01]  /*8c20*/  MUFU.TANH R51, R51 ;  /* 0x0000003300337308 */ /* 0x000e220000002400 */
[----:B--2---:R-:W-:-:S07]  /*8c30*/  FMNMX.FTZ R6, R50, R7, !PT ;  /* 0x0000000732067209 */ /* 0x004fce0007810000 */
[----:B------:R-:W2:Y:S01]  /*8c40*/  MUFU.TANH R33, R33 ;  /* 0x0000002100217308 */ /* 0x000ea20000002400 */
[----:B-1----:R-:W-:Y:S01]  /*8c50*/  FMNMX.FTZ R58, R32, R57, !PT ;  /* 0x00000039203a7209 */ /* 0x002fe20007810000 */
[----:B------:R-:W-:-:S06]  /*8c60*/  FMUL.FTZ R57, R83, UR41 ;  /* 0x0000002953397c20 */ /* 0x000fcc0008410000 */
[----:B------:R-:W1:Y:S01]  /*8c70*/  MUFU.TANH R60, R60 ;  /* 0x0000003c003c7308 */ /* 0x000e620000002400 */
[----:B0-----:R-:W-:-:S07]  /*8c80*/  FMNMX.FTZ R7, R51, R6, !PT ;  /* 0x0000000633077209 */ /* 0x001fce0007810000 */
[----:B------:R-:W0:Y:S01]  /*8c90*/  MUFU.TANH R36, R36 ;  /* 0x0000002400247308 */ /* 0x000e220000002400 */
[----:B--2---:R-:W-:Y:S01]  /*8ca0*/  FMNMX.FTZ R59, R33, R58, !PT ;  /* 0x0000003a213b7209 */ /* 0x004fe20007810000 */
[----:B------:R-:W-:-:S06]  /*8cb0*/  FMUL.FTZ R58, R86, UR41 ;  /* 0x00000029563a7c20 */ /* 0x000fcc0008410000 */
        /* <DEDUP_REMOVED lines=52> */
[----:B0-----:R-:W-:Y:S02]  /*9000*/  FMNMX.FTZ R6, R58, R7, !PT ;  /* 0x000000073a067209 */ /* 0x001fe40007810000 */
[----:B--2---:R-:W-:Y:S02]  /*9010*/  FMNMX.FTZ R61, R80, R61, !PT ;  /* 0x0000003d503d7209 */ /* 0x004fe40007810000 */
[----:B-1----:R-:W-:-:S03]  /*9020*/  FMNMX.FTZ R63, R59, R6, !PT ;  /* 0x000000063b3f7209 */ /* 0x002fc60007810000 */
        /* <DEDUP_REMOVED lines=8> */
[C---:B------:R-:W-:Y:S01]  /*90b0*/  FADD.FTZ R4, -R7.reuse, R4 ;  /* 0x0000000407047221 */ /* 0x040fe20000010100 */
[----:B------:R-:W-:-:S03]  /*90c0*/  FMUL.FTZ R81, R7, UR10 ;  /* 0x0000000a07517c20 */ /* 0x000fc60008410000 */
[----:B------:R-:W-:Y:S01]  /*90d0*/  FMUL.FTZ R67, R4, UR10 ;  /* 0x0000000a04437c20 */ /* 0x000fe20008410000 */
[----:B------:R-:W-:Y:S01]  /*90e0*/  FFMA.FTZ R75, R8, UR10, -R81 ;  /* 0x0000000a084b7c23 */ /* 0x000fe20008010851 */
[C---:B------:R-:W-:Y:S01]  /*90f0*/  FADD.FTZ R4, -R6.reuse, R5 ;  /* 0x0000000506047221 */ /* 0x040fe20000010100 */
[----:B------:R-:W-:Y:S01]  /*9100*/  FMUL.FTZ R8, R6, UR10 ;  /* 0x0000000a06087c20 */ /* 0x000fe20008410000 */
[--C-:B------:R-:W-:Y:S01]  /*9110*/  FFMA.FTZ R180, R9, UR10, -R81.reuse ;  /* 0x0000000a09b47c23 */ /* 0x100fe20008010851 */
[----:B------:R0:W-:Y:S01]  /*9120*/  MUFU.EX2 R5, R67 ;  /* 0x0000004300057308 */ /* 0x0001e20000000800 */
[----:B------:R-:W-:Y:S01]  /*9130*/  FMUL.FTZ R4, R4, UR10 ;  /* 0x0000000a04047c20 */ /* 0x000fe20008410000 */
        /* <DEDUP_REMOVED lines=19> */
[--C-:B0-----:R-:W-:Y:S01]  /*9270*/  FFMA.FTZ R67, R39, UR10, -R81.reuse ;  /* 0x0000000a27437c23 */ /* 0x101fe20008010851 */
[----:B------:R-:W-:Y:S01]  /*9280*/  FFMA.FTZ R24, R25, UR10, -R8 ;  /* 0x0000000a19187c23 */ /* 0x000fe20008010808 */
[--C-:B------:R-:W-:Y:S01]  /*9290*/  FFMA.FTZ R174, R40, UR10, -R81.reuse ;  /* 0x0000000a28ae7c23 */ /* 0x100fe20008010851 */
[----:B------:R-:W0:Y:S01]  /*92a0*/  MUFU.EX2 R181, R181 ;  /* 0x000000b500b57308 */ /* 0x000e220000000800 */
[----:B-1----:R-:W-:Y:S01]  /*92b0*/  FFMA.FTZ R0, R5, R0, R180 ;  /* 0x0000000005007223 */ /* 0x002fe200000100b4 */
        /* <DEDUP_REMOVED lines=12> */
[----:B------:R-:W-:Y:S01]  /*9380*/  FFMA.FTZ R164, R50, UR10, -R81 ;  /* 0x0000000a32a47c23 */ /* 0x000fe20008010851 */
[--C-:B------:R-:W-:Y:S01]  /*9390*/  FFMA.FTZ R165, R32, UR10, -R8.reuse ;  /* 0x0000000a20a57c23 */ /* 0x100fe20008010808 */
[----:B------:R-:W2:Y:S01]  /*93a0*/  MUFU.EX2 R10, R10 ;  /* 0x0000000a000a7308 */ /* 0x000ea20000000800 */
        /* <DEDUP_REMOVED lines=8> */
[----:B-1----:R-:W-:Y:S01]  /*9430*/  FADD.FTZ R11, R75, R0 ;  /* 0x000000004b0b7221 */ /* 0x002fe20000010000 */
[--C-:B------:R-:W-:Y:S01]  /*9440*/  FFMA.FTZ R160, R62, UR10, -R81.reuse ;  /* 0x0000000a3ea07c23 */ /* 0x100fe20008010851 */
[--C-:B------:R-:W-:Y:S01]  /*9450*/  FFMA.FTZ R45, R64, UR10, -R81.reuse ;  /* 0x0000000a402d7c23 */ /* 0x100fe20008010851 */
[--C-:B------:R-:W-:Y:S01]  /*9460*/  FFMA.FTZ R162, R66, UR10, -R81.reuse ;  /* 0x0000000a42a27c23 */ /* 0x100fe20008010851 */
[--C-:B------:R-:W-:Y:S01]  /*9470*/  FFMA.FTZ R163, R48, UR10, -R8.reuse ;  /* 0x0000000a30a37c23 */ /* 0x100fe20008010808 */
[--C-:B------:R-:W-:Y:S01]  /*9480*/  FFMA.FTZ R41, R68, UR10, -R81.reuse ;  /* 0x0000000a44297c23 */ /* 0x100fe20008010851 */
[----:B------:R-:W-:Y:S01]  /*9490*/  FFMA.FTZ R152, R70, UR10, -R81 ;  /* 0x0000000a46987c23 */ /* 0x000fe20008010851 */
[----:B------:R-:W1:Y:S01]  /*94a0*/  MUFU.EX2 R183, R183 ;  /* 0x000000b700b77308 */ /* 0x000e620000000800 */
[----:B--2---:R-:W-:Y:S01]  /*94b0*/  FADD.FTZ R0, R10, R3 ;  /* 0x000000030a007221 */ /* 0x004fe20000010000 */
[--C-:B------:R-:W-:Y:S01]  /*94c0*/  FFMA.FTZ R153, R52, UR10, -R8.reuse ;  /* 0x0000000a34997c23 */ /* 0x100fe20008010808 */
[--C-:B------:R-:W-:Y:S01]  /*94d0*/  FFMA.FTZ R39, R72, UR10, -R81.reuse ;  /* 0x0000000a48277c23 */ /* 0x100fe20008010851 */
[--C-:B------:R-:W-:Y:S01]  /*94e0*/  FFMA.FTZ R154, R74, UR10, -R81.reuse ;  /* 0x0000000a4a9a7c23 */ /* 0x100fe20008010851 */
[--C-:B------:R-:W-:Y:S01]  /*94f0*/  FFMA.FTZ R155, R54, UR10, -R8.reuse ;  /* 0x0000000a369b7c23 */ /* 0x100fe20008010808 */
[--C-:B------:R-:W-:Y:S01]  /*9500*/  FFMA.FTZ R35, R76, UR10, -R81.reuse ;  /* 0x0000000a4c237c23 */ /* 0x100fe20008010851 */
[----:B------:R-:W-:Y:S01]  /*9510*/  FFMA.FTZ R156, R77, UR10, -R81 ;  /* 0x0000000a4d9c7c23 */ /* 0x000fe20008010851 */
[----:B------:R-:W2:Y:S01]  /*9520*/  MUFU.EX2 R73, R73 ;  /* 0x0000004900497308 */ /* 0x000ea20000000800 */
[----:B0-----:R-:W-:Y:S01]  /*9530*/  FADD.FTZ R36, R182, R11 ;  /* 0x0000000bb6247221 */ /* 0x001fe20000010000 */
[--C-:B------:R-:W-:Y:S01]  /*9540*/  FFMA.FTZ R157, R56, UR10, -R8.reuse ;  /* 0x0000000a389d7c23 */ /* 0x100fe20008010808 */
[--C-:B------:R-:W-:Y:S01]  /*9550*/  FFMA.FTZ R9, R78, UR10, -R81.reuse ;  /* 0x0000000a4e097c23 */ /* 0x100fe20008010851 */
[--C-:B------:R-:W-:Y:S01]  /*9560*/  FFMA.FTZ R158, R79, UR10, -R81.reuse ;  /* 0x0000000a4f9e7c23 */ /* 0x100fe20008010851 */
[----:B------:R-:W-:Y:S01]  /*9570*/  FFMA.FTZ R58, R58, UR10, -R8 ;  /* 0x0000000a3a3a7c23 */ /* 0x000fe20008010808 */
[----:B------:R-:W-:-:S02]  /*9580*/  FFMA.FTZ R77, R80, UR10, -R81 ;  /* 0x0000000a504d7c23 */ /* 0x000fc40008010851 */
        /* <DEDUP_REMOVED lines=12> */
[----:B------:R-:W-:-:S06]  /*9650*/  FFMA.FTZ R36, R43, UR10, -R8 ;  /* 0x0000000a2b247c23 */ /* 0x000fcc0008010808 */
        /* <DEDUP_REMOVED lines=16> */
[----:B------:R-:W-:-:S06]  /*9760*/  FFMA.FTZ R38, R49, UR10, -R8 ;  /* 0x0000000a31267c23 */ /* 0x000fcc0008010808 */
        /* <DEDUP_REMOVED lines=16> */
[----:B------:R-:W-:-:S06]  /*9870*/  FFMA.FTZ R40, R53, UR10, -R8 ;  /* 0x0000000a35287c23 */ /* 0x000fcc0008010808 */
        /* <DEDUP_REMOVED lines=33> */
[--C-:B------:R-:W-:Y:S01]  /*9a90*/  FFMA.FTZ R44, R57, UR10, -R8.reuse ;  /* 0x0000000a392c7c23 */ /* 0x100fe20008010808 */
[----:B------:R-:W-:-:S05]  /*9aa0*/  FFMA.FTZ R8, R59, UR10, -R8 ;  /* 0x0000000a3b087c23 */ /* 0x000fca0008010808 */
        /* <DEDUP_REMOVED lines=42> */
.L_x_2640:
        /* <DEDUP_REMOVED lines=109> */
.L_x_2630:
[----:B------:R-:W-:Y:S06]  /*a420*/  BAR.ARV 0x8, 0x180 ;  /* 0x0206000000007b1d */ /* 0x000fec0000002000 */
[----:B------:R-:W-:Y:S05]  /*a430*/  @!P0 BRA `(.L_x_2642) ;  /* 0x0000000000048947 */ /* 0x000fea0003800000 */
[----:B------:R-:W-:Y:S01]  /*a440*/  BPT.TRAP 0x1 ;  /* 0x000000040000795c */ /* 0x000fe20000300000 */
.L_x_2642:
[----:B------:R-:W-:Y:S01]  /*a450*/  ULEA UR5, UR38, UR40, 0x3 ;  /* 0x0000002826057291 */ /* 0x000fe2000f8e183f */
[----:B------:R-:W-:-:S05]  /*a460*/  IMAD.U32 R4, RZ, RZ, UR39 ;  /* 0x00000027ff047e24 */ /* 0x000fca000f8e00ff */
[----:B------:R-:W-:-:S04]  /*a470*/  SHF.L.U32 R4, R4, 0x1f, RZ ;  /* 0x0000001f04047819 */ /* 0x000fc800000006ff */
[----:B------:R0:W1:Y:S01]  /*a480*/  SYNCS.PHASECHK.TRANS64.TRYWAIT P1, [UR5+0x28850], R4 ;  /* 0x02885004ff0075a7 */ /* 0x0000620008020145 */
[----:B------:R-:W-:Y:S05]  /*a490*/  @!P0 BRA `(.L_x_2643) ;  /* 0x0000000000048947 */ /* 0x000fea0003800000 */
[----:B------:R-:W-:Y:S01]  /*a4a0*/  BPT.TRAP 0x1 ;  /* 0x000000040000795c */ /* 0x000fe20000300000 */
.L_x_2643:
[----:B-1----:R-:W-:Y:S05]  /*a4b0*/  @P1 BRA `(.L_x_2644) ;  /* 0x0000000000081947 */ /* 0x002fea0003800000 */
[----:B------:R-:W1:Y:S02]  /*a4c0*/  SYNCS.PHASECHK.TRANS64.TRYWAIT P1, [UR5+0x28850], R4 ;  /* 0x02885004ff0075a7 */ /* 0x000e640008020145 */
[----:B-1----:R-:W-:Y:S05]  /*a4d0*/  @!P1 BRA `(.L_x_2645) ;  /* 0x0000009c00889947 */ /* 0x002fea0003800000 */
.L_x_2644:
[----:B------:R-:W-:Y:S01]  /*a4e0*/  UIADD3 UR40, UR40, 0x400, URZ ;  /* 0x0000040028287890 */ /* 0x000fe2000fffe03f */
[----:B------:R-:W-:Y:S01]  /*a4f0*/  WARPGROUP.ARRIVE ;  /* 0x00000000000079c5 */ /* 0x000fe20000000000 */
[----:B------:R-:W-:Y:S01]  /*a500*/  UMOV UR7, 0x40000040 ;  /* 0x4000004000077882 */ /* 0x000fe20000000000 */
[----:B-1----:R-:W1:Y:S01]  /*a510*/  SHFL.BFLY PT, R5, R0, 0x2, 0x1f ;  /* 0x0c401f0000057f89 */ /* 0x002e6200000e0000 */
[----:B------:R-:W-:Y:S01]  /*a520*/  USHF.R.U32.HI UR40, URZ, 0x4, UR40 ;  /* 0x000000043f287899 */ /* 0x000fe20008011628 */
[----:B------:R-:W-:Y:S02]  /*a530*/  IMAD.MOV.U32 R10, RZ, RZ, RZ ;  /* 0x000000ffff0a7224 */ /* 0x000fe400078e00ff */
[----:B0-----:R-:W0:Y:S01]  /*a540*/  SHFL.BFLY PT, R4, R3, 0x2, 0x1f ;  /* 0x0c401f0003047f89 */ /* 0x001e2200000e0000 */
[----:B------:R-:W-:Y:S01]  /*a550*/  ULOP3.LUT UR40, UR40, 0x3fff, URZ, 0xc0, !UPT ;  /* 0x00003fff28287892 */ /* 0x000fe2000f8ec03f */
[----:B------:R-:W-:-:S03]  /*a560*/  IMAD.U32 R14, RZ, RZ, UR10 ;  /* 0x0000000aff0e7e24 */ /* 0x000fc6000f8e00ff */
[----:B------:R-:W-:-:S04]  /*a570*/  ULOP3.LUT UR4, UR40, 0x4000000, URZ, 0xfc, !UPT ;  /* 0x0400000028047892 */ /* 0x000fc8000f8efc3f */
[----:B------:R-:W-:-:S07]  /*a580*/  ULEA UR4, UR38, UR4, 0xb ;  /* 0x0000000426047291 */ /* 0x000fce000f8e583f */
[----:B------:R-:W-:Y:S02]  /*a590*/  UMOV UR6, UR4 ;  /* 0x0000000400067c82 */ /* 0x000fe40008000000 */
[----:B------:R-:W-:Y:S01]  /*a5a0*/  HGMMA.64x128x16.F32.BF16 R88, R180, gdesc[UR4].tnspB, R88, gsb0 ;  /* 0x41e00004b4587df0 */ /* 0x000fe20008001858 */
[----:B------:R-:W-:Y:S01]  /*a5b0*/  UIADD3 UR6, UR4, 0x80, URZ ;  /* 0x0000008004067890 */ /* 0x000fe2000fffe03f */
[----:B-1----:R-:W-:Y:S01]  /*a5c0*/  FADD.FTZ R5, R5, R0 ;  /* 0x0000000005057221 */ /* 0x002fe20000010000 */
[----:B------:R-:W-:Y:S01]  /*a5d0*/  UMOV UR7, 0x40000040 ;  /* 0x4000004000077882 */ /* 0x000fe20000000000 */
[----:B------:R-:W-:Y:S02]  /*a5e0*/  IMAD.MOV.U32 R0, RZ, RZ, -0x800000 ;  /* 0xff800000ff007424 */ /* 0x000fe400078e00ff */
[----:B0-----:R-:W-:Y:S01]  /*a5f0*/  FADD.FTZ R8, R4, R3 ;  /* 0x0000000304087221 */ /* 0x001fe20000010000 */
[----:B------:R-:W-:Y:S01]  /*a600*/  IMAD.MOV.U32 R3, RZ, RZ, -0x800000 ;  /* 0xff800000ff037424 */ /* 0x000fe200078e00ff */
[----:B------:R-:W0:Y:S04]  /*a610*/  SHFL.BFLY PT, R4, R5, 0x1, 0x1f ;  /* 0x0c201f0005047f89 */ /* 0x000e2800000e0000 */
[----:B------:R-:W1:Y:S01]  /*a620*/  SHFL.BFLY PT, R9, R8, 0x1, 0x1f ;  /* 0x0c201f0008097f89 */ /* 0x000e6200000e0000 */
[----:B0-----:R-:W-:Y:S01]  /*a630*/  FADD.FTZ R12, R5, R4 ;  /* 0x00000004050c7221 */ /* 0x001fe20000010000 */
[----:B------:R-:W-:-:S02]  /*a640*/  IMAD.MOV.U32 R4, RZ, RZ, RZ ;  /* 0x000000ffff047224 */ /* 0x000fc400078e00ff */
[----:B------:R-:W-:Y:S02]  /*a650*/  IMAD.U32 R5, RZ, RZ, UR10 ;  /* 0x0000000aff057e24 */ /* 0x000fe4000f8e00ff */
[----:B-1----:R-:W-:Y:S01]  /*a660*/  FADD.FTZ R13, R8, R9 ;  /* 0x00000009080d7221 */ /* 0x002fe20000010000 */
        /* <DEDUP_REMOVED lines=46> */
[----:B0-23--:R-:W-:Y:S05]  /*a950*/  @!P0 BRA `(.L_x_2646) ;  /* 0x0000000000048947 */ /* 0x00dfea0003800000 */
[----:B------:R-:W-:Y:S01]  /*a960*/  BPT.TRAP 0x1 ;  /* 0x000000040000795c */ /* 0x000fe20000300000 */
.L_x_2646:
        /* <DEDUP_REMOVED lines=14> */
[----:B------:R-:W-:Y:S01]  /*aa50*/  USEL UR4, URZ, 0x1, UP0 ;  /* 0x000000013f047887 */ /* 0x000fe20008000000 */
        /* <DEDUP_REMOVED lines=56> */
[----:B------:R-:W-:-:S02]  /*ade0*/  UIADD3 UR60, UR60, 0x1, URZ ;  /* 0x000000013c3c7890 */ /* 0x000fc4000fffe03f */
[----:B------:R-:W-:Y:S02]  /*adf0*/  USEL UR38, UR38, URZ, UP0 ;  /* 0x0000003f26267287 */ /* 0x000fe40008000000 */
[----:B------:R-:W-:-:S12]  /*ae00*/  ULOP3.LUT UR39, UR39, UR4, URZ, 0x3c, !UPT ;  /* 0x0000000427277292 */ /* 0x000fd8000f8e3c3f */
.L_x_2610:
[----:B------:R-:W0:Y:S01]  /*ae10*/  S2R R5, SR_CgaCtaId ;  /* 0x0000000000057919 */ /* 0x000e220000008800 */
[----:B------:R-:W-:Y:S01]  /*ae20*/  MOV R20, 0x400 ;  /* 0x0000040000147802 */ /* 0x000fe20000000f00 */
[----:B------:R-:W-:Y:S01]  /*ae30*/  BSSY B0, `(.L_x_2647) ;  /* 0x00002e4000007945 */ /* 0x000fe20003800000 */
[----:B------:R-:W-:Y:S02]  /*ae40*/  BAR.SYNC.DEFER_BLOCKING 0x5, 0x180 ;  /* 0x0146000000007b1d */ /* 0x000fe40000010000 */
[----:B0-----:R-:W-:-:S05]  /*ae50*/  LEA R20, R5, R20, 0x18 ;  /* 0x0000001405147211 */ /* 0x001fca00078ec0ff */
[----:B------:R-:W0:Y:S02]  /*ae60*/  LDS.128 R32, [R20+0x288d0] ;  /* 0x0288d00014207984 */ /* 0x000e240000000c00 */
[----:B0-----:R-:W-:Y:S02]  /*ae70*/  R2UR UR6, R33 ;  /* 0x00000000210672ca */ /* 0x001fe400000e0000 */
[----:B------:R-:W-:Y:S01]  /*ae80*/  R2UR UR5, R34 ;  /* 0x00000000220572ca */ /* 0x000fe200000e0000 */
[----:B------:R-:W-:Y:S06]  /*ae90*/  BAR.ARV 0x4, 0x180 ;  /* 0x0106000000007b1d */ /* 0x000fec0000002000 */
[----:B------:R-:W-:Y:S08]  /*aea0*/  @P0 BRA `(.L_x_2648) ;  /* 0x00000020005c0947 */ /* 0x000ff00003800000 */
[----:B------:R-:W0:Y:S01]  /*aeb0*/  S2R R5, SR_SWINHI ;  /* 0x0000000000057919 */ /* 0x000e220000002f00 */
[----:B------:R-:W-:Y:S01]  /*aec0*/  USHF.L.U32 UR4, UR53, 0x2, URZ ;  /* 0x0000000235047899 */ /* 0x000fe2000800063f */
[----:B------:R-:W-:Y:S01]  /*aed0*/  ULDC.64 UR10, c[0x0][0xc00] ;  /* 0x00030000000a7ab9 */ /* 0x000fe20000000a00 */
[----:B------:R-:W-:Y:S02]  /*aee0*/  USHF.L.U64.HI UR12, UR53, 0x2, UR58 ;  /* 0x00000002350c7899 */ /* 0x000fe4000801023a */
[----:B------:R-:W-:-:S04]  /*aef0*/  UIADD3 UR7, UP0, UR4, UR10, URZ ;  /* 0x0000000a04077290 */ /* 0x000fc8000ff1e03f */
[----:B------:R-:W-:Y:S01]  /*af00*/  UIADD3.X UR8, UR12, UR11, URZ, UP0, !UPT ;  /* 0x0000000b0c087290 */ /* 0x000fe200087fe43f */
[----:B------:R-:W-:Y:S02]  /*af10*/  MOV R32, R20 ;  /* 0x0000001400207202 */ /* 0x000fe40000000f00 */
[----:B0-----:R-:W-:-:S03]  /*af20*/  MOV R33, R5 ;  /* 0x0000000500217202 */ /* 0x001fc60000000f00 */
[----:B------:R-:W-:-:S03]  /*af30*/  IMAD.WIDE R4, R216, 0x2, R32 ;  /* 0x00000002d8047825 */ /* 0x000fc600078e0220 */
[C---:B------:R-:W-:Y:S02]  /*af40*/  LOP3.LUT R7, R4.reuse, 0x380, RZ, 0xc0, !PT ;  /* 0x0000038004077812 */ /* 0x040fe400078ec0ff */
[C---:B------:R-:W-:Y:S02]  /*af50*/  IADD3 R8, P5, R4.reuse, 0x40, RZ ;  /* 0x0000004004087810 */ /* 0x040fe40007fbe0ff */
[----:B------:R-:W-:Y:S02]  /*af60*/  SHF.R.U64 R7, R7, 0x3, RZ ;  /* 0x0000000307077819 */ /* 0x000fe400000012ff */
[C---:B------:R-:W-:Y:S02]  /*af70*/  IADD3 R21, P6, R4.reuse, 0x20, RZ ;  /* 0x0000002004157810 */ /* 0x040fe40007fde0ff */
        /* <DEDUP_REMOVED lines=29> */
[-C--:B------:R-:W-:Y:S02]  /*b150*/  IADD3.X R27, RZ, R5.reuse, RZ, P5, !PT ;  /* 0x00000005ff1b7210 */ /* 0x080fe40002ffe4ff */
[----:B------:R-:W-:Y:S02]  /*b160*/  MOV R30, R4 ;  /* 0x00000004001e7202 */ /* 0x000fe40000000f00 */
[----:B------:R-:W-:-:S02]  /*b170*/  SHF.R.U64 R10, R10, 0x3, RZ ;  /* 0x000000030a0a7819 */ /* 0x000fc400000012ff */
[----:B------:R-:W-:Y:S02]  /*b180*/  SHF.R.U64 R21, R21, 0x3, RZ ;  /* 0x0000000315157819 */ /* 0x000fe400000012ff */
[----:B------:R-:W-:Y:S02]  /*b190*/  F2FP.BF16.F32.PACK_AB R4, R89, R88 ;  /* 0x000000585904723e */ /* 0x000fe400000010ff */
[----:B------:R-:W-:Y:S02]  /*b1a0*/  F2FP.BF16.F32.PACK_AB R5, R91, R90 ;  /* 0x0000005a5b05723e */ /* 0x000fe400000010ff */
[----:B------:R-:W-:Y:S02]  /*b1b0*/  F2FP.BF16.F32.PACK_AB R6, R93, R92 ;  /* 0x0000005c5d06723e */ /* 0x000fe400000010ff */
[----:B------:R-:W-:Y:S01]  /*b1c0*/  F2FP.BF16.F32.PACK_AB R7, R95, R94 ;  /* 0x0000005e5f07723e */ /* 0x000fe200000010ff */
[----:B------:R-:W-:Y:S01]  /*b1d0*/  BAR.SYNC.DEFER_BLOCKING 0x1, 0x100 ;  /* 0x0044000000007b1d */ /* 0x000fe20000010000 */
[----:B------:R-:W-:-:S02]  /*b1e0*/  MOV R37, R14 ;  /* 0x0000000e00257202 */ /* 0x000fc40000000f00 */
[----:B------:R-:W-:Y:S02]  /*b1f0*/  MOV R36, R12 ;  /* 0x0000000c00247202 */ /* 0x000fe40000000f00 */
[----:B------:R-:W-:Y:S02]  /*b200*/  LOP3.LUT R10, R10, R41, RZ, 0x3c, !PT ;  /* 0x000000290a0a7212 */ /* 0x000fe400078e3cff */
[----:B------:R-:W-:Y:S02]  /*b210*/  LOP3.LUT R8, R21, R34, RZ, 0x3c, !PT ;  /* 0x0000002215087212 */ /* 0x000fe400078e3cff */
[----:B------:R-:W-:Y:S02]  /*b220*/  MOV R40, R28 ;  /* 0x0000001c00287202 */ /* 0x000fe40000000f00 */
[----:B------:R-:W-:Y:S02]  /*b230*/  MOV R39, R26 ;  /* 0x0000001a00277202 */ /* 0x000fe40000000f00 */
[----:B------:R-:W-:-:S02]  /*b240*/  MOV R38, R24 ;  /* 0x0000001800267202 */ /* 0x000fc40000000f00 */
[----:B------:R-:W-:Y:S02]  /*b250*/  F2FP.BF16.F32.PACK_AB R12, R97, R96 ;  /* 0x00000060610c723e */ /* 0x000fe400000010ff */
[----:B------:R-:W-:Y:S02]  /*b260*/  F2FP.BF16.F32.PACK_AB R13, R99, R98 ;  /* 0x00000062630d723e */ /* 0x000fe400000010ff */
[----:B------:R-:W-:Y:S02]  /*b270*/  F2FP.BF16.F32.PACK_AB R14, R101, R100 ;  /* 0x00000064650e723e */ /* 0x000fe400000010ff */
[----:B------:R-:W-:Y:S02]  /*b280*/  F2FP.BF16.F32.PACK_AB R15, R103, R102 ;  /* 0x00000066670f723e */ /* 0x000fe400000010ff */
[----:B------:R-:W-:Y:S01]  /*b290*/  F2FP.BF16.F32.PACK_AB R24, R105, R104 ;  /* 0x000000686918723e */ /* 0x000fe200000010ff */
[----:B------:R0:W-:Y:S01]  /*b2a0*/  STSM.16.M88.4 [R30], R4 ;  /* 0x000000041e007844 */ /* 0x0001e20000000200 */
[----:B------:R-:W-:-:S02]  /*b2b0*/  F2FP.BF16.F32.PACK_AB R25, R107, R106 ;  /* 0x0000006a6b19723e */ /* 0x000fc400000010ff */
[----:B------:R-:W-:Y:S01]  /*b2c0*/  F2FP.BF16.F32.PACK_AB R26, R109, R108 ;  /* 0x0000006c6d1a723e */ /* 0x000fe200000010ff */
[----:B------:R1:W-:Y:S01]  /*b2d0*/  STSM.16.M88.4 [R40], R12 ;  /* 0x0000000c28007844 */ /* 0x0003e20000000200 */
[----:B------:R-:W-:Y:S02]  /*b2e0*/  F2FP.BF16.F32.PACK_AB R27, R111, R110 ;  /* 0x0000006e6f1b723e */ /* 0x000fe400000010ff */
[----:B------:R-:W-:Y:S02]  /*b2f0*/  F2FP.BF16.F32.PACK_AB R28, R113, R112 ;  /* 0x00000070711c723e */ /* 0x000fe400000010ff */
[----:B------:R-:W-:Y:S01]  /*b300*/  F2FP.BF16.F32.PACK_AB R29, R115, R114 ;  /* 0x00000072731d723e */ /* 0x000fe200000010ff */
[----:B------:R-:W-:Y:S01]  /*b310*/  STSM.16.M88.4 [R39], R24 ;  /* 0x0000001827007844 */ /* 0x000fe20000000200 */
[----:B------:R-:W-:Y:S02]  /*b320*/  F2FP.BF16.F32.PACK_AB R31, R119, R118 ;  /* 0x00000076771f723e */ /* 0x000fe400000010ff */
[----:B------:R-:W-:-:S02]  /*b330*/  MOV R21, R10 ;  /* 0x0000000a00157202 */ /* 0x000fc40000000f00 */
[----:B------:R-:W-:Y:S02]  /*b340*/  MOV R34, R8 ;  /* 0x0000000800227202 */ /* 0x000fe40000000f00 */
[----:B0-----:R-:W-:Y:S02]  /*b350*/  F2FP.BF16.F32.PACK_AB R30, R117, R116 ;  /* 0x00000074751e723e */ /* 0x001fe400000010ff */
[----:B------:R-:W-:Y:S02]  /*b360*/  F2FP.BF16.F32.PACK_AB R4, R121, R120 ;  /* 0x000000787904723e */ /* 0x000fe400000010ff */
[----:B------:R-:W-:Y:S01]  /*b370*/  F2FP.BF16.F32.PACK_AB R5, R123, R122 ;  /* 0x0000007a7b05723e */ /* 0x000fe200000010ff */
[----:B------:R0:W-:Y:S01]  /*b380*/  STSM.16.M88.4 [R38], R28 ;  /* 0x0000001c26007844 */ /* 0x0001e20000000200 */
[----:B------:R-:W-:Y:S02]  /*b390*/  F2FP.BF16.F32.PACK_AB R6, R125, R124 ;  /* 0x0000007c7d06723e */ /* 0x000fe400000010ff */
[----:B------:R-:W-:-:S02]  /*b3a0*/  F2FP.BF16.F32.PACK_AB R7, R127, R126 ;  /* 0x0000007e7f07723e */ /* 0x000fc400000010ff */
[----:B------:R-:W-:Y:S02]  /*b3b0*/  F2FP.BF16.F32.PACK_AB R8, R129, R128 ;  /* 0x000000808108723e */ /* 0x000fe400000010ff */
[----:B------:R-:W-:Y:S01]  /*b3c0*/  F2FP.BF16.F32.PACK_AB R9, R131, R130 ;  /* 0x000000828309723e */ /* 0x000fe200000010ff */
[----:B------:R-:W-:Y:S01]  /*b3d0*/  STSM.16.M88.4 [R37], R4 ;  /* 0x0000000425007844 */ /* 0x000fe20000000200 */
[----:B------:R-:W-:Y:S02]  /*b3e0*/  F2FP.BF16.F32.PACK_AB R10, R133, R132 ;  /* 0x00000084850a723e */ /* 0x000fe400000010ff */
[----:B------:R-:W-:Y:S02]  /*b3f0*/  F2FP.BF16.F32.PACK_AB R11, R135, R134 ;  /* 0x00000086870b723e */ /* 0x000fe400000010ff */
[----:B-1----:R-:W-:Y:S02]  /*b400*/  F2FP.BF16.F32.PACK_AB R12, R137, R136 ;  /* 0x00000088890c723e */ /* 0x002fe400000010ff */
[----:B------:R-:W-:Y:S01]  /*b410*/  F2FP.BF16.F32.PACK_AB R13, R139, R138 ;  /* 0x0000008a8b0d723e */ /* 0x000fe200000010ff */
[----:B------:R-:W-:Y:S01]  /*b420*/  STSM.16.M88.4 [R36], R8 ;  /* 0x0000000824007844 */ /* 0x000fe20000000200 */
[----:B------:R-:W-:Y:S01]  /*b430*/  F2FP.BF16.F32.PACK_AB R14, R141, R140 ;  /* 0x0000008c8d0e723e */ /* 0x000fe200000010ff */
[----:B0-----:R-:W-:Y:S01]  /*b440*/  IMAD.U32 R28, RZ, RZ, UR7 ;  /* 0x00000007ff1c7e24 */ /* 0x001fe2000f8e00ff */
[----:B------:R-:W-:Y:S01]  /*b450*/  F2FP.BF16.F32.PACK_AB R15, R143, R142 ;  /* 0x0000008e8f0f723e */ /* 0x000fe200000010ff */
[----:B------:R-:W-:Y:S01]  /*b460*/  IMAD.U32 R29, RZ, RZ, UR8 ;  /* 0x00000008ff1d7e24 */ /* 0x000fe2000f8e00ff */
[----:B------:R-:W-:Y:S01]  /*b470*/  F2FP.BF16.F32.PACK_AB R24, R145, R144 ;  /* 0x000000909118723e */ /* 0x000fe200000010ff */
[----:B------:R-:W-:Y:S01]  /*b480*/  ULDC.64 UR8, c[0x0][0xc08] ;  /* 0x0003020000087ab9 */ /* 0x000fe20000000a00 */
[----:B------:R-:W-:Y:S01]  /*b490*/  F2FP.BF16.F32.PACK_AB R25, R147, R146 ;  /* 0x000000929319723e */ /* 0x000fe200000010ff */
[----:B------:R-:W-:Y:S01]  /*b4a0*/  STSM.16.M88.4 [R21], R12 ;  /* 0x0000000c15007844 */ /* 0x000fe20000000200 */
[----:B------:R-:W-:-:S02]  /*b4b0*/  F2FP.BF16.F32.PACK_AB R26, R149, R148 ;  /* 0x00000094951a723e */ /* 0x000fc400000010ff */
[----:B------:R-:W-:Y:S02]  /*b4c0*/  F2FP.BF16.F32.PACK_AB R27, R151, R150 ;  /* 0x00000096971b723e */ /* 0x000fe400000010ff */
[----:B------:R-:W-:-:S03]  /*b4d0*/  ISETP.NE.U32.AND P0, PT, RZ, UR10, PT ;  /* 0x0000000aff007c0c */ /* 0x000fc6000bf05070 */
[----:B------:R0:W-:Y:S01]  /*b4e0*/  STSM.16.M88.4 [R34], R24 ;  /* 0x0000001822007844 */ /* 0x0001e20000000200 */
[----:B------:R-:W-:Y:S01]  /*b4f0*/  BAR.SYNC.DEFER_BLOCKING 0x1, 0x100 ;  /* 0x0044000000007b1d */ /* 0x000fe20000010000 */
[----:B------:R-:W-:-:S07]  /*b500*/  ISETP.NE.AND.EX P0, PT, RZ, UR11, PT, P0 ;  /* 0x0000000bff007c0c */ /* 0x000fce000bf05300 */
[----:B0-----:R-:W0:Y:S06]  /*b510*/  LDC R34, c[0x0][0xbe8] ;  /* 0x0002fa00ff227b82 */ /* 0x001e2c0000000800 */
[----:B------:R-:W2:Y:S01]  /*b520*/  @P0 LDG.E R30, desc[UR36][R28.64] ;  /* 0x000000241c1e0981 */ /* 0x000ea2000c1e1900 */
[----:B------:R-:W-:-:S04]  /*b530*/  UISETP.NE.U32.AND UP0, UPT, UR8, URZ, UPT ;  /* 0x0000003f0800728c */ /* 0x000fc8000bf05070 */
[----:B------:R-:W-:-:S06]  /*b540*/  UISETP.NE.AND.EX UP0, UPT, UR9, URZ, UPT, UP0 ;  /* 0x0000003f0900728c */ /* 0x000fcc000bf05300 */
[----:B------:R-:W-:Y:S02]  /*b550*/  PLOP3.LUT P4, PT, PT, PT, UP0, 0x80, 0x0 ;  /* 0x000000000000781c */ /* 0x000fe40003f8f008 */
[----:B0-----:R-:W-:-:S03]  /*b560*/  ISETP.NE.AND P1, PT, R34, 0x1, PT ;  /* 0x000000012200780c */ /* 0x001fc60003f25270 */
[----:B------:R-:W-:-:S03]  /*b570*/  @UP0 UIADD3 UR8, UP1, UR4, UR8, URZ ;  /* 0x0000000804080290 */ /* 0x000fc6000ff3e03f */
[----:B------:R-:W-:Y:S01]  /*b580*/  ULDC UR4, c[0x0][0xa88] ;  /* 0x0002a20000047ab9 */ /* 0x000fe20000000800 */
[----:B------:R-:W-:Y:S01]  /*b590*/  @UP0 UIADD3.X UR9, UR12, UR9, URZ, UP1, !UPT ;  /* 0x000000090c090290 */ /* 0x000fe20008ffe43f */
[----:B------:R-:W-:Y:S01]  /*b5a0*/  IMAD.U32 R21, RZ, RZ, UR4 ;  /* 0x00000004ff157e24 */ /* 0x000fe2000f8e00ff */
[----:B------:R-:W-:Y:S01]  /*b5b0*/  UISETP.NE.AND UP0, UPT, UR54, URZ, UPT ;  /* 0x0000003f3600728c */ /* 0x000fe2000bf05270 */
[----:B------:R-:W-:Y:S01]  /*b5c0*/  IMAD.U32 R4, RZ, RZ, UR8 ;  /* 0x00000008ff047e24 */ /* 0x000fe2000f8e00ff */
[----:B------:R-:W-:Y:S02]  /*b5d0*/  ULDC UR4, c[0x0][0xad4] ;  /* 0x0002b50000047ab9 */ /* 0x000fe40000000800 */
[----:B------:R-:W0:Y:S01]  /*b5e0*/  @P1 LDC R6, c[0x0][0xbec] ;  /* 0x0002fb00ff061b82 */ /* 0x000e220000000800 */
[----:B------:R-:W-:Y:S01]  /*b5f0*/  USEL UR4, UR54, UR4, UP0 ;  /* 0x0000000436047287 */ /* 0x000fe20008000000 */
[----:B------:R-:W-:Y:S01]  /*b600*/  MOV R5, UR9 ;  /* 0x0000000900057c02 */ /* 0x000fe20008000f00 */
[----:B------:R-:W-:-:S02]  /*b610*/  UMOV UR16, 0x9b8 ;  /* 0x000009b800107882 */ /* 0x000fc40000000000 */
[----:B------:R-:W-:-:S03]  /*b620*/  UISETP.GT.AND UP1, UPT, UR4, 0x1, UPT ;  /* 0x000000010400788c */ /* 0x000fc6000bf24270 */
[----:B------:R-:W1:Y:S01]  /*b630*/  @P1 LDC R9, c[0x0][0xbf0] ;  /* 0x0002fc00ff091b82 */ /* 0x000e620000000800 */
[----:B------:R-:W-:Y:S01]  /*b640*/  USEL UR16, UR16, 0x978, UP1 ;  /* 0x0000097810107887 */ /* 0x000fe20008800000 */
[----:B------:R-:W-:Y:S01]  /*b650*/  VIADD R11, R17, UR43 ;  /* 0x0000002b110b7c36 */ /* 0x000fe20008000000 */
[----:B------:R-:W-:Y:S01]  /*b660*/  UISETP.NE.U32.AND UP0, UPT, UR10, URZ, UPT ;  /* 0x0000003f0a00728c */ /* 0x000fe2000bf05070 */
[----:B------:R0:W5:Y:S01]  /*b670*/  @P4 LDG.E R21, desc[UR36][R4.64] ;  /* 0x0000002404154981 */ /* 0x000162000c1e1900 */
[----:B------:R-:W-:Y:S01]  /*b680*/  UMOV UR4, URZ ;  /* 0x0000003f00047c82 */ /* 0x000fe20008000000 */
[----:B------:R-:W-:Y:S01]  /*b690*/  USEL UR7, UR57, URZ, UP1 ;  /* 0x0000003f39077287 */ /* 0x000fe20008800000 */
[----:B------:R-:W-:Y:S01]  /*b6a0*/  IMAD.MOV.U32 R7, RZ, RZ, R11 ;  /* 0x000000ffff077224 */ /* 0x000fe200078e000b */
[----:B------:R-:W-:-:S04]  /*b6b0*/  UISETP.NE.AND.EX UP0, UPT, UR11, URZ, UPT, UP0 ;  /* 0x0000003f0b00728c */ /* 0x000fc8000bf05300 */
[----:B------:R-:W-:Y:S01]  /*b6c0*/  USEL UR53, UR53, URZ, !UP0 ;  /* 0x0000003f35357287 */ /* 0x000fe2000c000000 */
[----:B------:R-:W-:Y:S01]  /*b6d0*/  ULDC.64 UR10, c[0x0][UR16+0x220] ;  /* 0x00008800100a7abb */ /* 0x000fe20008000a00 */
[----:B------:R-:W-:Y:S01]  /*b6e0*/  ULDC.64 UR8, c[0x0][UR16+0x218] ;  /* 0x0000860010087abb */ /* 0x000fe20008000a00 */
[----:B0-----:R-:W-:Y:S01]  /*b6f0*/  @P1 IMAD.HI.U32 R4, R11, R6, RZ ;  /* 0x000000060b041227 */ /* 0x001fe200078e00ff */
[----:B------:R-:W-:Y:S01]  /*b700*/  USEL UR58, UR58, URZ, !UP0 ;  /* 0x0000003f3a3a7287 */ /* 0x000fe2000c000000 */
[----:B------:R-:W-:Y:S01]  /*b710*/  ULDC.64 UR12, c[0x0][UR16+0x228] ;  /* 0x00008a00100c7abb */ /* 0x000fe20008000a00 */
[----:B------:R-:W-:Y:S02]  /*b720*/  UIMAD UR11, UR11, UR53, URZ ;  /* 0x000000350b0b72a4 */ /* 0x000fe4000f8e023f */
[----:B------:R-:W-:Y:S02]  /*b730*/  UIMAD.WIDE.U32 UR14, UR8, UR56, URZ ;  /* 0x00000038080e72a5 */ /* 0x000fe4000f8e003f */
[----:B------:R-:W-:Y:S01]  /*b740*/  UIMAD UR17, UR9, UR56, URZ ;  /* 0x00000038091172a4 */ /* 0x000fe2000f8e023f */
[----:B-1----:R-:W-:Y:S01]  /*b750*/  @P1 SHF.R.U32.HI R7, RZ, R9, R4 ;  /* 0x00000009ff071219 */ /* 0x002fe20000011604 */
[----:B------:R-:W-:-:S02]  /*b760*/  UIMAD.WIDE.U32 UR8, UR10, UR53, URZ ;  /* 0x000000350a0872a5 */ /* 0x000fc4000f8e003f */
[----:B------:R-:W-:Y:S02]  /*b770*/  UIMAD.WIDE.U32 UR18, UR12, UR7, URZ ;  /* 0x000000070c1272a5 */ /* 0x000fe4000f8e003f */
[----:B------:R-:W-:Y:S01]  /*b780*/  UIMAD UR7, UR13, UR7, URZ ;  /* 0x000000070d0772a4 */ /* 0x000fe2000f8e023f */
[--C-:B------:R-:W-:Y:S01]  /*b790*/  IMAD.MOV R9, RZ, RZ, -R7.reuse ;  /* 0x000000ffff097224 */ /* 0x100fe200078e0a07 */
[----:B------:R-:W-:Y:S02]  /*b7a0*/  UIMAD UR11, UR10, UR58, UR11 ;  /* 0x0000003a0a0b72a4 */ /* 0x000fe4000f8e020b */
[----:B------:R-:W-:Y:S01]  /*b7b0*/  UIADD3 UR17, UR15, UR17, URZ ;  /* 0x000000110f117290 */ /* 0x000fe2000fffe03f */
[----:B------:R-:W-:Y:S02]  /*b7c0*/  IMAD.U32 R4, RZ, RZ, UR18 ;  /* 0x00000012ff047e24 */ /* 0x000fe4000f8e00ff */
[----:B------:R-:W-:Y:S01]  /*b7d0*/  IMAD.U32 R5, RZ, RZ, UR19 ;  /* 0x00000013ff057e24 */ /* 0x000fe2000f8e00ff */
[----:B------:R-:W-:Y:S01]  /*b7e0*/  SHF.R.S32.HI R5, RZ, 0x1f, R7 ;  /* 0x0000001fff057819 */ /* 0x000fe20000011407 */
[----:B------:R-:W-:-:S05]  /*b7f0*/  IMAD R9, R34, R9, R11 ;  /* 0x0000000922097224 */ /* 0x000fca00078e020b */
[----:B------:R-:W-:Y:S02]  /*b800*/  SHF.R.S32.HI R6, RZ, 0x1f, R9 ;  /* 0x0000001fff067819 */ /* 0x000fe40000011409 */
[----:B--2---:R-:W-:-:S13]  /*b810*/  @P0 R2UR UR4, R30 ;  /* 0x000000001e0402ca */ /* 0x004fda00000e0000 */
        /* <DEDUP_REMOVED lines=23> */
.L_x_2649:
[----:B------:R-:W-:Y:S01]  /*b990*/  SHFL.IDX PT, R4, R9, RZ, 0x1c1f ;  /* 0x001c1fff09047589 */ /* 0x000fe200000e0000 */
[----:B------:R-:W-:Y:S01]  /*b9a0*/  VIADD R12, R215, UR43 ;  /* 0x0000002bd70c7c36 */ /* 0x000fe20008000000 */
[----:B------:R-:W-:Y:S01]  /*b9b0*/  LOP3.LUT P0, RZ, R198, 0x3, RZ, 0xc0, !PT ;  /* 0x00000003c6ff7812 */ /* 0x000fe2000780c0ff */
[----:B-----5:R-:W-:Y:S01]  /*b9c0*/  IMAD R21, R21, R34, RZ ;  /* 0x0000002215157224 */ /* 0x020fe200078e02ff */
[----:B------:R-:W0:Y:S01]  /*b9d0*/  SHFL.IDX PT, R5, R10, RZ, 0x1c1f ;  /* 0x001c1fff0a057589 */ /* 0x000e2200000e0000 */
[----:B------:R-:W-:Y:S02]  /*b9e0*/  PLOP3.LUT P3, PT, PT, PT, UP1, 0x80, 0x0 ;  /* 0x000000000000781c */ /* 0x000fe40003f6f018 */
[C---:B------:R-:W-:Y:S01]  /*b9f0*/  IADD3 R8, R12.reuse, 0x8, RZ ;  /* 0x000000080c087810 */ /* 0x040fe20007ffe0ff */
        /* <DEDUP_REMOVED lines=9> */
[----:B0-----:R-:W-:Y:S01]  /*ba90*/  IMAD R3, R197, 0x40, R2 ;  /* 0x00000040c5037824 */ /* 0x001fe200078e0202 */
[----:B------:R-:W-:Y:S01]  /*baa0*/  ULDC.64 UR10, c[0x0][0xaa0] ;  /* 0x0002a800000a7ab9 */ /* 0x000fe20000000a00 */
[----:B------:R-:W0:Y:S02]  /*bab0*/  @P1 LDC R49, c[0x0][0xbf0] ;  /* 0x0002fc00ff311b82 */ /* 0x000e240000000800 */
[----:B------:R-:W-:-:S03]  /*bac0*/  IMAD.WIDE R32, R3, 0x2, R32 ;  /* 0x0000000203207825 */ /* 0x000fc600078e0220 */
[C---:B------:R-:W-:Y:S02]  /*bad0*/  IADD3 R9, P6, R32.reuse, 0x1000, RZ ;  /* 0x0000100020097810 */ /* 0x040fe40007fde0ff */
[C---:B------:R-:W-:Y:S02]  /*bae0*/  IADD3 R13, P5, R32.reuse, 0x2000, RZ ;  /* 0x00002000200d7810 */ /* 0x040fe40007fbe0ff */
[----:B------:R-:W-:Y:S02]  /*baf0*/  LOP3.LUT R8, R9, 0x380, RZ, 0xc0, !PT ;  /* 0x0000038009087812 */ /* 0x000fe400078ec0ff */
[C---:B------:R-:W-:Y:S02]  /*bb00*/  IADD3 R25, P4, R32.reuse, 0x3000, RZ ;  /* 0x0000300020197810 */ /* 0x040fe40007f9e0ff */
[C---:B------:R-:W-:Y:S02]  /*bb10*/  IADD3 R29, P3, R32.reuse, 0x4000, RZ ;  /* 0x00004000201d7810 */ /* 0x040fe40007f7e0ff */
[----:B------:R-:W-:-:S02]  /*bb20*/  IADD3 R37, P2, R32, 0x5000, RZ ;  /* 0x0000500020257810 */ /* 0x000fc40007f5e0ff */
[C---:B------:R-:W-:Y:S02]  /*bb30*/  IADD3 R41, P0, R32.reuse, 0x6000, RZ ;  /* 0x0000600020297810 */ /* 0x040fe40007f1e0ff */
[----:B------:R-:W-:Y:S02]  /*bb40*/  LOP3.LUT R5, R32, 0x380, RZ, 0xc0, !PT ;  /* 0x0000038020057812 */ /* 0x000fe400078ec0ff */
[----:B------:R-:W-:Y:S02]  /*bb50*/  SHF.R.U64 R8, R8, 0x3, RZ ;  /* 0x0000000308087819 */ /* 0x000fe400000012ff */
[----:B------:R-:W-:Y:S02]  /*bb60*/  LOP3.LUT R12, R13, 0x380, RZ, 0xc0, !PT ;  /* 0x000003800d0c7812 */ /* 0x000fe400078ec0ff */
[----:B------:R-:W-:Y:S02]  /*bb70*/  LOP3.LUT R24, R25, 0x380, RZ, 0xc0, !PT ;  /* 0x0000038019187812 */ /* 0x000fe400078ec0ff */
[----:B------:R-:W-:-:S02]  /*bb80*/  LOP3.LUT R28, R29, 0x380, RZ, 0xc0, !PT ;  /* 0x000003801d1c7812 */ /* 0x000fc400078ec0ff */
[----:B------:R-:W-:Y:S02]  /*bb90*/  LOP3.LUT R36, R37, 0x380, RZ, 0xc0, !PT ;  /* 0x0000038025247812 */ /* 0x000fe400078ec0ff */
[----:B------:R-:W-:Y:S02]  /*bba0*/  LOP3.LUT R40, R41, 0x380, RZ, 0xc0, !PT ;  /* 0x0000038029287812 */ /* 0x000fe400078ec0ff */
[----:B------:R-:W-:Y:S02]  /*bbb0*/  SHF.R.U64 R5, R5, 0x3, RZ ;  /* 0x0000000305057819 */ /* 0x000fe400000012ff */
[----:B------:R-:W-:Y:S01]  /*bbc0*/  LOP3.LUT R8, R8, R9, RZ, 0x3c, !PT ;  /* 0x0000000908087212 */ /* 0x000fe200078e3cff */
[----:B------:R-:W-:Y:S01]  /*bbd0*/  IMAD.X R9, RZ, RZ, R33, P6 ;  /* 0x000000ffff097224 */ /* 0x000fe200030e0621 */
[----:B------:R-:W-:Y:S02]  /*bbe0*/  IADD3 R3, P6, R32, 0x7000, RZ ;  /* 0x0000700020037810 */ /* 0x000fe40007fde0ff */
[----:B------:R-:W-:-:S02]  /*bbf0*/  SHF.R.U64 R12, R12, 0x3, RZ ;  /* 0x000000030c0c7819 */ /* 0x000fc400000012ff */
[----:B------:R-:W-:Y:S01]  /*bc00*/  SHF.R.U64 R24, R24, 0x3, RZ ;  /* 0x0000000318187819 */ /* 0x000fe200000012ff */
[--C-:B------:R-:W-:Y:S01]  /*bc10*/  IMAD.X R45, RZ, RZ, R33.reuse, P6 ;  /* 0x000000ffff2d7224 */ /* 0x100fe200030e0621 */
[----:B------:R-:W-:Y:S01]  /*bc20*/  SHF.R.U64 R28, R28, 0x3, RZ ;  /* 0x000000031c1c7819 */ /* 0x000fe200000012ff */
[----:B------:R-:W-:Y:S01]  /*bc30*/  UIMAD UR7, UR12, UR10, URZ ;  /* 0x0000000a0c0772a4 */ /* 0x000fe2000f8e023f */
[----:B------:R-:W-:Y:S01]  /*bc40*/  SHF.R.U64 R36, R36, 0x3, RZ ;  /* 0x0000000324247819 */ /* 0x000fe200000012ff */
[----:B------:R-:W-:Y:S01]  /*bc50*/  UIMAD.WIDE.U32 UR8, UR4, UR10, URZ ;  /* 0x0000000a040872a5 */ /* 0x000fe2000f8e003f */
[----:B------:R-:W-:Y:S01]  /*bc60*/  SHF.R.U64 R40, R40, 0x3, RZ ;  /* 0x0000000328287819 */ /* 0x000fe200000012ff */
[----:B------:R-:W5:Y:S01]  /*bc70*/  LD.E.128 R8, desc[UR36][R8.64] ;  /* 0x0000002408087980 */ /* 0x000f62000c101d00 */
[----:B------:R-:W-:Y:S02]  /*bc80*/  LOP3.LUT R32, R5, R32, RZ, 0x3c, !PT ;  /* 0x0000002005207212 */ /* 0x000fe400078e3cff */
        /* <DEDUP_REMOVED lines=10> */
[----:B------:R1:W5:Y:S01]  /*bd30*/  LD.E.128 R4, desc[UR36][R32.64] ;  /* 0x0000002420047980 */ /* 0x000362000c101d00 */
[----:B------:R-:W-:Y:S01]  /*bd40*/  LOP3.LUT R0, R3, 0x380, RZ, 0xc0, !PT ;  /* 0x0000038003007812 */ /* 0x000fe200078ec0ff */
[----:B------:R-:W-:-:S02]  /*bd50*/  UIMAD UR7, UR4, UR11, UR7 ;  /* 0x0000000b040772a4 */ /* 0x000fc4000f8e0207 */
[----:B------:R-:W5:Y:S01]  /*bd60*/  LD.E.128 R12, desc[UR36][R12.64] ;  /* 0x000000240c0c7980 */ /* 0x000f62000c101d00 */
[----:B------:R-:W-:-:S03]  /*bd70*/  SHF.R.U64 R0, R0, 0x3, RZ ;  /* 0x0000000300007819 */ /* 0x000fc600000012ff */
[----:B------:R-:W5:Y:S01]  /*bd80*/  LD.E.128 R24, desc[UR36][R24.64] ;  /* 0x0000002418187980 */ /* 0x000f62000c101d00 */
[----:B------:R-:W-:Y:S01]  /*bd90*/  LOP3.LUT R44, R0, R3, RZ, 0x3c, !PT ;  /* 0x00000003002c7212 */ /* 0x000fe200078e3cff */
[----:B-1----:R-:W1:Y:S01]  /*bda0*/  @P1 LDC R33, c[0x0][0xbec] ;  /* 0x0002fb00ff211b82 */ /* 0x002e620000000800 */
[----:B------:R-:W-:Y:S01]  /*bdb0*/  IMAD R0, R19, 0x20, R197 ;  /* 0x0000002013007824 */ /* 0x000fe200078e02c5 */
[----:B------:R-:W-:Y:S01]  /*bdc0*/  UIADD3 UR9, UR9, UR7, URZ ;  /* 0x0000000709097290 */ /* 0x000fe2000fffe03f */
[----:B------:R-:W5:Y:S01]  /*bdd0*/  LD.E.128 R28, desc[UR36][R28.64] ;  /* 0x000000241c1c7980 */ /* 0x000f62000c101d00 */
[----:B------:R-:W-:Y:S02]  /*bde0*/  ULDC.64 UR10, c[0x0][0xae8] ;  /* 0x0002ba00000a7ab9 */ /* 0x000fe40000000a00 */
[----:B------:R-:W-:Y:S01]  /*bdf0*/  UIMAD.WIDE.U32 UR8, UR56, UR10, UR8 ;  /* 0x0000000a380872a5 */ /* 0x000fe2000f8e0008 */
[----:B------:R-:W-:Y:S01]  /*be00*/  IADD3 R48, R0, UR43, RZ ;  /* 0x0000002b00307c10 */ /* 0x000fe2000fffe0ff */
[----:B------:R-:W-:Y:S01]  /*be10*/  USHF.R.S32.HI UR4, URZ, 0x1f, UR53 ;  /* 0x0000001f3f047899 */ /* 0x000fe20008011435 */
[----:B------:R-:W5:Y:S01]  /*be20*/  LD.E.128 R36, desc[UR36][R36.64] ;  /* 0x0000002424247980 */ /* 0x000f62000c101d00 */
[----:B------:R-:W-:-:S03]  /*be30*/  UIMAD UR9, UR56, UR11, UR9 ;  /* 0x0000000b380972a4 */ /* 0x000fc6000f8e0209 */
[----:B------:R-:W-:Y:S01]  /*be40*/  ULDC.64 UR10, c[0x0][0xaf0] ;  /* 0x0002bc00000a7ab9 */ /* 0x000fe20000000a00 */
[----:B------:R-:W5:Y:S01]  /*be50*/  LD.E.128 R40, desc[UR36][R40.64] ;  /* 0x0000002428287980 */ /* 0x000f62000c101d00 */
[----:B------:R-:W-:Y:S01]  /*be60*/  UIMAD UR4, UR4, UR10, URZ ;  /* 0x0000000a040472a4 */ /* 0x000fe2000f8e023f */
[----:B------:R-:W-:Y:S01]  /*be70*/  IMAD.MOV.U32 R3, RZ, RZ, R48 ;  /* 0x000000ffff037224 */ /* 0x000fe200078e0030 */
[----:B------:R-:W-:Y:S01]  /*be80*/  UIMAD.WIDE.U32 UR8, UR53, UR10, UR8 ;  /* 0x0000000a350872a5 */ /* 0x000fe2000f8e0008 */
[----:B------:R-:W5:Y:S01]  /*be90*/  LD.E.128 R44, desc[UR36][R44.64] ;  /* 0x000000242c2c7980 */ /* 0x000f62000c101d00 */
[----:B-1----:R-:W-:Y:S01]  /*bea0*/  @P1 IMAD.HI.U32 R0, R48, R33, RZ ;  /* 0x0000002130001227 */ /* 0x002fe200078e00ff */
[----:B------:R-:W-:Y:S01]  /*beb0*/  UIMAD UR4, UR53, UR11, UR4 ;  /* 0x0000000b350472a4 */ /* 0x000fe2000f8e0204 */
[----:B------:R-:W-:Y:S01]  /*bec0*/  @!PT LDS RZ, [RZ] ;  /* 0x00000000fffff984 */ /* 0x000fe20000000800 */
[----:B------:R-:W-:Y:S01]  /*bed0*/  @!PT LDS RZ, [RZ] ;  /* 0x00000000fffff984 */ /* 0x000fe20000000800 */
[----:B------:R-:W-:Y:S01]  /*bee0*/  @!PT LDS RZ, [RZ] ;  /* 0x00000000fffff984 */ /* 0x000fe20000000800 */
[----:B------:R-:W-:Y:S01]  /*bef0*/  @!PT LDS RZ, [RZ] ;  /* 0x00000000fffff984 */ /* 0x000fe20000000800 */
[----:B------:R1:W-:Y:S06]  /*bf00*/  MEMBAR.ALL.CTA ;  /* 0x0000000000007992 */ /* 0x0003ec0000008000 */
[----:B-1----:R-:W1:Y:S01]  /*bf10*/  FENCE.VIEW.ASYNC.S ;  /* 0x00000000000073c6 */ /* 0x002e620000000000 */
[----:B------:R-:W-:Y:S01]  /*bf20*/  ULDC.64 UR10, c[0x0][0xae0] ;  /* 0x0002b800000a7ab9 */ /* 0x000fe20000000a00 */
[----:B0-----:R-:W-:Y:S01]  /*bf30*/  @P1 SHF.R.U32.HI R3, RZ, R49, R0 ;  /* 0x00000031ff031219 */ /* 0x001fe20000011600 */
[----:B------:R-:W-:-:S03]  /*bf40*/  UIADD3 UR4, UR9, UR4, URZ ;  /* 0x0000000409047290 */ /* 0x000fc6000fffe03f */
[--C-:B------:R-:W-:Y:S01]  /*bf50*/  SHF.R.S32.HI R0, RZ, 0x1f, R3.reuse ;  /* 0x0000001fff007819 */ /* 0x100fe20000011403 */
[----:B------:R-:W-:Y:S02]  /*bf60*/  IMAD.MOV R49, RZ, RZ, -R3 ;  /* 0x000000ffff317224 */ /* 0x000fe400078e0a03 */
[----:B------:R-:W-:Y:S02]  /*bf70*/  IMAD.U32 R33, RZ, RZ, UR9 ;  /* 0x00000009ff217e24 */ /* 0x000fe4000f8e00ff */
[----:B------:R-:W-:Y:S02]  /*bf80*/  IMAD R0, R0, UR10, RZ ;  /* 0x0000000a00007c24 */ /* 0x000fe4000f8e02ff */
[----:B------:R-:W-:Y:S02]  /*bf90*/  IMAD R49, R34, R49, R48 ;  /* 0x0000003122317224 */ /* 0x000fe400078e0230 */
[----:B------:R-:W-:Y:S01]  /*bfa0*/  IMAD.U32 R32, RZ, RZ, UR8 ;  /* 0x00000008ff207e24 */ /* 0x000fe2000f8e00ff */
[----:B------:R-:W-:Y:S01]  /*bfb0*/  ULDC.64 UR8, c[0x0][0xad8] ;  /* 0x0002b60000087ab9 */ /* 0x000fe20000000a00 */
[----:B------:R-:W-:-:S02]  /*bfc0*/  IMAD.U32 R33, RZ, RZ, UR4 ;  /* 0x00000004ff217e24 */ /* 0x000fc4000f8e00ff */
[C---:B------:R-:W-:Y:S01]  /*bfd0*/  IMAD R51, R3.reuse, UR11, R0 ;  /* 0x0000000b03337c24 */ /* 0x040fe2000f8e0200 */
[----:B------:R-:W-:Y:S01]  /*bfe0*/  SHF.R.S32.HI R0, RZ, 0x1f, R49 ;  /* 0x0000001fff007819 */ /* 0x000fe20000011431 */
[----:B------:R-:W-:-:S04]  /*bff0*/  IMAD.WIDE.U32 R32, R3, UR10, R32 ;  /* 0x0000000a03207c25 */ /* 0x000fc8000f8e0020 */
[----:B------:R-:W-:Y:S02]  /*c000*/  IMAD.IADD R33, R33, 0x1, R51 ;  /* 0x0000000121217824 */ /* 0x000fe400078e0233 */
[----:B------:R-:W-:Y:S02]  /*c010*/  IMAD R34, R0, UR8, RZ ;  /* 0x0000000800227c24 */ /* 0x000fe4000f8e02ff */
[----:B------:R-:W-:Y:S02]  /*c020*/  VIADD R50, R197, UR43 ;  /* 0x0000002bc5327c36 */ /* 0x000fe40008000000 */
[C---:B------:R-:W-:Y:S02]  /*c030*/  IMAD R3, R49.reuse, UR9, R34 ;  /* 0x0000000931037c24 */ /* 0x040fe4000f8e0222 */
[----:B------:R-:W-:Y:S01]  /*c040*/  IMAD.WIDE.U32 R32, R49, UR8, R32 ;  /* 0x0000000831207c25 */ /* 0x000fe2000f8e0020 */
[----:B------:R-:W-:Y:S01]  /*c050*/  ISETP.GE.AND P2, PT, R50, R21, PT ;  /* 0x000000153200720c */ /* 0x000fe20003f46270 */
[----:B------:R-:W-:-:S02]  /*c060*/  ULDC.64 UR8, c[0x0][0xa80] ;  /* 0x0002a00000087ab9 */ /* 0x000fc40000000a00 */
[----:B------:R-:W-:Y:S01]  /*c070*/  IMAD.IADD R3, R33, 0x1, R3 ;  /* 0x0000000121037824 */ /* 0x000fe200078e0203 */
[----:B------:R-:W-:Y:S01]  /*c080*/  LEA R34, P3, R32, UR8, 0x1 ;  /* 0x0000000820227c11 */ /* 0x000fe2000f8608ff */
[----:B------:R-:W-:Y:S02]  /*c090*/  VIADD R20, R20, 0x28820 ;  /* 0x0002882014147836 */ /* 0x000fe40000000000 */
[----:B------:R-:W-:Y:S01]  /*c0a0*/  VIADD R0, R50, 0x20 ;  /* 0x0000002032007836 */ /* 0x000fe20000000000 */
[----:B------:R-:W-:Y:S02]  /*c0b0*/  LEA.HI.X R3, R32, UR9, R3, 0x1, P3 ;  /* 0x0000000920037c11 */ /* 0x000fe400098f0c03 */
[----:B------:R-:W-:Y:S02]  /*c0c0*/  PRMT R20, RZ, 0x654, R20 ;  /* 0x00000654ff147816 */ /* 0x000fe40000000014 */
[-C--:B------:R-:W-:Y:S01]  /*c0d0*/  ISETP.GE.AND P0, PT, R0, R21.reuse, PT ;  /* 0x000000150000720c */ /* 0x080fe20003f06270 */
[----:B-1----:R0:W1:Y:S01]  /*c0e0*/  SHFL.IDX PT, R33, R34, RZ, 0x181f ;  /* 0x00181fff22217589 */ /* 0x00206200000e0000 */
[----:B------:R-:W-:Y:S01]  /*c0f0*/  IADD3 R0, R50, 0x40, RZ ;  /* 0x0000004032007810 */ /* 0x000fe20007ffe0ff */
[----:B------:R0:W-:Y:S01]  /*c100*/  SYNCS.ARRIVE.TRANS64.RED.A1T0 RZ, [R20+URZ], RZ ;  /* 0x000000ff14ff79a7 */ /* 0x0001e2000810043f */
[----:B------:R-:W-:Y:S01]  /*c110*/  BSSY B1, `(.L_x_2651) ;  /* 0x000000d000017945 */ /* 0x000fe20003800000 */
[----:B------:R0:W2:Y:S01]  /*c120*/  SHFL.IDX PT, R49, R3, RZ, 0x181f ;  /* 0x00181fff03317589 */ /* 0x0000a200000e0000 */
[----:B------:R-:W-:-:S02]  /*c130*/  ISETP.GE.AND P1, PT, R0, R21, PT ;  /* 0x000000150000720c */ /* 0x000fc40003f26270 */
[----:B------:R-:W-:Y:S11]  /*c140*/  @P2 BRA `(.L_x_2652) ;  /* 0x0000000000242947 */ /* 0x000ff60003800000 */
[----:B------:R-:W-:Y:S02]  /*c150*/  ULDC UR4, c[0x0][0xac8] ;  /* 0x0002b20000047ab9 */ /* 0x000fe40000000800 */
[----:B------:R-:W-:Y:S02]  /*c160*/  ISETP.GE.AND P2, PT, R2, UR4, PT ;  /* 0x0000000402007c0c */ /* 0x000fe4000bf46270 */
[----:B------:R-:W-:-:S11]  /*c170*/  ISETP.GE.AND P3, PT, R18, UR4, PT ;  /* 0x0000000412007c0c */ /* 0x000fd6000bf66270 */
[-C--:B-1----:R-:W-:Y:S02]  /*c180*/  @!P2 LEA R32, P4, R2, R33.reuse, 0x1 ;  /* 0x000000210220a211 */ /* 0x082fe400078808ff */
[----:B------:R-:W-:Y:S02]  /*c190*/  @!P3 LEA R48, P5, R18, R33, 0x1 ;  /* 0x000000211230b211 */ /* 0x000fe400078a08ff */
[-C--:B--2---:R-:W-:Y:S02]  /*c1a0*/  @!P2 LEA.HI.X R33, R2, R49.reuse, R218, 0x1, P4 ;  /* 0x000000310221a211 */ /* 0x084fe400020f0cda */
[----:B------:R-:W-:-:S03]  /*c1b0*/  @!P3 LEA.HI.X R49, R18, R49, R217, 0x1, P5 ;  /* 0x000000311231b211 */ /* 0x000fc600028f0cd9 */
[----:B-----5:R3:W-:Y:S04]  /*c1c0*/  @!P2 ST.E.128 desc[UR36][R32.64], R4 ;  /* 0x000000042000a985 */ /* 0x0207e8000c101d24 */
[----:B------:R3:W-:Y:S02]  /*c1d0*/  @!P3 ST.E.128 desc[UR36][R48.64], R28 ;  /* 0x0000001c3000b985 */ /* 0x0007e4000c101d24 */
.L_x_2652:
[----:B------:R-:W-:Y:S05]  /*c1e0*/  BSYNC B1 ;  /* 0x0000000000017941 */ /* 0x000fea0003800000 */
.L_x_2651:
        /* <DEDUP_REMOVED lines=13> */
.L_x_2654:
[----:B------:R-:W-:Y:S05]  /*c2c0*/  BSYNC B1 ;  /* 0x0000000000017941 */ /* 0x000fea0003800000 */
.L_x_2653:
[----:B0---4-:R0:W4:Y:S01]  /*c2d0*/  SHFL.IDX PT, R7, R3, 0x2, 0x181f ;  /* 0x00581f0003077f89 */ /* 0x01112200000e0000 */
        /* <DEDUP_REMOVED lines=12> */
.L_x_2656:
[----:B------:R-:W-:Y:S05]  /*c3a0*/  BSYNC B1 ;  /* 0x0000000000017941 */ /* 0x000fea0003800000 */
.L_x_2655:
[----:B------:R-:W-:Y:S01]  /*c3b0*/  VIADD R0, R50, 0x60 ;  /* 0x0000006032007836 */ /* 0x000fe20000000000 */
[----:B0--3--:R-:W0:Y:S04]  /*c3c0*/  SHFL.IDX PT, R3, R3, 0x3, 0x181f ;  /* 0x00781f0003037f89 */ /* 0x009e2800000e0000 */
[----:B------:R-:W-:Y:S01]  /*c3d0*/  ISETP.GE.AND P0, PT, R0, R21, PT ;  /* 0x000000150000720c */ /* 0x000fe20003f06270 */
[----:B----4-:R3:W4:-:S12]  /*c3e0*/  SHFL.IDX PT, R7, R34, 0x3, 0x181f ;  /* 0x00781f0022077f89 */ /* 0x01071800000e0000 */
[----:B---3--:R-:W-:Y:S05]  /*c3f0*/  @P0 BRA `(.L_x_2657) ;  /* 0x00000018001c0947 */ /* 0x008fea0003800000 */
[----:B------:R-:W-:Y:S02]  /*c400*/  ULDC UR4, c[0x0][0xac8] ;  /* 0x0002b20000047ab9 */ /* 0x000fe40000000800 */
[----:B------:R-:W-:-:S13]  /*c410*/  ISETP.GE.AND P1, PT, R2, UR4, PT ;  /* 0x0000000402007c0c */ /* 0x000fda000bf26270 */
[----:B----4-:R-:W-:-:S04]  /*c420*/  @!P1 LEA R4, P0, R2, R7, 0x1 ;  /* 0x0000000702049211 */ /* 0x010fc800078008ff */
        /* <DEDUP_REMOVED lines=8> */
.L_x_2650:
        /* <DEDUP_REMOVED lines=17> */
[----:B------:R-:W-:Y:S02]  /*c5c0*/  UIMAD UR4, UR4, UR10, URZ ;  /* 0x0000000a040472a4 */ /* 0x000fe4000f8e023f */
[----:B------:R-:W-:Y:S01]  /*c5d0*/  UIMAD.WIDE.U32 UR8, UR53, UR10, UR8 ;  /* 0x0000000a350872a5 */ /* 0x000fe2000f8e0008 */
[----:B0-----:R-:W-:Y:S01]  /*c5e0*/  @P1 IMAD.HI.U32 R0, R11, R0, RZ ;  /* 0x000000000b001227 */ /* 0x001fe200078e00ff */
[----:B------:R-:W-:-:S03]  /*c5f0*/  UIMAD UR4, UR53, UR11, UR4 ;  /* 0x0000000b350472a4 */ /* 0x000fc6000f8e0204 */
[----:B------:R-:W-:Y:S01]  /*c600*/  ULDC.64 UR10, c[0x0][0xb48] ;  /* 0x0002d200000a7ab9 */ /* 0x000fe20000000a00 */
[----:B------:R-:W-:Y:S01]  /*c610*/  UIADD3 UR9, UR9, UR4, URZ ;  /* 0x0000000409097290 */ /* 0x000fe2000fffe03f */
[----:B-1----:R-:W-:-:S03]  /*c620*/  @P1 SHF.R.U32.HI R3, RZ, R5, R0 ;  /* 0x00000005ff031219 */ /* 0x002fc60000011600 */
[----:B------:R-:W-:Y:S01]  /*c630*/  UIMAD.WIDE.U32 UR8, UR57, UR10, UR8 ;  /* 0x0000000a390872a5 */ /* 0x000fe2000f8e0008 */
[--C-:B------:R-:W-:Y:S01]  /*c640*/  SHF.R.S32.HI R0, RZ, 0x1f, R3.reuse ;  /* 0x0000001fff007819 */ /* 0x100fe20000011403 */
[----:B------:R-:W-:Y:S02]  /*c650*/  IMAD.MOV R7, RZ, RZ, -R3 ;  /* 0x000000ffff077224 */ /* 0x000fe400078e0a03 */
[----:B------:R-:W-:Y:S02]  /*c660*/  UIMAD UR57, UR57, UR11, UR9 ;  /* 0x0000000b393972a4 */ /* 0x000fe4000f8e0209 */
[----:B------:R-:W-:Y:S01]  /*c670*/  IMAD.U32 R5, RZ, RZ, UR9 ;  /* 0x00000009ff057e24 */ /* 0x000fe2000f8e00ff */
[----:B------:R-:W-:Y:S01]  /*c680*/  ULDC.64 UR10, c[0x0][0xb30] ;  /* 0x0002cc00000a7ab9 */ /* 0x000fe20000000a00 */
[----:B------:R-:W-:Y:S02]  /*c690*/  IMAD R7, R34, R7, R11 ;  /* 0x0000000722077224 */ /* 0x000fe400078e020b */
        /* <DEDUP_REMOVED lines=11> */
[----:B------:R-:W-:-:S04]  /*c750*/  ULDC.64 UR8, c[0x0][0xb00] ;  /* 0x0002c00000087ab9 */ /* 0x000fc80000000a00 */
[----:B------:R-:W-:Y:S02]  /*c760*/  IADD3 R3, R5, R3, RZ ;  /* 0x0000000305037210 */ /* 0x000fe40007ffe0ff */
        /* <DEDUP_REMOVED lines=10> */
[-C--:B0-----:R-:W-:Y:S02]  /*c810*/  @!P3 LEA R8, P5, R196, R6.reuse, 0x2 ;  /* 0x00000006c408b211 */ /* 0x081fe400078a10ff */
        /* <DEDUP_REMOVED lines=58> */
.L_x_2659:
[----:B------:R-:W-:Y:S05]  /*cbc0*/  BSYNC B1 ;  /* 0x0000000000017941 */ /* 0x000fea0003800000 */
.L_x_2658:
[----:B-1-3--:R1:W3:Y:S04]  /*cbd0*/  SHFL.IDX PT, R7, R3, 0x1, 0x1c1f ;  /* 0x003c1f0003077f89 */ /* 0x00a2e800000e0000 */
        /* <DEDUP_REMOVED lines=9> */
[CC--:B------:R-:W-:Y:S02]  /*cc70*/  @!P0 LEA R10, P6, R195.reuse, R6.reuse, 0x2 ;  /* 0x00000006c30a8211 */ /* 0x0c0fe400078c10ff */
        /* <DEDUP_REMOVED lines=9> */
[-C--:B------:R-:W-:Y:S01]  /*cd10*/  @!P4 LEA.HI.X R15, R193, R7.reuse, R210, 0x2, P2 ;  /* 0x00000007c10fc211 */ /* 0x080fe200010f14d2 */
[----:B------:R3:W-:Y:S01]  /*cd20*/  @!P0 ST.E.64 desc[UR36][R10.64], R98 ;  /* 0x000000620a008985 */ /* 0x0007e2000c101b24 */
[----:B------:R-:W-:Y:S02]  /*cd30*/  ISETP.GE.AND P0, PT, R191, UR4, PT ;  /* 0x00000004bf007c0c */ /* 0x000fe4000bf06270 */
[----:B------:R-:W-:Y:S02]  /*cd40*/  ISETP.GE.AND P2, PT, R189, UR4, PT ;  /* 0x00000004bd007c0c */ /* 0x000fe4000bf46270 */
[----:B------:R-:W-:-:S02]  /*cd50*/  @!P3 LEA.HI.X R13, R194, R7, R211, 0x2, P6 ;  /* 0x00000007c20db211 */ /* 0x000fc400030f14d3 */
[----:B--2---:R-:W-:-:S03]  /*cd60*/  @!P5 LEA R20, P6, R192, R6, 0x2 ;  /* 0x00000006c014d211 */ /* 0x004fc600078c10ff */
[----:B------:R2:W-:Y:S01]  /*cd70*/  @!P3 ST.E.64 desc[UR36][R12.64], R102 ;  /* 0x000000660c00b985 */ /* 0x0005e2000c101b24 */
[-C--:B------:R-:W-:Y:S02]  /*cd80*/  @!P5 LEA.HI.X R21, R192, R7.reuse, R209, 0x2, P6 ;  /* 0x00000007c015d211 */ /* 0x080fe400030f14d1 */
[----:B------:R-:W-:Y:S01]  /*cd90*/  ISETP.GE.AND P3, PT, R188, UR4, PT ;  /* 0x00000004bc007c0c */ /* 0x000fe2000bf66270 */
[----:B------:R4:W-:Y:S01]  /*cda0*/  @!P4 ST.E.64 desc[UR36][R14.64], R106 ;  /* 0x0000006a0e00c985 */ /* 0x0009e2000c101b24 */
[-C--:B0-----:R-:W-:Y:S02]  /*cdb0*/  @!P0 LEA R4, P4, R191, R6.reuse, 0x2 ;  /* 0x00000006bf048211 */ /* 0x081fe400078810ff */
[-C--:B---3--:R-:W-:Y:S01]  /*cdc0*/  @!P2 LEA R10, P6, R189, R6.reuse, 0x2 ;  /* 0x00000006bd0aa211 */ /* 0x088fe200078c10ff */
[----:B------:R-:W-:Y:S01]  /*cdd0*/  @!P5 ST.E.64 desc[UR36][R20.64], R110 ;  /* 0x0000006e1400d985 */ /* 0x000fe2000c101b24 */
[----:B------:R-:W-:Y:S02]  /*cde0*/  @!P1 LEA R8, P5, R190, R6, 0x2 ;  /* 0x00000006be089211 */ /* 0x000fe400078a10ff */
[----:B------:R-:W-:-:S02]  /*cdf0*/  @!P0 LEA.HI.X R5, R191, R7, R208, 0x2, P4 ;  /* 0x00000007bf058211 */ /* 0x000fc400020f14d0 */
[-C--:B------:R-:W-:Y:S02]  /*ce00*/  @!P1 LEA.HI.X R9, R190, R7.reuse, R207, 0x2, P5 ;  /* 0x00000007be099211 */ /* 0x080fe400028f14cf */
[----:B------:R-:W-:Y:S01]  /*ce10*/  ISETP.GE.AND P4, PT, R187, UR4, PT ;  /* 0x00000004bb007c0c */ /* 0x000fe2000bf86270 */
[----:B------:R-:W-:Y:S01]  /*ce20*/  @!P0 ST.E.64 desc[UR36][R4.64], R114 ;  /* 0x0000007204008985 */ /* 0x000fe2000c101b24 */
[----:B------:R-:W-:Y:S02]  /*ce30*/  @!P2 LEA.HI.X R11, R189, R7, R206, 0x2, P6 ;  /* 0x00000007bd0ba211 */ /* 0x000fe400030f14ce */
[----:B--2---:R-:W-:Y:S01]  /*ce40*/  @!P3 LEA R12, P5, R188, R6, 0x2 ;  /* 0x00000006bc0cb211 */ /* 0x004fe200078a10ff */
        /* <DEDUP_REMOVED lines=29> */
.L_x_2648:
        /* <DEDUP_REMOVED lines=9> */
[----:B------:R-:W-:-:S03]  /*d0b0*/  UISETP.NE.U32.AND UP1, UPT, UR8, URZ, UPT ;  /* 0x0000003f0800728c */ /* 0x000fc6000bf25070 */
[----:B------:R-:W2:Y:S01]  /*d0c0*/  @P1 LDG.E R3, desc[UR36][R4.64] ;  /* 0x0000002404031981 */ /* 0x000ea2000c1e1900 */
[----:B------:R-:W-:Y:S01]  /*d0d0*/  UISETP.NE.AND.EX UP1, UPT, UR9, URZ, UPT, UP1 ;  /* 0x0000003f0900728c */ /* 0x000fe2000bf25310 */
[----:B------:R-:W-:Y:S02]  /*d0e0*/  ULDC UR4, c[0x0][0xa88] ;  /* 0x0002a20000047ab9 */ /* 0x000fe40000000800 */
[----:B------:R-:W-:-:S03]  /*d0f0*/  IMAD.U32 R0, RZ, RZ, UR4 ;  /* 0x00000004ff007e24 */ /* 0x000fc6000f8e00ff */
[----:B------:R-:W-:-:S05]  /*d100*/  PLOP3.LUT P2, PT, PT, PT, UP1, 0x80, 0x0 ;  /* 0x000000000000781c */ /* 0x000fca0003f4f018 */
[----:B------:R-:W-:Y:S02]  /*d110*/  @UP1 ULDC.64 UR8, c[0x0][0xc08] ;  /* 0x0003020000081ab9 */ /* 0x000fe40000000a00 */
[----:B------:R-:W-:-:S06]  /*d120*/  @UP1 UIMAD.WIDE UR8, UR53, 0x4, UR8 ;  /* 0x00000004350818a5 */ /* 0x000fcc000f8e0208 */
[----:B------:R-:W-:Y:S02]  /*d130*/  IMAD.U32 R6, RZ, RZ, UR8 ;  /* 0x00000008ff067e24 */ /* 0x000fe4000f8e00ff */
[----:B------:R-:W-:-:S05]  /*d140*/  IMAD.U32 R7, RZ, RZ, UR9 ;  /* 0x00000009ff077e24 */ /* 0x000fca000f8e00ff */
[----:B------:R0:W5:Y:S01]  /*d150*/  @P2 LDG.E R0, desc[UR36][R6.64] ;  /* 0x0000002406002981 */ /* 0x000162000c1e1900 */
[----:B------:R-:W-:Y:S01]  /*d160*/  UMOV UR4, URZ ;  /* 0x0000003f00047c82 */ /* 0x000fe20008000000 */
[----:B------:R-:W-:Y:S01]  /*d170*/  UISETP.NE.AND UP1, UPT, UR54, URZ, UPT ;  /* 0x0000003f3600728c */ /* 0x000fe2000bf25270 */
[----:B------:R-:W-:-:S10]  /*d180*/  ISETP.GT.AND P0, PT, R219, 0x7f, PT ;  /* 0x0000007fdb00780c */ /* 0x000fd40003f04270 */
[----:B------:R-:W-:Y:S01]  /*d190*/  @!UP1 ULDC UR54, c[0x0][0xad4] ;  /* 0x0002b50000369ab9 */ /* 0x000fe20000000800 */
[----:B--2---:R-:W-:-:S13]  /*d1a0*/  @P1 R2UR UR4, R3 ;  /* 0x00000000030412ca */ /* 0x004fda00000e0000 */
[----:B------:R-:W-:Y:S01]  /*d1b0*/  USHF.R.S32.HI UR18, URZ, 0x1f, UR4 ;  /* 0x0000001f3f127899 */ /* 0x000fe20008011404 */
[----:B0-----:R-:W-:Y:S11]  /*d1c0*/  @P2 BRA `(.L_x_2660) ;  /* 0x0000000000102947 */ /* 0x001ff60003800000 */
[----:B------:R-:W-:Y:S05]  /*d1d0*/  @!P1 BRA `(.L_x_2660) ;  /* 0x00000000000c9947 */ /* 0x000fea0003800000 */
[----:B------:R-:W2:Y:S04]  /*d1e0*/  LDG.E R3, desc[UR36][R4.64] ;  /* 0x0000002404037981 */ /* 0x000ea8000c1e1900 */
[----:B-----5:R-:W2:Y:S02]  /*d1f0*/  LDG.E R0, desc[UR36][R4.64+0x4] ;  /* 0x0000042404007981 */ /* 0x020ea4000c1e1900 */
[----:B--2---:R-:W-:-:S07]  /*d200*/  IMAD.IADD R0, R0, 0x1, -R3 ;  /* 0x0000000100007824 */ /* 0x004fce00078e0a03 */
.L_x_2660:
[----:B------:R-:W-:Y:S01]  /*d210*/  USEL UR53, UR53, URZ, !UP0 ;  /* 0x0000003f35357287 */ /* 0x000fe2000c000000 */
[----:B------:R-:W-:Y:S01]  /*d220*/  BSSY B1, `(.L_x_2661) ;  /* 0x0000038000017945 */ /* 0x000fe20003800000 */
[----:B------:R-:W-:-:S03]  /*d230*/  USEL UR58, UR58, URZ, !UP0 ;  /* 0x0000003f3a3a7287 */ /* 0x000fc6000c000000 */
[----:B------:R-:W-:Y:S09]  /*d240*/  @P0 BRA `(.L_x_2662) ;  /* 0x0000000000d40947 */ /* 0x000ff20003800000 */
        /* <DEDUP_REMOVED lines=9> */
[----:B------:R-:W-:-:S03]  /*d2e0*/  UMOV UR16, 0x9b8 ;  /* 0x000009b800107882 */ /* 0x000fc60000000000 */
[----:B------:R-:W-:Y:S02]  /*d2f0*/  USEL UR16, UR16, 0x978, UP0 ;  /* 0x0000097810107887 */ /* 0x000fe40008000000 */
[----:B------:R-:W-:-:S06]  /*d300*/  USEL UR7, UR57, URZ, UP0 ;  /* 0x0000003f39077287 */ /* 0x000fcc0008000000 */
[----:B------:R-:W0:Y:S04]  /*d310*/  @P0 LDC R3, c[0x0][0xbec] ;  /* 0x0002fb00ff030b82 */ /* 0x000e280000000800 */
[----:B------:R-:W-:Y:S01]  /*d320*/  ULDC.64 UR10, c[0x0][UR16+0x220] ;  /* 0x00008800100a7abb */ /* 0x000fe20008000a00 */
[----:B------:R-:W-:Y:S01]  /*d330*/  ULDC.64 UR8, c[0x0][UR16+0x218] ;  /* 0x0000860010087abb */ /* 0x000fe20008000a00 */
[----:B------:R-:W-:Y:S01]  /*d340*/  ULDC.64 UR12, c[0x0][UR16+0x228] ;  /* 0x00008a00100c7abb */ /* 0x000fe20008000a00 */
[----:B------:R-:W-:Y:S01]  /*d350*/  UIMAD UR11, UR11, UR53, URZ ;  /* 0x000000350b0b72a4 */ /* 0x000fe2000f8e023f */
[----:B------:R-:W1:Y:S01]  /*d360*/  @P0 LDC R5, c[0x0][0xbf0] ;  /* 0x0002fc00ff050b82 */ /* 0x000e620000000800 */
[----:B------:R-:W-:Y:S02]  /*d370*/  UIMAD.WIDE.U32 UR14, UR8, UR56, URZ ;  /* 0x00000038080e72a5 */ /* 0x000fe4000f8e003f */
        /* <DEDUP_REMOVED lines=10> */
[----:B------:R-:W-:Y:S02]  /*d420*/  IMAD.MOV.U32 R3, RZ, RZ, R6 ;  /* 0x000000ffff037224 */ /* 0x000fe400078e0006 */
[----:B------:R-:W-:Y:S01]  /*d430*/  IMAD.U32 R8, RZ, RZ, UR8 ;  /* 0x00000008ff087e24 */ /* 0x000fe2000f8e00ff */
[----:B------:R-:W-:Y:S01]  /*d440*/  UIADD3.X UR7, UR7, UR17, UR18, UP1, UP2 ;  /* 0x0000001107077290 */ /* 0x000fe20008fe4412 */
[----:B-1----:R-:W-:Y:S01]  /*d450*/  @P0 SHF.R.U32.HI R3, RZ, R5, R4 ;  /* 0x00000005ff030219 */ /* 0x002fe20000011604 */
[----:B------:R-:W-:Y:S01]  /*d460*/  IMAD.U32 R5, RZ, RZ, UR21 ;  /* 0x00000015ff057e24 */ /* 0x000fe2000f8e00ff */
[----:B------:R-:W-:Y:S01]  /*d470*/  MOV R4, UR20 ;  /* 0x0000001400047c02 */ /* 0x000fe20008000f00 */
[----:B------:R-:W-:Y:S01]  /*d480*/  ULDC.64 UR8, c[0x0][UR16+0x210] ;  /* 0x0000840010087abb */ /* 0x000fe20008000a00 */
[--C-:B------:R-:W-:Y:S01]  /*d490*/  SHF.R.S32.HI R5, RZ, 0x1f, R3.reuse ;  /* 0x0000001fff057819 */ /* 0x100fe20000011403 */
[----:B------:R-:W-:Y:S01]  /*d4a0*/  IMAD.MOV R7, RZ, RZ, -R3 ;  /* 0x000000ffff077224 */ /* 0x000fe200078e0a03 */
[----:B------:R-:W-:Y:S01]  /*d4b0*/  IADD3 R4, P0, P1, R3, UR14, R4 ;  /* 0x0000000e03047c10 */ /* 0x000fe2000f91e004 */
[----:B------:R-:W-:Y:S01]  /*d4c0*/  ULDC.64 UR10, c[0x0][0xba8] ;  /* 0x0002ea00000a7ab9 */ /* 0x000fe20000000a00 */
[----:B------:R-:W-:Y:S01]  /*d4d0*/  @!UP0 ULDC UR10, c[0x0][0xb50] ;  /* 0x0002d400000a8ab9 */ /* 0x000fe20000000800 */
[----:B------:R-:W-:Y:S01]  /*d4e0*/  IMAD R7, R9, R7, R6 ;  /* 0x0000000709077224 */ /* 0x000fe200078e0206 */
[----:B------:R-:W-:Y:S01]  /*d4f0*/  IADD3.X R5, R5, UR7, R8, P0, P1 ;  /* 0x0000000705057c10 */ /* 0x000fe200087e2408 */
[----:B------:R-:W-:-:S02]  /*d500*/  @!UP0 ULDC UR11, c[0x0][0xb54] ;  /* 0x0002d500000b8ab9 */ /* 0x000fc40000000800 */
[C---:B------:R-:W-:Y:S01]  /*d510*/  IMAD R6, R7.reuse, UR9, RZ ;  /* 0x0000000907067c24 */ /* 0x040fe2000f8e02ff */
[----:B------:R-:W-:Y:S01]  /*d520*/  SHF.R.S32.HI R3, RZ, 0x1f, R7 ;  /* 0x0000001fff037819 */ /* 0x000fe20000011407 */
[----:B------:R-:W-:-:S04]  /*d530*/  IMAD.WIDE.U32 R4, R7, UR8, R4 ;  /* 0x0000000807047c25 */ /* 0x000fc8000f8e0004 */
[----:B------:R-:W-:Y:S01]  /*d540*/  IMAD R3, R3, UR8, R6 ;  /* 0x0000000803037c24 */ /* 0x000fe2000f8e0206 */
[----:B------:R-:W-:-:S03]  /*d550*/  LEA R6, P0, R4, UR10, 0x2 ;  /* 0x0000000a04067c11 */ /* 0x000fc6000f8010ff */
[----:B------:R-:W-:-:S05]  /*d560*/  IMAD.IADD R3, R5, 0x1, R3 ;  /* 0x0000000105037824 */ /* 0x000fca00078e0203 */
[----:B------:R-:W-:Y:S01]  /*d570*/  LEA.HI.X R7, R4, UR11, R3, 0x2, P0 ;  /* 0x0000000b04077c11 */ /* 0x000fe200080f1403 */
[----:B------:R-:W-:-:S05]  /*d580*/  IMAD.MOV.U32 R3, RZ, RZ, -0x800000 ;  /* 0xff800000ff037424 */ /* 0x000fca00078e00ff */
[----:B------:R0:W-:Y:S02]  /*d590*/  STG.E desc[UR36][R6.64], R3 ;  /* 0x0000000306007986 */ /* 0x0001e4000c101924 */
.L_x_2662:
[----:B------:R-:W-:Y:S05]  /*d5a0*/  BSYNC B1 ;  /* 0x0000000000017941 */ /* 0x000fea0003800000 */
.L_x_2661:
[----:B------:R-:W-:-:S06]  /*d5b0*/  UISETP.GT.AND UP0, UPT, UR54, 0x1, UPT ;  /* 0x000000013600788c */ /* 0x000fcc000bf04270 */
[----:B------:R-:W-:-:S13]  /*d5c0*/  PLOP3.LUT P0, PT, PT, PT, UP0, 0x80, 0x0 ;  /* 0x000000000000781c */ /* 0x000fda0003f0f008 */
[----:B------:R-:W-:Y:S05]  /*d5d0*/  @P0 BRA `(.L_x_2657) ;  /* 0x0000000400a40947 */ /* 0x000fea0003800000 */
[----:B------:R-:W1:Y:S01]  /*d5e0*/  LDC R11, c[0x0][0xbe8] ;  /* 0x0002fa00ff0b7b82 */ /* 0x000e620000000800 */
[----:B------:R-:W-:Y:S01]  /*d5f0*/  ULDC.64 UR10, c[0x0][0xaa0] ;  /* 0x0002a800000a7ab9 */ /* 0x000fe20000000a00 */
[----:B0-----:R-:W-:Y:S01]  /*d600*/  IMAD R3, R19, 0x20, R197 ;  /* 0x0000002013037824 */ /* 0x001fe200078e02c5 */
[----:B------:R-:W-:Y:S01]  /*d610*/  UIMAD UR7, UR18, UR10, URZ ;  /* 0x0000000a120772a4 */ /* 0x000fe2000f8e023f */
[----:B------:R-:W-:Y:S01]  /*d620*/  BSSY B1, `(.L_x_2663) ;  /* 0x000003a000017945 */ /* 0x000fe20003800000 */
[----:B------:R-:W-:Y:S01]  /*d630*/  UIMAD.WIDE.U32 UR8, UR4, UR10, URZ ;  /* 0x0000000a040872a5 */ /* 0x000fe2000f8e003f */
[----:B------:R-:W-:Y:S01]  /*d640*/  VIADD R8, R3, UR43 ;  /* 0x0000002b03087c36 */ /* 0x000fe20008000000 */
[----:B------:R-:W-:-:S03]  /*d650*/  UIMAD UR7, UR4, UR11, UR7 ;  /* 0x0000000b040772a4 */ /* 0x000fc6000f8e0207 */
[----:B------:R-:W-:Y:S01]  /*d660*/  ULDC.64 UR10, c[0x0][0xae8] ;  /* 0x0002ba00000a7ab9 */ /* 0x000fe20000000a00 */
[----:B------:R-:W-:Y:S01]  /*d670*/  UIADD3 UR9, UR9, UR7, URZ ;  /* 0x0000000709097290 */ /* 0x000fe2000fffe03f */
[----:B------:R-:W-:-:S03]  /*d680*/  IMAD.MOV.U32 R3, RZ, RZ, R8 ;  /* 0x000000ffff037224 */ /* 0x000fc600078e0008 */
[----:B------:R-:W-:-:S04]  /*d690*/  UIMAD.WIDE.U32 UR8, UR56, UR10, UR8 ;  /* 0x0000000a380872a5 */ /* 0x000fc8000f8e0008 */
[----:B------:R-:W-:-:S03]  /*d6a0*/  UIMAD UR9, UR56, UR11, UR9 ;  /* 0x0000000b380972a4 */ /* 0x000fc6000f8e0209 */
[----:B------:R-:W-:Y:S01]  /*d6b0*/  ULDC.64 UR10, c[0x0][0xaf0] ;  /* 0x0002bc00000a7ab9 */ /* 0x000fe20000000a00 */
[----:B-1----:R-:W-:Y:S01]  /*d6c0*/  ISETP.NE.AND P0, PT, R11, 0x1, PT ;  /* 0x000000010b00780c */ /* 0x002fe20003f05270 */
[----:B------:R-:W-:Y:S02]  /*d6d0*/  UIMAD UR58, UR58, UR10, URZ ;  /* 0x0000000a3a3a72a4 */ /* 0x000fe4000f8e023f */
[----:B------:R-:W-:Y:S02]  /*d6e0*/  UIMAD.WIDE.U32 UR8, UR53, UR10, UR8 ;  /* 0x0000000a350872a5 */ /* 0x000fe4000f8e0008 */
[----:B------:R-:W-:-:S03]  /*d6f0*/  UIMAD UR4, UR53, UR11, UR58 ;  /* 0x0000000b350472a4 */ /* 0x000fc6000f8e023a */
[----:B------:R-:W-:Y:S01]  /*d700*/  ULDC.64 UR10, c[0x0][0xae0] ;  /* 0x0002b800000a7ab9 */ /* 0x000fe20000000a00 */
[----:B------:R-:W-:-:S04]  /*d710*/  UIADD3 UR4, UR9, UR4, URZ ;  /* 0x0000000409047290 */ /* 0x000fc8000fffe03f */
[----:B------:R-:W0:Y:S08]  /*d720*/  @P0 LDC R5, c[0x0][0xbec] ;  /* 0x0002fb00ff050b82 */ /* 0x000e300000000800 */
[----:B------:R-:W1:Y:S01]  /*d730*/  @P0 LDC R7, c[0x0][0xbf0] ;  /* 0x0002fc00ff070b82 */ /* 0x000e620000000800 */
[----:B0-----:R-:W-:Y:S01]  /*d740*/  @P0 IMAD.HI.U32 R4, R8, R5, RZ ;  /* 0x0000000508040227 */ /* 0x001fe200078e00ff */
[----:B------:R-:W-:-:S03]  /*d750*/  MOV R5, UR9 ;  /* 0x0000000900057c02 */ /* 0x000fc60008000f00 */
[----:B------:R-:W-:Y:S01]  /*d760*/  IMAD.U32 R5, RZ, RZ, UR4 ;  /* 0x00000004ff057e24 */ /* 0x000fe2000f8e00ff */
[----:B-1----:R-:W-:-:S04]  /*d770*/  @P0 SHF.R.U32.HI R3, RZ, R7, R4 ;  /* 0x00000007ff030219 */ /* 0x002fc80000011604 */
[--C-:B------:R-:W-:Y:S01]  /*d780*/  SHF.R.S32.HI R4, RZ, 0x1f, R3.reuse ;  /* 0x0000001fff047819 */ /* 0x100fe20000011403 */
[----:B------:R-:W-:-:S04]  /*d790*/  IMAD.MOV R7, RZ, RZ, -R3 ;  /* 0x000000ffff077224 */ /* 0x000fc800078e0a03 */
[----:B------:R-:W-:Y:S02]  /*d7a0*/  IMAD R6, R4, UR10, RZ ;  /* 0x0000000a04067c24 */ /* 0x000fe4000f8e02ff */
[----:B------:R-:W-:Y:S01]  /*d7b0*/  IMAD.U32 R4, RZ, RZ, UR8 ;  /* 0x00000008ff047e24 */ /* 0x000fe2000f8e00ff */
[----:B------:R-:W-:Y:S01]  /*d7c0*/  ULDC.64 UR8, c[0x0][0xad8] ;  /* 0x0002b60000087ab9 */ /* 0x000fe20000000a00 */
[----:B------:R-:W-:Y:S02]  /*d7d0*/  IMAD R7, R11, R7, R8 ;  /* 0x000000070b077224 */ /* 0x000fe400078e0208 */
[C---:B------:R-:W-:Y:S02]  /*d7e0*/  IMAD R9, R3.reuse, UR11, R6 ;  /* 0x0000000b03097c24 */ /* 0x040fe4000f8e0206 */
[----:B------:R-:W-:Y:S01]  /*d7f0*/  IMAD.WIDE.U32 R4, R3, UR10, R4 ;  /* 0x0000000a03047c25 */ /* 0x000fe2000f8e0004 */
[----:B------:R-:W-:-:S03]  /*d800*/  SHF.R.S32.HI R3, RZ, 0x1f, R7 ;  /* 0x0000001fff037819 */ /* 0x000fc60000011407 */
        /* <DEDUP_REMOVED lines=8> */
[----:B------:R-:W-:Y:S01]  /*d890*/  IMAD.IADD R3, R5, 0x1, R3 ;  /* 0x0000000105037824 */ /* 0x000fe200078e0203 */
[----:B------:R-:W-:Y:S01]  /*d8a0*/  LEA R6, P3, R4, UR8, 0x1 ;  /* 0x0000000804067c11 */ /* 0x000fe2000f8608ff */
[----:B------:R-:W-:-:S03]  /*d8b0*/  VIADD R0, R8, 0x20 ;  /* 0x0000002008007836 */ /* 0x000fc60000000000 */
[----:B------:R-:W-:Y:S01]  /*d8c0*/  LEA.HI.X R3, R4, UR9, R3, 0x1, P3 ;  /* 0x0000000904037c11 */ /* 0x000fe200098f0c03 */
[----:B------:R0:W1:Y:S01]  /*d8d0*/  SHFL.IDX PT, R7, R6, RZ, 0x181f ;  /* 0x00181fff06077589 */ /* 0x00006200000e0000 */
[-C--:B------:R-:W-:Y:S01]  /*d8e0*/  ISETP.GE.AND P1, PT, R0, R11.reuse, PT ;  /* 0x0000000b0000720c */ /* 0x080fe20003f26270 */
[----:B------:R-:W-:Y:S02]  /*d8f0*/  VIADD R0, R8, 0x40 ;  /* 0x0000004008007836 */ /* 0x000fe40000000000 */
[----:B------:R0:W2:Y:S03]  /*d900*/  SHFL.IDX PT, R5, R3, RZ, 0x181f ;  /* 0x00181fff03057589 */ /* 0x0000a600000e0000 */
        /* <DEDUP_REMOVED lines=8> */
[----:B------:R-:W-:-:S03]  /*d990*/  @!P5 LEA.HI.X R5, R18, R5, R217, 0x1, P3 ;  /* 0x000000051205d211 */ /* 0x000fc600018f0cd9 */
[----:B------:R3:W-:Y:S04]  /*d9a0*/  @!P4 ST.E.128 desc[UR36][R12.64], RZ ;  /* 0x000000ff0c00c985 */ /* 0x0007e8000c101d24 */
[----:B------:R3:W-:Y:S02]  /*d9b0*/  @!P5 ST.E.128 desc[UR36][R4.64], RZ ;  /* 0x000000ff0400d985 */ /* 0x0007e4000c101d24 */
.L_x_2664:
[----:B------:R-:W-:Y:S05]  /*d9c0*/  BSYNC B1 ;  /* 0x0000000000017941 */ /* 0x000fea0003800000 */
.L_x_2663:
[----:B--23--:R2:W3:Y:S01]  /*d9d0*/  SHFL.IDX PT, R5, R3, 0x1, 0x181f ;  /* 0x00381f0003057f89 */ /* 0x00c4e200000e0000 */
[----:B------:R-:W-:Y:S03]  /*d9e0*/  BSSY B1, `(.L_x_2665) ;  /* 0x000000c000017945 */ /* 0x000fe60003800000 */
[----:B-1----:R2:W1:Y:S01]  /*d9f0*/  SHFL.IDX PT, R7, R6, 0x1, 0x181f ;  /* 0x00381f0006077f89 */ /* 0x00246200000e0000 */
[----:B------:R-:W-:Y:S05]  /*da00*/  @P1 BRA `(.L_x_2666) ;  /* 0x0000000000241947 */ /* 0x000fea0003800000 */
[----:B------:R-:W-:Y:S02]  /*da10*/  ULDC UR4, c[0x0][0xac8] ;  /* 0x0002b20000047ab9 */ /* 0x000fe40000000800 */
[----:B------:R-:W-:Y:S02]  /*da20*/  ISETP.GE.AND P3, PT, R2, UR4, PT ;  /* 0x0000000402007c0c */ /* 0x000fe4000bf66270 */
[----:B------:R-:W-:-:S11]  /*da30*/  ISETP.GE.AND P4, PT, R18, UR4, PT ;  /* 0x0000000412007c0c */ /* 0x000fd6000bf86270 */
[-C--:B-1----:R-:W-:Y:S02]  /*da40*/  @!P3 LEA R12, P1, R2, R7.reuse, 0x1 ;  /* 0x00000007020cb211 */ /* 0x082fe400078208ff */
[----:B------:R-:W-:Y:S02]  /*da50*/  @!P4 LEA R4, P2, R18, R7, 0x1 ;  /* 0x000000071204c211 */ /* 0x000fe400078408ff */
[-C--:B---3--:R-:W-:Y:S02]  /*da60*/  @!P3 LEA.HI.X R13, R2, R5.reuse, R218, 0x1, P1 ;  /* 0x00000005020db211 */ /* 0x088fe400008f0cda */
[----:B------:R-:W-:-:S03]  /*da70*/  @!P4 LEA.HI.X R5, R18, R5, R217, 0x1, P2 ;  /* 0x000000051205c211 */ /* 0x000fc600010f0cd9 */
[----:B------:R4:W-:Y:S04]  /*da80*/  @!P3 ST.E.128 desc[UR36][R12.64], RZ ;  /* 0x000000ff0c00b985 */ /* 0x0009e8000c101d24 */
[----:B------:R4:W-:Y:S02]  /*da90*/  @!P4 ST.E.128 desc[UR36][R4.64], RZ ;  /* 0x000000ff0400c985 */ /* 0x0009e4000c101d24 */
.L_x_2666:
[----:B------:R-:W-:Y:S05]  /*daa0*/  BSYNC B1 ;  /* 0x0000000000017941 */ /* 0x000fea0003800000 */
.L_x_2665:
[----:B---34-:R3:W4:Y:S01]  /*dab0*/  SHFL.IDX PT, R5, R3, 0x2, 0x181f ;  /* 0x00581f0003057f89 */ /* 0x01872200000e0000 */
        /* <DEDUP_REMOVED lines=8> */
[-C--:B----4-:R-:W-:Y:S02]  /*db40*/  @!P2 LEA.HI.X R13, R2, R5.reuse, R218, 0x1, P0 ;  /* 0x00000005020da211 */ /* 0x090fe400000f0cda */
[----:B------:R-:W-:-:S03]  /*db50*/  @!P3 LEA.HI.X R5, R18, R5, R217, 0x1, P1 ;  /* 0x000000051205b211 */ /* 0x000fc600008f0cd9 */
[----:B------:R1:W-:Y:S04]  /*db60*/  @!P2 ST.E.128 desc[UR36][R12.64], RZ ;  /* 0x000000ff0c00a985 */ /* 0x0003e8000c101d24 */
[----:B------:R1:W-:Y:S02]  /*db70*/  @!P3 ST.E.128 desc[UR36][R4.64], RZ ;  /* 0x000000ff0400b985 */ /* 0x0003e4000c101d24 */
.L_x_2668:
[----:B------:R-:W-:Y:S05]  /*db80*/  BSYNC B1 ;  /* 0x0000000000017941 */ /* 0x000fea0003800000 */
.L_x_2667:
[----:B------:R-:W-:Y:S01]  /*db90*/  VIADD R0, R8, 0x60 ;  /* 0x0000006008007836 */ /* 0x000fe20000000000 */
[----:B0-23--:R-:W0:Y:S04]  /*dba0*/  SHFL.IDX PT, R3, R3, 0x3, 0x181f ;  /* 0x00781f0003037f89 */ /* 0x00de2800000e0000 */
[----:B------:R-:W-:Y:S01]  /*dbb0*/  ISETP.GE.AND P0, PT, R0, R11, PT ;  /* 0x0000000b0000720c */ /* 0x000fe20003f06270 */
[----:B-1--4-:R1:W2:-:S12]  /*dbc0*/  SHFL.IDX PT, R5, R6, 0x3, 0x181f ;  /* 0x00781f0006057f89 */ /* 0x01229800000e0000 */
[----:B-1----:R-:W-:Y:S05]  /*dbd0*/  @P0 BRA `(.L_x_2657) ;  /* 0x0000000000240947 */ /* 0x002fea0003800000 */
        /* <DEDUP_REMOVED lines=9> */
.L_x_2657:
[----:B------:R-:W-:Y:S05]  /*dc70*/  BSYNC B0 ;  /* 0x0000000000007941 */ /* 0x000fea0003800000 */
.L_x_2647:
[----:B------:R-:W-:Y:S02]  /*dc80*/  ULDC UR4, c[0x0][0xc3c] ;  /* 0x00030f0000047ab9 */ /* 0x000fe40000000800 */
[----:B------:R-:W-:-:S13]  /*dc90*/  ISETP.GE.AND P0, PT, R35, UR4, PT ;  /* 0x0000000423007c0c */ /* 0x000fda000bf06270 */
[----:B------:R-:W-:Y:S05]  /*dca0*/  @!P0 BRA `(.L_x_2669) ;  /* 0xffffff3000ac8947 */ /* 0x000fea000383ffff */
[----:B------:R-:W-:Y:S05]  /*dcb0*/  EXIT ;  /* 0x000000000000794d */ /* 0x000fea0003800000 */
.L_x_2604:
[----:B------:R-:W-:-:S08]  /*dcc0*/  NOP ;  /* 0x0000000000007918 */ /* 0x000fd00000000000 */
[----:B0-----:R-:W0:-:S00]  /*dcd0*/  USETMAXREG.DEALLOC.CTAPOOL 0x28 ;  /* 0x00000028000079c8 */ /* 0x001e0000080e0500 */
        /* <DEDUP_REMOVED lines=14> */
.L_x_2670:
        /* <DEDUP_REMOVED lines=44> */
.L_x_2674:
        /* <DEDUP_REMOVED lines=35> */
.L_x_2672:
        /* <DEDUP_REMOVED lines=13> */
.L_x_2675:
        /* <DEDUP_REMOVED lines=11> */
[----:B0-----:R-:W-:-:S02]  /*e430*/  IADD3 R2, R6, 0xffffffe, RZ ;  /* 0x0ffffffe06027810 */ /* 0x001fc40007ffe0ff */
[----:B------:R-:W-:-:S05]  /*e440*/  IABS R6, R5 ;  /* 0x0000000500067213 */ /* 0x000fca0000000000 */
        /* <DEDUP_REMOVED lines=20> */
[----:B0-----:R-:W-:-:S03]  /*e590*/  IMAD.MOV R11, RZ, RZ, -R3 ;  /* 0x000000ffff0b7224 */ /* 0x001fc600078e0a03 */
[----:B------:R-:W-:Y:S01]  /*e5a0*/  @!P2 IADD3 R8, -R8, RZ, RZ ;  /* 0x000000ff0808a210 */ /* 0x000fe20007ffe1ff */
[----:B------:R-:W-:Y:S01]  /*e5b0*/  IMAD.MOV R10, RZ, RZ, -R2 ;  /* 0x000000ffff0a7224 */ /* 0x000fe200078e0a02 */
[----:B------:R-:W-:Y:S01]  /*e5c0*/  @!P1 LOP3.LUT R8, RZ, R0, RZ, 0x33, !PT ;  /* 0x00000000ff089212 */ /* 0x000fe200078e33ff */
[----:B------:R-:W-:Y:S02]  /*e5d0*/  IMAD R11, R11, R4, RZ ;  /* 0x000000040b0b7224 */ /* 0x000fe400078e02ff */
[----:B------:R-:W-:Y:S01]  /*e5e0*/  IMAD.MOV.U32 R2, RZ, RZ, RZ ;  /* 0x000000ffff027224 */ /* 0x000fe200078e00ff */
[----:B------:R-:W-:-:S03]  /*e5f0*/  IABS R6, R8 ;  /* 0x0000000800067213 */ /* 0x000fc60000000000 */
        /* <DEDUP_REMOVED lines=12> */
[----:B------:R-:W-:-:S05]  /*e6c0*/  IADD3 R3, -R8, RZ, RZ ;  /* 0x000000ff08037210 */ /* 0x000fca0007ffe1ff */
        /* <DEDUP_REMOVED lines=9> */
.L_x_2676:
        /* <DEDUP_REMOVED lines=26> */
[----:B------:R-:W-:Y:S02]  /*e900*/  @!P2 IADD3 R2, -R2, RZ, RZ ;  /* 0x000000ff0202a210 */ /* 0x000fe40007ffe1ff */
        /* <DEDUP_REMOVED lines=30> */
[----:B------:R-:W-:-:S06]  /*eaf0*/  @P0 IADD3 R2, R2, 0x1, RZ ;  /* 0x0000000102020810 */ /* 0x000fcc0007ffe0ff */
[----:B------:R-:W-:Y:S01]  /*eb00*/  @!P2 IMAD.MOV R2, RZ, RZ, -R2 ;  /* 0x000000ffff02a224 */ /* 0x000fe200078e0a02 */
[----:B------:R-:W-:-:S05]  /*eb10*/  @!P1 LOP3.LUT R2, RZ, R11, RZ, 0x33, !PT ;  /* 0x0000000bff029212 */ /* 0x000fca00078e33ff */
[----:B------:R-:W-:-:S07]  /*eb20*/  IMAD R18, R2, R18, R3 ;  /* 0x0000001202127224 */ /* 0x000fce00078e0203 */
.L_x_2677:
[----:B------:R-:W-:-:S05]  /*eb30*/  LOP3.LUT R17, RZ, R2, RZ, 0x33, !PT ;  /* 0x00000002ff117212 */ /* 0x000fca00078e33ff */
[----:B------:R-:W-:Y:S01]  /*eb40*/  IMAD.IADD R17, R0, 0x1, R17 ;  /* 0x0000000100117824 */ /* 0x000fe200078e0211 */
[----:B------:R-:W-:Y:S06]  /*eb50*/  BRA `(.L_x_2678) ;  /* 0x0000000000147947 */ /* 0x000fec0003800000 */
.L_x_2673:
[----:B------:R-:W-:Y:S01]  /*eb60*/  ULDC UR4, c[0x0][0xc3c] ;  /* 0x00030f0000047ab9 */ /* 0x000fe20000000800 */
[----:B------:R-:W-:Y:S02]  /*eb70*/  IMAD.MOV.U32 R17, RZ, RZ, RZ ;  /* 0x000000ffff117224 */ /* 0x000fe400078e00ff */
[----:B------:R-:W-:Y:S02]  /*eb80*/  IMAD.U32 R16, RZ, RZ, UR6 ;  /* 0x00000006ff107e24 */ /* 0x000fe4000f8e00ff */
[----:B------:R-:W-:Y:S02]  /*eb90*/  IMAD.MOV.U32 R18, RZ, RZ, RZ ;  /* 0x000000ffff127224 */ /* 0x000fe400078e00ff */
[----:B------:R-:W-:-:S07]  /*eba0*/  IMAD.U32 R19, RZ, RZ, UR4 ;  /* 0x00000004ff137e24 */ /* 0x000fce000f8e00ff */
.L_x_2678:
[----:B------:R-:W-:-:S13]  /*ebb0*/  ISETP.NE.AND P0, PT, R7, RZ, PT ;  /* 0x000000ff0700720c */ /* 0x000fda0003f05270 */
[----:B------:R-:W0:Y:S01]  /*ebc0*/  @!P0 S2R R3, SR_CgaCtaId ;  /* 0x0000000000038919 */ /* 0x000e220000008800 */
[----:B------:R-:W-:-:S04]  /*ebd0*/  @!P0 MOV R0, 0x400 ;  /* 0x0000040000008802 */ /* 0x000fc80000000f00 */
[----:B0-----:R-:W-:-:S05]  /*ebe0*/  @!P0 LEA R0, R3, R0, 0x18 ;  /* 0x0000000003008211 */ /* 0x001fca00078ec0ff */
[----:B------:R0:W-:Y:S01]  /*ebf0*/  @!P0 STS.128 [R0+0x288d0], R16 ;  /* 0x0288d01000008388 */ /* 0x0001e20000000c00 */
[----:B------:R-:W-:Y:S06]  /*ec00*/  BAR.ARV 0x5, 0x180 ;  /* 0x0146000000007b1d */ /* 0x000fec0000002000 */
.L_x_2671:
[----:B------:R2:W-:Y:S01]  /*ec10*/  STL [R1+0x1c], RZ ;  /* 0x00001cff01007387 */ /* 0x0005e20000100800 */
[----:B------:R-:W-:Y:S01]  /*ec20*/  ULDC UR4, c[0x0][0xc3c] ;  /* 0x00030f0000047ab9 */ /* 0x000fe20000000800 */
[----:B------:R-:W-:Y:S01]  /*ec30*/  IMAD.MOV.U32 R28, RZ, RZ, 0x1 ;  /* 0x00000001ff1c7424 */ /* 0x000fe200078e00ff */
[----:B-1----:R-:W-:Y:S01]  /*ec40*/  ISETP.GE.AND P0, PT, R19, UR4, PT ;  /* 0x0000000413007c0c */ /* 0x002fe2000bf06270 */
[----:B------:R-:W-:-:S12]  /*ec50*/  IMAD.MOV.U32 R26, RZ, RZ, RZ ;  /* 0x000000ffff1a7224 */ /* 0x000fd800078e00ff */
[----:B--2---:R-:W-:Y:S05]  /*ec60*/  @P0 BRA `(.L_x_2679) ;  /* 0x0000005000280947 */ /* 0x004fea0003800000 */
[----:B0-----:R-:W2:Y:S01]  /*ec70*/  LDL R0, [R1+0x20] ;  /* 0x0000200001007983 */ /* 0x001ea20000100800 */
[----:B------:R-:W0:Y:S01]  /*ec80*/  S2UR UR5, SR_CgaCtaId ;  /* 0x00000000000579c3 */ /* 0x000e220000008800 */
[----:B------:R-:W-:Y:S01]  /*ec90*/  BSSY B8, `(.L_x_2679) ;  /* 0x0000507000087945 */ /* 0x000fe20003800000 */
[----:B------:R-:W-:Y:S01]  /*eca0*/  IMAD.MOV.U32 R28, RZ, RZ, 0x1 ;  /* 0x00000001ff1c7424 */ /* 0x000fe200078e00ff */
[----:B------:R-:W1:Y:S01]  /*ecb0*/  S2R R4, SR_TID.X ;  /* 0x0000000000047919 */ /* 0x000e620000002100 */
[----:B------:R-:W-:Y:S01]  /*ecc0*/  IMAD.MOV.U32 R26, RZ, RZ, RZ ;  /* 0x000000ffff1a7224 */ /* 0x000fe200078e00ff */
[----:B------:R-:W-:Y:S01]  /*ecd0*/  ULDC UR39, c[0x0][0xc] ;  /* 0x0000030000277ab9 */ /* 0x000fe20000000800 */
[----:B------:R3:W-:Y:S01]  /*ece0*/  STL [R1+0x1c], RZ ;  /* 0x00001cff01007387 */ /* 0x0007e20000100800 */
[C---:B-1----:R-:W-:Y:S01]  /*ecf0*/  SHF.L.U32 R30, R4.reuse, 0x3, RZ ;  /* 0x00000003041e7819 */ /* 0x042fe200000006ff */
[C---:B------:R-:W-:Y:S01]  /*ed00*/  IMAD.SHL.U32 R2, R4.reuse, 0x10, RZ ;  /* 0x0000001004027824 */ /* 0x040fe200078e00ff */
[----:B------:R-:W-:-:S04]  /*ed10*/  LOP3.LUT R3, R4, 0x7f, RZ, 0xc0, !PT ;  /* 0x0000007f04037812 */ /* 0x000fc800078ec0ff */
[----:B------:R-:W-:Y:S02]  /*ed20*/  LOP3.LUT R2, R2, 0x70, RZ, 0xc0, !PT ;  /* 0x0000007002027812 */ /* 0x000fe400078ec0ff */
[----:B--2---:R-:W-:Y:S02]  /*ed30*/  R2UR UR4, R0 ;  /* 0x00000000000472ca */ /* 0x004fe400000e0000 */
[----:B------:R-:W-:-:S04]  /*ed40*/  LOP3.LUT R0, R30, 0x1f8, RZ, 0xc0, !PT ;  /* 0x000001f81e007812 */ /* 0x000fc800078ec0ff */
[----:B------:R-:W-:Y:S02]  /*ed50*/  LOP3.LUT R33, R0, 0x38, R4, 0x78, !PT ;  /* 0x0000003800217812 */ /* 0x000fe400078e7804 */
[----:B------:R-:W-:Y:S02]  /*ed60*/  SHF.R.U32.HI R0, RZ, 0x3, R3 ;  /* 0x00000003ff007819 */ /* 0x000fe40000011603 */
[----:B------:R-:W-:Y:S02]  /*ed70*/  LOP3.LUT R33, R33, 0x200, R30, 0xf8, !PT ;  /* 0x0000020021217812 */ /* 0x000fe400078ef81e */
[----:B------:R-:W-:Y:S01]  /*ed80*/  LOP3.LUT R2, R0, R2, RZ, 0xfc, !PT ;  /* 0x0000000200027212 */ /* 0x000fe200078efcff */
[----:B------:R-:W-:Y:S01]  /*ed90*/  ULOP3.LUT UR38, UR4, 0x2, URZ, 0xfc, !UPT ;  /* 0x0000000204267892 */ /* 0x000fe2000f8efc3f */
[----:B------:R-:W-:Y:S02]  /*eda0*/  LOP3.LUT R30, R30, 0x38, RZ, 0xc0, !PT ;  /* 0x000000381e1e7812 */ /* 0x000fe400078ec0ff */
[----:B------:R-:W-:-:S02]  /*edb0*/  UMOV UR4, 0x400 ;  /* 0x0000040000047882 */ /* 0x000fc40000000000 */
[----:B0-----:R-:W-:Y:S01]  /*edc0*/  ULEA UR4, UR5, UR4, 0x18 ;  /* 0x0000000405047291 */ /* 0x001fe2000f8ec03f */
[----:B------:R-:W-:-:S05]  /*edd0*/  LOP3.LUT R29, R30, 0x40, RZ, 0xfc, !PT ;  /* 0x000000401e1d7812 */ /* 0x000fca00078efcff */
[----:B------:R-:W-:-:S04]  /*ede0*/  IMAD.U32 R22, RZ, RZ, UR4 ;  /* 0x00000004ff167e24 */ /* 0x000fc8000f8e00ff */
[----:B------:R-:W-:-:S05]  /*edf0*/  IMAD R0, R33, 0x2, R22 ;  /* 0x0000000221007824 */ /* 0x000fca00078e0216 */
[----:B------:R3:W-:Y:S02]  /*ee00*/  STL [R1], R0 ;  /* 0x0000000001007387 */ /* 0x0007e40000100800 */
.L_x_2744:
[----:B0-----:R-:W0:Y:S02]  /*ee10*/  LDC.64 R2, c[0x0][0xc88] ;  /* 0x00032200ff027b82 */ /* 0x001e240000000a00 */
[----:B0-----:R-:W-:-:S05]  /*ee20*/  IMAD.WIDE R2, R19, 0x4, R2 ;  /* 0x0000000413027825 */ /* 0x001fca00078e0202 */
[----:B------:R-:W3:Y:S01]  /*ee30*/  LDG.E R31, desc[UR36][R2.64] ;  /* 0x00000024021f7981 */ /* 0x000ee2000c1e1900 */
[----:B------:R-:W-:Y:S05]  /*ee40*/  YIELD ;  /* 0x0000000000007946 */ /* 0x000fea0003800000 */
[----:B------:R-:W-:Y:S01]  /*ee50*/  ULDC.64 UR4, c[0x0][0xa28] ;  /* 0x00028a0000047ab9 */ /* 0x000fe20000000a00 */
[----:B------:R-:W-:Y:S01]  /*ee60*/  IMAD.MOV.U32 R36, RZ, RZ, RZ ;  /* 0x000000ffff247224 */ /* 0x000fe200078e00ff */
[----:B------:R-:W-:Y:S01]  /*ee70*/  ISETP.NE.U32.AND P0, PT, RZ, UR4, PT ;  /* 0x00000004ff007c0c */ /* 0x000fe2000bf05070 */
[----:B------:R-:W-:-:S03]  /*ee80*/  ULDC.64 UR6, c[0x0][0xa18] ;  /* 0x0002860000067ab9 */ /* 0x000fc60000000a00 */
[----:B------:R-:W-:Y:S02]  /*ee90*/  ISETP.NE.AND.EX P0, PT, RZ, UR5, PT, P0 ;  /* 0x00000005ff007c0c */ /* 0x000fe4000bf05300 */
[----:B---3--:R-:W-:-:S11]  /*eea0*/  SHF.R.S32.HI R0, RZ, 0x1f, R31 ;  /* 0x0000001fff007819 */ /* 0x008fd6000001141f */
        /* <DEDUP_REMOVED lines=28> */
[----:B------:R-:W-:Y:S01]  /*f070*/  IMAD.U32 R7, RZ, RZ, UR4 ;  /* 0x00000004ff077e24 */ /* 0x000fe2000f8e00ff */
[----:B--2---:R0:W-:Y:S01]  /*f080*/  @P0 STL [R1+0x8], R0 ;  /* 0x0000080001000387 */ /* 0x0041e20000100800 */
[----:B------:R-:W-:Y:S05]  /*f090*/  @P0 BRA `(.L_x_2680) ;  /* 0x0000000000200947 */ /* 0x000fea0003800000 */
[----:B------:R-:W-:Y:S02]  /*f0a0*/  ULDC UR4, c[0x0][0x288] ;  /* 0x0000a20000047ab9 */ /* 0x000fe40000000800 */
[----:B0-----:R-:W-:-:S05]  /*f0b0*/  MOV R0, UR4 ;  /* 0x0000000400007c02 */ /* 0x001fca0008000f00 */
[----:B------:R1:W-:Y:S01]  /*f0c0*/  STL [R1+0x8], R0 ;  /* 0x0000080001007387 */ /* 0x0003e20000100800 */
[----:B------:R-:W-:Y:S05]  /*f0d0*/  @!P2 BRA `(.L_x_2680) ;  /* 0x000000000010a947 */ /* 0x000fea0003800000 */
[----:B------:R-:W2:Y:S04]  /*f0e0*/  LDG.E R5, desc[UR36][R2.64] ;  /* 0x0000002402057981 */ /* 0x000ea8000c1e1900 */
[----:B-1----:R-:W2:Y:S02]  /*f0f0*/  LDG.E R0, desc[UR36][R2.64+0x4] ;  /* 0x0000042402007981 */ /* 0x002ea4000c1e1900 */
[----:B--2---:R-:W-:-:S05]  /*f100*/  IMAD.IADD R0, R0, 0x1, -R5 ;  /* 0x0000000100007824 */ /* 0x004fca00078e0a05 */
[----:B------:R2:W-:Y:S02]  /*f110*/  STL [R1+0x8], R0 ;  /* 0x0000080001007387 */ /* 0x0005e40000100800 */
.L_x_2680:
        /* <DEDUP_REMOVED lines=9> */
.L_x_2681:
        /* <DEDUP_REMOVED lines=9> */
.L_x_2682:
[----:B------:R-:W4:Y:S01]  /*f240*/  LDL R4, [R1+0x8] ;  /* 0x0000080001047983 */ /* 0x000f220000100800 */
[----:B012---:R-:W0:Y:S01]  /*f250*/  LDC R0, c[0x0][0x448] ;  /* 0x00011200ff007b82 */ /* 0x007e220000000800 */
[----:B-----5:R-:W-:Y:S01]  /*f260*/  IMAD.IADD R34, R7, 0x1, -R36 ;  /* 0x0000000107227824 */ /* 0x020fe200078e0a24 */
[----:B------:R-:W-:Y:S01]  /*f270*/  LOP3.LUT R23, R23, 0xffffffdf, RZ, 0xc0, !PT ;  /* 0xffffffdf17177812 */ /* 0x000fe200078ec0ff */
[----:B------:R-:W-:Y:S01]  /*f280*/  BSSY B0, `(.L_x_2683) ;  /* 0x0000038000007945 */ /* 0x000fe20003800000 */
[----:B0-----:R-:W-:Y:S01]  /*f290*/  ISETP.NE.AND P0, PT, R0, 0x1, PT ;  /* 0x000000010000780c */ /* 0x001fe20003f05270 */
[----:B------:R-:W-:-:S04]  /*f2a0*/  IMAD.SHL.U32 R0, R17, 0x80, RZ ;  /* 0x0000008011007824 */ /* 0x000fc800078e00ff */
[----:B------:R-:W-:-:S08]  /*f2b0*/  VIADD R0, R0, 0x7f ;  /* 0x0000007f00007836 */ /* 0x000fd00000000000 */
[----:B---3--:R-:W0:Y:S01]  /*f2c0*/  @P0 LDC R3, c[0x0][0x44c] ;  /* 0x00011300ff030b82 */ /* 0x008e220000000800 */
[----:B------:R-:W-:-:S07]  /*f2d0*/  @P0 LOP3.LUT R23, R23, 0x20, RZ, 0xfc, !PT ;  /* 0x0000002017170812 */ /* 0x000fce00078efcff */
[----:B------:R-:W1:Y:S01]  /*f2e0*/  @P0 LDC R5, c[0x0][0x450] ;  /* 0x00011400ff050b82 */ /* 0x000e620000000800 */
[----:B0-----:R-:W-:-:S05]  /*f2f0*/  @P0 IMAD.HI.U32 R2, R0, R3, RZ ;  /* 0x0000000300020227 */ /* 0x001fca00078e00ff */
[----:B-1----:R-:W-:Y:S02]  /*f300*/  @P0 SHF.R.U32.HI R0, RZ, R5, R2 ;  /* 0x00000005ff000219 */ /* 0x002fe40000011602 */
[----:B----4-:R-:W-:-:S05]  /*f310*/  IADD3 R3, R34, 0x80, -R4 ;  /* 0x0000008022037810 */ /* 0x010fca0007ffe804 */
[----:B------:R-:W-:Y:S02]  /*f320*/  IMAD.IADD R2, R3, 0x1, R0 ;  /* 0x0000000103027824 */ /* 0x000fe400078e0200 */
[----:B------:R-:W-:-:S03]  /*f330*/  VIADD R0, R34, 0x7f ;  /* 0x0000007f22007836 */ /* 0x000fc60000000000 */
[----:B------:R-:W-:Y:S02]  /*f340*/  SHF.R.S32.HI R5, RZ, 0x1f, R2 ;  /* 0x0000001fff057819 */ /* 0x000fe40000011402 */
[----:B------:R-:W-:Y:S02]  /*f350*/  SHF.R.S32.HI R3, RZ, 0x1f, R0 ;  /* 0x0000001fff037819 */ /* 0x000fe40000011400 */
[----:B------:R-:W-:Y:S02]  /*f360*/  LEA.HI R5, R5, R2, RZ, 0x7 ;  /* 0x0000000205057211 */ /* 0x000fe400078f38ff */
[----:B------:R-:W-:Y:S02]  /*f370*/  LEA.HI R3, R3, R0, RZ, 0x7 ;  /* 0x0000000003037211 */ /* 0x000fe400078f38ff */
[----:B------:R-:W-:Y:S02]  /*f380*/  SHF.R.S32.HI R5, RZ, 0x7, R5 ;  /* 0x00000007ff057819 */ /* 0x000fe40000011405 */
[----:B------:R-:W-:-:S02]  /*f390*/  SHF.R.S32.HI R0, RZ, 0x7, R3 ;  /* 0x00000007ff007819 */ /* 0x000fc40000011403 */
[----:B------:R-:W-:Y:S02]  /*f3a0*/  LOP3.LUT R2, R18, 0xff000000, RZ, 0xc0, !PT ;  /* 0xff00000012027812 */ /* 0x000fe400078ec0ff */
[----:B------:R-:W-:Y:S02]  /*f3b0*/  VIMNMX R0, R0, R5, PT ;  /* 0x0000000500007248 */ /* 0x000fe40003fe0100 */
[----:B------:R-:W-:Y:S02]  /*f3c0*/  SHF.R.U32.HI R2, RZ, 0x8, R2 ;  /* 0x00000008ff027819 */ /* 0x000fe40000011602 */
[----:B------:R-:W-:Y:S02]  /*f3d0*/  ISETP.GE.AND P0, PT, R0, 0x1, PT ;  /* 0x000000010000780c */ /* 0x000fe40003f06270 */
[----:B------:R-:W-:-:S04]  /*f3e0*/  LOP3.LUT R3, R18, 0xff0000, RZ, 0xc0, !PT ;  /* 0x00ff000012037812 */ /* 0x000fc800078ec0ff */
[----:B------:R-:W-:Y:S01]  /*f3f0*/  LEA.HI R3, R3, R2, RZ, 0x10 ;  /* 0x0000000203037211 */ /* 0x000fe200078f80ff */
[----:B------:R-:W-:-:S03]  /*f400*/  IMAD.MOV.U32 R2, RZ, RZ, RZ ;  /* 0x000000ffff027224 */ /* 0x000fc600078e00ff */
[----:B------:R-:W-:-:S03]  /*f410*/  LOP3.LUT R35, R3, 0xff, RZ, 0xc0, !PT ;  /* 0x000000ff03237812 */ /* 0x000fc600078ec0ff */
[----:B------:R-:W-:Y:S05]  /*f420*/  @!P0 BRA `(.L_x_2684) ;  /* 0x0000000000748947 */ /* 0x000fea0003800000 */
[----:B------:R-:W-:-:S04]  /*f430*/  SHF.R.U32.HI R4, RZ, 0x10, R3 ;  /* 0x00000010ff047819 */ /* 0x000fc80000011603 */
[----:B------:R-:W-:-:S13]  /*f440*/  ISETP.NE.AND P0, PT, R4, RZ, PT ;  /* 0x000000ff0400720c */ /* 0x000fda0003f05270 */
[----:B------:R-:W0:Y:S02]  /*f450*/  @!P0 LDC R4, c[0x0][0x9f0] ;  /* 0x00027c00ff048b82 */ /* 0x000e240000000800 */
[-C--:B0-----:R-:W-:Y:S02]  /*f460*/  IABS R6, R4.reuse ;  /* 0x0000000400067213 */ /* 0x081fe40000000000 */
[----:B------:R-:W-:Y:S02]  /*f470*/  IADD3 R5, R4, -0x1, R0 ;  /* 0xffffffff04057810 */ /* 0x000fe40007ffe000 */
[----:B------:R-:W0:Y:S02]  /*f480*/  I2F.RP R8, R6 ;  /* 0x0000000600087306 */ /* 0x000e240000209400 */
[----:B------:R-:W-:-:S04]  /*f490*/  LOP3.LUT R2, R5, R4, RZ, 0x3c, !PT ;  /* 0x0000000405027212 */ /* 0x000fc800078e3cff */
[----:B------:R-:W-:Y:S02]  /*f4a0*/  ISETP.GE.AND P2, PT, R2, RZ, PT ;  /* 0x000000ff0200720c */ /* 0x000fe40003f46270 */
[----:B0-----:R-:W0:Y:S02]  /*f4b0*/  MUFU.RCP R8, R8 ;  /* 0x0000000800087308 */ /* 0x001e240000001000 */
[----:B0-----:R-:W-:-:S06]  /*f4c0*/  IADD3 R3, R8, 0xffffffe, RZ ;  /* 0x0ffffffe08037810 */ /* 0x001fcc0007ffe0ff */
[----:B------:R-:W0:Y:S02]  /*f4d0*/  F2I.FTZ.U32.TRUNC.NTZ R3, R3 ;  /* 0x0000000300037305 */ /* 0x000e24000021f000 */
[----:B0-----:R-:W-:-:S04]  /*f4e0*/  IMAD.MOV R2, RZ, RZ, -R3 ;  /* 0x000000ffff027224 */ /* 0x001fc800078e0a03 */
        /* <DEDUP_REMOVED lines=17> */
.L_x_2684:
[----:B------:R-:W-:Y:S05]  /*f600*/  BSYNC B0 ;  /* 0x0000000000007941 */ /* 0x000fea0003800000 */
.L_x_2683:
        /* <DEDUP_REMOVED lines=23> */
.L_x_2686:
        /* <DEDUP_REMOVED lines=8> */
[----:B------:R-:W-:Y:S01]  /*f800*/  MOV R4, UR6 ;  /* 0x0000000600047c02 */ /* 0x000fe20008000f00 */
[----:B------:R-:W-:Y:S01]  /*f810*/  IMAD.U32 R5, RZ, RZ, UR7 ;  /* 0x00000007ff057e24 */ /* 0x000fe2000f8e00ff */
        /* <DEDUP_REMOVED lines=10> */
.L_x_2689:
[----:B------:R-:W-:Y:S05]  /*f8c0*/  BSYNC B6 ;  /* 0x0000000000067941 */ /* 0x000fea0003800000 */
.L_x_2688:
        /* <DEDUP_REMOVED lines=9> */
[----:B------:R-:W-:Y:S01]  /*f960*/  MOV R4, UR6 ;  /* 0x0000000600047c02 */ /* 0x000fe20008000f00 */
        /* <DEDUP_REMOVED lines=10> */
.L_x_2692:
        /* <DEDUP_REMOVED lines=15> */
.L_x_2691:
[----:B------:R-:W-:Y:S05]  /*fb00*/  BSYNC B6 ;  /* 0x0000000000067941 */ /* 0x000fea0003800000 */
.L_x_2690:
[----:B------:R-:W2:Y:S01]  /*fb10*/  LDL R2, [R1+0x18] ;  /* 0x0000180001027983 */ /* 0x000ea20000100800 */
[----:B------:R-:W-:Y:S01]  /*fb20*/  ULDC.64 UR4, c[0x0][0x9f8] ;  /* 0x00027e0000047ab9 */ /* 0x000fe20000000a00 */
[----:B------:R-:W0:Y:S01]  /*fb30*/  LDC R6, c[0x0][0x430] ;  /* 0x00010c00ff067b82 */ /* 0x000e220000000800 */
[----:B------:R-:W-:-:S04]  /*fb40*/  ISETP.NE.U32.AND P0, PT, RZ, UR4, PT ;  /* 0x00000004ff007c0c */ /* 0x000fc8000bf05070 */
[----:B------:R-:W-:-:S13]  /*fb50*/  ISETP.NE.AND.EX P0, PT, RZ, UR5, PT, P0 ;  /* 0x00000005ff007c0c */ /* 0x000fda000bf05300 */
[----:B------:R-:W-:Y:S01]  /*fb60*/  @P0 IADD3 R24, P1, R24, UR4, RZ ;  /* 0x0000000418180c10 */ /* 0x000fe2000ff3e0ff */
[----:B------:R-:W1:Y:S01]  /*fb70*/  S2R R21, SR_TID.X ;  /* 0x0000000000157919 */ /* 0x000e620000002100 */
[----:B------:R-:W3:Y:S02]  /*fb80*/  S2R R20, SR_TID.X ;  /* 0x0000000000147919 */ /* 0x000ee40000002100 */
[----:B------:R-:W-:Y:S01]  /*fb90*/  @P0 IADD3.X R25, R25, UR5, RZ, P1, !PT ;  /* 0x0000000519190c10 */ /* 0x000fe20008ffe4ff */
[----:B------:R-:W-:-:S04]  /*fba0*/  ULDC UR4, c[0x0][0x2f4] ;  /* 0x0000bd0000047ab9 */ /* 0x000fc80000000800 */
[----:B------:R-:W4:Y:S01]  /*fbb0*/  @P0 LDG.E R32, desc[UR36][R24.64] ;  /* 0x0000002418200981 */ /* 0x000f22000c1e1900 */
[----:B0-----:R-:W-:Y:S02]  /*fbc0*/  ISETP.NE.AND P2, PT, R6, 0x1, PT ;  /* 0x000000010600780c */ /* 0x001fe40003f45270 */
[----:B------:R-:W-:-:S11]  /*fbd0*/  LOP3.LUT R23, R23, 0xfffffff7, RZ, 0xc0, !PT ;  /* 0xfffffff717177812 */ /* 0x000fd600078ec0ff */
[----:B------:R-:W0:Y:S01]  /*fbe0*/  @P2 LDC R3, c[0x0][0x434] ;  /* 0x00010d00ff032b82 */ /* 0x000e220000000800 */
[----:B------:R-:W-:Y:S01]  /*fbf0*/  @P2 LOP3.LUT R23, R23, 0x8, RZ, 0xfc, !PT ;  /* 0x0000000817172812 */ /* 0x000fe200078efcff */
[----:B-1----:R-:W-:Y:S01]  /*fc00*/  IMAD.SHL.U32 R21, R21, 0x10, RZ ;  /* 0x0000001015157824 */ /* 0x002fe200078e00ff */
[----:B---3--:R-:W-:-:S04]  /*fc10*/  LOP3.LUT R20, R20, 0x7f, RZ, 0xc0, !PT ;  /* 0x0000007f14147812 */ /* 0x008fc800078ec0ff */
[----:B------:R-:W-:Y:S02]  /*fc20*/  LOP3.LUT R21, R21, 0x70, RZ, 0xc0, !PT ;  /* 0x0000007015157812 */ /* 0x000fe400078ec0ff */
[----:B------:R-:W-:Y:S02]  /*fc30*/  SHF.R.U32.HI R20, RZ, 0x3, R20 ;  /* 0x00000003ff147819 */ /* 0x000fe40000011614 */
[----:B------:R-:W-:Y:S01]  /*fc40*/  LOP3.LUT R23, R23, 0xfffffffb, RZ, 0xc0, !PT ;  /* 0xfffffffb17177812 */ /* 0x000fe200078ec0ff */
[----:B------:R-:W-:Y:S01]  /*fc50*/  UMOV UR5, 0xffffffff ;  /* 0xffffffff00057882 */ /* 0x000fe20000000000 */
[----:B--2---:R-:W-:Y:S02]  /*fc60*/  VIADD R27, R2, 0xffffffff ;  /* 0xffffffff021b7836 */ /* 0x004fe40000000000 */
[----:B------:R-:W1:Y:S03]  /*fc70*/  @P2 LDC R2, c[0x0][0x438] ;  /* 0x00010e00ff022b82 */ /* 0x000e660000000800 */
[----:B------:R-:W-:-:S04]  /*fc80*/  SHF.L.U32 R8, R27, 0x7, RZ ;  /* 0x000000071b087819 */ /* 0x000fc800000006ff */
[----:B------:R-:W-:-:S04]  /*fc90*/  LOP3.LUT R5, R8, R20, R21, 0xfe, !PT ;  /* 0x0000001408057212 */ /* 0x000fc800078efe15 */
[C---:B------:R-:W-:Y:S01]  /*fca0*/  ISETP.GE.AND P0, PT, R5.reuse, R34, PT ;  /* 0x000000220500720c */ /* 0x040fe20003f06270 */
[----:B------:R-:W-:-:S04]  /*fcb0*/  IMAD.IADD R0, R5, 0x1, R36 ;  /* 0x0000000105007824 */ /* 0x000fc800078e0224 */
[----:B0-----:R-:W-:-:S04]  /*fcc0*/  @P2 IMAD.HI.U32 R3, R0, R3, RZ ;  /* 0x0000000300032227 */ /* 0x001fc800078e00ff */
[----:B------:R-:W-:Y:S01]  /*fcd0*/  IMAD.MOV.U32 R4, RZ, RZ, R0 ;  /* 0x000000ffff047224 */ /* 0x000fe200078e0000 */
[----:B-1----:R-:W-:-:S03]  /*fce0*/  @P2 SHF.R.U32.HI R4, RZ, R2, R3 ;  /* 0x00000002ff042219 */ /* 0x002fc60000011603 */
[----:B------:R-:W0:Y:S02]  /*fcf0*/  @!P0 LDC.64 R2, c[0x0][0x428] ;  /* 0x00010a00ff028b82 */ /* 0x000e240000000a00 */
[----:B------:R-:W-:Y:S01]  /*fd00*/  IMAD.MOV R5, RZ, RZ, -R4 ;  /* 0x000000ffff057224 */ /* 0x000fe200078e0a04 */
[----:B----4-:R-:W-:-:S03]  /*fd10*/  SHF.R.S32.HI R37, RZ, 0x1f, R32 ;  /* 0x0000001fff257819 */ /* 0x010fc60000011420 */
[----:B------:R-:W-:Y:S01]  /*fd20*/  IMAD R0, R6, R5, R0 ;  /* 0x0000000506007224 */ /* 0x000fe200078e0200 */
[--C-:B------:R-:W-:Y:S01]  /*fd30*/  @!P0 SHF.R.S32.HI R5, RZ, 0x1f, R4.reuse ;  /* 0x0000001fff058819 */ /* 0x100fe20000011404 */
[-C--:B0-----:R-:W-:Y:S02]  /*fd40*/  @!P0 IMAD R6, R37, R2.reuse, RZ ;  /* 0x0000000225068224 */ /* 0x081fe400078e02ff */
[----:B------:R-:W-:-:S04]  /*fd50*/  @!P0 IMAD.WIDE.U32 R4, R32, R2, R4 ;  /* 0x0000000220048225 */ /* 0x000fc800078e0004 */
[----:B------:R-:W-:Y:S02]  /*fd60*/  @!P0 IMAD R6, R32, R3, R6 ;  /* 0x0000000320068224 */ /* 0x000fe400078e0206 */
[----:B------:R-:W0:Y:S02]  /*fd70*/  @!P0 LDC.64 R2, c[0x0][0x418] ;  /* 0x00010600ff028b82 */ /* 0x000e240000000a00 */
[----:B------:R-:W-:Y:S02]  /*fd80*/  @!P0 IMAD.IADD R6, R5, 0x1, R6 ;  /* 0x0000000105068824 */ /* 0x000fe400078e0206 */
[----:B------:R-:W-:-:S05]  /*fd90*/  IMAD.U32 R5, RZ, RZ, UR38 ;  /* 0x00000026ff057e24 */ /* 0x000fca000f8e00ff */
        /* <DEDUP_REMOVED lines=13> */
.L_x_2761:
[----:B------:R-:W-:Y:S01]  /*fe70*/  LOP3.LUT R25, R18, 0xffff, RZ, 0xc0, !PT ;  /* 0x0000ffff12197812 */ /* 0x000fe200078ec0ff */
[----:B------:R-:W-:Y:S06]  /*fe80*/  @!P2 BRA `(.L_x_2694) ;  /* 0x000000000004a947 */ /* 0x000fec0003800000 */
[----:B------:R-:W-:Y:S01]  /*fe90*/  BPT.TRAP 0x1 ;  /* 0x000000040000795c */ /* 0x000fe20000300000 */
.L_x_2694:
        /* <DEDUP_REMOVED lines=23> */
.L_x_2762:
[----:B------:R-:W-:Y:S05]  /*10010*/  BSYNC B0 ;  /* 0x0000000000007941 */ /* 0x000fea0003800000 */
.L_x_2695:
        /* <DEDUP_REMOVED lines=105> */
.L_x_2780:
        /* <DEDUP_REMOVED lines=11> */
.L_x_2698:
        /* <DEDUP_REMOVED lines=10> */
.L_x_2699:
[----:B0-----:R0:W5:Y:S01]  /*10800*/  LDL.LU R4, [R1+0xc] ;  /* 0x00000c0001047983 */ /* 0x0011620000300800 */
[----:B------:R0:W-:Y:S03]  /*10810*/  SYNCS.ARRIVE.TRANS64.A1T0 RZ, [R7+URZ+0x28830], RZ ;  /* 0x028830ff07ff79a7 */ /* 0x0001e6000810003f */
[----:B-1----:R0:W5:Y:S02]  /*10820*/  LDL.LU R3, [R1+0x4] ;  /* 0x0000040001037983 */ /* 0x0021640000300800 */
[----:B------:R-:W-:Y:S05]  /*10830*/  WARPSYNC.ALL ;  /* 0x0000000000007948 */ /* 0x000fea0003800000 */
[----:B------:R-:W-:Y:S01]  /*10840*/  ULDC.64 UR4, c[0x0][0x298] ;  /* 0x0000a60000047ab9 */ /* 0x000fe20000000a00 */
[----:B------:R-:W-:Y:S01]  /*10850*/  BAR.SYNC.DEFER_BLOCKING 0x8, 0x180 ;  /* 0x0206000000007b1d */ /* 0x000fe20000010000 */
[----:B------:R-:W-:Y:S01]  /*10860*/  LOP3.LUT P0, RZ, R23, 0x10, RZ, 0xc0, !PT ;  /* 0x0000001017ff7812 */ /* 0x000fe2000780c0ff */
[----:B------:R-:W-:-:S03]  /*10870*/  VIADD R2, R22, 0x10400 ;  /* 0x0001040016027836 */ /* 0x000fc60000000000 */
[----:B------:R-:W-:Y:S01]  /*10880*/  SEL R31, R31, RZ, !P0 ;  /* 0x000000ff1f1f7207 */ /* 0x000fe20004000000 */
[----:B------:R-:W-:Y:S01]  /*10890*/  BSSY B6, `(.L_x_2700) ;  /* 0x000001c000067945 */ /* 0x000fe20003800000 */
[----:B-----5:R-:W-:Y:S02]  /*108a0*/  SEL R4, R4, RZ, !P0 ;  /* 0x000000ff04047207 */ /* 0x020fe40004000000 */
[----:B------:R-:W-:Y:S02]  /*108b0*/  LOP3.LUT P0, RZ, R2, 0x3ff, RZ, 0xc0, !PT ;  /* 0x000003ff02ff7812 */ /* 0x000fe4000780c0ff */
[----:B------:R-:W-:Y:S01]  /*108c0*/  SHF.R.S32.HI R0, RZ, 0x1f, R3 ;  /* 0x0000001fff007819 */ /* 0x000fe20000011403 */
[----:B------:R1:W-:Y:S04]  /*108d0*/  STL [R1+0xc], R4 ;  /* 0x00000c0401007387 */ /* 0x0003e80000100800 */
[----:B------:R-:W-:-:S04]  /*108e0*/  IMAD R0, R0, UR4, RZ ;  /* 0x0000000400007c24 */ /* 0x000fc8000f8e02ff */
[C---:B------:R-:W-:Y:S02]  /*108f0*/  IMAD R0, R3.reuse, UR5, R0 ;  /* 0x0000000503007c24 */ /* 0x040fe4000f8e0200 */
[----:B------:R-:W-:-:S05]  /*10900*/  IMAD.WIDE.U32 R2, R3, UR4, RZ ;  /* 0x0000000403027c25 */ /* 0x000fca000f8e00ff */
[----:B------:R-:W-:Y:S01]  /*10910*/  IADD3 R0, R3, R0, RZ ;  /* 0x0000000003007210 */ /* 0x000fe20007ffe0ff */
[----:B------:R1:W-:Y:S04]  /*10920*/  STL.64 [R1+0x10], R2 ;  /* 0x0000100201007387 */ /* 0x0003e80000100a00 */
[----:B------:R1:W-:Y:S01]  /*10930*/  STL [R1+0x4], R0 ;  /* 0x0000040001007387 */ /* 0x0003e20000100800 */
[----:B------:R-:W-:Y:S05]  /*10940*/  @!P0 BRA `(.L_x_2701) ;  /* 0x0000000000408947 */ /* 0x000fea0003800000 */
[----:B-1----:R-:W-:Y:S01]  /*10950*/  MOV R2, 0x0 ;  /* 0x0000000000027802 */ /* 0x002fe20000000f00 */
[----:B------:R-:W-:Y:S01]  /*10960*/  ULDC.64 UR4, c[0x4][0x80] ;  /* 0x0100200000047ab9 */ /* 0x000fe20000000a00 */
[----:B------:R-:W-:Y:S01]  /*10970*/  ULDC.64 UR6, c[0x4][0x88] ;  /* 0x0100220000067ab9 */ /* 0x000fe20000000a00 */
[----:B------:R-:W-:Y:S01]  /*10980*/  ULDC.64 UR8, c[0x4][0x20] ;  /* 0x0100080000087ab9 */ /* 0x000fe20000000a00 */
[----:B------:R-:W-:Y:S02]  /*10990*/  IMAD.U32 R4, RZ, RZ, UR4 ;  /* 0x00000004ff047e24 */ /* 0x000fe4000f8e00ff */
[----:B------:R-:W1:Y:S01]  /*109a0*/  LDC.64 R2, c[0x4][R2] ;  /* 0x0100000002027b82 */ /* 0x000e620000000a00 */
[----:B------:R-:W-:Y:S02]  /*109b0*/  IMAD.U32 R5, RZ, RZ, UR5 ;  /* 0x00000005ff057e24 */ /* 0x000fe4000f8e00ff */
[----:B------:R-:W-:Y:S02]  /*109c0*/  IMAD.U32 R6, RZ, RZ, UR6 ;  /* 0x00000006ff067e24 */ /* 0x000fe4000f8e00ff */
[----:B0-----:R-:W-:-:S02]  /*109d0*/  IMAD.U32 R7, RZ, RZ, UR7 ;  /* 0x00000007ff077e24 */ /* 0x001fc4000f8e00ff */
[----:B------:R-:W-:Y:S02]  /*109e0*/  IMAD.U32 R10, RZ, RZ, UR8 ;  /* 0x00000008ff0a7e24 */ /* 0x000fe4000f8e00ff */
[----:B------:R-:W-:Y:S02]  /*109f0*/  IMAD.U32 R11, RZ, RZ, UR9 ;  /* 0x00000009ff0b7e24 */ /* 0x000fe4000f8e00ff */
[----:B------:R-:W-:Y:S02]  /*10a00*/  IMAD.MOV.U32 R8, RZ, RZ, 0x70 ;  /* 0x00000070ff087424 */ /* 0x000fe400078e00ff */
[----:B------:R-:W-:Y:S02]  /*10a10*/  IMAD.MOV.U32 R12, RZ, RZ, 0x1 ;  /* 0x00000001ff0c7424 */ /* 0x000fe400078e00ff */
[----:B------:R-:W-:-:S07]  /*10a20*/  IMAD.MOV.U32 R13, RZ, RZ, RZ ;  /* 0x000000ffff0d7224 */ /* 0x000fce00078e00ff */
[----:B------:R-:W-:-:S07]  /*10a30*/  LEPC R20, `(.L_x_2701) ;  /* 0x000000001014794e */ /* 0x000fce0000000000 */
[----:B-1----:R-:W-:Y:S05]  /*10a40*/  CALL.ABS.NOINC R2 ;  /* 0x0000000002007343 */ /* 0x002fea0003c00000 */
.L_x_2701:
[----:B------:R-:W-:Y:S05]  /*10a50*/  BSYNC B6 ;  /* 0x0000000000067941 */ /* 0x000fea0003800000 */
.L_x_2700:
[----:B------:R-:W2:Y:S01]  /*10a60*/  LDL.LU R21, [R1+0xc] ;  /* 0x00000c0001157983 */ /* 0x000ea20000300800 */
[----:B-1----:R-:W1:Y:S01]  /*10a70*/  LDC R4, c[0x0][0x448] ;  /* 0x00011200ff047b82 */ /* 0x002e620000000800 */
[----:B------:R-:W-:Y:S01]  /*10a80*/  ULDC.64 UR6, c[0x0][0x2e0] ;  /* 0x0000b80000067ab9 */ /* 0x000fe20000000a00 */
[----:B------:R-:W-:Y:S01]  /*10a90*/  ULDC.64 UR4, c[0x0][0x2d8] ;  /* 0x0000b60000047ab9 */ /* 0x000fe20000000a00 */
[----:B------:R-:W3:Y:S04]  /*10aa0*/  LDL.LU R20, [R1+0x4] ;  /* 0x0000040001147983 */ /* 0x000ee80000300800 */
[----:B------:R-:W3:Y:S04]  /*10ab0*/  LDL.LU.64 R2, [R1+0x10] ;  /* 0x0000100001027983 */ /* 0x000ee80000300a00 */
[----:B------:R4:W5:Y:S04]  /*10ac0*/  LDL R10, [R1+0x8] ;  /* 0x00000800010a7983 */ /* 0x0009680000100800 */
[----:B------:R4:W5:Y:S01]  /*10ad0*/  LDL R8, [R1] ;  /* 0x0000000001087983 */ /* 0x0009620000100800 */
[----:B-1----:R-:W-:-:S13]  /*10ae0*/  ISETP.NE.AND P6, PT, R4, 0x1, PT ;  /* 0x000000010400780c */ /* 0x002fda0003fc5270 */
[----:B------:R-:W1:Y:S08]  /*10af0*/  @P6 LDC R5, c[0x0][0x44c] ;  /* 0x00011300ff056b82 */ /* 0x000e700000000800 */
[----:B------:R-:W0:Y:S01]  /*10b00*/  @P6 LDC R4, c[0x0][0x450] ;  /* 0x00011400ff046b82 */ /* 0x000e220000000800 */
[----:B--2---:R-:W-:Y:S02]  /*10b10*/  IMAD R0, R21, UR6, RZ ;  /* 0x0000000615007c24 */ /* 0x004fe4000f8e02ff */
[----:B------:R-:W2:Y:S02]  /*10b20*/  S2R R21, SR_TID.X ;  /* 0x0000000000157919 */ /* 0x000ea40000002100 */
[----:B------:R-:W-:Y:S01]  /*10b30*/  IMAD R0, R31, UR7, R0 ;  /* 0x000000071f007c24 */ /* 0x000fe2000f8e0200 */
[----:B---3--:R-:W-:-:S02]  /*10b40*/  MOV R3, R20 ;  /* 0x0000001400037202 */ /* 0x008fc40000000f00 */
[----:B------:R-:W3:Y:S01]  /*10b50*/  S2R R20, SR_TID.X ;  /* 0x0000000000147919 */ /* 0x000ee20000002100 */
[----:B------:R-:W-:-:S04]  /*10b60*/  IMAD.WIDE.U32 R2, R25, UR4, R2 ;  /* 0x0000000419027c25 */ /* 0x000fc8000f8e0002 */
[----:B------:R-:W-:Y:S01]  /*10b70*/  IMAD R3, R25, UR5, R3 ;  /* 0x0000000519037c24 */ /* 0x000fe2000f8e0203 */
[----:B------:R-:W-:Y:S01]  /*10b80*/  ULDC.64 UR4, c[0x0][0x2d0] ;  /* 0x0000b40000047ab9 */ /* 0x000fe20000000a00 */
[----:B------:R-:W-:-:S04]  /*10b90*/  IMAD.WIDE.U32 R2, R31, UR6, R2 ;  /* 0x000000061f027c25 */ /* 0x000fc8000f8e0002 */
[----:B------:R-:W-:Y:S02]  /*10ba0*/  IMAD.IADD R3, R3, 0x1, R0 ;  /* 0x0000000103037824 */ /* 0x000fe400078e0200 */
[----:B--2---:R-:W-:-:S05]  /*10bb0*/  IMAD.SHL.U32 R21, R21, 0x10, RZ ;  /* 0x0000001015157824 */ /* 0x004fca00078e00ff */
[----:B------:R-:W-:Y:S02]  /*10bc0*/  LOP3.LUT R21, R21, 0x70, RZ, 0xc0, !PT ;  /* 0x0000007015157812 */ /* 0x000fe400078ec0ff */
[----:B---3--:R-:W-:-:S04]  /*10bd0*/  LOP3.LUT R20, R20, 0x7f, RZ, 0xc0, !PT ;  /* 0x0000007f14147812 */ /* 0x008fc800078ec0ff */
[----:B------:R-:W-:-:S04]  /*10be0*/  SHF.R.U32.HI R20, RZ, 0x3, R20 ;  /* 0x00000003ff147819 */ /* 0x000fc80000011614 */
[----:B------:R-:W-:-:S05]  /*10bf0*/  LOP3.LUT R20, R20, R21, RZ, 0xfc, !PT ;  /* 0x0000001514147212 */ /* 0x000fca00078efcff */
[----:B------:R-:W-:-:S04]  /*10c00*/  IMAD R0, R17, 0x80, R20 ;  /* 0x0000008011007824 */ /* 0x000fc800078e0214 */
[----:B-1----:R-:W-:-:S04]  /*10c10*/  @P6 IMAD.HI.U32 R5, R0, R5, RZ ;  /* 0x0000000500056227 */ /* 0x002fc800078e00ff */
[----:B------:R-:W-:Y:S01]  /*10c20*/  IMAD.MOV.U32 R6, RZ, RZ, R0 ;  /* 0x000000ffff067224 */ /* 0x000fe200078e0000 */
[----:B0-----:R-:W-:Y:S02]  /*10c30*/  @P6 SHF.R.U32.HI R6, RZ, R4, R5 ;  /* 0x00000004ff066219 */ /* 0x001fe40000011605 */
[----:B------:R-:W0:Y:S03]  /*10c40*/  LDC R5, c[0x0][0x448] ;  /* 0x00011200ff057b82 */ /* 0x000e260000000800 */
[----:B------:R-:W-:Y:S01]  /*10c50*/  IMAD.MOV R4, RZ, RZ, -R6 ;  /* 0x000000ffff047224 */ /* 0x000fe200078e0a06 */
[----:B------:R-:W1:Y:S01]  /*10c60*/  S2R R20, SR_TID.X ;  /* 0x0000000000147919 */ /* 0x000e620000002100 */
[----:B------:R-:W-:-:S04]  /*10c70*/  IMAD.WIDE.U32 R2, R6, UR4, R2 ;  /* 0x0000000406027c25 */ /* 0x000fc8000f8e0002 */
[----:B0-----:R-:W-:Y:S01]  /*10c80*/  IMAD R0, R5, R4, R0 ;  /* 0x0000000405007224 */ /* 0x001fe200078e0200 */
[----:B------:R-:W-:-:S05]  /*10c90*/  SHF.R.S32.HI R4, RZ, 0x1f, R6 ;  /* 0x0000001fff047819 */ /* 0x000fca0000011406 */
        /* <DEDUP_REMOVED lines=16> */
[----:B-1----:R-:W-:-:S04]  /*10da0*/  LOP3.LUT R20, R20, 0x7f, RZ, 0xc0, !PT ;  /* 0x0000007f14147812 */ /* 0x002fc800078ec0ff */
[----:B------:R-:W-:Y:S01]  /*10db0*/  SHF.R.U32.HI R9, RZ, 0x3, R20 ;  /* 0x00000003ff097819 */ /* 0x000fe20000011614 */
[----:B----4-:R-:W-:Y:S06]  /*10dc0*/  BRA.DIV UR4, `(.L_x_2702) ;  /* 0x0000004204787947 */ /* 0x010fec000b800000 */
[----:B------:R-:W0:Y:S01]  /*10dd0*/  SHFL.IDX PT, R14, R0, RZ, 0x181f ;  /* 0x00181fff000e7589 */ /* 0x000e2200000e0000 */
[----:B-----5:R-:W-:Y:S02]  /*10de0*/  IMAD R5, R10, R5, RZ ;  /* 0x000000050a057224 */ /* 0x020fe400078e02ff */
[----:B------:R-:W-:Y:S01]  /*10df0*/  IMAD R17, R17, 0x80, R9 ;  /* 0x0000008011117824 */ /* 0x000fe200078e0209 */
[----:B------:R-:W1:Y:S03]  /*10e00*/  SHFL.IDX PT, R2, R4, RZ, 0x181f ;  /* 0x00181fff04027589 */ /* 0x000e6600000e0000 */
[C---:B------:R-:W-:Y:S01]  /*10e10*/  VIADD R6, R17.reuse, 0x10 ;  /* 0x0000001011067836 */ /* 0x040fe20000000000 */
[----:B------:R-:W-:-:S13]  /*10e20*/  ISETP.GE.AND P2, PT, R17, R5, PT ;  /* 0x000000051100720c */ /* 0x000fda0003f46270 */
[----:B0-----:R-:W-:-:S05]  /*10e30*/  @!P2 LEA R14, P3, R30, R14, 0x1 ;  /* 0x0000000e1e0ea211 */ /* 0x001fca00078608ff */
[----:B-1----:R-:W-:Y:S01]  /*10e40*/  @!P2 IMAD.X R3, RZ, RZ, R2, P3 ;  /* 0x000000ffff03a224 */ /* 0x002fe200018e0602 */
[----:B------:R-:W-:Y:S02]  /*10e50*/  @!P2 MOV R2, R14 ;  /* 0x0000000e0002a202 */ /* 0x000fe40000000f00 */
        /* <DEDUP_REMOVED lines=26> */
[----:B0-----:R-:W-:-:S04]  /*11000*/  @!P2 LEA R14, P3, R30, R14, 0x1 ;  /* 0x0000000e1e0ea211 */ /* 0x001fc800078608ff */
[----:B-1----:R-:W-:Y:S01]  /*11010*/  @!P2 IADD3.X R7, RZ, R2, RZ, P3, !PT ;  /* 0x00000002ff07a210 */ /* 0x002fe20001ffe4ff */
[----:B------:R-:W-:Y:S02]  /*11020*/  @!P2 IMAD.MOV.U32 R2, RZ, RZ, R14 ;  /* 0x000000ffff02a224 */ /* 0x000fe400078e000e */
[----:B------:R-:W0:Y:S02]  /*11030*/  SHFL.IDX PT, R14, R0, 0x4, 0x181f ;  /* 0x00981f00000e7f89 */ /* 0x000e2400000e0000 */
[----:B------:R-:W-:-:S05]  /*11040*/  @!P2 IMAD.MOV.U32 R3, RZ, RZ, R7 ;  /* 0x000000ffff03a224 */ /* 0x000fca00078e0007 */
[----:B------:R-:W-:Y:S04]  /*11050*/  @!P2 LDGSTS.E.BYPASS.LTC128B.128 [R8+0x11c00], desc[UR36][R2.64], !P0 ;  /* 0x11c000000208afae */ /* 0x000fe8000c101d64 */
[----:B------:R1:W-:Y:S01]  /*11060*/  @!P2 LDGSTS.E.BYPASS.LTC128B.128 [R8+0x15c00], desc[UR36][R2.64+0x80], !P1 ;  /* 0x15c000800208afae */ /* 0x0003e2000c901d64 */
[----:B------:R-:W-:Y:S01]  /*11070*/  ISETP.GE.AND P2, PT, R6, R5, PT ;  /* 0x000000050600720c */ /* 0x000fe20003f46270 */
[----:B------:R-:W-:Y:S02]  /*11080*/  VIADD R6, R17, 0x50 ;  /* 0x0000005011067836 */ /* 0x000fe40000000000 */
        /* <DEDUP_REMOVED lines=12> */
[----:B-1----:R-:W-:Y:S01]  /*11150*/  @!P2 IMAD.X R7, RZ, RZ, R2, P3 ;  /* 0x000000ffff07a224 */ /* 0x002fe200018e0602 */
[----:B------:R-:W-:Y:S02]  /*11160*/  @!P2 MOV R2, R14 ;  /* 0x0000000e0002a202 */ /* 0x000fe40000000f00 */
[----:B------:R-:W0:Y:S01]  /*11170*/  SHFL.IDX PT, R14, R0, 0x6, 0x181f ;  /* 0x00d81f00000e7f89 */ /* 0x000e2200000e0000 */
[----:B------:R-:W-:-:S05]  /*11180*/  @!P2 IMAD.MOV.U32 R3, RZ, RZ, R7 ;  /* 0x000000ffff03a224 */ /* 0x000fca00078e0007 */
        /* <DEDUP_REMOVED lines=12> */
.L_x_2797:
        /* <DEDUP_REMOVED lines=11> */
.L_x_2704:
[----:B------:R-:W-:Y:S05]  /*11300*/  BSYNC B0 ;  /* 0x0000000000007941 */ /* 0x000fea0003800000 */
.L_x_2703:
[----:B------:R-:W-:Y:S01]  /*11310*/  NOP ;  /* 0x0000000000007918 */ /* 0x000fe20000000000 */
[----:B------:R-:W-:-:S13]  /*11320*/  PLOP3.LUT P0, PT, PT, PT, PT, 0x80, 0x0 ;  /* 0x000000000000781c */ /* 0x000fda0003f0f070 */
.L_x_2705:
        /* <DEDUP_REMOVED lines=10> */
[----:B------:R-:W-:-:S04]  /*113d0*/  LOP3.LUT R0, R0, 0xfffffffe, RZ, 0xc0, !PT ;  /* 0xfffffffe00007812 */ /* 0x000fc800078ec0ff */
[----:B------:R-:W-:-:S04]  /*113e0*/  IADD3 R0, R2, -R0, RZ ;  /* 0x8000000002007210 */ /* 0x000fc80007ffe0ff */
        /* <DEDUP_REMOVED lines=9> */
.L_x_2798:
[----:B------:R-:W-:Y:S05]  /*11480*/  BSYNC B0 ;  /* 0x0000000000007941 */ /* 0x000fea0003800000 */
.L_x_2706:
        /* <DEDUP_REMOVED lines=8> */
.L_x_2722:
[----:B0-----:R-:W0:Y:S01]  /*11510*/  S2R R3, SR_TID.X ;  /* 0x0000000000037919 */ /* 0x001e220000002100 */
[----:B------:R-:W1:Y:S01]  /*11520*/  LDC R4, c[0x0][0x430] ;  /* 0x00010c00ff047b82 */ /* 0x000e620000000800 */
[----:B------:R-:W-:Y:S05]  /*11530*/  YIELD ;  /* 0x0000000000007946 */ /* 0x000fea0003800000 */
[----:B------:R-:W-:Y:S01]  /*11540*/  ULDC.64 UR4, c[0x0][0x428] ;  /* 0x00010a0000047ab9 */ /* 0x000fe20000000a00 */
[----:B------:R-:W-:Y:S01]  /*11550*/  LOP3.LUT P3, RZ, R23, 0x4, RZ, 0xc0, !PT ;  /* 0x0000000417ff7812 */ /* 0x000fe2000786c0ff */
[----:B------:R-:W-:Y:S01]  /*11560*/  VIADD R26, R10, 0x1 ;  /* 0x000000010a1a7836 */ /* 0x000fe20000000000 */
[----:B-1----:R-:W-:-:S02]  /*11570*/  ISETP.NE.AND P0, PT, R4, 0x1, PT ;  /* 0x000000010400780c */ /* 0x002fc40003f05270 */
[C---:B0-----:R-:W-:Y:S01]  /*11580*/  LOP3.LUT R0, R3.reuse, 0x7f, RZ, 0xc0, !PT ;  /* 0x0000007f03007812 */ /* 0x041fe200078ec0ff */
[----:B------:R-:W-:-:S03]  /*11590*/  IMAD.SHL.U32 R4, R3, 0x10, RZ ;  /* 0x0000001003047824 */ /* 0x000fc600078e00ff */
[----:B------:R-:W-:-:S07]  /*115a0*/  SHF.R.U32.HI R5, RZ, 0x3, R0 ;  /* 0x00000003ff057819 */ /* 0x000fce0000011600 */
[----:B------:R-:W0:Y:S01]  /*115b0*/  @P0 LDC R0, c[0x0][0x434] ;  /* 0x00010d00ff000b82 */ /* 0x000e220000000800 */
[----:B------:R-:W-:Y:S01]  /*115c0*/  LOP3.LUT R4, R4, 0x70, RZ, 0xc0, !PT ;  /* 0x0000007004047812 */ /* 0x000fe200078ec0ff */
[----:B------:R-:W-:Y:S02]  /*115d0*/  IMAD R7, R6, 0x80, R5 ;  /* 0x0000008006077824 */ /* 0x000fe400078e0205 */
[----:B------:R-:W-:-:S04]  /*115e0*/  IMAD R5, R37, UR4, RZ ;  /* 0x0000000425057c24 */ /* 0x000fc8000f8e02ff */
[----:B------:R-:W1:Y:S01]  /*115f0*/  @P0 LDC R3, c[0x0][0x438] ;  /* 0x00010e00ff030b82 */ /* 0x000e620000000800 */
[----:B------:R-:W-:Y:S01]  /*11600*/  IADD3 R7, R4, R7, R36 ;  /* 0x0000000704077210 */ /* 0x000fe20007ffe024 */
[----:B------:R-:W-:-:S04]  /*11610*/  IMAD R5, R32, UR5, R5 ;  /* 0x0000000520057c24 */ /* 0x000fc8000f8e0205 */
[----:B------:R-:W-:Y:S02]  /*11620*/  IMAD.MOV.U32 R8, RZ, RZ, R7 ;  /* 0x000000ffff087224 */ /* 0x000fe400078e0007 */
[----:B0-----:R-:W-:-:S05]  /*11630*/  @P0 IMAD.HI.U32 R0, R7, R0, RZ ;  /* 0x0000000007000227 */ /* 0x001fca00078e00ff */
[----:B-1----:R-:W-:-:S04]  /*11640*/  @P0 SHF.R.U32.HI R8, RZ, R3, R0 ;  /* 0x00000003ff080219 */ /* 0x002fc80000011600 */
[--C-:B------:R-:W-:Y:S01]  /*11650*/  SHF.R.S32.HI R3, RZ, 0x1f, R8.reuse ;  /* 0x0000001fff037819 */ /* 0x100fe20000011408 */
[----:B------:R-:W-:-:S04]  /*11660*/  IMAD.MOV.U32 R2, RZ, RZ, R8 ;  /* 0x000000ffff027224 */ /* 0x000fc800078e0008 */
[----:B------:R-:W-:Y:S01]  /*11670*/  IMAD.WIDE.U32 R2, R32, UR4, R2 ;  /* 0x0000000420027c25 */ /* 0x000fe2000f8e0002 */
[----:B------:R-:W-:-:S04]  /*11680*/  ULDC.64 UR4, c[0x0][0x418] ;  /* 0x0001060000047ab9 */ /* 0x000fc80000000a00 */
[----:B------:R-:W-:Y:S02]  /*11690*/  IADD3 R3, R5, R3, RZ ;  /* 0x0000000305037210 */ /* 0x000fe40007ffe0ff */
        /* <DEDUP_REMOVED lines=14> */
.L_x_2710:
[----:B------:R-:W-:Y:S01]  /*11780*/  IMAD R6, R26, 0x8, R22 ;  /* 0x000000081a067824 */ /* 0x000fe200078e0216 */
[----:B------:R-:W-:Y:S01]  /*11790*/  SHF.L.U32 R3, R28, 0x1f, RZ ;  /* 0x0000001f1c037819 */ /* 0x000fe200000006ff */
[----:B------:R-:W-:Y:S03]  /*117a0*/  BSSY B1, `(.L_x_2711) ;  /* 0x0000003000017945 */ /* 0x000fe60003800000 */
[----:B------:R-:W0:Y:S02]  /*117b0*/  SYNCS.PHASECHK.TRANS64.TRYWAIT P0, [R6+URZ+0x28840], R3 ;  /* 0x02884003060075a7 */ /* 0x000e24000800017f */
[----:B0-----:R-:W-:Y:S05]  /*117c0*/  @!P0 BRA `(.L_x_2712) ;  /* 0x00000040008c8947 */ /* 0x001fea0003800000 */
.L_x_2799:
[----:B------:R-:W-:Y:S05]  /*117d0*/  BSYNC B1 ;  /* 0x0000000000017941 */ /* 0x000fea0003800000 */
.L_x_2711:
        /* <DEDUP_REMOVED lines=26> */
[----:B0-----:R-:W-:-:S04]  /*11980*/  IADD3 R2, P0, R2, R5, RZ ;  /* 0x0000000502027210 */ /* 0x001fc80007f1e0ff */
[----:B-1----:R-:W-:-:S05]  /*11990*/  IADD3.X R3, RZ, R3, RZ, P0, !PT ;  /* 0x00000003ff037210 */ /* 0x002fca00007fe4ff */
        /* <DEDUP_REMOVED lines=41> */
.L_x_2817:
        /* <DEDUP_REMOVED lines=9> */
.L_x_2714:
        /* <DEDUP_REMOVED lines=10> */
.L_x_2715:
[----:B------:R3:W-:Y:S01]  /*11d60*/  SYNCS.ARRIVE.TRANS64.A1T0 RZ, [R6+URZ+0x28830], RZ ;  /* 0x028830ff06ff79a7 */ /* 0x0007e2000810003f */
[----:B------:R-:W-:Y:S05]  /*11d70*/  @!P4 BRA `(.L_x_2716) ;  /* 0x000000000004c947 */ /* 0x000fea0003800000 */
[----:B------:R-:W-:Y:S01]  /*11d80*/  BPT.TRAP 0x1 ;  /* 0x000000040000795c */ /* 0x000fe20000300000 */
.L_x_2716:
[----:B-1----:R-:W-:Y:S01]  /*11d90*/  SHF.L.U32 R2, R17, 0x1f, RZ ;  /* 0x0000001f11027819 */ /* 0x002fe200000006ff */
[----:B------:R-:W-:Y:S01]  /*11da0*/  BSSY B1, `(.L_x_2717) ;  /* 0x0000005000017945 */ /* 0x000fe20003800000 */
[----:B---3--:R-:W-:Y:S01]  /*11db0*/  LEA R6, R10, R22, 0x3 ;  /* 0x000000160a067211 */ /* 0x008fe200078e18ff */
[----:B------:R-:W-:-:S03]  /*11dc0*/  IMAD R8, R31, -0x80, R34 ;  /* 0xffffff801f087824 */ /* 0x000fc600078e0222 */
[----:B------:R-:W1:Y:S02]  /*11dd0*/  SYNCS.PHASECHK.TRANS64.TRYWAIT P0, [R6+URZ+0x28860], R2 ;  /* 0x02886002060075a7 */ /* 0x000e64000800017f */
[----:B-1----:R-:W-:Y:S05]  /*11de0*/  @!P0 BRA `(.L_x_2718) ;  /* 0x0000004400648947 */ /* 0x002fea0003800000 */
.L_x_2818:
[----:B------:R-:W-:Y:S05]  /*11df0*/  BSYNC B1 ;  /* 0x0000000000017941 */ /* 0x000fea0003800000 */
.L_x_2717:
        /* <DEDUP_REMOVED lines=51> */
[----:B0-----:R-:W-:-:S04]  /*12130*/  IADD3 R2, P0, R2, R5, RZ ;  /* 0x0000000502027210 */ /* 0x001fc80007f1e0ff */
[----:B-1----:R-:W-:Y:S02]  /*12140*/  IADD3.X R3, RZ, R3, RZ, P0, !PT ;  /* 0x00000003ff037210 */ /* 0x002fe400007fe4ff */
        /* <DEDUP_REMOVED lines=13> */
.L_x_2836:
        /* <DEDUP_REMOVED lines=27> */
.L_x_2720:
        /* <DEDUP_REMOVED lines=10> */
.L_x_2721:
[C---:B------:R-:W-:Y:S01]  /*12470*/  ISETP.GT.AND P0, PT, R27.reuse, R35, PT ;  /* 0x000000231b00720c */ /* 0x040fe20003f04270 */
[----:B------:R0:W-:Y:S01]  /*12480*/  SYNCS.ARRIVE.TRANS64.A1T0 RZ, [R6+URZ+0x28850], RZ ;  /* 0x028850ff06ff79a7 */ /* 0x0001e2000810003f */
[----:B------:R-:W-:Y:S02]  /*12490*/  IMAD.MOV.U32 R17, RZ, RZ, R28 ;  /* 0x000000ffff117224 */ /* 0x000fe400078e001c */
[----:B------:R-:W-:Y:S02]  /*124a0*/  IMAD.MOV.U32 R10, RZ, RZ, R26 ;  /* 0x000000ffff0a7224 */ /* 0x000fe400078e001a */
[----:B------:R-:W-:Y:S02]  /*124b0*/  IMAD.MOV.U32 R31, RZ, RZ, R27 ;  /* 0x000000ffff1f7224 */ /* 0x000fe400078e001b */
[----:B0-----:R-:W-:-:S05]  /*124c0*/  VIADD R6, R27, 0xffffffff ;  /* 0xffffffff1b067836 */ /* 0x001fca0000000000 */
[----:B------:R-:W-:Y:S05]  /*124d0*/  @P0 BRA `(.L_x_2722) ;  /* 0xfffffff0000c0947 */ /* 0x000fea000383ffff */
.L_x_2709:
[----:B------:R-:W-:Y:S05]  /*124e0*/  BSYNC B0 ;  /* 0x0000000000007941 */ /* 0x000fea0003800000 */
.L_x_2708:
        /* <DEDUP_REMOVED lines=17> */
.L_x_2724:
[----:B------:R-:W-:Y:S05]  /*12600*/  BSYNC B0 ;  /* 0x0000000000007941 */ /* 0x000fea0003800000 */
.L_x_2723:
[----:B------:R-:W-:-:S13]  /*12610*/  LOP3.LUT P0, RZ, R23, 0x4, RZ, 0xc0, !PT ;  /* 0x0000000417ff7812 */ /* 0x000fda000780c0ff */
[----:B------:R-:W-:Y:S05]  /*12620*/  @!P0 BRA `(.L_x_2725) ;  /* 0x0000000000048947 */ /* 0x000fea0003800000 */
[----:B------:R-:W-:Y:S01]  /*12630*/  BPT.TRAP 0x1 ;  /* 0x000000040000795c */ /* 0x000fe20000300000 */
.L_x_2725:
[----:B------:R-:W-:Y:S01]  /*12640*/  LEA R0, R26, R22, 0x3 ;  /* 0x000000161a007211 */ /* 0x000fe200078e18ff */
[----:B------:R-:W-:Y:S01]  /*12650*/  BSSY B0, `(.L_x_2726) ;  /* 0x0000005000007945 */ /* 0x000fe20003800000 */
[----:B0-----:R-:W-:Y:S01]  /*12660*/  SHF.L.U32 R3, R28, 0x1f, RZ ;  /* 0x0000001f1c037819 */ /* 0x001fe200000006ff */
[----:B------:R-:W-:-:S03]  /*12670*/  IMAD R6, R27, -0x80, R34 ;  /* 0xffffff801b067824 */ /* 0x000fc600078e0222 */
[----:B------:R-:W0:Y:S02]  /*12680*/  SYNCS.PHASECHK.TRANS64.TRYWAIT P0, [R0+URZ+0x28860], R3 ;  /* 0x02886003000075a7 */ /* 0x000e24000800017f */
[----:B0-----:R-:W-:Y:S05]  /*12690*/  @!P0 BRA `(.L_x_2727) ;  /* 0x0000004400d48947 */ /* 0x001fea0003800000 */
.L_x_2837:
[----:B------:R-:W-:Y:S05]  /*126a0*/  BSYNC B0 ;  /* 0x0000000000007941 */ /* 0x000fea0003800000 */
.L_x_2726:
        /* <DEDUP_REMOVED lines=51> */
[----:B------:R-:W3:Y:S02]  /*129e0*/  SHFL.IDX PT, R10, R18, 0x6, 0x181f ;  /* 0x00d81f00120a7f89 */ /* 0x000ee400000e0000 */
[----:B-1----:R-:W-:Y:S02]  /*129f0*/  IADD3.X R3, RZ, R8, RZ, P4, !PT ;  /* 0x00000008ff037210 */ /* 0x002fe400027fe4ff */
        /* <DEDUP_REMOVED lines=17> */
.L_x_2855:
        /* <DEDUP_REMOVED lines=11> */
.L_x_2729:
        /* <DEDUP_REMOVED lines=10> */
.L_x_2730:
[----:B------:R1:W-:Y:S01]  /*12c60*/  SYNCS.ARRIVE.TRANS64.A1T0 RZ, [R0+URZ+0x28850], RZ ;  /* 0x028850ff00ff79a7 */ /* 0x0003e2000810003f */
[----:B------:R-:W-:-:S05]  /*12c70*/  VIADD R26, R26, 0x1 ;  /* 0x000000011a1a7836 */ /* 0x000fca0000000000 */
[----:B------:R-:W-:-:S04]  /*12c80*/  ISETP.NE.AND P0, PT, R26, 0x2, PT ;  /* 0x000000021a00780c */ /* 0x000fc80003f05270 */
[----:B0-----:R-:W-:Y:S02]  /*12c90*/  SEL R3, RZ, 0x1, P0 ;  /* 0x00000001ff037807 */ /* 0x001fe40000000000 */
[----:B------:R-:W-:Y:S02]  /*12ca0*/  SEL R26, R26, RZ, P0 ;  /* 0x000000ff1a1a7207 */ /* 0x000fe40000000000 */
[----:B-1----:R-:W-:-:S07]  /*12cb0*/  LOP3.LUT R28, R28, R3, RZ, 0x3c, !PT ;  /* 0x000000031c1c7212 */ /* 0x002fce00078e3cff */
.L_x_2687:
[----:B------:R-:W-:Y:S05]  /*12cc0*/  BSYNC B7 ;  /* 0x0000000000077941 */ /* 0x000fea0003800000 */
.L_x_2685:
        /* <DEDUP_REMOVED lines=11> */
.L_x_2731:
        /* <DEDUP_REMOVED lines=22> */
[----:B--2---:R-:W-:Y:S01]  /*12ee0*/  @!P1 MOV R17, R4 ;  /* 0x0000000400119202 */ /* 0x004fe20000000f00 */
        /* <DEDUP_REMOVED lines=20> */
.L_x_2865:
[----:B------:R-:W-:Y:S02]  /*13030*/  ULDC UR4, c[0x0][0xc38] ;  /* 0x00030e0000047ab9 */ /* 0x000fe40000000800 */
[----:B------:R-:W-:-:S04]  /*13040*/  IMAD.U32 R5, RZ, RZ, UR4 ;  /* 0x00000004ff057e24 */ /* 0x000fc8000f8e00ff */
[----:B-1----:R-:W-:-:S05]  /*13050*/  IMAD R14, R14, R5, RZ ;  /* 0x000000050e0e7224 */ /* 0x002fca00078e02ff */
[----:B------:R-:W-:-:S04]  /*13060*/  IADD3 R7, R7, R14, RZ ;  /* 0x0000000e07077210 */ /* 0x000fc80007ffe0ff */
[----:B------:R-:W-:-:S13]  /*13070*/  ISETP.GT.AND P6, PT, R7, R0, PT ;  /* 0x000000000700720c */ /* 0x000fda0003fc4270 */
[----:B------:R-:W-:Y:S05]  /*13080*/  @P6 BRA `(.L_x_2734) ;  /* 0x0000000000a46947 */ /* 0x000fea0003800000 */
.L_x_2737:
        /* <DEDUP_REMOVED lines=35> */
.L_x_2873:
[----:B------:R-:W-:Y:S02]  /*132c0*/  ULDC UR4, c[0x0][0xc38] ;  /* 0x00030e0000047ab9 */ /* 0x000fe40000000800 */
[----:B------:R-:W-:-:S04]  /*132d0*/  IMAD.U32 R5, RZ, RZ, UR4 ;  /* 0x00000004ff057e24 */ /* 0x000fc8000f8e00ff */
[----:B-1----:R-:W-:-:S04]  /*132e0*/  IMAD R14, R14, R5, RZ ;  /* 0x000000050e0e7224 */ /* 0x002fc800078e02ff */
[----:B------:R-:W-:-:S05]  /*132f0*/  IMAD.IADD R7, R14, 0x1, R7 ;  /* 0x000000010e077824 */ /* 0x000fca00078e0207 */
[----:B------:R-:W-:-:S13]  /*13300*/  ISETP.GT.AND P6, PT, R7, R0, PT ;  /* 0x000000000700720c */ /* 0x000fda0003fc4270 */
[----:B------:R-:W-:Y:S05]  /*13310*/  @!P6 BRA `(.L_x_2737) ;  /* 0xfffffffc005ce947 */ /* 0x000fea000383ffff */
.L_x_2734:
        /* <DEDUP_REMOVED lines=10> */
.L_x_2878:
[----:B------:R-:W-:-:S13]  /*133c0*/  ISETP.NE.AND P0, PT, R3, RZ, PT ;  /* 0x000000ff0300720c */ /* 0x000fda0003f05270 */
[----:B------:R-:W-:Y:S05]  /*133d0*/  @!P0 BRA `(.L_x_2739) ;  /* 0x0000000000108947 */ /* 0x000fea0003800000 */
[----:B------:R-:W-:Y:S01]  /*133e0*/  UMOV UR4, 0xffffffff ;  /* 0xffffffff00047882 */ /* 0x000fe20000000000 */
[----:B-1----:R-:W-:Y:S02]  /*133f0*/  VIADD R12, R12, 0xffffffff ;  /* 0xffffffff0c0c7836 */ /* 0x002fe40000000000 */
[----:B------:R-:W-:Y:S05]  /*13400*/  BRA.DIV UR4, `(.L_x_2740) ;  /* 0x0000004e04587947 */ /* 0x000fea000b800000 */
[----:B------:R4:W1:Y:S02]  /*13410*/  SHFL.IDX PT, R6, R2, R12, 0x1f ;  /* 0x00001f0c02067589 */ /* 0x00086400000e0000 */
.L_x_2739:
        /* <DEDUP_REMOVED lines=13> */
[----:B0-----:R-:W-:Y:S01]  /*134f0*/  MOV R2, RZ ;  /* 0x000000ff00027202 */ /* 0x001fe20000000f00 */
        /* <DEDUP_REMOVED lines=21> */
[----:B------:R-:W-:Y:S02]  /*13650*/  ISETP.GE.AND P2, PT, R2, RZ, PT ;  /* 0x000000ff0200720c */ /* 0x000fe40003f46270 */
[----:B------:R-:W-:-:S11]  /*13660*/  IADD3 R3, RZ, -R3, RZ ;  /* 0x80000003ff037210 */ /* 0x000fd60007ffe0ff */
        /* <DEDUP_REMOVED lines=22> */
.L_x_2741:
        /* <DEDUP_REMOVED lines=8> */
[----:B0-----:R-:W-:-:S06]  /*13850*/  IADD3 R9, R8, 0xffffffe, RZ ;  /* 0x0ffffffe08097810 */ /* 0x001fcc0007ffe0ff */
        /* <DEDUP_REMOVED lines=28> */
[----:B0-----:R-:W-:-:S02]  /*13a20*/  IADD3 R3, R8, 0xffffffe, RZ ;  /* 0x0ffffffe08037810 */ /* 0x001fc40007ffe0ff */
[----:B------:R-:W-:-:S04]  /*13a30*/  IABS R8, R5 ;  /* 0x0000000500087213 */ /* 0x000fc80000000000 */
        /* <DEDUP_REMOVED lines=18> */
[----:B------:R-:W-:Y:S02]  /*13b60*/  @!P1 LOP3.LUT R2, RZ, R5, RZ, 0x33, !PT ;  /* 0x00000005ff029212 */ /* 0x000fe400078e33ff */
[----:B------:R-:W-:-:S05]  /*13b70*/  IADD3 R5, -R5, RZ, RZ ;  /* 0x000000ff05057210 */ /* 0x000fca0007ffe1ff */
[----:B------:R-:W-:-:S07]  /*13b80*/  IMAD R18, R2, R5, R3 ;  /* 0x0000000502127224 */ /* 0x000fce00078e0203 */
.L_x_2742:
[----:B------:R-:W-:-:S05]  /*13b90*/  LOP3.LUT R2, RZ, R2, RZ, 0x33, !PT ;  /* 0x00000002ff027212 */ /* 0x000fca00078e33ff */
[----:B------:R-:W-:Y:S01]  /*13ba0*/  IMAD.IADD R17, R17, 0x1, R2 ;  /* 0x0000000111117824 */ /* 0x000fe200078e0202 */
[----:B------:R-:W-:Y:S06]  /*13bb0*/  BRA `(.L_x_2743) ;  /* 0x00000000001c7947 */ /* 0x000fec0003800000 */
.L_x_2735:
[----:B------:R-:W-:Y:S01]  /*13bc0*/  UMOV UR4, URZ ;  /* 0x0000003f00047c82 */ /* 0x000fe20008000000 */
[----:B------:R-:W-:Y:S01]  /*13bd0*/  UMOV UR5, URZ ;  /* 0x0000003f00057c82 */ /* 0x000fe20008000000 */
[----:B------:R-:W-:Y:S01]  /*13be0*/  ULDC UR6, c[0x0][0xc3c] ;  /* 0x00030f0000067ab9 */ /* 0x000fe20000000800 */
[----:B------:R-:W-:Y:S02]  /*13bf0*/  IMAD.MOV.U32 R16, RZ, RZ, R0 ;  /* 0x000000ffff107224 */ /* 0x000fe400078e0000 */
[----:B------:R-:W-:Y:S02]  /*13c00*/  IMAD.U32 R17, RZ, RZ, UR4 ;  /* 0x00000004ff117e24 */ /* 0x000fe4000f8e00ff */
[----:B------:R-:W-:Y:S02]  /*13c10*/  IMAD.U32 R18, RZ, RZ, UR5 ;  /* 0x00000005ff127e24 */ /* 0x000fe4000f8e00ff */
[----:B------:R-:W-:-:S07]  /*13c20*/  IMAD.U32 R19, RZ, RZ, UR6 ;  /* 0x00000006ff137e24 */ /* 0x000fce000f8e00ff */
.L_x_2743:
        /* <DEDUP_REMOVED lines=10> */
.L_x_2732:
[----:B------:R-:W-:Y:S02]  /*13cd0*/  ULDC UR4, c[0x0][0xc3c] ;  /* 0x00030f0000047ab9 */ /* 0x000fe40000000800 */
[----:B-1----:R-:W-:-:S13]  /*13ce0*/  ISETP.GE.AND P0, PT, R19, UR4, PT ;  /* 0x0000000413007c0c */ /* 0x002fda000bf06270 */
[----:B------:R-:W-:Y:S05]  /*13cf0*/  @!P0 BRA `(.L_x_2744) ;  /* 0xffffffb000448947 */ /* 0x000fea000383ffff */
[----:B------:R-:W-:Y:S05]  /*13d00*/  BSYNC B8 ;  /* 0x0000000000087941 */ /* 0x000fea0003800000 */
.L_x_2679:
        /* <DEDUP_REMOVED lines=12> */
.L_x_2881:
[----:B------:R-:W-:Y:S05]  /*13dd0*/  BSYNC B0 ;  /* 0x0000000000007941 */ /* 0x000fea0003800000 */
.L_x_2745:
[----:B------:R-:W-:-:S03]  /*13de0*/  UMOV UR4, 0xffffffff ;  /* 0xffffffff00047882 */ /* 0x000fc60000000000 */
[----:B------:R-:W-:Y:S05]  /*13df0*/  BRA.DIV UR4, `(.L_x_2747) ;  /* 0x0000004604187947 */ /* 0x000fea000b800000 */
[----:B0-----:R-:W0:Y:S02]  /*13e00*/  S2R R0, SR_TID.X ;  /* 0x0000000000007919 */ /* 0x001e240000002100 */
[----:B0-----:R-:W-:-:S04]  /*13e10*/  SHF.R.U32.HI R0, RZ, 0x5, R0 ;  /* 0x00000005ff007819 */ /* 0x001fc80000011600 */
[----:B------:R-:W-:-:S05]  /*13e20*/  LOP3.LUT R0, R0, 0x3, RZ, 0xc0, !PT ;  /* 0x0000000300007812 */ /* 0x000fca00078ec0ff */
[----:B------:R0:W1:Y:S02]  /*13e30*/  SHFL.IDX PT, R14, R0, RZ, 0x1f ;  /* 0x00001fff000e7589 */ /* 0x00006400000e0000 */
.L_x_2884:
[----:B-1----:R-:W-:Y:S01]  /*13e40*/  ISETP.NE.AND P0, PT, R14, RZ, PT ;  /* 0x000000ff0e00720c */ /* 0x002fe20003f05270 */
[----:B------:R-:W-:-:S12]  /*13e50*/  BSSY B0, `(.L_x_2748) ;  /* 0x0000026000007945 */ /* 0x000fd80003800000 */
[----:B------:R-:W-:Y:S05]  /*13e60*/  @P0 BRA `(.L_x_2749) ;  /* 0x0000000000900947 */ /* 0x000fea0003800000 */
[----:B------:R-:W-:-:S03]  /*13e70*/  UMOV UR4, 0xffffffff ;  /* 0xffffffff00047882 */ /* 0x000fc60000000000 */
[----:B------:R-:W-:Y:S05]  /*13e80*/  BRA.DIV UR4, `(.L_x_2750) ;  /* 0x0000004604287947 */ /* 0x000fea000b800000 */
[----:B------:R-:W-:-:S13]  /*13e90*/  ELECT P6, URZ, PT ;  /* 0x00000000003f782f */ /* 0x000fda00038c0000 */
.L_x_2887:
[----:B------:R-:W-:Y:S05]  /*13ea0*/  @!P6 BRA `(.L_x_2749) ;  /* 0x000000000080e947 */ /* 0x000fea0003800000 */
[----:B0-----:R-:W3:Y:S02]  /*13eb0*/  LDL R0, [R1+0x20] ;  /* 0x0000200001007983 */ /* 0x001ee40000100800 */
[----:B---3--:R-:W-:-:S13]  /*13ec0*/  R2UR UR4, R0 ;  /* 0x00000000000472ca */ /* 0x008fda00000e0000 */
[----:B------:R-:W-:-:S06]  /*13ed0*/  ULOP3.LUT UR4, UR4, 0x2, URZ, 0xfc, !UPT ;  /* 0x0000000204047892 */ /* 0x000fcc000f8efc3f */
[----:B------:R-:W-:-:S05]  /*13ee0*/  IMAD.U32 R0, RZ, RZ, UR4 ;  /* 0x00000004ff007e24 */ /* 0x000fca000f8e00ff */
[----:B------:R-:W-:-:S13]  /*13ef0*/  ISETP.NE.AND P0, PT, R0, 0x3, PT ;  /* 0x000000030000780c */ /* 0x000fda0003f05270 */
[----:B------:R-:W-:Y:S05]  /*13f00*/  @!P0 BRA `(.L_x_2751) ;  /* 0x0000000000048947 */ /* 0x000fea0003800000 */
[----:B------:R-:W-:Y:S01]  /*13f10*/  BPT.TRAP 0x1 ;  /* 0x000000040000795c */ /* 0x000fe20000300000 */
.L_x_2751:
[C---:B------:R-:W-:Y:S01]  /*13f20*/  LEA R5, R26.reuse, R7, 0x3 ;  /* 0x000000071a057211 */ /* 0x040fe200078e18ff */
[----:B------:R-:W-:Y:S01]  /*13f30*/  VIADD R26, R26, 0x1 ;  /* 0x000000011a1a7836 */ /* 0x000fe20000000000 */
[----:B------:R-:W-:-:S04]  /*13f40*/  SHF.L.U32 R0, R28, 0x1f, RZ ;  /* 0x0000001f1c007819 */ /* 0x000fc800000006ff */
[----:B------:R-:W0:Y:S01]  /*13f50*/  SYNCS.PHASECHK.TRANS64.TRYWAIT P1, [R5+URZ+0x28840], R0 ;  /* 0x02884000050075a7 */ /* 0x000e22000802017f */
[----:B------:R-:W-:-:S04]  /*13f60*/  ISETP.NE.AND P2, PT, R26, 0x2, PT ;  /* 0x000000021a00780c */ /* 0x000fc80003f45270 */
[----:B------:R-:W-:Y:S01]  /*13f70*/  SEL R3, RZ, 0x1, P2 ;  /* 0x00000001ff037807 */ /* 0x000fe20001000000 */
[----:B0-----:R-:W-:Y:S08]  /*13f80*/  @!P1 BRA `(.L_x_2752) ;  /* 0x0000004400089947 */ /* 0x001ff00003800000 */
.L_x_2888:
[----:B------:R-:W-:Y:S02]  /*13f90*/  SEL R26, R26, RZ, P2 ;  /* 0x000000ff1a1a7207 */ /* 0x000fe40001000000 */
[----:B------:R-:W-:Y:S01]  /*13fa0*/  LOP3.LUT R2, R28, R3, RZ, 0x3c, !PT ;  /* 0x000000031c027212 */ /* 0x000fe200078e3cff */
[----:B------:R-:W-:Y:S06]  /*13fb0*/  @!P0 BRA `(.L_x_2753) ;  /* 0x0000000000048947 */ /* 0x000fec0003800000 */
[----:B------:R-:W-:Y:S01]  /*13fc0*/  BPT.TRAP 0x1 ;  /* 0x000000040000795c */ /* 0x000fe20000300000 */
.L_x_2753:
[----:B------:R-:W-:Y:S01]  /*13fd0*/  IMAD R3, R26, 0x8, R7 ;  /* 0x000000081a037824 */ /* 0x000fe200078e0207 */
[----:B------:R-:W-:-:S04]  /*13fe0*/  SHF.L.U32 R2, R2, 0x1f, RZ ;  /* 0x0000001f02027819 */ /* 0x000fc800000006ff */
[----:B------:R-:W1:Y:S02]  /*13ff0*/  SYNCS.PHASECHK.TRANS64.TRYWAIT P1, [R3+URZ+0x28840], R2 ;  /* 0x02884002030075a7 */ /* 0x000e64000802017f */
[----:B-1----:R-:W-:Y:S05]  /*14000*/  @!P1 BRA `(.L_x_2754) ;  /* 0x0000004000fc9947 */ /* 0x002fea0003800000 */
.L_x_2889:
[----:B------:R-:W-:Y:S05]  /*14010*/  @!P0 BRA `(.L_x_2755) ;  /* 0x0000000000048947 */ /* 0x000fea0003800000 */
[----:B------:R-:W-:Y:S01]  /*14020*/  BPT.TRAP 0x1 ;  /* 0x000000040000795c */ /* 0x000fe20000300000 */
.L_x_2755:
[----:B------:R-:W3:Y:S02]  /*14030*/  SYNCS.PHASECHK.TRANS64.TRYWAIT P1, [R5+URZ+0x28860], R0 ;  /* 0x02886000050075a7 */ /* 0x000ee4000802017f */
[----:B---3--:R-:W-:Y:S05]  /*14040*/  @!P1 BRA `(.L_x_2756) ;  /* 0x0000004400009947 */ /* 0x008fea0003800000 */
.L_x_2890:
[----:B------:R-:W-:Y:S05]  /*14050*/  @!P0 BRA `(.L_x_2757) ;  /* 0x0000000000048947 */ /* 0x000fea0003800000 */
[----:B------:R-:W-:Y:S01]  /*14060*/  BPT.TRAP 0x1 ;  /* 0x000000040000795c */ /* 0x000fe20000300000 */
.L_x_2757:
[----:B----4-:R4:W0:Y:S02]  /*14070*/  SYNCS.PHASECHK.TRANS64.TRYWAIT P0, [R3+URZ+0x28860], R2 ;  /* 0x02886002030075a7 */ /* 0x010824000800017f */
[----:B0-----:R-:W-:Y:S05]  /*14080*/  @!P0 NANOSLEEP.SYNCS 0x989680 ;  /* 0x009896800000895d */ /* 0x001fea0003900000 */
[----:B------:R-:W0:Y:S02]  /*14090*/  @!P0 SYNCS.PHASECHK.TRANS64 P0, [R3+URZ+0x28860], R2 ;  /* 0x02886002030085a7 */ /* 0x000e24000800007f */
[----:B0-----:R-:W-:Y:S05]  /*140a0*/  @!P0 BRA `(.L_x_2757) ;  /* 0xfffffffc00f08947 */ /* 0x001fea000383ffff */
.L_x_2749:
[----:B------:R-:W-:Y:S05]  /*140b0*/  BSYNC B0 ;  /* 0x0000000000007941 */ /* 0x000fea0003800000 */
.L_x_2748:
[----:B------:R-:W-:Y:S05]  /*140c0*/  EXIT ;  /* 0x000000000000794d */ /* 0x000fea0003800000 */
.L_x_2612:
[----:B0-----:R-:W-:-:S04]  /*140d0*/  IMAD.U32 R3, RZ, RZ, UR40 ;  /* 0x00000028ff037e24 */ /* 0x001fc8000f8e00ff */
[----:B------:R0:W1:Y:S03]  /*140e0*/  SYNCS.PHASECHK.TRANS64.TRYWAIT P1, [R3+URZ+0x28800], R0 ;  /* 0x02880000030075a7 */ /* 0x000066000802017f */
[----:B-1----:R-:W-:Y:S05]  /*140f0*/  @!P1 NANOSLEEP.SYNCS 0x989680 ;  /* 0x009896800000995d */ /* 0x002fea0003900000 */
[----:B------:R-:W1:Y:S02]  /*14100*/  @!P1 SYNCS.PHASECHK.TRANS64 P1, [R3+URZ+0x28800], R0 ;  /* 0x02880000030095a7 */ /* 0x000e64000802007f */
[----:B-1----:R-:W-:Y:S05]  /*14110*/  @!P1 BRA `(.L_x_2612) ;  /* 0xfffffffc00ec9947 */ /* 0x002fea000383ffff */
[----:B------:R-:W-:Y:S05]  /*14120*/  BRA `(.L_x_2758) ;  /* 0xfffffedc00087947 */ /* 0x000fea000383ffff */
.L_x_2616:
[----:B-1----:R1:W2:Y:S02]  /*14130*/  SYNCS.PHASECHK.TRANS64.TRYWAIT P1, [R0+URZ+0x28830], R3 ;  /* 0x02883003000075a7 */ /* 0x0022a4000802017f */
[----:B--2---:R-:W-:Y:S05]  /*14140*/  @!P1 NANOSLEEP.SYNCS 0x989680 ;  /* 0x009896800000995d */ /* 0x004fea0003900000 */
[----:B------:R-:W2:Y:S02]  /*14150*/  @!P1 SYNCS.PHASECHK.TRANS64 P1, [R0+URZ+0x28830], R3 ;  /* 0x02883003000095a7 */ /* 0x000ea4000802007f */
[----:B--2---:R-:W-:Y:S05]  /*14160*/  @!P1 BRA `(.L_x_2616) ;  /* 0xfffffffc00f09947 */ /* 0x004fea000383ffff */
[----:B------:R-:W-:Y:S05]  /*14170*/  BRA `(.L_x_2615) ;  /* 0xfffffedc00247947 */ /* 0x000fea000383ffff */
.L_x_2622:
[----:B-1----:R-:W-:-:S04]  /*14180*/  IMAD.U32 R7, RZ, RZ, UR10 ;  /* 0x0000000aff077e24 */ /* 0x002fc8000f8e00ff */
[----:B------:R1:W2:Y:S03]  /*14190*/  SYNCS.PHASECHK.TRANS64.TRYWAIT P1, [R7+URZ+0x28830], R6 ;  /* 0x02883006070075a7 */ /* 0x0002a6000802017f */
[----:B--2---:R-:W-:Y:S05]  /*141a0*/  @!P1 NANOSLEEP.SYNCS 0x989680 ;  /* 0x009896800000995d */ /* 0x004fea0003900000 */
[----:B------:R-:W2:Y:S02]  /*141b0*/  @!P1 SYNCS.PHASECHK.TRANS64 P1, [R7+URZ+0x28830], R6 ;  /* 0x02883006070095a7 */ /* 0x000ea4000802007f */
[----:B--2---:R-:W-:Y:S05]  /*141c0*/  @!P1 BRA `(.L_x_2622) ;  /* 0xfffffffc00ec9947 */ /* 0x004fea000383ffff */
[----:B------:R-:W-:Y:S05]  /*141d0*/  BRA `(.L_x_2619) ;  /* 0xffffff0800387947 */ /* 0x000fea000383ffff */
.L_x_2626:
[----:B-1----:R-:W-:-:S04]  /*141e0*/  IMAD.U32 R7, RZ, RZ, UR10 ;  /* 0x0000000aff077e24 */ /* 0x002fc8000f8e00ff */
[----:B------:R1:W2:Y:S03]  /*141f0*/  SYNCS.PHASECHK.TRANS64.TRYWAIT P1, [R7+URZ+0x28850], R6 ;  /* 0x02885006070075a7 */ /* 0x0002a6000802017f */
[----:B--2---:R-:W-:Y:S05]  /*14200*/  @!P1 NANOSLEEP.SYNCS 0x989680 ;  /* 0x009896800000995d */ /* 0x004fea0003900000 */
[----:B------:R-:W2:Y:S02]  /*14210*/  @!P1 SYNCS.PHASECHK.TRANS64 P1, [R7+URZ+0x28850], R6 ;  /* 0x02885006070095a7 */ /* 0x000ea4000802007f */
[----:B--2---:R-:W-:Y:S05]  /*14220*/  @!P1 BRA `(.L_x_2626) ;  /* 0xfffffffc00ec9947 */ /* 0x004fea000383ffff */
[----:B------:R-:W-:Y:S05]  /*14230*/  BRA `(.L_x_2623) ;  /* 0xffffff0c00107947 */ /* 0x000fea000383ffff */
.L_x_2634:
[----:B-1----:R-:W-:-:S04]  /*14240*/  IMAD.U32 R7, RZ, RZ, UR10 ;  /* 0x0000000aff077e24 */ /* 0x002fc8000f8e00ff */
[----:B------:R1:W2:Y:S03]  /*14250*/  SYNCS.PHASECHK.TRANS64.TRYWAIT P1, [R7+URZ+0x28830], R6 ;  /* 0x02883006070075a7 */ /* 0x0002a6000802017f */
[----:B--2---:R-:W-:Y:S05]  /*14260*/  @!P1 NANOSLEEP.SYNCS 0x989680 ;  /* 0x009896800000995d */ /* 0x004fea0003900000 */
[----:B------:R-:W2:Y:S02]  /*14270*/  @!P1 SYNCS.PHASECHK.TRANS64 P1, [R7+URZ+0x28830], R6 ;  /* 0x02883006070095a7 */ /* 0x000ea4000802007f */
[----:B--2---:R-:W-:Y:S05]  /*14280*/  @!P1 BRA `(.L_x_2634) ;  /* 0xfffffffc00ec9947 */ /* 0x004fea000383ffff */
[----:B------:R-:W-:Y:S05]  /*14290*/  BRA `(.L_x_2631) ;  /* 0xffffff3800a07947 */ /* 0x000fea000383ffff */
.L_x_2638:
[----:B-1----:R-:W-:-:S04]  /*142a0*/  IMAD.U32 R7, RZ, RZ, UR10 ;  /* 0x0000000aff077e24 */ /* 0x002fc8000f8e00ff */
[----:B------:R1:W2:Y:S03]  /*142b0*/  SYNCS.PHASECHK.TRANS64.TRYWAIT P1, [R7+URZ+0x28850], R6 ;  /* 0x02885006070075a7 */ /* 0x0002a6000802017f */
[----:B--2---:R-:W-:Y:S05]  /*142c0*/  @!P1 NANOSLEEP.SYNCS 0x989680 ;  /* 0x009896800000995d */ /* 0x004fea0003900000 */
[----:B------:R-:W2:Y:S02]  /*142d0*/  @!P1 SYNCS.PHASECHK.TRANS64 P1, [R7+URZ+0x28850], R6 ;  /* 0x02885006070095a7 */ /* 0x000ea4000802007f */
[----:B--2---:R-:W-:Y:S05]  /*142e0*/  @!P1 BRA `(.L_x_2638) ;  /* 0xfffffffc00ec9947 */ /* 0x004fea000383ffff */
[----:B------:R-:W-:Y:S05]  /*142f0*/  BRA `(.L_x_2635) ;  /* 0xffffff3c006c7947 */ /* 0x000fea000383ffff */
.L_x_2645:
[----:B-1----:R-:W-:-:S04]  /*14300*/  IMAD.U32 R5, RZ, RZ, UR5 ;  /* 0x00000005ff057e24 */ /* 0x002fc8000f8e00ff */
[----:B------:R1:W2:Y:S03]  /*14310*/  SYNCS.PHASECHK.TRANS64.TRYWAIT P1, [R5+URZ+0x28850], R4 ;  /* 0x02885004050075a7 */ /* 0x0002a6000802017f */
[----:B--2---:R-:W-:Y:S05]  /*14320*/  @!P1 NANOSLEEP.SYNCS 0x989680 ;  /* 0x009896800000995d */ /* 0x004fea0003900000 */
[----:B------:R-:W2:Y:S02]  /*14330*/  @!P1 SYNCS.PHASECHK.TRANS64 P1, [R5+URZ+0x28850], R4 ;  /* 0x02885004050095a7 */ /* 0x000ea4000802007f */
[----:B--2---:R-:W-:Y:S05]  /*14340*/  @!P1 BRA `(.L_x_2645) ;  /* 0xfffffffc00ec9947 */ /* 0x004fea000383ffff */
[----:B------:R-:W-:Y:S05]  /*14350*/  BRA `(.L_x_2644) ;  /* 0xffffff6000607947 */ /* 0x000fea000383ffff */
.L_x_2693:
        /* <DEDUP_REMOVED lines=11> */
.L_x_2760:
[----:B------:R-:W-:Y:S05]  /*14410*/  BSYNC B0 ;  /* 0x0000000000007941 */ /* 0x000fea0003800000 */
.L_x_2759:
[----:B------:R-:W-:Y:S05]  /*14420*/  BRA `(.L_x_2761) ;  /* 0xffffffb800907947 */ /* 0x000fea000383ffff */
.L_x_2696:
[----:B0-----:R0:W1:Y:S02]  /*14430*/  SYNCS.PHASECHK.TRANS64.TRYWAIT P0, [R7+URZ+0x28840], R2 ;  /* 0x02884002070075a7 */ /* 0x001064000800017f */
[----:B-1----:R-:W-:Y:S05]  /*14440*/  @!P0 NANOSLEEP.SYNCS 0x989680 ;  /* 0x009896800000895d */ /* 0x002fea0003900000 */
[----:B------:R-:W1:Y:S02]  /*14450*/  @!P0 SYNCS.PHASECHK.TRANS64 P0, [R7+URZ+0x28840], R2 ;  /* 0x02884002070085a7 */ /* 0x000e64000800007f */
[----:B-1----:R-:W-:Y:S05]  /*14460*/  @!P0 BRA `(.L_x_2696) ;  /* 0xfffffffc00f08947 */ /* 0x002fea000383ffff */
[----:B------:R-:W-:Y:S05]  /*14470*/  BRA `(.L_x_2762) ;  /* 0xffffffb800e47947 */ /* 0x000fea000383ffff */
.L_x_2697:
        /* <DEDUP_REMOVED lines=8> */
.L_x_2764:
[----:B------:R-:W-:Y:S05]  /*14500*/  BSYNC B0 ;  /* 0x0000000000007941 */ /* 0x000fea0003800000 */
.L_x_2763:
[----:B------:R-:W-:Y:S01]  /*14510*/  MOV R13, R4 ;  /* 0x00000004000d7202 */ /* 0x000fe20000000f00 */
        /* <DEDUP_REMOVED lines=8> */
.L_x_2765:
[----:B------:R-:W-:Y:S02]  /*145a0*/  IMAD.MOV.U32 R13, RZ, RZ, R0 ;  /* 0x000000ffff0d7224 */ /* 0x000fe400078e0000 */
[----:B------:R-:W-:Y:S02]  /*145b0*/  IMAD.MOV.U32 R12, RZ, RZ, 0x1 ;  /* 0x00000001ff0c7424 */ /* 0x000fe400078e00ff */
[----:B------:R-:W-:-:S07]  /*145c0*/  IMAD.MOV.U32 R3, RZ, RZ, R14 ;  /* 0x000000ffff037224 */ /* 0x000fce00078e000e */
[----:B------:R-:W-:Y:S05]  /*145d0*/  WARPSYNC.COLLECTIVE R15, `(.L_x_2766) ;  /* 0x000000000f087348 */ /* 0x000fea0003c00000 */
[----:B------:R0:W1:Y:S02]  /*145e0*/  SHFL.IDX P6, R14, R13, R12, R11 ;  /* 0x0000000c0d0e7389 */ /* 0x00006400000c000b */
[----:B01----:R-:W-:Y:S01]  /*145f0*/  ENDCOLLECTIVE ;  /* 0x000000000000791b */ /* 0x003fe20003800000 */
.L_x_2766:
        /* <DEDUP_REMOVED lines=12> */
[----:B0-----:R-:W-:Y:S01]  /*146c0*/  MOV R2, R14 ;  /* 0x0000000e00027202 */ /* 0x001fe20000000f00 */
[----:B------:R-:W-:-:S07]  /*146d0*/  @P1 IMAD R8, R5, 0x2, R22 ;  /* 0x0000000205081824 */ /* 0x000fce00078e0216 */
[----:B------:R-:W-:Y:S05]  /*146e0*/  WARPSYNC.COLLECTIVE R15, `(.L_x_2767) ;  /* 0x000000000f087348 */ /* 0x000fea0003c00000 */
[----:B------:R0:W1:Y:S02]  /*146f0*/  SHFL.IDX P6, R14, R13, R12, R11 ;  /* 0x0000000c0d0e7389 */ /* 0x00006400000c000b */
[----:B01----:R-:W-:Y:S01]  /*14700*/  ENDCOLLECTIVE ;  /* 0x000000000000791b */ /* 0x003fe20003800000 */
.L_x_2767:
[----:B------:R-:W-:Y:S02]  /*14710*/  IMAD.MOV.U32 R13, RZ, RZ, R0 ;  /* 0x000000ffff0d7224 */ /* 0x000fe400078e0000 */
[----:B------:R-:W-:Y:S02]  /*14720*/  IMAD.MOV.U32 R12, RZ, RZ, 0x2 ;  /* 0x00000002ff0c7424 */ /* 0x000fe400078e00ff */
[----:B------:R-:W-:-:S07]  /*14730*/  IMAD.MOV.U32 R3, RZ, RZ, R14 ;  /* 0x000000ffff037224 */ /* 0x000fce00078e000e */
[----:B------:R-:W-:Y:S05]  /*14740*/  WARPSYNC.COLLECTIVE R15, `(.L_x_2768) ;  /* 0x000000000f087348 */ /* 0x000fea0003c00000 */
[----:B------:R0:W1:Y:S02]  /*14750*/  SHFL.IDX P6, R14, R13, R12, R11 ;  /* 0x0000000c0d0e7389 */ /* 0x00006400000c000b */
[----:B01----:R-:W-:Y:S01]  /*14760*/  ENDCOLLECTIVE ;  /* 0x000000000000791b */ /* 0x003fe20003800000 */
.L_x_2768:
        /* <DEDUP_REMOVED lines=16> */
.L_x_2769:
[----:B------:R-:W-:Y:S02]  /*14870*/  @P1 IMAD R8, R5, 0x2, R22 ;  /* 0x0000000205081824 */ /* 0x000fe400078e0216 */
[----:B------:R-:W-:Y:S02]  /*14880*/  IMAD.MOV.U32 R13, RZ, RZ, R0 ;  /* 0x000000ffff0d7224 */ /* 0x000fe400078e0000 */
[----:B------:R-:W-:Y:S01]  /*14890*/  IMAD.MOV.U32 R12, RZ, RZ, 0x3 ;  /* 0x00000003ff0c7424 */ /* 0x000fe200078e00ff */
[----:B------:R-:W-:-:S07]  /*148a0*/  MOV R3, R14 ;  /* 0x0000000e00037202 */ /* 0x000fce0000000f00 */
[----:B------:R-:W-:Y:S05]  /*148b0*/  WARPSYNC.COLLECTIVE R15, `(.L_x_2770) ;  /* 0x000000000f087348 */ /* 0x000fea0003c00000 */
[----:B------:R0:W1:Y:S02]  /*148c0*/  SHFL.IDX P6, R14, R13, R12, R11 ;  /* 0x0000000c0d0e7389 */ /* 0x00006400000c000b */
[----:B01----:R-:W-:Y:S01]  /*148d0*/  ENDCOLLECTIVE ;  /* 0x000000000000791b */ /* 0x003fe20003800000 */
.L_x_2770:
        /* <DEDUP_REMOVED lines=16> */
.L_x_2771:
[----:B------:R-:W-:Y:S01]  /*149e0*/  @P1 LEA R8, R5, R22, 0x1 ;  /* 0x0000001605081211 */ /* 0x000fe200078e08ff */
[----:B------:R-:W-:Y:S02]  /*149f0*/  IMAD.MOV.U32 R13, RZ, RZ, R0 ;  /* 0x000000ffff0d7224 */ /* 0x000fe400078e0000 */
[----:B------:R-:W-:Y:S02]  /*14a00*/  IMAD.MOV.U32 R12, RZ, RZ, 0x4 ;  /* 0x00000004ff0c7424 */ /* 0x000fe400078e00ff */
[----:B------:R-:W-:-:S07]  /*14a10*/  IMAD.MOV.U32 R3, RZ, RZ, R14 ;  /* 0x000000ffff037224 */ /* 0x000fce00078e000e */
[----:B------:R-:W-:Y:S05]  /*14a20*/  WARPSYNC.COLLECTIVE R15, `(.L_x_2772) ;  /* 0x000000000f087348 */ /* 0x000fea0003c00000 */
[----:B------:R0:W1:Y:S02]  /*14a30*/  SHFL.IDX P6, R14, R13, R12, R11 ;  /* 0x0000000c0d0e7389 */ /* 0x00006400000c000b */
[----:B01----:R-:W-:Y:S01]  /*14a40*/  ENDCOLLECTIVE ;  /* 0x000000000000791b */ /* 0x003fe20003800000 */
.L_x_2772:
        /* <DEDUP_REMOVED lines=16> */
.L_x_2773:
[----:B------:R-:W-:Y:S02]  /*14b50*/  @P1 IMAD R8, R5, 0x2, R22 ;  /* 0x0000000205081824 */ /* 0x000fe400078e0216 */
[----:B------:R-:W-:Y:S01]  /*14b60*/  IMAD.MOV.U32 R13, RZ, RZ, R0 ;  /* 0x000000ffff0d7224 */ /* 0x000fe200078e0000 */
[----:B------:R-:W-:Y:S01]  /*14b70*/  MOV R12, 0x5 ;  /* 0x00000005000c7802 */ /* 0x000fe20000000f00 */
[----:B------:R-:W-:-:S07]  /*14b80*/  IMAD.MOV.U32 R3, RZ, RZ, R14 ;  /* 0x000000ffff037224 */ /* 0x000fce00078e000e */
[----:B------:R-:W-:Y:S05]  /*14b90*/  WARPSYNC.COLLECTIVE R15, `(.L_x_2774) ;  /* 0x000000000f087348 */ /* 0x000fea0003c00000 */
[----:B------:R0:W1:Y:S02]  /*14ba0*/  SHFL.IDX P6, R14, R13, R12, R11 ;  /* 0x0000000c0d0e7389 */ /* 0x00006400000c000b */
[----:B01----:R-:W-:Y:S01]  /*14bb0*/  ENDCOLLECTIVE ;  /* 0x000000000000791b */ /* 0x003fe20003800000 */
.L_x_2774:
        /* <DEDUP_REMOVED lines=16> */
.L_x_2775:
[----:B------:R-:W-:Y:S02]  /*14cc0*/  @P1 IMAD R8, R5, 0x2, R22 ;  /* 0x0000000205081824 */ /* 0x000fe400078e0216 */
[----:B------:R-:W-:Y:S02]  /*14cd0*/  IMAD.MOV.U32 R13, RZ, RZ, R0 ;  /* 0x000000ffff0d7224 */ /* 0x000fe400078e0000 */
[----:B------:R-:W-:Y:S02]  /*14ce0*/  IMAD.MOV.U32 R12, RZ, RZ, 0x6 ;  /* 0x00000006ff0c7424 */ /* 0x000fe400078e00ff */
[----:B------:R-:W-:-:S07]  /*14cf0*/  IMAD.MOV.U32 R3, RZ, RZ, R14 ;  /* 0x000000ffff037224 */ /* 0x000fce00078e000e */
[----:B------:R-:W-:Y:S05]  /*14d00*/  WARPSYNC.COLLECTIVE R15, `(.L_x_2776) ;  /* 0x000000000f087348 */ /* 0x000fea0003c00000 */
[----:B------:R0:W1:Y:S02]  /*14d10*/  SHFL.IDX P6, R14, R13, R12, R11 ;  /* 0x0000000c0d0e7389 */ /* 0x00006400000c000b */
[----:B01----:R-:W-:Y:S01]  /*14d20*/  ENDCOLLECTIVE ;  /* 0x000000000000791b */ /* 0x003fe20003800000 */
.L_x_2776:
        /* <DEDUP_REMOVED lines=16> */
.L_x_2777:
[----:B------:R-:W-:Y:S02]  /*14e30*/  @P1 IMAD R8, R5, 0x2, R22 ;  /* 0x0000000205081824 */ /* 0x000fe400078e0216 */
[----:B------:R-:W-:Y:S02]  /*14e40*/  IMAD.MOV.U32 R13, RZ, RZ, R0 ;  /* 0x000000ffff0d7224 */ /* 0x000fe400078e0000 */
[----:B------:R-:W-:Y:S02]  /*14e50*/  IMAD.MOV.U32 R12, RZ, RZ, 0x7 ;  /* 0x00000007ff0c7424 */ /* 0x000fe400078e00ff */
[----:B------:R-:W-:-:S07]  /*14e60*/  IMAD.MOV.U32 R3, RZ, RZ, R14 ;  /* 0x000000ffff037224 */ /* 0x000fce00078e000e */
[----:B------:R-:W-:Y:S05]  /*14e70*/  WARPSYNC.COLLECTIVE R15, `(.L_x_2778) ;  /* 0x000000000f087348 */ /* 0x000fea0003c00000 */
[----:B------:R0:W1:Y:S02]  /*14e80*/  SHFL.IDX P6, R14, R13, R12, R11 ;  /* 0x0000000c0d0e7389 */ /* 0x00006400000c000b */
[----:B01----:R-:W-:Y:S01]  /*14e90*/  ENDCOLLECTIVE ;  /* 0x000000000000791b */ /* 0x003fe20003800000 */
.L_x_2778:
        /* <DEDUP_REMOVED lines=10> */
.L_x_2779:
[----:B------:R-:W-:Y:S01]  /*14f40*/  @!PT LDS RZ, [RZ] ;  /* 0x00000000fffff984 */ /* 0x000fe20000000800 */
[----:B------:R-:W-:Y:S01]  /*14f50*/  @!PT LDS RZ, [RZ] ;  /* 0x00000000fffff984 */ /* 0x000fe20000000800 */
[----:B------:R-:W-:Y:S01]  /*14f60*/  @!PT LDS RZ, [RZ] ;  /* 0x00000000fffff984 */ /* 0x000fe20000000800 */
[----:B------:R-:W-:Y:S04]  /*14f70*/  @P1 LDGSTS.E.BYPASS.LTC128B.128 [R8+0x1b400], desc[UR36][R2.64], !P3 ;  /* 0x1b40000002081fae */ /* 0x000fe8000d901d64 */
[----:B------:R0:W-:Y:S02]  /*14f80*/  @P1 LDGSTS.E.BYPASS.LTC128B.128 [R8+0x1f400], desc[UR36][R2.64+0x80], !P2 ;  /* 0x1f40008002081fae */ /* 0x0001e4000d101d64 */
[----:B0-----:R-:W-:Y:S01]  /*14f90*/  IMAD.MOV.U32 R2, RZ, RZ, R14 ;  /* 0x000000ffff027224 */ /* 0x001fe200078e000e */
[----:B------:R-:W-:Y:S06]  /*14fa0*/  BRA `(.L_x_2780) ;  /* 0xffffffb400c07947 */ /* 0x000fec000383ffff */
.L_x_2702:
[----:B------:R-:W-:Y:S01]  /*14fb0*/  MOV R13, R4 ;  /* 0x00000004000d7202 */ /* 0x000fe20000000f00 */
[----:B------:R-:W-:Y:S02]  /*14fc0*/  IMAD.MOV.U32 R12, RZ, RZ, RZ ;  /* 0x000000ffff0c7224 */ /* 0x000fe400078e00ff */
[----:B------:R-:W-:Y:S02]  /*14fd0*/  IMAD.MOV.U32 R11, RZ, RZ, 0x181f ;  /* 0x0000181fff0b7424 */ /* 0x000fe400078e00ff */
[----:B------:R-:W-:Y:S02]  /*14fe0*/  IMAD.MOV.U32 R15, RZ, RZ, -0x1 ;  /* 0xffffffffff0f7424 */ /* 0x000fe400078e00ff */
[----:B-----5:R-:W-:Y:S02]  /*14ff0*/  IMAD R5, R10, R5, RZ ;  /* 0x000000050a057224 */ /* 0x020fe400078e02ff */
[----:B------:R-:W-:-:S07]  /*15000*/  IMAD R17, R17, 0x80, R9 ;  /* 0x0000008011117824 */ /* 0x000fce00078e0209 */
[----:B------:R-:W-:Y:S05]  /*15010*/  WARPSYNC.COLLECTIVE R15, `(.L_x_2781) ;  /* 0x000000000f087348 */ /* 0x000fea0003c00000 */
[----:B------:R0:W1:Y:S02]  /*15020*/  SHFL.IDX P6, R14, R13, R12, R11 ;  /* 0x0000000c0d0e7389 */ /* 0x00006400000c000b */
[----:B01----:R-:W-:Y:S01]  /*15030*/  ENDCOLLECTIVE ;  /* 0x000000000000791b */ /* 0x003fe20003800000 */
.L_x_2781:
[C---:B------:R-:W-:Y:S02]  /*15040*/  ISETP.GE.AND P2, PT, R17.reuse, R5, PT ;  /* 0x000000051100720c */ /* 0x040fe40003f46270 */
[----:B------:R-:W-:Y:S01]  /*15050*/  IADD3 R6, R17, 0x10, RZ ;  /* 0x0000001011067810 */ /* 0x000fe20007ffe0ff */
[----:B------:R-:W-:Y:S02]  /*15060*/  IMAD.MOV.U32 R13, RZ, RZ, R0 ;  /* 0x000000ffff0d7224 */ /* 0x000fe400078e0000 */
[----:B------:R-:W-:-:S08]  /*15070*/  IMAD.MOV.U32 R2, RZ, RZ, R14 ;  /* 0x000000ffff027224 */ /* 0x000fd000078e000e */
[----:B------:R-:W-:Y:S05]  /*15080*/  WARPSYNC.COLLECTIVE R15, `(.L_x_2782) ;  /* 0x000000000f087348 */ /* 0x000fea0003c00000 */
[----:B------:R0:W1:Y:S02]  /*15090*/  SHFL.IDX P6, R14, R13, R12, R11 ;  /* 0x0000000c0d0e7389 */ /* 0x00006400000c000b */
[----:B01----:R-:W-:Y:S01]  /*150a0*/  ENDCOLLECTIVE ;  /* 0x000000000000791b */ /* 0x003fe20003800000 */
.L_x_2782:
        /* <DEDUP_REMOVED lines=8> */
.L_x_2783:
        /* <DEDUP_REMOVED lines=12> */
.L_x_2784:
        /* <DEDUP_REMOVED lines=8> */
.L_x_2785:
        /* <DEDUP_REMOVED lines=13> */
.L_x_2786:
        /* <DEDUP_REMOVED lines=8> */
.L_x_2787:
        /* <DEDUP_REMOVED lines=13> */
.L_x_2788:
        /* <DEDUP_REMOVED lines=8> */
.L_x_2789:
        /* <DEDUP_REMOVED lines=8> */
[----:B------:R-:W-:Y:S01]  /*15590*/  IMAD.MOV.U32 R13, RZ, RZ, R0 ;  /* 0x000000ffff0d7224 */ /* 0x000fe200078e0000 */
[----:B0-----:R-:W-:-:S09]  /*155a0*/  MOV R2, R14 ;  /* 0x0000000e00027202 */ /* 0x001fd20000000f00 */
[----:B------:R-:W-:Y:S05]  /*155b0*/  WARPSYNC.COLLECTIVE R15, `(.L_x_2790) ;  /* 0x000000000f087348 */ /* 0x000fea0003c00000 */
[----:B------:R0:W1:Y:S02]  /*155c0*/  SHFL.IDX P6, R14, R13, R12, R11 ;  /* 0x0000000c0d0e7389 */ /* 0x00006400000c000b */
[----:B01----:R-:W-:Y:S01]  /*155d0*/  ENDCOLLECTIVE ;  /* 0x000000000000791b */ /* 0x003fe20003800000 */
.L_x_2790:
        /* <DEDUP_REMOVED lines=8> */
.L_x_2791:
[----:B------:R-:W-:-:S05]  /*15660*/  @!P2 IMAD.MOV.U32 R3, RZ, RZ, R7 ;  /* 0x000000ffff03a224 */ /* 0x000fca00078e0007 */
[----:B------:R-:W-:Y:S01]  /*15670*/  @!PT LDS RZ, [RZ] ;  /* 0x00000000fffff984 */ /* 0x000fe20000000800 */
[----:B------:R-:W-:Y:S01]  /*15680*/  @!PT LDS RZ, [RZ] ;  /* 0x00000000fffff984 */ /* 0x000fe20000000800 */
[----:B------:R-:W-:Y:S01]  /*15690*/  @!PT LDS RZ, [RZ] ;  /* 0x00000000fffff984 */ /* 0x000fe20000000800 */
[----:B------:R-:W-:Y:S04]  /*156a0*/  @!P2 LDGSTS.E.BYPASS.LTC128B.128 [R8+0x12400], desc[UR36][R2.64], !P0 ;  /* 0x124000000208afae */ /* 0x000fe8000c101d64 */
[----:B------:R0:W-:Y:S01]  /*156b0*/  @!P2 LDGSTS.E.BYPASS.LTC128B.128 [R8+0x16400], desc[UR36][R2.64+0x80], !P1 ;  /* 0x164000800208afae */ /* 0x0001e2000c901d64 */
[----:B------:R-:W-:Y:S01]  /*156c0*/  ISETP.GE.AND P2, PT, R6, R5, PT ;  /* 0x000000050600720c */ /* 0x000fe20003f46270 */
[----:B------:R-:W-:Y:S01]  /*156d0*/  VIADD R6, R17, 0x60 ;  /* 0x0000006011067836 */ /* 0x000fe20000000000 */
[----:B------:R-:W-:Y:S01]  /*156e0*/  MOV R13, R0 ;  /* 0x00000000000d7202 */ /* 0x000fe20000000f00 */
[----:B0-----:R-:W-:-:S10]  /*156f0*/  IMAD.MOV.U32 R2, RZ, RZ, R14 ;  /* 0x000000ffff027224 */ /* 0x001fd400078e000e */
[----:B------:R-:W-:Y:S05]  /*15700*/  WARPSYNC.COLLECTIVE R15, `(.L_x_2792) ;  /* 0x000000000f087348 */ /* 0x000fea0003c00000 */
[----:B------:R0:W1:Y:S02]  /*15710*/  SHFL.IDX P6, R14, R13, R12, R11 ;  /* 0x0000000c0d0e7389 */ /* 0x00006400000c000b */
[----:B01----:R-:W-:Y:S01]  /*15720*/  ENDCOLLECTIVE ;  /* 0x000000000000791b */ /* 0x003fe20003800000 */
.L_x_2792:
        /* <DEDUP_REMOVED lines=8> */
.L_x_2793:
        /* <DEDUP_REMOVED lines=12> */
.L_x_2794:
        /* <DEDUP_REMOVED lines=8> */
.L_x_2795:
        /* <DEDUP_REMOVED lines=11> */
.L_x_2796:
[----:B------:R-:W-:Y:S05]  /*159a0*/  BRA `(.L_x_2797) ;  /* 0xffffffb800287947 */ /* 0x000fea000383ffff */
.L_x_2707:
[----:B0-----:R0:W1:Y:S02]  /*159b0*/  SYNCS.PHASECHK.TRANS64.TRYWAIT P1, [R22+URZ+0x28820], R3 ;  /* 0x02882003160075a7 */ /* 0x001064000802017f */
[----:B-1----:R-:W-:Y:S05]  /*159c0*/  @!P1 NANOSLEEP.SYNCS 0x989680 ;  /* 0x009896800000995d */ /* 0x002fea0003900000 */
[----:B------:R-:W1:Y:S02]  /*159d0*/  @!P1 SYNCS.PHASECHK.TRANS64 P1, [R22+URZ+0x28820], R3 ;  /* 0x02882003160095a7 */ /* 0x000e64000802007f */
[----:B-1----:R-:W-:Y:S05]  /*159e0*/  @!P1 BRA `(.L_x_2707) ;  /* 0xfffffffc00f09947 */ /* 0x002fea000383ffff */
[----:B------:R-:W-:Y:S05]  /*159f0*/  BRA `(.L_x_2798) ;  /* 0xffffffb800a07947 */ /* 0x000fea000383ffff */
.L_x_2712:
[----:B0-----:R0:W1:Y:S02]  /*15a00*/  SYNCS.PHASECHK.TRANS64.TRYWAIT P0, [R6+URZ+0x28840], R3 ;  /* 0x02884003060075a7 */ /* 0x001064000800017f */
[----:B-1----:R-:W-:Y:S05]  /*15a10*/  @!P0 NANOSLEEP.SYNCS 0x989680 ;  /* 0x009896800000895d */ /* 0x002fea0003900000 */
[----:B------:R-:W1:Y:S02]  /*15a20*/  @!P0 SYNCS.PHASECHK.TRANS64 P0, [R6+URZ+0x28840], R3 ;  /* 0x02884003060085a7 */ /* 0x000e64000800007f */
[----:B-1----:R-:W-:Y:S05]  /*15a30*/  @!P0 BRA `(.L_x_2712) ;  /* 0xfffffffc00f08947 */ /* 0x002fea000383ffff */
[----:B------:R-:W-:Y:S05]  /*15a40*/  BRA `(.L_x_2799) ;  /* 0xffffffbc00607947 */ /* 0x000fea000383ffff */
.L_x_2713:
        /* <DEDUP_REMOVED lines=8> */
.L_x_2801:
[----:B------:R-:W-:Y:S05]  /*15ad0*/  BSYNC B1 ;  /* 0x0000000000017941 */ /* 0x000fea0003800000 */
.L_x_2800:
        /* <DEDUP_REMOVED lines=9> */
.L_x_2802:
[----:B------:R-:W-:Y:S02]  /*15b70*/  IMAD R8, R8, 0x2, R22 ;  /* 0x0000000208087824 */ /* 0x000fe400078e0216 */
[----:B------:R-:W-:Y:S02]  /*15b80*/  IMAD.MOV.U32 R13, RZ, RZ, R9 ;  /* 0x000000ffff0d7224 */ /* 0x000fe400078e0009 */
[----:B------:R-:W-:Y:S02]  /*15b90*/  IMAD.MOV.U32 R12, RZ, RZ, 0x1 ;  /* 0x00000001ff0c7424 */ /* 0x000fe400078e00ff */
[----:B------:R-:W-:-:S07]  /*15ba0*/  IMAD.MOV.U32 R2, RZ, RZ, R14 ;  /* 0x000000ffff027224 */ /* 0x000fce00078e000e */
[----:B------:R-:W-:Y:S05]  /*15bb0*/  WARPSYNC.COLLECTIVE R15, `(.L_x_2803) ;  /* 0x000000000f087348 */ /* 0x000fea0003c00000 */
[----:B------:R0:W1:Y:S02]  /*15bc0*/  SHFL.IDX P6, R14, R13, R12, R11 ;  /* 0x0000000c0d0e7389 */ /* 0x00006400000c000b */
[----:B01----:R-:W-:Y:S01]  /*15bd0*/  ENDCOLLECTIVE ;  /* 0x000000000000791b */ /* 0x003fe20003800000 */
.L_x_2803:
        /* <DEDUP_REMOVED lines=12> */
.L_x_2804:
[----:B------:R-:W-:Y:S01]  /*15ca0*/  IMAD.MOV.U32 R13, RZ, RZ, R9 ;  /* 0x000000ffff0d7224 */ /* 0x000fe200078e0009 */
[----:B------:R-:W-:Y:S01]  /*15cb0*/  MOV R12, 0x2 ;  /* 0x00000002000c7802 */ /* 0x000fe20000000f00 */
[----:B------:R-:W-:-:S07]  /*15cc0*/  IMAD.MOV.U32 R2, RZ, RZ, R14 ;  /* 0x000000ffff027224 */ /* 0x000fce00078e000e */
[----:B------:R-:W-:Y:S05]  /*15cd0*/  WARPSYNC.COLLECTIVE R15, `(.L_x_2805) ;  /* 0x000000000f087348 */ /* 0x000fea0003c00000 */
[----:B------:R0:W1:Y:S02]  /*15ce0*/  SHFL.IDX P6, R14, R13, R12, R11 ;  /* 0x0000000c0d0e7389 */ /* 0x00006400000c000b */
[----:B01----:R-:W-:Y:S01]  /*15cf0*/  ENDCOLLECTIVE ;  /* 0x000000000000791b */ /* 0x003fe20003800000 */
.L_x_2805:
        /* <DEDUP_REMOVED lines=12> */
.L_x_2806:
[----:B------:R-:W-:Y:S02]  /*15dc0*/  IMAD.MOV.U32 R13, RZ, RZ, R9 ;  /* 0x000000ffff0d7224 */ /* 0x000fe400078e0009 */
[----:B------:R-:W-:Y:S02]  /*15dd0*/  IMAD.MOV.U32 R12, RZ, RZ, 0x3 ;  /* 0x00000003ff0c7424 */ /* 0x000fe400078e00ff */
[----:B------:R-:W-:-:S07]  /*15de0*/  IMAD.MOV.U32 R2, RZ, RZ, R14 ;  /* 0x000000ffff027224 */ /* 0x000fce00078e000e */
[----:B------:R-:W-:Y:S05]  /*15df0*/  WARPSYNC.COLLECTIVE R15, `(.L_x_2807) ;  /* 0x000000000f087348 */ /* 0x000fea0003c00000 */
[----:B------:R0:W1:Y:S02]  /*15e00*/  SHFL.IDX P6, R14, R13, R12, R11 ;  /* 0x0000000c0d0e7389 */ /* 0x00006400000c000b */
[----:B01----:R-:W-:Y:S01]  /*15e10*/  ENDCOLLECTIVE ;  /* 0x000000000000791b */ /* 0x003fe20003800000 */
.L_x_2807:
        /* <DEDUP_REMOVED lines=12> */
.L_x_2808:
[----:B------:R-:W-:Y:S02]  /*15ee0*/  IMAD.MOV.U32 R13, RZ, RZ, R9 ;  /* 0x000000ffff0d7224 */ /* 0x000fe400078e0009 */
[----:B------:R-:W-:Y:S01]  /*15ef0*/  IMAD.MOV.U32 R12, RZ, RZ, 0x4 ;  /* 0x00000004ff0c7424 */ /* 0x000fe200078e00ff */
[----:B------:R-:W-:-:S07]  /*15f00*/  MOV R2, R14 ;  /* 0x0000000e00027202 */ /* 0x000fce0000000f00 */
[----:B------:R-:W-:Y:S05]  /*15f10*/  WARPSYNC.COLLECTIVE R15, `(.L_x_2809) ;  /* 0x000000000f087348 */ /* 0x000fea0003c00000 */
[----:B------:R0:W1:Y:S02]  /*15f20*/  SHFL.IDX P6, R14, R13, R12, R11 ;  /* 0x0000000c0d0e7389 */ /* 0x00006400000c000b */
[----:B01----:R-:W-:Y:S01]  /*15f30*/  ENDCOLLECTIVE ;  /* 0x000000000000791b */ /* 0x003fe20003800000 */
.L_x_2809:
        /* <DEDUP_REMOVED lines=12> */
.L_x_2810:
[----:B------:R-:W-:Y:S01]  /*16000*/  IMAD.MOV.U32 R13, RZ, RZ, R9 ;  /* 0x000000ffff0d7224 */ /* 0x000fe200078e0009 */
[----:B------:R-:W-:Y:S01]  /*16010*/  MOV R12, 0x5 ;  /* 0x00000005000c7802 */ /* 0x000fe20000000f00 */
[----:B------:R-:W-:-:S07]  /*16020*/  IMAD.MOV.U32 R2, RZ, RZ, R14 ;  /* 0x000000ffff027224 */ /* 0x000fce00078e000e */
[----:B------:R-:W-:Y:S05]  /*16030*/  WARPSYNC.COLLECTIVE R15, `(.L_x_2811) ;  /* 0x000000000f087348 */ /* 0x000fea0003c00000 */
[----:B------:R0:W1:Y:S02]  /*16040*/  SHFL.IDX P6, R14, R13, R12, R11 ;  /* 0x0000000c0d0e7389 */ /* 0x00006400000c000b */
[----:B01----:R-:W-:Y:S01]  /*16050*/  ENDCOLLECTIVE ;  /* 0x000000000000791b */ /* 0x003fe20003800000 */
.L_x_2811:
        /* <DEDUP_REMOVED lines=12> */
.L_x_2812:
[----:B------:R-:W-:Y:S02]  /*16120*/  IMAD.MOV.U32 R13, RZ, RZ, R9 ;  /* 0x000000ffff0d7224 */ /* 0x000fe400078e0009 */
[----:B------:R-:W-:Y:S02]  /*16130*/  IMAD.MOV.U32 R12, RZ, RZ, 0x6 ;  /* 0x00000006ff0c7424 */ /* 0x000fe400078e00ff */
[----:B------:R-:W-:-:S07]  /*16140*/  IMAD.MOV.U32 R2, RZ, RZ, R14 ;  /* 0x000000ffff027224 */ /* 0x000fce00078e000e */
[----:B------:R-:W-:Y:S05]  /*16150*/  WARPSYNC.COLLECTIVE R15, `(.L_x_2813) ;  /* 0x000000000f087348 */ /* 0x000fea0003c00000 */
[----:B------:R0:W1:Y:S02]  /*16160*/  SHFL.IDX P6, R14, R13, R12, R11 ;  /* 0x0000000c0d0e7389 */ /* 0x00006400000c000b */
[----:B01----:R-:W-:Y:S01]  /*16170*/  ENDCOLLECTIVE ;  /* 0x000000000000791b */ /* 0x003fe20003800000 */
.L_x_2813:
        /* <DEDUP_REMOVED lines=12> */
.L_x_2814:
[----:B------:R-:W-:Y:S02]  /*16240*/  IMAD.MOV.U32 R13, RZ, RZ, R9 ;  /* 0x000000ffff0d7224 */ /* 0x000fe400078e0009 */
[----:B------:R-:W-:Y:S01]  /*16250*/  IMAD.MOV.U32 R12, RZ, RZ, 0x7 ;  /* 0x00000007ff0c7424 */ /* 0x000fe200078e00ff */
[----:B------:R-:W-:-:S07]  /*16260*/  MOV R2, R14 ;  /* 0x0000000e00027202 */ /* 0x000fce0000000f00 */
[----:B------:R-:W-:Y:S05]  /*16270*/  WARPSYNC.COLLECTIVE R15, `(.L_x_2815) ;  /* 0x000000000f087348 */ /* 0x000fea0003c00000 */
[----:B------:R0:W1:Y:S02]  /*16280*/  SHFL.IDX P6, R14, R13, R12, R11 ;  /* 0x0000000c0d0e7389 */ /* 0x00006400000c000b */
[----:B01----:R-:W-:Y:S01]  /*16290*/  ENDCOLLECTIVE ;  /* 0x000000000000791b */ /* 0x003fe20003800000 */
.L_x_2815:
        /* <DEDUP_REMOVED lines=12> */
.L_x_2816:
[----:B------:R-:W-:Y:S01]  /*16360*/  IMAD.MOV.U32 R2, RZ, RZ, R14 ;  /* 0x000000ffff027224 */ /* 0x000fe200078e000e */
[----:B------:R-:W-:Y:S06]  /*16370*/  BRA `(.L_x_2817) ;  /* 0xffffffb8002c7947 */ /* 0x000fec000383ffff */
.L_x_2718:
[----:B-1----:R1:W3:Y:S02]  /*16380*/  SYNCS.PHASECHK.TRANS64.TRYWAIT P0, [R6+URZ+0x28860], R2 ;  /* 0x02886002060075a7 */ /* 0x0022e4000800017f */
[----:B---3--:R-:W-:Y:S05]  /*16390*/  @!P0 NANOSLEEP.SYNCS 0x989680 ;  /* 0x009896800000895d */ /* 0x008fea0003900000 */
[----:B------:R-:W3:Y:S02]  /*163a0*/  @!P0 SYNCS.PHASECHK.TRANS64 P0, [R6+URZ+0x28860], R2 ;  /* 0x02886002060085a7 */ /* 0x000ee4000800007f */
[----:B---3--:R-:W-:Y:S05]  /*163b0*/  @!P0 BRA `(.L_x_2718) ;  /* 0xfffffffc00f08947 */ /* 0x008fea000383ffff */
[----:B------:R-:W-:Y:S05]  /*163c0*/  BRA `(.L_x_2818) ;  /* 0xffffffb800887947 */ /* 0x000fea000383ffff */
.L_x_2719:
[----:B------:R-:W-:Y:S01]  /*163d0*/  BSSY B1, `(.L_x_2819) ;  /* 0x0000008000017945 */ /* 0x000fe20003800000 */
[----:B------:R-:W-:Y:S01]  /*163e0*/  IMAD.MOV.U32 R13, RZ, RZ, R24 ;  /* 0x000000ffff0d7224 */ /* 0x000fe200078e0018 */
[----:B------:R-:W-:Y:S01]  /*163f0*/  MOV R11, 0x181f ;  /* 0x0000181f000b7802 */ /* 0x000fe20000000f00 */
[----:B------:R-:W-:Y:S02]  /*16400*/  IMAD.MOV.U32 R12, RZ, RZ, RZ ;  /* 0x000000ffff0c7224 */ /* 0x000fe400078e00ff */
[----:B------:R-:W-:-:S07]  /*16410*/  IMAD.MOV.U32 R15, RZ, RZ, -0x1 ;  /* 0xffffffffff0f7424 */ /* 0x000fce00078e00ff */
[----:B-12---:R-:W-:Y:S05]  /*16420*/  WARPSYNC.COLLECTIVE R15, `(.L_x_2820) ;  /* 0x000000000f087348 */ /* 0x006fea0003c00000 */
[----:B--2---:R0:W2:Y:S02]  /*16430*/  SHFL.IDX P6, R14, R13, R12, R11 ;  /* 0x0000000c0d0e7389 */ /* 0x0040a400000c000b */
[----:B012---:R-:W-:Y:S01]  /*16440*/  ENDCOLLECTIVE ;  /* 0x000000000000791b */ /* 0x007fe20003800000 */
.L_x_2820:
[----:B------:R-:W-:Y:S05]  /*16450*/  BSYNC B1 ;  /* 0x0000000000017941 */ /* 0x000fea0003800000 */
.L_x_2819:
[----:B------:R-:W-:Y:S01]  /*16460*/  IMAD.MOV.U32 R13, RZ, RZ, R18 ;  /* 0x000000ffff0d7224 */ /* 0x000fe200078e0012 */
[----:B------:R-:W-:Y:S01]  /*16470*/  LEA R7, R7, R22, 0x1 ;  /* 0x0000001607077211 */ /* 0x000fe200078e08ff */
[----:B------:R-:W-:Y:S02]  /*16480*/  IMAD.MOV.U32 R12, RZ, RZ, RZ ;  /* 0x000000ffff0c7224 */ /* 0x000fe400078e00ff */
[----:B------:R-:W-:Y:S02]  /*16490*/  IMAD.MOV.U32 R11, RZ, RZ, 0x181f ;  /* 0x0000181fff0b7424 */ /* 0x000fe400078e00ff */
[----:B------:R-:W-:Y:S02]  /*164a0*/  IMAD.MOV.U32 R15, RZ, RZ, -0x1 ;  /* 0xffffffffff0f7424 */ /* 0x000fe400078e00ff */
[----:B------:R-:W-:-:S07]  /*164b0*/  IMAD.MOV.U32 R3, RZ, RZ, R14 ;  /* 0x000000ffff037224 */ /* 0x000fce00078e000e */
[----:B------:R-:W-:Y:S05]  /*164c0*/  WARPSYNC.COLLECTIVE R15, `(.L_x_2821) ;  /* 0x000000000f087348 */ /* 0x000fea0003c00000 */
[----:B------:R0:W1:Y:S02]  /*164d0*/  SHFL.IDX P6, R14, R13, R12, R11 ;  /* 0x0000000c0d0e7389 */ /* 0x00006400000c000b */
[----:B01----:R-:W-:Y:S01]  /*164e0*/  ENDCOLLECTIVE ;  /* 0x000000000000791b */ /* 0x003fe20003800000 */
.L_x_2821:
[----:B------:R-:W-:Y:S02]  /*164f0*/  IMAD.MOV.U32 R13, RZ, RZ, R24 ;  /* 0x000000ffff0d7224 */ /* 0x000fe400078e0018 */
[----:B------:R-:W-:Y:S02]  /*16500*/  IMAD.MOV.U32 R12, RZ, RZ, 0x1 ;  /* 0x00000001ff0c7424 */ /* 0x000fe400078e00ff */
[----:B------:R-:W-:-:S07]  /*16510*/  IMAD.MOV.U32 R2, RZ, RZ, R14 ;  /* 0x000000ffff027224 */ /* 0x000fce00078e000e */
[----:B------:R-:W-:Y:S05]  /*16520*/  WARPSYNC.COLLECTIVE R15, `(.L_x_2822) ;  /* 0x000000000f087348 */ /* 0x000fea0003c00000 */
[----:B------:R0:W1:Y:S02]  /*16530*/  SHFL.IDX P6, R14, R13, R12, R11 ;  /* 0x0000000c0d0e7389 */ /* 0x00006400000c000b */
[----:B01----:R-:W-:Y:S01]  /*16540*/  ENDCOLLECTIVE ;  /* 0x000000000000791b */ /* 0x003fe20003800000 */
.L_x_2822:
        /* <DEDUP_REMOVED lines=14> */
.L_x_2823:
[----:B------:R-:W-:Y:S02]  /*16630*/  IMAD.MOV.U32 R13, RZ, RZ, R24 ;  /* 0x000000ffff0d7224 */ /* 0x000fe400078e0018 */
[----:B------:R-:W-:Y:S02]  /*16640*/  IMAD.MOV.U32 R12, RZ, RZ, 0x2 ;  /* 0x00000002ff0c7424 */ /* 0x000fe400078e00ff */
[----:B------:R-:W-:-:S07]  /*16650*/  IMAD.MOV.U32 R2, RZ, RZ, R14 ;  /* 0x000000ffff027224 */ /* 0x000fce00078e000e */
[----:B------:R-:W-:Y:S05]  /*16660*/  WARPSYNC.COLLECTIVE R15, `(.L_x_2824) ;  /* 0x000000000f087348 */ /* 0x000fea0003c00000 */
[----:B------:R0:W1:Y:S02]  /*16670*/  SHFL.IDX P6, R14, R13, R12, R11 ;  /* 0x0000000c0d0e7389 */ /* 0x00006400000c000b */
[----:B01----:R-:W-:Y:S01]  /*16680*/  ENDCOLLECTIVE ;  /* 0x000000000000791b */ /* 0x003fe20003800000 */
.L_x_2824:
        /* <DEDUP_REMOVED lines=14> */
.L_x_2825:
[----:B------:R-:W-:Y:S02]  /*16770*/  IMAD.MOV.U32 R13, RZ, RZ, R24 ;  /* 0x000000ffff0d7224 */ /* 0x000fe400078e0018 */
[----:B------:R-:W-:Y:S02]  /*16780*/  IMAD.MOV.U32 R12, RZ, RZ, 0x3 ;  /* 0x00000003ff0c7424 */ /* 0x000fe400078e00ff */
[----:B------:R-:W-:-:S07]  /*16790*/  IMAD.MOV.U32 R2, RZ, RZ, R14 ;  /* 0x000000ffff027224 */ /* 0x000fce00078e000e */
[----:B------:R-:W-:Y:S05]  /*167a0*/  WARPSYNC.COLLECTIVE R15, `(.L_x_2826) ;  /* 0x000000000f087348 */ /* 0x000fea0003c00000 */
[----:B------:R0:W1:Y:S02]  /*167b0*/  SHFL.IDX P6, R14, R13, R12, R11 ;  /* 0x0000000c0d0e7389 */ /* 0x00006400000c000b */
[----:B01----:R-:W-:Y:S01]  /*167c0*/  ENDCOLLECTIVE ;  /* 0x000000000000791b */ /* 0x003fe20003800000 */
.L_x_2826:
        /* <DEDUP_REMOVED lines=14> */
.L_x_2827:
[----:B------:R-:W-:Y:S02]  /*168b0*/  IMAD.MOV.U32 R13, RZ, RZ, R24 ;  /* 0x000000ffff0d7224 */ /* 0x000fe400078e0018 */
[----:B------:R-:W-:Y:S02]  /*168c0*/  IMAD.MOV.U32 R12, RZ, RZ, 0x4 ;  /* 0x00000004ff0c7424 */ /* 0x000fe400078e00ff */
[----:B------:R-:W-:-:S07]  /*168d0*/  IMAD.MOV.U32 R2, RZ, RZ, R14 ;  /* 0x000000ffff027224 */ /* 0x000fce00078e000e */
[----:B------:R-:W-:Y:S05]  /*168e0*/  WARPSYNC.COLLECTIVE R15, `(.L_x_2828) ;  /* 0x000000000f087348 */ /* 0x000fea0003c00000 */
[----:B------:R0:W1:Y:S02]  /*168f0*/  SHFL.IDX P6, R14, R13, R12, R11 ;  /* 0x0000000c0d0e7389 */ /* 0x00006400000c000b */
[----:B01----:R-:W-:Y:S01]  /*16900*/  ENDCOLLECTIVE ;  /* 0x000000000000791b */ /* 0x003fe20003800000 */
.L_x_2828:
        /* <DEDUP_REMOVED lines=14> */
.L_x_2829:
[----:B------:R-:W-:Y:S02]  /*169f0*/  IMAD.MOV.U32 R13, RZ, RZ, R24 ;  /* 0x000000ffff0d7224 */ /* 0x000fe400078e0018 */
[----:B------:R-:W-:Y:S02]  /*16a00*/  IMAD.MOV.U32 R12, RZ, RZ, 0x5 ;  /* 0x00000005ff0c7424 */ /* 0x000fe400078e00ff */
[----:B------:R-:W-:-:S07]  /*16a10*/  IMAD.MOV.U32 R2, RZ, RZ, R14 ;  /* 0x000000ffff027224 */ /* 0x000fce00078e000e */
[----:B------:R-:W-:Y:S05]  /*16a20*/  WARPSYNC.COLLECTIVE R15, `(.L_x_2830) ;  /* 0x000000000f087348 */ /* 0x000fea0003c00000 */
[----:B------:R0:W1:Y:S02]  /*16a30*/  SHFL.IDX P6, R14, R13, R12, R11 ;  /* 0x0000000c0d0e7389 */ /* 0x00006400000c000b */
[----:B01----:R-:W-:Y:S01]  /*16a40*/  ENDCOLLECTIVE ;  /* 0x000000000000791b */ /* 0x003fe20003800000 */
.L_x_2830:
        /* <DEDUP_REMOVED lines=14> */
.L_x_2831:
[----:B------:R-:W-:Y:S02]  /*16b30*/  IMAD.MOV.U32 R13, RZ, RZ, R24 ;  /* 0x000000ffff0d7224 */ /* 0x000fe400078e0018 */
[----:B------:R-:W-:Y:S02]  /*16b40*/  IMAD.MOV.U32 R12, RZ, RZ, 0x6 ;  /* 0x00000006ff0c7424 */ /* 0x000fe400078e00ff */
[----:B------:R-:W-:-:S07]  /*16b50*/  IMAD.MOV.U32 R2, RZ, RZ, R14 ;  /* 0x000000ffff027224 */ /* 0x000fce00078e000e */
[----:B------:R-:W-:Y:S05]  /*16b60*/  WARPSYNC.COLLECTIVE R15, `(.L_x_2832) ;  /* 0x000000000f087348 */ /* 0x000fea0003c00000 */
[----:B------:R0:W1:Y:S02]  /*16b70*/  SHFL.IDX P6, R14, R13, R12, R11 ;  /* 0x0000000c0d0e7389 */ /* 0x00006400000c000b */
[----:B01----:R-:W-:Y:S01]  /*16b80*/  ENDCOLLECTIVE ;  /* 0x000000000000791b */ /* 0x003fe20003800000 */
.L_x_2832:
        /* <DEDUP_REMOVED lines=14> */
.L_x_2833:
[----:B------:R-:W-:Y:S02]  /*16c70*/  IMAD.MOV.U32 R13, RZ, RZ, R24 ;  /* 0x000000ffff0d7224 */ /* 0x000fe400078e0018 */
[----:B------:R-:W-:Y:S02]  /*16c80*/  IMAD.MOV.U32 R12, RZ, RZ, 0x7 ;  /* 0x00000007ff0c7424 */ /* 0x000fe400078e00ff */
[----:B------:R-:W-:-:S07]  /*16c90*/  IMAD.MOV.U32 R2, RZ, RZ, R14 ;  /* 0x000000ffff027224 */ /* 0x000fce00078e000e */
[----:B------:R-:W-:Y:S05]  /*16ca0*/  WARPSYNC.COLLECTIVE R15, `(.L_x_2834) ;  /* 0x000000000f087348 */ /* 0x000fea0003c00000 */
[----:B------:R0:W1:Y:S02]  /*16cb0*/  SHFL.IDX P6, R14, R13, R12, R11 ;  /* 0x0000000c0d0e7389 */ /* 0x00006400000c000b */
[----:B01----:R-:W-:Y:S01]  /*16cc0*/  ENDCOLLECTIVE ;  /* 0x000000000000791b */ /* 0x003fe20003800000 */
.L_x_2834:
[----:B------:R-:W-:-:S04]  /*16cd0*/  IADD3 R2, P0, R2, R5, RZ ;  /* 0x0000000502027210 */ /* 0x000fc80007f1e0ff */
        /* <DEDUP_REMOVED lines=12> */
.L_x_2835:
[----:B------:R-:W-:Y:S01]  /*16da0*/  @!PT LDS RZ, [RZ] ;  /* 0x00000000fffff984 */ /* 0x000fe20000000800 */
[----:B------:R-:W-:Y:S01]  /*16db0*/  @!PT LDS RZ, [RZ] ;  /* 0x00000000fffff984 */ /* 0x000fe20000000800 */
[----:B------:R-:W-:Y:S01]  /*16dc0*/  @!PT LDS RZ, [RZ] ;  /* 0x00000000fffff984 */ /* 0x000fe20000000800 */
[----:B------:R1:W-:Y:S01]  /*16dd0*/  LDGSTS.E.BYPASS.LTC128B.128 [R7+0x7400], desc[UR36][R2.64+0x80], !P0 ;  /* 0x0740008002077fae */ /* 0x0003e2000c101d64 */
[----:B------:R-:W-:Y:S05]  /*16de0*/  BRA `(.L_x_2836) ;  /* 0xffffffb4000c7947 */ /* 0x000fea000383ffff */
.L_x_2727:
[----:B0-----:R0:W1:Y:S02]  /*16df0*/  SYNCS.PHASECHK.TRANS64.TRYWAIT P0, [R0+URZ+0x28860], R3 ;  /* 0x02886003000075a7 */ /* 0x001064000800017f */
[----:B-1----:R-:W-:Y:S05]  /*16e00*/  @!P0 NANOSLEEP.SYNCS 0x989680 ;  /* 0x009896800000895d */ /* 0x002fea0003900000 */
[----:B------:R-:W1:Y:S02]  /*16e10*/  @!P0 SYNCS.PHASECHK.TRANS64 P0, [R0+URZ+0x28860], R3 ;  /* 0x02886003000085a7 */ /* 0x000e64000800007f */
[----:B-1----:R-:W-:Y:S05]  /*16e20*/  @!P0 BRA `(.L_x_2727) ;  /* 0xfffffffc00f08947 */ /* 0x002fea000383ffff */
[----:B------:R-:W-:Y:S05]  /*16e30*/  BRA `(.L_x_2837) ;  /* 0xffffffb800187947 */ /* 0x000fea000383ffff */
.L_x_2728:
        /* <DEDUP_REMOVED lines=8> */
.L_x_2839:
[----:B------:R-:W-:Y:S05]  /*16ec0*/  BSYNC B0 ;  /* 0x0000000000007941 */ /* 0x000fea0003800000 */
.L_x_2838:
[----:B------:R-:W-:Y:S01]  /*16ed0*/  IMAD.MOV.U32 R13, RZ, RZ, R18 ;  /* 0x000000ffff0d7224 */ /* 0x000fe200078e0012 */
[----:B------:R-:W-:Y:S01]  /*16ee0*/  MOV R3, R14 ;  /* 0x0000000e00037202 */ /* 0x000fe20000000f00 */
[----:B------:R-:W-:Y:S02]  /*16ef0*/  IMAD.MOV.U32 R12, RZ, RZ, RZ ;  /* 0x000000ffff0c7224 */ /* 0x000fe400078e00ff */
[----:B------:R-:W-:Y:S02]  /*16f00*/  IMAD.MOV.U32 R11, RZ, RZ, 0x181f ;  /* 0x0000181fff0b7424 */ /* 0x000fe400078e00ff */
[----:B------:R-:W-:Y:S02]  /*16f10*/  IMAD.MOV.U32 R15, RZ, RZ, -0x1 ;  /* 0xffffffffff0f7424 */ /* 0x000fe400078e00ff */
[----:B------:R-:W-:Y:S02]  /*16f20*/  IMAD.SHL.U32 R5, R30, 0x2, RZ ;  /* 0x000000021e057824 */ /* 0x000fe400078e00ff */
[----:B------:R-:W-:-:S07]  /*16f30*/  IMAD R4, R9, 0x2, R22 ;  /* 0x0000000209047824 */ /* 0x000fce00078e0216 */
[----:B------:R-:W-:Y:S05]  /*16f40*/  WARPSYNC.COLLECTIVE R15, `(.L_x_2840) ;  /* 0x000000000f087348 */ /* 0x000fea0003c00000 */
[----:B------:R0:W1:Y:S02]  /*16f50*/  SHFL.IDX P6, R14, R13, R12, R11 ;  /* 0x0000000c0d0e7389 */ /* 0x00006400000c000b */
[----:B01----:R-:W-:Y:S01]  /*16f60*/  ENDCOLLECTIVE ;  /* 0x000000000000791b */ /* 0x003fe20003800000 */
.L_x_2840:
[----:B------:R-:W-:Y:S02]  /*16f70*/  ULDC UR4, c[0x0][0x2f4] ;  /* 0x0000bd0000047ab9 */ /* 0x000fe40000000800 */
[----:B------:R-:W-:Y:S02]  /*16f80*/  ISETP.GE.AND P1, PT, R30, UR4, PT ;  /* 0x000000041e007c0c */ /* 0x000fe4000bf26270 */
[----:B------:R-:W-:Y:S02]  /*16f90*/  ISETP.GE.AND P0, PT, R29, UR4, PT ;  /* 0x000000041d007c0c */ /* 0x000fe4000bf06270 */
[C---:B------:R-:W-:Y:S02]  /*16fa0*/  ISETP.LT.OR P3, PT, R6.reuse, 0x1, P1 ;  /* 0x000000010600780c */ /* 0x040fe40000f61670 */
[----:B------:R-:W-:Y:S01]  /*16fb0*/  ISETP.LT.OR P4, PT, R6, 0x1, P0 ;  /* 0x000000010600780c */ /* 0x000fe20000781670 */
[----:B------:R-:W-:Y:S01]  /*16fc0*/  IMAD.MOV.U32 R13, RZ, RZ, R24 ;  /* 0x000000ffff0d7224 */ /* 0x000fe200078e0018 */
[----:B------:R-:W-:-:S02]  /*16fd0*/  MOV R12, 0x1 ;  /* 0x00000001000c7802 */ /* 0x000fc40000000f00 */
[----:B------:R-:W-:-:S13]  /*16fe0*/  IADD3 R2, P2, R14, R5, RZ ;  /* 0x000000050e027210 */ /* 0x000fda0007f5e0ff */
[----:B------:R-:W-:Y:S05]  /*16ff0*/  WARPSYNC.COLLECTIVE R15, `(.L_x_2841) ;  /* 0x000000000f087348 */ /* 0x000fea0003c00000 */
[----:B------:R0:W1:Y:S02]  /*17000*/  SHFL.IDX P6, R14, R13, R12, R11 ;  /* 0x0000000c0d0e7389 */ /* 0x00006400000c000b */
[----:B01----:R-:W-:Y:S01]  /*17010*/  ENDCOLLECTIVE ;  /* 0x000000000000791b */ /* 0x003fe20003800000 */
.L_x_2841:
        /* <DEDUP_REMOVED lines=13> */
.L_x_2842:
[----:B------:R-:W-:Y:S02]  /*170f0*/  IMAD.MOV.U32 R13, RZ, RZ, R24 ;  /* 0x000000ffff0d7224 */ /* 0x000fe400078e0018 */
[----:B------:R-:W-:Y:S02]  /*17100*/  IMAD.MOV.U32 R12, RZ, RZ, 0x2 ;  /* 0x00000002ff0c7424 */ /* 0x000fe400078e00ff */
[----:B------:R-:W-:-:S07]  /*17110*/  IMAD.MOV.U32 R10, RZ, RZ, R14 ;  /* 0x000000ffff0a7224 */ /* 0x000fce00078e000e */
[----:B------:R-:W-:Y:S05]  /*17120*/  WARPSYNC.COLLECTIVE R15, `(.L_x_2843) ;  /* 0x000000000f087348 */ /* 0x000fea0003c00000 */
[----:B------:R0:W1:Y:S02]  /*17130*/  SHFL.IDX P6, R14, R13, R12, R11 ;  /* 0x0000000c0d0e7389 */ /* 0x00006400000c000b */
[----:B01----:R-:W-:Y:S01]  /*17140*/  ENDCOLLECTIVE ;  /* 0x000000000000791b */ /* 0x003fe20003800000 */
.L_x_2843:
        /* <DEDUP_REMOVED lines=14> */
.L_x_2844:
[----:B------:R-:W-:Y:S02]  /*17230*/  IMAD.MOV.U32 R13, RZ, RZ, R24 ;  /* 0x000000ffff0d7224 */ /* 0x000fe400078e0018 */
[----:B------:R-:W-:Y:S01]  /*17240*/  IMAD.MOV.U32 R12, RZ, RZ, 0x3 ;  /* 0x00000003ff0c7424 */ /* 0x000fe200078e00ff */
[----:B------:R-:W-:-:S13]  /*17250*/  IADD3 R2, P2, R14, R5, RZ ;  /* 0x000000050e027210 */ /* 0x000fda0007f5e0ff */
[----:B------:R-:W-:Y:S05]  /*17260*/  WARPSYNC.COLLECTIVE R15, `(.L_x_2845) ;  /* 0x000000000f087348 */ /* 0x000fea0003c00000 */
[----:B------:R0:W1:Y:S02]  /*17270*/  SHFL.IDX P6, R14, R13, R12, R11 ;  /* 0x0000000c0d0e7389 */ /* 0x00006400000c000b */
[----:B01----:R-:W-:Y:S01]  /*17280*/  ENDCOLLECTIVE ;  /* 0x000000000000791b */ /* 0x003fe20003800000 */
.L_x_2845:
        /* <DEDUP_REMOVED lines=13> */
.L_x_2846:
[----:B------:R-:W-:Y:S02]  /*17360*/  IMAD.MOV.U32 R13, RZ, RZ, R24 ;  /* 0x000000ffff0d7224 */ /* 0x000fe400078e0018 */
[----:B------:R-:W-:Y:S01]  /*17370*/  IMAD.MOV.U32 R12, RZ, RZ, 0x4 ;  /* 0x00000004ff0c7424 */ /* 0x000fe200078e00ff */
[----:B------:R-:W-:-:S13]  /*17380*/  IADD3 R2, P2, R14, R5, RZ ;  /* 0x000000050e027210 */ /* 0x000fda0007f5e0ff */
[----:B------:R-:W-:Y:S05]  /*17390*/  WARPSYNC.COLLECTIVE R15, `(.L_x_2847) ;  /* 0x000000000f087348 */ /* 0x000fea0003c00000 */
[----:B------:R0:W1:Y:S02]  /*173a0*/  SHFL.IDX P6, R14, R13, R12, R11 ;  /* 0x0000000c0d0e7389 */ /* 0x00006400000c000b */
[----:B01----:R-:W-:Y:S01]  /*173b0*/  ENDCOLLECTIVE ;  /* 0x000000000000791b */ /* 0x003fe20003800000 */
.L_x_2847:
        /* <DEDUP_REMOVED lines=13> */
.L_x_2848:
[----:B------:R-:W-:Y:S02]  /*17490*/  IMAD.MOV.U32 R13, RZ, RZ, R24 ;  /* 0x000000ffff0d7224 */ /* 0x000fe400078e0018 */
[----:B------:R-:W-:Y:S02]  /*174a0*/  IMAD.MOV.U32 R12, RZ, RZ, 0x5 ;  /* 0x00000005ff0c7424 */ /* 0x000fe400078e00ff */
[----:B------:R-:W-:-:S07]  /*174b0*/  IMAD.MOV.U32 R10, RZ, RZ, R14 ;  /* 0x000000ffff0a7224 */ /* 0x000fce00078e000e */
[----:B------:R-:W-:Y:S05]  /*174c0*/  WARPSYNC.COLLECTIVE R15, `(.L_x_2849) ;  /* 0x000000000f087348 */ /* 0x000fea0003c00000 */
[----:B------:R0:W1:Y:S02]  /*174d0*/  SHFL.IDX P6, R14, R13, R12, R11 ;  /* 0x0000000c0d0e7389 */ /* 0x00006400000c000b */
[----:B01----:R-:W-:Y:S01]  /*174e0*/  ENDCOLLECTIVE ;  /* 0x000000000000791b */ /* 0x003fe20003800000 */
.L_x_2849:
        /* <DEDUP_REMOVED lines=14> */
.L_x_2850:
[----:B------:R-:W-:Y:S01]  /*175d0*/  IMAD.MOV.U32 R13, RZ, RZ, R24 ;  /* 0x000000ffff0d7224 */ /* 0x000fe200078e0018 */
[----:B------:R-:W-:Y:S02]  /*175e0*/  MOV R12, 0x6 ;  /* 0x00000006000c7802 */ /* 0x000fe40000000f00 */
[----:B------:R-:W-:-:S13]  /*175f0*/  IADD3 R2, P2, R14, R5, RZ ;  /* 0x000000050e027210 */ /* 0x000fda0007f5e0ff */
[----:B------:R-:W-:Y:S05]  /*17600*/  WARPSYNC.COLLECTIVE R15, `(.L_x_2851) ;  /* 0x000000000f087348 */ /* 0x000fea0003c00000 */
[----:B------:R0:W1:Y:S02]  /*17610*/  SHFL.IDX P6, R14, R13, R12, R11 ;  /* 0x0000000c0d0e7389 */ /* 0x00006400000c000b */
[----:B01----:R-:W-:Y:S01]  /*17620*/  ENDCOLLECTIVE ;  /* 0x000000000000791b */ /* 0x003fe20003800000 */
.L_x_2851:
        /* <DEDUP_REMOVED lines=13> */
.L_x_2852:
[----:B------:R-:W-:Y:S02]  /*17700*/  IMAD.MOV.U32 R13, RZ, RZ, R24 ;  /* 0x000000ffff0d7224 */ /* 0x000fe400078e0018 */
[----:B------:R-:W-:Y:S02]  /*17710*/  IMAD.MOV.U32 R12, RZ, RZ, 0x7 ;  /* 0x00000007ff0c7424 */ /* 0x000fe400078e00ff */
[----:B------:R-:W-:-:S07]  /*17720*/  IMAD.MOV.U32 R10, RZ, RZ, R14 ;  /* 0x000000ffff0a7224 */ /* 0x000fce00078e000e */
[----:B------:R-:W-:Y:S05]  /*17730*/  WARPSYNC.COLLECTIVE R15, `(.L_x_2853) ;  /* 0x000000000f087348 */ /* 0x000fea0003c00000 */
[----:B------:R0:W1:Y:S02]  /*17740*/  SHFL.IDX P6, R14, R13, R12, R11 ;  /* 0x0000000c0d0e7389 */ /* 0x00006400000c000b */
[----:B01----:R-:W-:Y:S01]  /*17750*/  ENDCOLLECTIVE ;  /* 0x000000000000791b */ /* 0x003fe20003800000 */
.L_x_2853:
        /* <DEDUP_REMOVED lines=12> */
.L_x_2854:
[----:B------:R-:W-:Y:S05]  /*17820*/  BRA `(.L_x_2855) ;  /* 0xffffffb000b87947 */ /* 0x000fea000383ffff */
.L_x_2733:
        /* <DEDUP_REMOVED lines=8> */
.L_x_2857:
[----:B------:R-:W-:Y:S05]  /*178b0*/  BSYNC B0 ;  /* 0x0000000000007941 */ /* 0x000fea0003800000 */
.L_x_2856:
        /* <DEDUP_REMOVED lines=9> */
.L_x_2858:
[----:B------:R-:W-:Y:S02]  /*17950*/  ULDC UR4, c[0x0][0xc3c] ;  /* 0x00030f0000047ab9 */ /* 0x000fe40000000800 */
[----:B------:R-:W-:-:S13]  /*17960*/  ISETP.GE.OR P1, PT, R9, UR4, !P0 ;  /* 0x0000000409007c0c */ /* 0x000fda000c726670 */
[----:B------:R-:W0:Y:S08]  /*17970*/  @!P1 LDC.64 R4, c[0x0][0xc80] ;  /* 0x00032000ff049b82 */ /* 0x000e300000000a00 */
[----:B------:R-:W1:Y:S01]  /*17980*/  @!P1 LDC.64 R2, c[0x0][0xc78] ;  /* 0x00031e00ff029b82 */ /* 0x000e620000000a00 */
[----:B------:R-:W-:Y:S01]  /*17990*/  IMAD.MOV.U32 R17, RZ, RZ, RZ ;  /* 0x000000ffff117224 */ /* 0x000fe200078e00ff */
[----:B------:R-:W-:Y:S01]  /*179a0*/  MOV R7, R14 ;  /* 0x0000000e00077202 */ /* 0x000fe20000000f00 */
[----:B0-----:R-:W-:-:S06]  /*179b0*/  @!P1 IMAD.WIDE R4, R9, 0x4, R4 ;  /* 0x0000000409049825 */ /* 0x001fcc00078e0204 */
[----:B------:R-:W2:Y:S01]  /*179c0*/  @!P1 LDG.E R4, desc[UR36][R4.64] ;  /* 0x0000002404049981 */ /* 0x000ea2000c1e1900 */
[----:B-1----:R-:W-:-:S06]  /*179d0*/  @!P1 IMAD.WIDE R2, R9, 0x4, R2 ;  /* 0x0000000409029825 */ /* 0x002fcc00078e0202 */
[----:B------:R-:W3:Y:S01]  /*179e0*/  @!P1 LDG.E R2, desc[UR36][R2.64] ;  /* 0x0000002402029981 */ /* 0x000ee2000c1e1900 */
[----:B------:R-:W-:Y:S01]  /*179f0*/  IMAD.MOV.U32 R8, RZ, RZ, RZ ;  /* 0x000000ffff087224 */ /* 0x000fe200078e00ff */
[C---:B------:R-:W-:Y:S01]  /*17a00*/  ISETP.GE.U32.AND P2, PT, R10.reuse, 0x2, PT ;  /* 0x000000020a00780c */ /* 0x040fe20003f46070 */
[----:B------:R-:W-:Y:S01]  /*17a10*/  IMAD.MOV.U32 R11, RZ, RZ, RZ ;  /* 0x000000ffff0b7224 */ /* 0x000fe200078e00ff */
        /* <DEDUP_REMOVED lines=10> */
.L_x_2859:
[----:B------:R-:W-:Y:S02]  /*17ac0*/  MOV R12, 0x2 ;  /* 0x00000002000c7802 */ /* 0x000fe40000000f00 */
[----:B------:R-:W-:-:S05]  /*17ad0*/  SEL R6, R14, RZ, P1 ;  /* 0x000000ff0e067207 */ /* 0x000fca0000800000 */
[----:B------:R-:W-:-:S04]  /*17ae0*/  IMAD.IADD R6, R13, 0x1, R6 ;  /* 0x000000010d067824 */ /* 0x000fc800078e0206 */
[----:B------:R-:W-:-:S07]  /*17af0*/  IMAD.MOV.U32 R13, RZ, RZ, R6 ;  /* 0x000000ffff0d7224 */ /* 0x000fce00078e0006 */
[----:B------:R-:W-:Y:S05]  /*17b00*/  WARPSYNC.COLLECTIVE R15, `(.L_x_2860) ;  /* 0x000000000f087348 */ /* 0x000fea0003c00000 */
[----:B------:R0:W1:Y:S02]  /*17b10*/  SHFL.UP P6, R14, R13, R12, R11 ;  /* 0x0400000c0d0e7389 */ /* 0x00006400000c000b */
[----:B01----:R-:W-:Y:S01]  /*17b20*/  ENDCOLLECTIVE ;  /* 0x000000000000791b */ /* 0x003fe20003800000 */
.L_x_2860:
        /* <DEDUP_REMOVED lines=8> */
.L_x_2861:
[----:B------:R-:W-:Y:S01]  /*17bb0*/  IMAD.MOV.U32 R12, RZ, RZ, 0x8 ;  /* 0x00000008ff0c7424 */ /* 0x000fe200078e00ff */
[----:B------:R-:W-:-:S05]  /*17bc0*/  SEL R3, R14, RZ, P3 ;  /* 0x000000ff0e037207 */ /* 0x000fca0001800000 */
[----:B------:R-:W-:-:S04]  /*17bd0*/  IMAD.IADD R3, R2, 0x1, R3 ;  /* 0x0000000102037824 */ /* 0x000fc800078e0203 */
[----:B------:R-:W-:-:S07]  /*17be0*/  IMAD.MOV.U32 R13, RZ, RZ, R3 ;  /* 0x000000ffff0d7224 */ /* 0x000fce00078e0003 */
[----:B------:R-:W-:Y:S05]  /*17bf0*/  WARPSYNC.COLLECTIVE R15, `(.L_x_2862) ;  /* 0x000000000f087348 */ /* 0x000fea0003c00000 */
[----:B------:R0:W1:Y:S02]  /*17c00*/  SHFL.UP P6, R14, R13, R12, R11 ;  /* 0x0400000c0d0e7389 */ /* 0x00006400000c000b */
[----:B01----:R-:W-:Y:S01]  /*17c10*/  ENDCOLLECTIVE ;  /* 0x000000000000791b */ /* 0x003fe20003800000 */
.L_x_2862:
[----:B------:R-:W-:Y:S02]  /*17c20*/  MOV R12, 0x10 ;  /* 0x00000010000c7802 */ /* 0x000fe40000000f00 */
[----:B------:R-:W-:-:S05]  /*17c30*/  SEL R4, R14, RZ, P4 ;  /* 0x000000ff0e047207 */ /* 0x000fca0002000000 */
[----:B------:R-:W-:-:S04]  /*17c40*/  IMAD.IADD R4, R3, 0x1, R4 ;  /* 0x0000000103047824 */ /* 0x000fc800078e0204 */
[----:B------:R-:W-:-:S07]  /*17c50*/  IMAD.MOV.U32 R13, RZ, RZ, R4 ;  /* 0x000000ffff0d7224 */ /* 0x000fce00078e0004 */
[----:B------:R-:W-:Y:S05]  /*17c60*/  WARPSYNC.COLLECTIVE R15, `(.L_x_2863) ;  /* 0x000000000f087348 */ /* 0x000fea0003c00000 */
[----:B------:R0:W1:Y:S02]  /*17c70*/  SHFL.UP P6, R14, R13, R12, R11 ;  /* 0x0400000c0d0e7389 */ /* 0x00006400000c000b */
[----:B01----:R-:W-:Y:S01]  /*17c80*/  ENDCOLLECTIVE ;  /* 0x000000000000791b */ /* 0x003fe20003800000 */
.L_x_2863:
        /* <DEDUP_REMOVED lines=8> */
.L_x_2864:
[----:B------:R-:W-:Y:S05]  /*17d10*/  BRA `(.L_x_2865) ;  /* 0xffffffb000c47947 */ /* 0x000fea000383ffff */
.L_x_2736:
[----:B------:R-:W-:Y:S01]  /*17d20*/  BSSY B0, `(.L_x_2866) ;  /* 0x0000007000007945 */ /* 0x000fe20003800000 */
[----:B------:R-:W-:Y:S02]  /*17d30*/  IMAD.MOV.U32 R12, RZ, RZ, 0x1 ;  /* 0x00000001ff0c7424 */ /* 0x000fe400078e00ff */
[----:B------:R-:W-:Y:S02]  /*17d40*/  IMAD.MOV.U32 R11, RZ, RZ, RZ ;  /* 0x000000ffff0b7224 */ /* 0x000fe400078e00ff */
[----:B------:R-:W-:-:S07]  /*17d50*/  IMAD.MOV.U32 R15, RZ, RZ, -0x1 ;  /* 0xffffffffff0f7424 */ /* 0x000fce00078e00ff */
[----:B------:R-:W-:Y:S05]  /*17d60*/  WARPSYNC.COLLECTIVE R15, `(.L_x_2867) ;  /* 0x000000000f087348 */ /* 0x000fea0003c00000 */
[----:B------:R0:W1:Y:S02]  /*17d70*/  SHFL.UP P6, R14, R13, R12, R11 ;  /* 0x0400000c0d0e7389 */ /* 0x00006400000c000b */
[----:B01----:R-:W-:Y:S01]  /*17d80*/  ENDCOLLECTIVE ;  /* 0x000000000000791b */ /* 0x003fe20003800000 */
.L_x_2867:
[----:B------:R-:W-:Y:S05]  /*17d90*/  BSYNC B0 ;  /* 0x0000000000007941 */ /* 0x000fea0003800000 */
.L_x_2866:
        /* <DEDUP_REMOVED lines=8> */
.L_x_2868:
[----:B------:R-:W-:Y:S01]  /*17e20*/  IMAD.MOV.U32 R12, RZ, RZ, 0x4 ;  /* 0x00000004ff0c7424 */ /* 0x000fe200078e00ff */
[----:B------:R-:W-:-:S05]  /*17e30*/  SEL R2, R14, RZ, P2 ;  /* 0x000000ff0e027207 */ /* 0x000fca0001000000 */
[----:B------:R-:W-:-:S04]  /*17e40*/  IMAD.IADD R2, R13, 0x1, R2 ;  /* 0x000000010d027824 */ /* 0x000fc800078e0202 */
[----:B------:R-:W-:-:S07]  /*17e50*/  IMAD.MOV.U32 R13, RZ, RZ, R2 ;  /* 0x000000ffff0d7224 */ /* 0x000fce00078e0002 */
[----:B------:R-:W-:Y:S05]  /*17e60*/  WARPSYNC.COLLECTIVE R15, `(.L_x_2869) ;  /* 0x000000000f087348 */ /* 0x000fea0003c00000 */
[----:B------:R0:W1:Y:S02]  /*17e70*/  SHFL.UP P6, R14, R13, R12, R11 ;  /* 0x0400000c0d0e7389 */ /* 0x00006400000c000b */
[----:B01----:R-:W-:Y:S01]  /*17e80*/  ENDCOLLECTIVE ;  /* 0x000000000000791b */ /* 0x003fe20003800000 */
.L_x_2869:
[----:B------:R-:W-:Y:S02]  /*17e90*/  MOV R12, 0x8 ;  /* 0x00000008000c7802 */ /* 0x000fe40000000f00 */
[----:B------:R-:W-:-:S05]  /*17ea0*/  SEL R3, R14, RZ, P3 ;  /* 0x000000ff0e037207 */ /* 0x000fca0001800000 */
[----:B------:R-:W-:-:S04]  /*17eb0*/  IMAD.IADD R3, R2, 0x1, R3 ;  /* 0x0000000102037824 */ /* 0x000fc800078e0203 */
[----:B------:R-:W-:-:S07]  /*17ec0*/  IMAD.MOV.U32 R13, RZ, RZ, R3 ;  /* 0x000000ffff0d7224 */ /* 0x000fce00078e0003 */
[----:B------:R-:W-:Y:S05]  /*17ed0*/  WARPSYNC.COLLECTIVE R15, `(.L_x_2870) ;  /* 0x000000000f087348 */ /* 0x000fea0003c00000 */
[----:B------:R0:W1:Y:S02]  /*17ee0*/  SHFL.UP P6, R14, R13, R12, R11 ;  /* 0x0400000c0d0e7389 */ /* 0x00006400000c000b */
[----:B01----:R-:W-:Y:S01]  /*17ef0*/  ENDCOLLECTIVE ;  /* 0x000000000000791b */ /* 0x003fe20003800000 */
.L_x_2870:
[----:B------:R-:W-:Y:S01]  /*17f00*/  IMAD.MOV.U32 R12, RZ, RZ, 0x10 ;  /* 0x00000010ff0c7424 */ /* 0x000fe200078e00ff */
[----:B------:R-:W-:-:S05]  /*17f10*/  SEL R4, R14, RZ, P4 ;  /* 0x000000ff0e047207 */ /* 0x000fca0002000000 */
[----:B------:R-:W-:-:S04]  /*17f20*/  IMAD.IADD R4, R3, 0x1, R4 ;  /* 0x0000000103047824 */ /* 0x000fc800078e0204 */
[----:B------:R-:W-:-:S07]  /*17f30*/  IMAD.MOV.U32 R13, RZ, RZ, R4 ;  /* 0x000000ffff0d7224 */ /* 0x000fce00078e0004 */
[----:B------:R-:W-:Y:S05]  /*17f40*/  WARPSYNC.COLLECTIVE R15, `(.L_x_2871) ;  /* 0x000000000f087348 */ /* 0x000fea0003c00000 */
[----:B------:R0:W1:Y:S02]  /*17f50*/  SHFL.UP P6, R14, R13, R12, R11 ;  /* 0x0400000c0d0e7389 */ /* 0x00006400000c000b */
[----:B01----:R-:W-:Y:S01]  /*17f60*/  ENDCOLLECTIVE ;  /* 0x000000000000791b */ /* 0x003fe20003800000 */
.L_x_2871:
        /* <DEDUP_REMOVED lines=8> */
.L_x_2872:
[----:B------:R-:W-:Y:S05]  /*17ff0*/  BRA `(.L_x_2873) ;  /* 0xffffffb000b07947 */ /* 0x000fea000383ffff */
.L_x_2738:
[----:B------:R-:W-:Y:S01]  /*18000*/  BSSY B0, `(.L_x_2874) ;  /* 0x0000006000007945 */ /* 0x000fe20003800000 */
[----:B------:R-:W-:Y:S01]  /*18010*/  PLOP3.LUT P6, PT, P6, PT, PT, 0x8, 0x0 ;  /* 0x000000000000781c */ /* 0x000fe200037ce170 */
[----:B------:R-:W-:-:S12]  /*18020*/  IMAD.MOV.U32 R15, RZ, RZ, -0x1 ;  /* 0xffffffffff0f7424 */ /* 0x000fd800078e00ff */
[----:B0-----:R-:W-:Y:S05]  /*18030*/  WARPSYNC.COLLECTIVE R15, `(.L_x_2875) ;  /* 0x000000000f087348 */ /* 0x001fea0003c00000 */
[----:B------:R-:W-:Y:S01]  /*18040*/  VOTE.ANY R14, PT, P6 ;  /* 0x00000000000e7806 */ /* 0x000fe200030e0100 */
[----:B0-----:R-:W-:Y:S06]  /*18050*/  ENDCOLLECTIVE ;  /* 0x000000000000791b */ /* 0x001fec0003800000 */
.L_x_2875:
[----:B------:R-:W-:Y:S05]  /*18060*/  BSYNC B0 ;  /* 0x0000000000007941 */ /* 0x000fea0003800000 */
.L_x_2874:
[----:B------:R-:W-:Y:S01]  /*18070*/  MOV R3, R14 ;  /* 0x0000000e00037202 */ /* 0x000fe20000000f00 */
[----:B------:R-:W-:Y:S02]  /*18080*/  IMAD.MOV.U32 R13, RZ, RZ, R17 ;  /* 0x000000ffff0d7224 */ /* 0x000fe400078e0011 */
[----:B------:R-:W-:Y:S01]  /*18090*/  IMAD.MOV.U32 R11, RZ, RZ, 0x1f ;  /* 0x0000001fff0b7424 */ /* 0x000fe200078e00ff */
[----:B------:R0:W1:Y:S01]  /*180a0*/  POPC R12, R3 ;  /* 0x00000003000c7309 */ /* 0x0000620000000000 */
[----:B------:R-:W-:-:S07]  /*180b0*/  IMAD.MOV.U32 R15, RZ, RZ, -0x1 ;  /* 0xffffffffff0f7424 */ /* 0x000fce00078e00ff */
[----:B01----:R-:W-:Y:S05]  /*180c0*/  WARPSYNC.COLLECTIVE R15, `(.L_x_2876) ;  /* 0x000000000f087348 */ /* 0x003fea0003c00000 */
[----:B-1----:R1:W2:Y:S02]  /*180d0*/  SHFL.IDX P6, R14, R13, R12, R11 ;  /* 0x0000000c0d0e7389 */ /* 0x0022a400000c000b */
[----:B012---:R-:W-:Y:S01]  /*180e0*/  ENDCOLLECTIVE ;  /* 0x000000000000791b */ /* 0x007fe20003800000 */
.L_x_2876:
[----:B------:R-:W-:Y:S02]  /*180f0*/  IMAD.IADD R19, R12, 0x1, R19 ;  /* 0x000000010c137824 */ /* 0x000fe400078e0213 */
[----:B------:R-:W-:Y:S02]  /*18100*/  IMAD.MOV.U32 R13, RZ, RZ, R8 ;  /* 0x000000ffff0d7224 */ /* 0x000fe400078e0008 */
[----:B------:R-:W-:-:S07]  /*18110*/  IMAD.MOV.U32 R17, RZ, RZ, R14 ;  /* 0x000000ffff117224 */ /* 0x000fce00078e000e */
[----:B------:R-:W-:Y:S05]  /*18120*/  WARPSYNC.COLLECTIVE R15, `(.L_x_2877) ;  /* 0x000000000f087348 */ /* 0x000fea0003c00000 */
[----:B------:R0:W1:Y:S02]  /*18130*/  SHFL.IDX P6, R14, R13, R12, R11 ;  /* 0x0000000c0d0e7389 */ /* 0x00006400000c000b */
[----:B01----:R-:W-:Y:S01]  /*18140*/  ENDCOLLECTIVE ;  /* 0x000000000000791b */ /* 0x003fe20003800000 */
.L_x_2877:
[----:B------:R-:W-:Y:S01]  /*18150*/  IMAD.MOV.U32 R8, RZ, RZ, R14 ;  /* 0x000000ffff087224 */ /* 0x000fe200078e000e */
[----:B------:R-:W-:Y:S06]  /*18160*/  BRA `(.L_x_2878) ;  /* 0xffffffb000947947 */ /* 0x000fec000383ffff */
.L_x_2740:
[----:B------:R-:W-:Y:S01]  /*18170*/  BSSY B0, `(.L_x_2879) ;  /* 0x0000007000007945 */ /* 0x000fe20003800000 */
[----:B------:R-:W-:Y:S01]  /*18180*/  IMAD.MOV.U32 R13, RZ, RZ, R2 ;  /* 0x000000ffff0d7224 */ /* 0x000fe200078e0002 */
[----:B------:R-:W-:Y:S01]  /*18190*/  MOV R11, 0x1f ;  /* 0x0000001f000b7802 */ /* 0x000fe20000000f00 */
[----:B------:R-:W-:-:S07]  /*181a0*/  IMAD.MOV.U32 R15, RZ, RZ, -0x1 ;  /* 0xffffffffff0f7424 */ /* 0x000fce00078e00ff */
[----:B0-23--:R-:W-:Y:S05]  /*181b0*/  WARPSYNC.COLLECTIVE R15, `(.L_x_2880) ;  /* 0x000000000f087348 */ /* 0x00dfea0003c00000 */
[----:B------:R1:W4:Y:S02]  /*181c0*/  SHFL.IDX P6, R14, R13, R12, R11 ;  /* 0x0000000c0d0e7389 */ /* 0x00032400000c000b */
[----:B01234-:R-:W-:Y:S01]  /*181d0*/  ENDCOLLECTIVE ;  /* 0x000000000000791b */ /* 0x01ffe20003800000 */
.L_x_2880:
[----:B------:R-:W-:Y:S05]  /*181e0*/  BSYNC B0 ;  /* 0x0000000000007941 */ /* 0x000fea0003800000 */
.L_x_2879:
[----:B------:R-:W-:Y:S01]  /*181f0*/  IMAD.MOV.U32 R6, RZ, RZ, R14 ;  /* 0x000000ffff067224 */ /* 0x000fe200078e000e */
[----:B------:R-:W-:Y:S06]  /*18200*/  BRA `(.L_x_2739) ;  /* 0xffffffb000847947 */ /* 0x000fec000383ffff */
.L_x_2746:
[----:B0-----:R0:W1:Y:S02]  /*18210*/  SYNCS.PHASECHK.TRANS64.TRYWAIT P0, [R7+URZ+0x28820], R0 ;  /* 0x02882000070075a7 */ /* 0x001064000800017f */
[----:B-1----:R-:W-:Y:S05]  /*18220*/  @!P0 NANOSLEEP.SYNCS 0x989680 ;  /* 0x009896800000895d */ /* 0x002fea0003900000 */
[----:B------:R-:W1:Y:S02]  /*18230*/  @!P0 SYNCS.PHASECHK.TRANS64 P0, [R7+URZ+0x28820], R0 ;  /* 0x02882000070085a7 */ /* 0x000e64000800007f */
[----:B-1----:R-:W-:Y:S05]  /*18240*/  @!P0 BRA `(.L_x_2746) ;  /* 0xfffffffc00f08947 */ /* 0x002fea000383ffff */
[----:B------:R-:W-:Y:S05]  /*18250*/  BRA `(.L_x_2881) ;  /* 0xffffffb800dc7947 */ /* 0x000fea000383ffff */
.L_x_2747:
        /* <DEDUP_REMOVED lines=11> */
.L_x_2883:
[----:B------:R-:W-:Y:S05]  /*18310*/  BSYNC B0 ;  /* 0x0000000000007941 */ /* 0x000fea0003800000 */
.L_x_2882:
[----:B------:R-:W-:Y:S05]  /*18320*/  BRA `(.L_x_2884) ;  /* 0xffffffb800c47947 */ /* 0x000fea000383ffff */
.L_x_2750:
[----:B------:R-:W-:Y:S01]  /*18330*/  BSSY B1, `(.L_x_2885) ;  /* 0x0000006000017945 */ /* 0x000fe20003800000 */
[----:B------:R-:W-:-:S07]  /*18340*/  IMAD.MOV.U32 R15, RZ, RZ, -0x1 ;  /* 0xffffffffff0f7424 */ /* 0x000fce00078e00ff */
[----:B0-2---:R-:W-:Y:S05]  /*18350*/  WARPSYNC.COLLECTIVE R15, `(.L_x_2886) ;  /* 0x000000000f0c7348 */ /* 0x005fea0003c00000 */
[----:B------:R-:W-:Y:S02]  /*18360*/  ELECT P6, UR62, PT ;  /* 0x00000000003e782f */ /* 0x000fe400038c0000 */
[----:B------:R-:W-:Y:S01]  /*18370*/  MOV R14, UR62 ;  /* 0x0000003e000e7c02 */ /* 0x000fe20008000f00 */
[----:B0-2---:R-:W-:Y:S10]  /*18380*/  ENDCOLLECTIVE ;  /* 0x000000000000791b */ /* 0x005ff40003800000 */
.L_x_2886:
[----:B------:R-:W-:Y:S05]  /*18390*/  BSYNC B1 ;  /* 0x0000000000017941 */ /* 0x000fea0003800000 */
.L_x_2885:
[----:B------:R-:W-:Y:S05]  /*183a0*/  BRA `(.L_x_2887) ;  /* 0xffffffb800bc7947 */ /* 0x000fea000383ffff */
.L_x_2752:
[----:B0-----:R0:W1:Y:S02]  /*183b0*/  SYNCS.PHASECHK.TRANS64.TRYWAIT P1, [R5+URZ+0x28840], R0 ;  /* 0x02884000050075a7 */ /* 0x001064000802017f */
[----:B-1----:R-:W-:Y:S05]  /*183c0*/  @!P1 NANOSLEEP.SYNCS 0x989680 ;  /* 0x009896800000995d */ /* 0x002fea0003900000 */
[----:B------:R-:W1:Y:S02]  /*183d0*/  @!P1 SYNCS.PHASECHK.TRANS64 P1, [R5+URZ+0x28840], R0 ;  /* 0x02884000050095a7 */ /* 0x000e64000802007f */
[----:B-1----:R-:W-:Y:S05]  /*183e0*/  @!P1 BRA `(.L_x_2752) ;  /* 0xfffffffc00f09947 */ /* 0x002fea000383ffff */
[----:B------:R-:W-:Y:S05]  /*183f0*/  BRA `(.L_x_2888) ;  /* 0xffffffb800e47947 */ /* 0x000fea000383ffff */
.L_x_2754:
[----:B-1----:R1:W3:Y:S02]  /*18400*/  SYNCS.PHASECHK.TRANS64.TRYWAIT P1, [R3+URZ+0x28840], R2 ;  /* 0x02884002030075a7 */ /* 0x0022e4000802017f */
[----:B---3--:R-:W-:Y:S05]  /*18410*/  @!P1 NANOSLEEP.SYNCS 0x989680 ;  /* 0x009896800000995d */ /* 0x008fea0003900000 */
[----:B------:R-:W3:Y:S02]  /*18420*/  @!P1 SYNCS.PHASECHK.TRANS64 P1, [R3+URZ+0x28840], R2 ;  /* 0x02884002030095a7 */ /* 0x000ee4000802007f */
[----:B---3--:R-:W-:Y:S05]  /*18430*/  @!P1 BRA `(.L_x_2754) ;  /* 0xfffffffc00f09947 */ /* 0x008fea000383ffff */
[----:B------:R-:W-:Y:S05]  /*18440*/  BRA `(.L_x_2889) ;  /* 0xffffffb800f07947 */ /* 0x000fea000383ffff */
.L_x_2756:
[----:B---3--:R3:W4:Y:S02]  /*18450*/  SYNCS.PHASECHK.TRANS64.TRYWAIT P1, [R5+URZ+0x28860], R0 ;  /* 0x02886000050075a7 */ /* 0x008724000802017f */
[----:B----4-:R-:W-:Y:S05]  /*18460*/  @!P1 NANOSLEEP.SYNCS 0x989680 ;  /* 0x009896800000995d */ /* 0x010fea0003900000 */
[----:B------:R-:W4:Y:S02]  /*18470*/  @!P1 SYNCS.PHASECHK.TRANS64 P1, [R5+URZ+0x28860], R0 ;  /* 0x02886000050095a7 */ /* 0x000f24000802007f */
[----:B----4-:R-:W-:Y:S05]  /*18480*/  @!P1 BRA `(.L_x_2756) ;  /* 0xfffffffc00f09947 */ /* 0x010fea000383ffff */
[----:B------:R-:W-:Y:S05]  /*18490*/  BRA `(.L_x_2890) ;  /* 0xffffffb800ec7947 */ /* 0x000fea000383ffff */
.L_x_2891:
        /* <DEDUP_REMOVED lines=14> */
.L_x_3549:


//--------------------- .text._ZN7cutlass13device_kernelIN5flash11enable_sm90INS1_16FlashAttnFwdSm90INS1_25CollectiveMainloopFwdSm90ILi2EN4cute5tupleIJNS5_1CILi1EEES8_S8_EEENS6_IJNS7_ILi128EEESA_SA_EEELi128ENS_10bfloat16_tEfNS_4arch4Sm90ELb1ELb0ELb1ELb1ELb1ELb1ELb0ELb1ELb1ELb1ELb1ELb0EEENS1_21CollectiveEpilogueFwdISB_S9_SC_SE_Li256ELb1ELb1ELb1ELb0EEENS1_36VarlenDynamicPersistentTileSchedulerILi128ELi128ELi256ELi128ELb1ELb1ELb1ELb1ELb1ELb1EEEEEEEEEvNT_6ParamsE --------------------------
	.section	.text._ZN7cutlass13device_kernelIN5flash11enable_sm90INS1_16FlashAttnFwdSm90INS1_25CollectiveMainloopFwdSm90ILi2EN4cute5tupleIJNS5_1CILi1EEES8_S8_EEENS6_IJNS7_ILi128EEESA_SA_EEELi128ENS_10bfloat16_tEfNS_4arch4Sm90ELb1ELb0ELb1ELb1ELb1ELb1ELb0ELb1ELb1ELb1ELb1ELb0EEENS1_21CollectiveEpilogueFwdISB_S9_SC_SE_Li256ELb1ELb1ELb1ELb0EEENS1_36VarlenDynamicPersistentTileSchedulerILi128ELi128ELi256ELi128ELb1ELb1ELb1ELb1ELb1ELb1EEEEEEEEEvNT_6ParamsE,"ax",@progbits
	.align	128
.text._ZN7cutlass13device_kernelIN5flash11enable_sm90INS1_16FlashAttnFwdSm90INS1_25CollectiveMainloopFwdSm90ILi2EN4cute5tupleIJNS5_1CILi1EEES8_S8_EEENS6_IJNS7_ILi128EEESA_SA_EEELi128ENS_10bfloat16_tEfNS_4arch4Sm90ELb1ELb0ELb1ELb1ELb1ELb1ELb0ELb1ELb1ELb1ELb1ELb0EEENS1_21CollectiveEpilogueFwdISB_S9_SC_SE_Li256ELb1ELb1ELb1ELb0EEENS1_36VarlenDynamicPersistentTileSchedulerILi128ELi128ELi256ELi128ELb1ELb1ELb1ELb1ELb1ELb1EEEEEEEEEvNT_6ParamsE:
        .type           _ZN7cutlass13device_kernelIN5flash11enable_sm90INS1_16FlashAttnFwdSm90INS1_25CollectiveMainloopFwdSm90ILi2EN4cute5tupleIJNS5_1CILi1EEES8_S8_EEENS6_IJNS7_ILi128EEESA_SA_EEELi128ENS_10bfloat16_tEfNS_4arch4Sm90ELb1ELb0ELb1ELb1ELb1ELb1ELb0ELb1ELb1ELb1ELb1ELb0EEENS1_21CollectiveEpilogueFwdISB_S9_SC_SE_Li256ELb1ELb1ELb1ELb0EEENS1_36VarlenDynamicPersistentTileSchedulerILi128ELi128ELi256ELi128ELb1ELb1ELb1ELb1ELb1ELb1EEEEEEEEEvNT_6ParamsE,@function
        .size           _ZN7cutlass13device_kernelIN5flash11enable_sm90INS1_16FlashAttnFwdSm90INS1_25CollectiveMainloopFwdSm90ILi2EN4cute5tupleIJNS5_1CILi1EEES8_S8_EEENS6_IJNS7_ILi128EEESA_SA_EEELi128ENS_10bfloat16_tEfNS_4arch4Sm90ELb1ELb0ELb1ELb1ELb1ELb1ELb0ELb1ELb1ELb1ELb1ELb0EEENS1_21CollectiveEpilogueFwdISB_S9_SC_SE_Li256ELb1ELb1ELb1ELb0EEENS1_36VarlenDynamicPersistentTileSchedulerILi128ELi128ELi256ELi128ELb1ELb1ELb1ELb1ELb1ELb1EEEEEEEEEvNT_6ParamsE,(.L_x_3550 - _ZN7cutlass13device_kernelIN5flash11enable_sm90INS1_16FlashAttnFwdSm90INS1_25CollectiveMainloopFwdSm90ILi2EN4cute5tupleIJNS5_1CILi1EEES8_S8_EEENS6_IJNS7_ILi128EEESA_SA_EEELi128ENS_10bfloat16_tEfNS_4arch4Sm90ELb1ELb0ELb1ELb1ELb1ELb1ELb0ELb1ELb1ELb1ELb1ELb0EEENS1_21CollectiveEpilogueFwdISB_S9_SC_SE_Li256ELb1ELb1ELb1ELb0EEENS1_36VarlenDynamicPersistentTileSchedulerILi128ELi128ELi256ELi128ELb1ELb1ELb1ELb1ELb1ELb1EEEEEEEEEvNT_6ParamsE)
        .other          _ZN7cutlass13device_kernelIN5flash11enable_sm90INS1_16FlashAttnFwdSm90INS1_25CollectiveMainloopFwdSm90ILi2EN4cute5tupleIJNS5_1CILi1EEES8_S8_EEENS6_IJNS7_ILi128EEESA_SA_EEELi128ENS_10bfloat16_tEfNS_4arch4Sm90ELb1ELb0ELb1ELb1ELb1ELb1ELb0ELb1ELb1ELb1ELb1ELb0EEENS1_21CollectiveEpilogueFwdISB_S9_SC_SE_Li256ELb1ELb1ELb1ELb0EEENS1_36VarlenDynamicPersistentTileSchedulerILi128ELi128ELi256ELi128ELb1ELb1ELb1ELb1ELb1ELb1EEEEEEEEEvNT_6ParamsE,@"STO_CUDA_ENTRY STV_DEFAULT"
_ZN7cutlass13device_kernelIN5flash11enable_sm90INS1_16FlashAttnFwdSm90INS1_25CollectiveMainloopFwdSm90ILi2EN4cute5tupleIJNS5_1CILi1EEES8_S8_EEENS6_IJNS7_ILi128EEESA_SA_EEELi128ENS_10bfloat16_tEfNS_4arch4Sm90ELb1ELb0ELb1ELb1ELb1ELb1ELb0ELb1ELb1ELb1ELb1ELb0EEENS1_21CollectiveEpilogueFwdISB_S9_SC_SE_Li256ELb1ELb1ELb1ELb0EEENS1_36VarlenDynamicPersistentTileSchedulerILi128ELi128ELi256ELi128ELb1ELb1ELb1ELb1ELb1ELb1EEEEEEEEEvNT_6ParamsE:
        /* <DEDUP_REMOVED lines=18> */
.L_x_2893:
[----:B------:R-:W-:Y:S05]  /*0120*/  BSYNC B0 ;  /* 0x0000000000007941 */ /* 0x000fea0003800000 */
.L_x_2892:
        /* <DEDUP_REMOVED lines=41> */
.L_x_2894:
        /* <DEDUP_REMOVED lines=22> */
.L_x_2895:
        /* <DEDUP_REMOVED lines=18> */
.L_x_2896:
        /* <DEDUP_REMOVED lines=22> */
.L_x_2897:
        /* <DEDUP_REMOVED lines=22> */
.L_x_2898:
        /* <DEDUP_REMOVED lines=8> */
.L_x_2901:
        /* <DEDUP_REMOVED lines=19> */
[----:B------:R-:W-:Y:S01]  /*0ab0*/  R2UR UR40, R18 ;  /* 0x00000000122872ca */ /* 0x000fe200000e0000 */
[----:B------:R-:W-:Y:S01]  /*0ac0*/  IMAD.MOV.U32 R19, RZ, RZ, RZ ;  /* 0x000000ffff137224 */ /* 0x000fe200078e00ff */
[----:B------:R-:W-:Y:S01]  /*0ad0*/  ULOP3.LUT UR41, UR36, 0x1, URZ, 0xfc, !UPT ;  /* 0x0000000124297892 */ /* 0x000fe2000f8efc3f */
[----:B------:R-:W-:Y:S01]  /*0ae0*/  IMAD.MOV.U32 R190, RZ, RZ, RZ ;  /* 0x000000ffffbe7224 */ /* 0x000fe200078e00ff */
[----:B------:R-:W-:Y:S01]  /*0af0*/  SHF.R.S32.HI R0, RZ, 0x1f, R12 ;  /* 0x0000001fff007819 */ /* 0x000fe2000001140c */
[----:B------:R-:W-:Y:S01]  /*0b00*/  IMAD.MOV.U32 R189, RZ, RZ, RZ ;  /* 0x000000ffffbd7224 */ /* 0x000fe200078e00ff */
[----:B------:R-:W-:Y:S01]  /*0b10*/  UMOV UR39, URZ ;  /* 0x0000003f00277c82 */ /* 0x000fe20008000000 */
[----:B------:R-:W-:Y:S01]  /*0b20*/  IMAD.MOV.U32 R186, RZ, RZ, RZ ;  /* 0x000000ffffba7224 */ /* 0x000fe200078e00ff */
[CC--:B------:R-:W-:Y:S02]  /*0b30*/  LEA.HI R2, R0.reuse, R12.reuse, RZ, 0x7 ;  /* 0x0000000c00027211 */ /* 0x0c0fe400078f38ff */
[----:B------:R-:W-:-:S02]  /*0b40*/  LEA.HI R4, R0, R12, RZ, 0x5 ;  /* 0x0000000c00047211 */ /* 0x000fc400078f28ff */
[----:B------:R-:W-:Y:S01]  /*0b50*/  LOP3.LUT R220, R2, 0xffffff80, RZ, 0xc0, !PT ;  /* 0xffffff8002dc7812 */ /* 0x000fe200078ec0ff */
[----:B------:R-:W-:Y:S01]  /*0b60*/  UIADD3 UR40, UR40, 0x10400, URZ ;  /* 0x0001040028287890 */ /* 0x000fe2000fffe03f */
[-C--:B------:R-:W-:Y:S01]  /*0b70*/  LEA.HI R3, R0, R12.reuse, RZ, 0x4 ;  /* 0x0000000c00037211 */ /* 0x080fe200078f20ff */
[----:B------:R-:W-:Y:S01]  /*0b80*/  IMAD.SHL.U32 R5, R4, 0x20, RZ ;  /* 0x0000002004057824 */ /* 0x000fe200078e00ff */
[----:B------:R-:W-:Y:S01]  /*0b90*/  LEA.HI R11, R0, R12, RZ, 0x2 ;  /* 0x0000000c000b7211 */ /* 0x000fe200078f10ff */
[C---:B------:R-:W-:Y:S01]  /*0ba0*/  IMAD.IADD R220, R12.reuse, 0x1, -R220 ;  /* 0x000000010cdc7824 */ /* 0x040fe200078e0adc */
[----:B------:R-:W-:Y:S02]  /*0bb0*/  LOP3.LUT R4, R3, 0x3fffff0, RZ, 0xc0, !PT ;  /* 0x03fffff003047812 */ /* 0x000fe400078ec0ff */
[----:B------:R-:W-:Y:S02]  /*0bc0*/  LOP3.LUT R5, R5, 0xfffffc00, RZ, 0xc0, !PT ;  /* 0xfffffc0005057812 */ /* 0x000fe400078ec0ff */
[----:B------:R-:W-:Y:S01]  /*0bd0*/  SHF.R.S32.HI R7, RZ, 0x1f, R220 ;  /* 0x0000001fff077819 */ /* 0x000fe200000114dc */
[----:B------:R-:W-:Y:S01]  /*0be0*/  IMAD.IADD R4, R12, 0x1, -R4 ;  /* 0x000000010c047824 */ /* 0x000fe200078e0a04 */
[----:B------:R-:W-:-:S02]  /*0bf0*/  SHF.R.S32.HI R16, RZ, 0x7, R2 ;  /* 0x00000007ff107819 */ /* 0x000fc40000011402 */
[-C--:B------:R-:W-:Y:S02]  /*0c00*/  LEA.HI R8, R7, R220.reuse, RZ, 0x2 ;  /* 0x000000dc07087211 */ /* 0x080fe400078f10ff */
[----:B------:R-:W-:Y:S02]  /*0c10*/  LOP3.LUT R11, R11, 0xfffffffc, RZ, 0xc0, !PT ;  /* 0xfffffffc0b0b7812 */ /* 0x000fe400078ec0ff */
[--C-:B------:R-:W-:Y:S02]  /*0c20*/  SHF.R.S32.HI R9, RZ, 0x2, R8.reuse ;  /* 0x00000002ff097819 */ /* 0x100fe40000011408 */
[----:B------:R-:W-:Y:S01]  /*0c30*/  SHF.R.S32.HI R6, RZ, 0x1f, R8 ;  /* 0x0000001fff067819 */ /* 0x000fe20000011408 */
[----:B------:R-:W-:Y:S01]  /*0c40*/  IMAD.IADD R11, R12, 0x1, -R11 ;  /* 0x000000010c0b7824 */ /* 0x000fe200078e0a0b */
[----:B------:R-:W-:Y:S02]  /*0c50*/  LEA.HI R7, R7, R220, RZ, 0x5 ;  /* 0x000000dc07077211 */ /* 0x000fe400078f28ff */
[----:B------:R-:W-:-:S02]  /*0c60*/  LEA.HI R6, R6, R9, RZ, 0x3 ;  /* 0x0000000906067211 */ /* 0x000fc400078f18ff */
[----:B------:R-:W-:Y:S02]  /*0c70*/  LEA.HI R2, R2, R16, RZ, 0x1 ;  /* 0x0000001002027211 */ /* 0x000fe400078f08ff */
[----:B------:R-:W-:Y:S01]  /*0c80*/  LOP3.LUT R10, R6, 0xfffffff8, RZ, 0xc0, !PT ;  /* 0xfffffff8060a7812 */ /* 0x000fe200078ec0ff */
[----:B------:R-:W-:Y:S01]  /*0c90*/  IMAD R6, R4, 0x40, R5 ;  /* 0x0000004004067824 */ /* 0x000fe200078e0205 */
[----:B------:R-:W-:Y:S02]  /*0ca0*/  SHF.R.S32.HI R4, RZ, 0x4, R3 ;  /* 0x00000004ff047819 */ /* 0x000fe40000011403 */
[----:B------:R-:W-:Y:S01]  /*0cb0*/  SHF.R.S32.HI R7, RZ, 0x5, R7 ;  /* 0x00000005ff077819 */ /* 0x000fe20000011407 */
[----:B------:R-:W-:Y:S01]  /*0cc0*/  IMAD.IADD R10, R9, 0x1, -R10 ;  /* 0x00000001090a7824 */ /* 0x000fe200078e0a0a */
[----:B------:R-:W-:Y:S02]  /*0cd0*/  LEA.HI R3, R3, R4, RZ, 0x1 ;  /* 0x0000000403037211 */ /* 0x000fe400078f08ff */
[----:B------:R-:W-:Y:S01]  /*0ce0*/  LOP3.LUT R2, R2, 0x3fffffe, RZ, 0xc0, !PT ;  /* 0x03fffffe02027812 */ /* 0x000fe200078ec0ff */
[----:B------:R-:W-:Y:S01]  /*0cf0*/  IMAD R7, R7, 0x10, R10 ;  /* 0x0000001007077824 */ /* 0x000fe200078e020a */
[----:B------:R-:W-:-:S02]  /*0d00*/  LOP3.LUT R3, R3, 0x1ffffffe, RZ, 0xc0, !PT ;  /* 0x1ffffffe03037812 */ /* 0x000fc400078ec0ff */
[-C--:B------:R-:W-:Y:S01]  /*0d10*/  LEA.HI R187, R0, R12.reuse, RZ, 0x3 ;  /* 0x0000000c00bb7211 */ /* 0x080fe200078f18ff */
[----:B------:R-:W-:Y:S01]  /*0d20*/  IMAD.IADD R2, R16, 0x1, -R2 ;  /* 0x0000000110027824 */ /* 0x000fe200078e0a02 */
[----:B------:R-:W-:Y:S01]  /*0d30*/  LEA.HI R5, R11, R11, RZ, 0x1 ;  /* 0x0000000b0b057211 */ /* 0x000fe200078f08ff */
[----:B------:R-:W-:Y:S01]  /*0d40*/  IMAD.IADD R3, R4, 0x1, -R3 ;  /* 0x0000000104037824 */ /* 0x000fe200078e0a03 */
[----:B------:R-:W-:Y:S01]  /*0d50*/  LOP3.LUT R207, R187, 0xfffffff8, RZ, 0xc0, !PT ;  /* 0xfffffff8bbcf7812 */ /* 0x000fe200078ec0ff */
[----:B------:R-:W-:Y:S01]  /*0d60*/  IMAD R20, R2, 0x40, R7 ;  /* 0x0000004002147824 */ /* 0x000fe200078e0207 */
[----:B------:R-:W-:Y:S01]  /*0d70*/  LEA.HI R0, R0, R12, RZ, 0x6 ;  /* 0x0000000c00007211 */ /* 0x000fe200078f30ff */
[----:B------:R-:W-:Y:S01]  /*0d80*/  IMAD R3, R3, 0x8, R6 ;  /* 0x0000000803037824 */ /* 0x000fe200078e0206 */
[----:B------:R-:W-:Y:S01]  /*0d90*/  SHF.R.S32.HI R187, RZ, 0x3, R187 ;  /* 0x00000003ffbb7819 */ /* 0x000fe200000114bb */
[----:B------:R-:W-:Y:S01]  /*0da0*/  IMAD.IADD R207, R12, 0x1, -R207 ;  /* 0x000000010ccf7824 */ /* 0x000fe200078e0acf */
[----:B------:R-:W-:Y:S01]  /*0db0*/  LOP3.LUT R4, R5, 0x1ffffffe, RZ, 0xc0, !PT ;  /* 0x1ffffffe05047812 */ /* 0x000fe200078ec0ff */
[----:B------:R-:W-:Y:S01]  /*0dc0*/  IMAD.SHL.U32 R0, R0, 0x8, RZ ;  /* 0x0000000800007824 */ /* 0x000fe200078e00ff */
[----:B------:R0:W-:Y:S01]  /*0dd0*/  STL [R1+0x18], R3 ;  /* 0x0000180301007387 */ /* 0x0001e20000100800 */
[----:B------:R-:W-:Y:S01]  /*0de0*/  IMAD.SHL.U32 R2, R187, 0x40, RZ ;  /* 0x00000040bb027824 */ /* 0x000fe200078e00ff */
[----:B------:R-:W-:Y:S01]  /*0df0*/  IADD3 R4, R11, -R4, RZ ;  /* 0x800000040b047210 */ /* 0x000fe20007ffe0ff */
[C---:B------:R-:W-:Y:S01]  /*0e00*/  VIADD R12, R187.reuse, 0x20 ;  /* 0x00000020bb0c7836 */ /* 0x040fe20000000000 */
[C---:B------:R-:W-:Y:S01]  /*0e10*/  IADD3 R11, R187.reuse, 0x60, RZ ;  /* 0x00000060bb0b7810 */ /* 0x040fe20007ffe0ff */
[----:B------:R-:W-:Y:S01]  /*0e20*/  VIADD R9, R187, 0x40 ;  /* 0x00000040bb097836 */ /* 0x000fe20000000000 */
[----:B------:R-:W-:Y:S01]  /*0e30*/  LOP3.LUT R205, R0, 0xfffffe00, RZ, 0xc0, !PT ;  /* 0xfffffe0000cd7812 */ /* 0x000fe200078ec0ff */
[----:B------:R-:W-:Y:S01]  /*0e40*/  IMAD.SHL.U32 R16, R207, 0x8, RZ ;  /* 0x00000008cf107824 */ /* 0x000fe200078e00ff */
[----:B------:R-:W-:Y:S01]  /*0e50*/  SHF.R.S32.HI R0, RZ, 0x1f, R12 ;  /* 0x0000001fff007819 */ /* 0x000fe2000001140c */
[----:B------:R1:W-:Y:S01]  /*0e60*/  STL [R1+0x14], R20 ;  /* 0x0000141401007387 */ /* 0x0003e20000100800 */
[----:B0-----:R-:W-:Y:S01]  /*0e70*/  LOP3.LUT R3, R2, 0x1c0, RZ, 0xc0, !PT ;  /* 0x000001c002037812 */ /* 0x001fe200078ec0ff */
[----:B------:R-:W-:Y:S01]  /*0e80*/  IMAD.SHL.U32 R197, R9, 0x40, RZ ;  /* 0x0000004009c57824 */ /* 0x000fe200078e00ff */
[----:B------:R-:W-:Y:S01]  /*0e90*/  SHF.R.S32.HI R2, RZ, 0x1f, R9 ;  /* 0x0000001fff027819 */ /* 0x000fe20000011409 */
[----:B------:R-:W-:Y:S01]  /*0ea0*/  IMAD.SHL.U32 R198, R12, 0x40, RZ ;  /* 0x000000400cc67824 */ /* 0x000fe200078e00ff */
[----:B------:R-:W-:Y:S01]  /*0eb0*/  SHF.R.S32.HI R10, RZ, 0x1f, R11 ;  /* 0x0000001fff0a7819 */ /* 0x000fe2000001140b */
[----:B------:R-:W-:Y:S01]  /*0ec0*/  IMAD.SHL.U32 R196, R11, 0x40, RZ ;  /* 0x000000400bc47824 */ /* 0x000fe200078e00ff */
[----:B------:R-:W-:Y:S01]  /*0ed0*/  SHF.R.U32.HI R204, RZ, 0x3, R3 ;  /* 0x00000003ffcc7819 */ /* 0x000fe20000011603 */
[----:B------:R-:W-:Y:S01]  /*0ee0*/  IMAD.MOV.U32 R5, RZ, RZ, R13 ;  /* 0x000000ffff057224 */ /* 0x000fe200078e000d */
[----:B------:R-:W-:Y:S01]  /*0ef0*/  LOP3.LUT R200, R3, 0x38, R16, 0xf8, !PT ;  /* 0x0000003803c87812 */ /* 0x000fe200078ef810 */
[----:B------:R-:W-:Y:S01]  /*0f00*/  IMAD.MOV.U32 R6, RZ, RZ, R14 ;  /* 0x000000ffff067224 */ /* 0x000fe200078e000e */
[----:B------:R-:W-:Y:S01]  /*0f10*/  LEA.HI R0, R0, R12, RZ, 0x3 ;  /* 0x0000000c00007211 */ /* 0x000fe200078f18ff */
[----:B------:R-:W-:Y:S01]  /*0f20*/  IMAD.MOV.U32 R7, RZ, RZ, R15 ;  /* 0x000000ffff077224 */ /* 0x000fe200078e000f */
[----:B------:R-:W-:Y:S01]  /*0f30*/  LEA.HI R9, R2, R9, RZ, 0x3 ;  /* 0x0000000902097211 */ /* 0x000fe200078f18ff */
[----:B------:R-:W-:Y:S01]  /*0f40*/  IMAD.SHL.U32 R22, R207, 0x4, RZ ;  /* 0x00000004cf167824 */ /* 0x000fe200078e00ff */
[----:B------:R-:W-:Y:S01]  /*0f50*/  LEA.HI R10, R10, R11, RZ, 0x3 ;  /* 0x0000000b0a0a7211 */ /* 0x000fe200078f18ff */
[----:B------:R-:W-:Y:S01]  /*0f60*/  IMAD.SHL.U32 R0, R0, 0x40, RZ ;  /* 0x0000004000007824 */ /* 0x000fe200078e00ff */
[----:B------:R-:W-:Y:S01]  /*0f70*/  LOP3.LUT R3, R8, 0x7ffffffc, RZ, 0xc0, !PT ;  /* 0x7ffffffc08037812 */ /* 0x000fe200078ec0ff */
[----:B------:R-:W-:Y:S01]  /*0f80*/  IMAD.SHL.U32 R9, R9, 0x40, RZ ;  /* 0x0000004009097824 */ /* 0x000fe200078e00ff */
[----:B------:R-:W-:Y:S01]  /*0f90*/  LOP3.LUT R198, R198, 0x1c0, RZ, 0xc0, !PT ;  /* 0x000001c0c6c67812 */ /* 0x000fe200078ec0ff */
[----:B------:R-:W-:Y:S01]  /*0fa0*/  IMAD.SHL.U32 R10, R10, 0x40, RZ ;  /* 0x000000400a0a7824 */ /* 0x000fe200078e00ff */
[----:B------:R-:W-:Y:S01]  /*0fb0*/  LOP3.LUT R197, R197, 0x1c0, RZ, 0xc0, !PT ;  /* 0x000001c0c5c57812 */ /* 0x000fe200078ec0ff */
[----:B------:R-:W-:Y:S01]  /*0fc0*/  IMAD.IADD R3, R220, 0x1, -R3 ;  /* 0x00000001dc037824 */ /* 0x000fe200078e0a03 */
[----:B------:R-:W-:Y:S01]  /*0fd0*/  LOP3.LUT R196, R196, 0x1c0, RZ, 0xc0, !PT ;  /* 0x000001c0c4c47812 */ /* 0x000fe200078ec0ff */
[----:B------:R-:W-:Y:S01]  /*0fe0*/  VIADD R2, R16, 0x40 ;  /* 0x0000004010027836 */ /* 0x000fe20000000000 */
[----:B------:R-:W-:Y:S01]  /*0ff0*/  SHF.R.U32.HI R15, RZ, 0x3, R198 ;  /* 0x00000003ff0f7819 */ /* 0x000fe200000116c6 */
[----:B------:R-:W-:Y:S01]  /*1000*/  IMAD.SHL.U32 R193, R3, 0x2, RZ ;  /* 0x0000000203c17824 */ /* 0x000fe200078e00ff */
[--C-:B------:R-:W-:Y:S01]  /*1010*/  LOP3.LUT R8, R198, 0x38, R16.reuse, 0xf8, !PT ;  /* 0x00000038c6087812 */ /* 0x100fe200078ef810 */
[----:B------:R-:W-:Y:S01]  /*1020*/  VIADD R185, R22, 0x20 ;  /* 0x0000002016b97836 */ /* 0x000fe20000000000 */
[----:B------:R-:W-:Y:S01]  /*1030*/  SHF.R.U32.HI R14, RZ, 0x3, R197 ;  /* 0x00000003ff0e7819 */ /* 0x000fe200000116c5 */
[----:B------:R-:W-:Y:S01]  /*1040*/  VIADD R218, R193, 0x50 ;  /* 0x00000050c1da7836 */ /* 0x000fe20000000000 */
[----:B------:R-:W-:Y:S01]  /*1050*/  LOP3.LUT R11, R197, 0x38, R16, 0xf8, !PT ;  /* 0x00000038c50b7812 */ /* 0x000fe200078ef810 */
[C---:B------:R-:W-:Y:S01]  /*1060*/  VIADD R216, R193.reuse, 0x60 ;  /* 0x00000060c1d87836 */ /* 0x040fe20000000000 */
[----:B------:R-:W-:Y:S01]  /*1070*/  SHF.R.U32.HI R13, RZ, 0x3, R196 ;  /* 0x00000003ff0d7819 */ /* 0x000fe200000116c4 */
[C---:B------:R-:W-:Y:S01]  /*1080*/  VIADD R215, R193.reuse, 0x68 ;  /* 0x00000068c1d77836 */ /* 0x040fe20000000000 */
[----:B------:R-:W-:Y:S01]  /*1090*/  LOP3.LUT R12, R196, 0x38, R16, 0xf8, !PT ;  /* 0x00000038c40c7812 */ /* 0x000fe200078ef810 */
[C---:B------:R-:W-:Y:S01]  /*10a0*/  VIADD R214, R193.reuse, 0x70 ;  /* 0x00000070c1d67836 */ /* 0x040fe20000000000 */
[----:B------:R-:W-:Y:S01]  /*10b0*/  LOP3.LUT R203, R0, 0xfffffe00, RZ, 0xc0, !PT ;  /* 0xfffffe0000cb7812 */ /* 0x000fe200078ec0ff */
[----:B------:R-:W-:Y:S01]  /*10c0*/  VIADD R213, R193, 0x78 ;  /* 0x00000078c1d57836 */ /* 0x000fe20000000000 */
[----:B------:R-:W-:Y:S01]  /*10d0*/  LOP3.LUT R202, R9, 0xfffffe00, RZ, 0xc0, !PT ;  /* 0xfffffe0009ca7812 */ /* 0x000fe200078ec0ff */
[----:B------:R-:W-:Y:S01]  /*10e0*/  IMAD R206, R4, 0x8, R20 ;  /* 0x0000000804ce7824 */ /* 0x000fe200078e0214 */
[----:B------:R-:W-:-:S02]  /*10f0*/  LOP3.LUT R201, R10, 0xfffffe00, RZ, 0xc0, !PT ;  /* 0xfffffe000ac97812 */ /* 0x000fc400078ec0ff */
[----:B------:R-:W-:Y:S02]  /*1100*/  LOP3.LUT R8, R203, R8, R15, 0xf6, !PT ;  /* 0x00000008cb087212 */ /* 0x000fe400078ef60f */
[----:B------:R-:W-:Y:S02]  /*1110*/  LOP3.LUT R11, R202, R11, R14, 0xf6, !PT ;  /* 0x0000000bca0b7212 */ /* 0x000fe400078ef60e */
[----:B------:R-:W-:Y:S02]  /*1120*/  LOP3.LUT R12, R201, R12, R13, 0xf6, !PT ;  /* 0x0000000cc90c7212 */ /* 0x000fe400078ef60d */
[----:B------:R-:W-:Y:S02]  /*1130*/  IADD3 R217, R193, 0x58, RZ ;  /* 0x00000058c1d97810 */ /* 0x000fe40007ffe0ff */
[----:B------:R-:W-:Y:S02]  /*1140*/  SHF.R.S32.HI R23, RZ, 0x1f, R22 ;  /* 0x0000001fff177819 */ /* 0x000fe40000011416 */
[----:B------:R-:W-:-:S02]  /*1150*/  SHF.R.S32.HI R17, RZ, 0x1f, R16 ;  /* 0x0000001fff117819 */ /* 0x000fc40000011410 */
[----:B------:R-:W-:Y:S02]  /*1160*/  LOP3.LUT R200, R205, R200, R204, 0xf6, !PT ;  /* 0x000000c8cdc87212 */ /* 0x000fe400078ef6cc */
[----:B------:R-:W-:Y:S02]  /*1170*/  SHF.R.S32.HI R184, RZ, 0x1f, R2 ;  /* 0x0000001fffb87819 */ /* 0x000fe40000011402 */
[----:B------:R-:W-:Y:S02]  /*1180*/  LEA R229, R8, UR40, 0x1 ;  /* 0x0000002808e57c11 */ /* 0x000fe4000f8e08ff */
[----:B------:R-:W-:Y:S02]  /*1190*/  LEA R228, R11, UR40, 0x1 ;  /* 0x000000280be47c11 */ /* 0x000fe4000f8e08ff */
[----:B------:R-:W-:Y:S02]  /*11a0*/  LEA R227, R12, UR40, 0x1 ;  /* 0x000000280ce37c11 */ /* 0x000fe4000f8e08ff */
[----:B------:R-:W-:-:S02]  /*11b0*/  SHF.R.S32.HI R226, RZ, 0x1f, R218 ;  /* 0x0000001fffe27819 */ /* 0x000fc400000114da */
[----:B------:R-:W-:Y:S02]  /*11c0*/  SHF.R.S32.HI R225, RZ, 0x1f, R217 ;  /* 0x0000001fffe17819 */ /* 0x000fe400000114d9 */
[----:B------:R-:W-:Y:S02]  /*11d0*/  SHF.R.S32.HI R224, RZ, 0x1f, R216 ;  /* 0x0000001fffe07819 */ /* 0x000fe400000114d8 */
[----:B------:R-:W-:Y:S02]  /*11e0*/  SHF.R.S32.HI R223, RZ, 0x1f, R215 ;  /* 0x0000001fffdf7819 */ /* 0x000fe400000114d7 */
[----:B------:R-:W-:Y:S02]  /*11f0*/  SHF.R.S32.HI R222, RZ, 0x1f, R214 ;  /* 0x0000001fffde7819 */ /* 0x000fe400000114d6 */
[----:B-1----:R-:W-:-:S07]  /*1200*/  SHF.R.S32.HI R221, RZ, 0x1f, R213 ;  /* 0x0000001fffdd7819 */ /* 0x002fce00000114d5 */
.L_x_3136:
[----:B012---:R-:W0:Y:S02]  /*1210*/  LDC.64 R8, c[0x0][0xc88] ;  /* 0x00032200ff087b82 */ /* 0x007e240000000a00 */
[----:B0-----:R-:W-:-:S05]  /*1220*/  IMAD.WIDE R8, R7, 0x4, R8 ;  /* 0x0000000407087825 */ /* 0x001fca00078e0208 */
[----:B------:R-:W2:Y:S01]  /*1230*/  LDG.E R209, desc[UR42][R8.64] ;  /* 0x0000002a08d17981 */ /* 0x000ea2000c1e1900 */
[----:B------:R-:W-:Y:S05]  /*1240*/  YIELD ;  /* 0x0000000000007946 */ /* 0x000fea0003800000 */
[----:B------:R-:W-:Y:S01]  /*1250*/  ULDC.64 UR4, c[0x0][0xa28] ;  /* 0x00028a0000047ab9 */ /* 0x000fe20000000a00 */
[----:B------:R-:W-:Y:S01]  /*1260*/  ULDC.64 UR8, c[0x0][0xa18] ;  /* 0x0002860000087ab9 */ /* 0x000fe20000000a00 */
[----:B------:R-:W-:Y:S01]  /*1270*/  ISETP.NE.U32.AND P1, PT, RZ, UR4, PT ;  /* 0x00000004ff007c0c */ /* 0x000fe2000bf25070 */
[----:B------:R-:W-:Y:S01]  /*1280*/  ULDC.64 UR6, c[0x0][0xa08] ;  /* 0x0002820000067ab9 */ /* 0x000fe20000000a00 */
[----:B------:R-:W-:Y:S01]  /*1290*/  IMAD.MOV.U32 R15, RZ, RZ, RZ ;  /* 0x000000ffff0f7224 */ /* 0x000fe200078e00ff */
[----:B------:R-:W-:Y:S01]  /*12a0*/  ISETP.NE.U32.AND P0, PT, RZ, UR6, PT ;  /* 0x00000006ff007c0c */ /* 0x000fe2000bf05070 */
[----:B-----5:R-:W-:Y:S01]  /*12b0*/  IMAD.MOV.U32 R31, RZ, RZ, RZ ;  /* 0x000000ffff1f7224 */ /* 0x020fe200078e00ff */
[----:B------:R-:W-:-:S02]  /*12c0*/  ISETP.NE.AND.EX P1, PT, RZ, UR5, PT, P1 ;  /* 0x00000005ff007c0c */ /* 0x000fc4000bf25310 */
[----:B------:R-:W-:Y:S02]  /*12d0*/  ISETP.NE.AND.EX P0, PT, RZ, UR7, PT, P0 ;  /* 0x00000007ff007c0c */ /* 0x000fe4000bf05300 */
[----:B--2---:R-:W-:Y:S01]  /*12e0*/  SHF.R.S32.HI R219, RZ, 0x1f, R209 ;  /* 0x0000001fffdb7819 */ /* 0x004fe200000114d1 */
[----:B------:R-:W-:-:S08]  /*12f0*/  IMAD.SHL.U32 R210, R209, 0x4, RZ ;  /* 0x00000004d1d27824 */ /* 0x000fd000078e00ff */
[C---:B------:R-:W-:Y:S02]  /*1300*/  @P1 LEA R10, P2, R209.reuse, UR4, 0x2 ;  /* 0x00000004d10a1c11 */ /* 0x040fe4000f8410ff */
[C-C-:B------:R-:W-:Y:S02]  /*1310*/  SHF.L.U64.HI R211, R209.reuse, 0x2, R219.reuse ;  /* 0x00000002d1d37819 */ /* 0x140fe400000102db */
[----:B------:R-:W-:Y:S02]  /*1320*/  @P1 LEA.HI.X R11, R209, UR5, R219, 0x2, P2 ;  /* 0x00000005d10b1c11 */ /* 0x000fe400090f14db */
[----:B------:R-:W-:Y:S01]  /*1330*/  ISETP.NE.U32.AND P2, PT, RZ, UR8, PT ;  /* 0x00000008ff007c0c */ /* 0x000fe2000bf45070 */
[----:B------:R-:W-:Y:S01]  /*1340*/  ULDC UR4, c[0x0][0x288] ;  /* 0x0000a20000047ab9 */ /* 0x000fe20000000800 */
[----:B------:R-:W-:Y:S01]  /*1350*/  IADD3 R12, P3, R210, UR6, RZ ;  /* 0x00000006d20c7c10 */ /* 0x000fe2000ff7e0ff */
[----:B------:R0:W5:Y:S01]  /*1360*/  @P1 LDG.E R15, desc[UR42][R10.64] ;  /* 0x0000002a0a0f1981 */ /* 0x000162000c1e1900 */
[----:B------:R-:W-:Y:S01]  /*1370*/  ISETP.NE.AND.EX P2, PT, RZ, UR9, PT, P2 ;  /* 0x00000009ff007c0c */ /* 0x000fe2000bf45320 */
[----:B------:R-:W-:Y:S01]  /*1380*/  IMAD.U32 R194, RZ, RZ, UR4 ;  /* 0x00000004ffc27e24 */ /* 0x000fe2000f8e00ff */
[----:B------:R-:W-:Y:S01]  /*1390*/  IADD3.X R13, R211, UR7, RZ, P3, !PT ;  /* 0x00000007d30d7c10 */ /* 0x000fe20009ffe4ff */
[----:B------:R-:W-:-:S04]  /*13a0*/  ULDC.64 UR4, c[0x0][0x418] ;  /* 0x0001060000047ab9 */ /* 0x000fc80000000a00 */
[----:B------:R0:W5:Y:S06]  /*13b0*/  @P0 LDG.E R31, desc[UR42][R12.64] ;  /* 0x0000002a0c1f0981 */ /* 0x00016c000c1e1900 */
        /* <DEDUP_REMOVED lines=12> */
[----:B0---4-:R-:W-:Y:S06]  /*1480*/  @P2 BRA `(.L_x_2903) ;  /* 0x0000000000242947 */ /* 0x011fec0003800000 */
        /* <DEDUP_REMOVED lines=9> */
.L_x_2903:
[----:B------:R-:W-:Y:S01]  /*1520*/  ULDC.64 UR4, c[0x0][0xa20] ;  /* 0x0002880000047ab9 */ /* 0x000fe20000000a00 */
[C---:B------:R-:W-:Y:S02]  /*1530*/  LOP3.LUT R3, R6.reuse, 0xff000000, RZ, 0xc0, !PT ;  /* 0xff00000006037812 */ /* 0x040fe400078ec0ff */
        /* <DEDUP_REMOVED lines=11> */
.L_x_2904:
[----:B------:R-:W-:Y:S05]  /*15f0*/  @!P0 BRA `(.L_x_2905) ;  /* 0x00000000000c8947 */ /* 0x000fea0003800000 */
[----:B------:R-:W2:Y:S04]  /*1600*/  LDG.E R3, desc[UR42][R12.64] ;  /* 0x0000002a0c037981 */ /* 0x000ea8000c1e1900 */
[----:B------:R-:W2:Y:S02]  /*1610*/  LDG.E R30, desc[UR42][R12.64+0x4] ;  /* 0x0000042a0c1e7981 */ /* 0x000ea4000c1e1900 */
[----:B--2---:R-:W-:-:S07]  /*1620*/  IMAD.IADD R30, R30, 0x1, -R3 ;  /* 0x000000011e1e7824 */ /* 0x004fce00078e0a03 */
.L_x_2905:
[----:B------:R-:W-:Y:S01]  /*1630*/  ULDC.64 UR4, c[0x0][0xa10] ;  /* 0x0002840000047ab9 */ /* 0x000fe20000000a00 */
[----:B------:R-:W1:Y:S01]  /*1640*/  LDC R4, c[0x0][0x448] ;  /* 0x00011200ff047b82 */ /* 0x000e620000000800 */
[----:B------:R-:W-:-:S04]  /*1650*/  ISETP.NE.U32.AND P0, PT, RZ, UR4, PT ;  /* 0x00000004ff007c0c */ /* 0x000fc8000bf05070 */
[----:B------:R-:W-:Y:S01]  /*1660*/  ISETP.NE.AND.EX P0, PT, RZ, UR5, PT, P0 ;  /* 0x00000005ff007c0c */ /* 0x000fe2000bf05300 */
[----:B------:R-:W-:-:S12]  /*1670*/  ULDC.64 UR4, c[0x0][0xa30] ;  /* 0x00028c0000047ab9 */ /* 0x000fd80000000a00 */
[----:B0-----:R-:W0:Y:S02]  /*1680*/  @P0 LDC.64 R6, c[0x0][0xa10] ;  /* 0x00028400ff060b82 */ /* 0x001e240000000a00 */
[----:B0-----:R-:W-:-:S05]  /*1690*/  @P0 IMAD.WIDE R6, R209, 0x4, R6 ;  /* 0x00000004d1060825 */ /* 0x001fca00078e0206 */
[----:B------:R-:W2:Y:S04]  /*16a0*/  @P0 LDG.E R0, desc[UR42][R6.64] ;  /* 0x0000002a06000981 */ /* 0x000ea8000c1e1900 */
[----:B------:R0:W2:Y:S01]  /*16b0*/  @P0 LDG.E R3, desc[UR42][R6.64+0x4] ;  /* 0x0000042a06030981 */ /* 0x0000a2000c1e1900 */
[----:B------:R-:W-:Y:S02]  /*16c0*/  ISETP.NE.U32.AND P1, PT, RZ, UR4, PT ;  /* 0x00000004ff007c0c */ /* 0x000fe4000bf25070 */
[----:B-----5:R-:W-:Y:S02]  /*16d0*/  MOV R24, R30 ;  /* 0x0000001e00187202 */ /* 0x020fe40000000f00 */
[----:B------:R-:W-:-:S13]  /*16e0*/  ISETP.NE.AND.EX P1, PT, RZ, UR5, PT, P1 ;  /* 0x00000005ff007c0c */ /* 0x000fda000bf25310 */
[----:B------:R-:W-:-:S04]  /*16f0*/  @P1 IADD3 R8, P2, R210, UR4, RZ ;  /* 0x00000004d2081c10 */ /* 0x000fc8000ff5e0ff */
[----:B------:R-:W-:-:S05]  /*1700*/  @P1 IADD3.X R9, R211, UR5, RZ, P2, !PT ;  /* 0x00000005d3091c10 */ /* 0x000fca00097fe4ff */
[----:B------:R3:W5:Y:S01]  /*1710*/  @P1 LDG.E R24, desc[UR42][R8.64] ;  /* 0x0000002a08181981 */ /* 0x000762000c1e1900 */
[----:B-1----:R-:W-:Y:S01]  /*1720*/  ISETP.NE.AND P1, PT, R4, 0x1, PT ;  /* 0x000000010400780c */ /* 0x002fe20003f25270 */
[----:B------:R-:W-:Y:S01]  /*1730*/  IMAD.SHL.U32 R192, R5, 0x80, RZ ;  /* 0x0000008005c07824 */ /* 0x000fe200078e00ff */
[----:B------:R-:W-:Y:S01]  /*1740*/  BSSY B0, `(.L_x_2906) ;  /* 0x0000035000007945 */ /* 0x000fe20003800000 */
[----:B------:R-:W-:Y:S01]  /*1750*/  IMAD.IADD R10, R30, 0x1, -R15 ;  /* 0x000000011e0a7824 */ /* 0x000fe200078e0a0f */
[----:B------:R-:W-:Y:S01]  /*1760*/  LOP3.LUT R212, R208, 0xff, RZ, 0xc0, !PT ;  /* 0x000000ffd0d47812 */ /* 0x000fe200078ec0ff */
[----:B------:R-:W-:Y:S01]  /*1770*/  VIADD R4, R192, 0x7f ;  /* 0x0000007fc0047836 */ /* 0x000fe20000000000 */
[----:B------:R-:W-:-:S07]  /*1780*/  SHF.R.U32.HI R208, RZ, 0x10, R208 ;  /* 0x00000010ffd07819 */ /* 0x000fce00000116d0 */
[----:B------:R-:W1:Y:S08]  /*1790*/  @P1 LDC R11, c[0x0][0x44c] ;  /* 0x00011300ff0b1b82 */ /* 0x000e700000000800 */
[----:B0-----:R-:W0:Y:S01]  /*17a0*/  @P1 LDC R7, c[0x0][0x450] ;  /* 0x00011400ff071b82 */ /* 0x001e220000000800 */
[----:B--2---:R-:W-:Y:S02]  /*17b0*/  @P0 IMAD.IADD R25, R3, 0x1, -R0 ;  /* 0x0000000103190824 */ /* 0x004fe400078e0a00 */
[----:B-1----:R-:W-:-:S04]  /*17c0*/  @P1 IMAD.HI.U32 R0, R4, R11, RZ ;  /* 0x0000000b04001227 */ /* 0x002fc800078e00ff */
[----:B------:R-:W-:Y:S01]  /*17d0*/  IMAD.IADD R195, R10, 0x1, R25 ;  /* 0x000000010ac37824 */ /* 0x000fe200078e0219 */
[----:B0-----:R-:W-:-:S03]  /*17e0*/  @P1 SHF.R.U32.HI R4, RZ, R7, R0 ;  /* 0x00000007ff041219 */ /* 0x001fc60000011600 */
[C---:B------:R-:W-:Y:S01]  /*17f0*/  VIADD R0, R195.reuse, 0x7f ;  /* 0x0000007fc3007836 */ /* 0x040fe20000000000 */
[----:B------:R-:W-:-:S04]  /*1800*/  IADD3 R93, R195, 0x80, -R194 ;  /* 0x00000080c35d7810 */ /* 0x000fc80007ffe8c2 */
[----:B------:R-:W-:Y:S01]  /*1810*/  SHF.R.S32.HI R3, RZ, 0x1f, R0 ;  /* 0x0000001fff037819 */ /* 0x000fe20000011400 */
[----:B------:R-:W-:-:S03]  /*1820*/  IMAD.IADD R4, R93, 0x1, R4 ;  /* 0x000000015d047824 */ /* 0x000fc600078e0204 */
[----:B------:R-:W-:Y:S02]  /*1830*/  LEA.HI R3, R3, R0, RZ, 0x7 ;  /* 0x0000000003037211 */ /* 0x000fe400078f38ff */
[----:B------:R-:W-:Y:S02]  /*1840*/  SHF.R.S32.HI R5, RZ, 0x1f, R4 ;  /* 0x0000001fff057819 */ /* 0x000fe40000011404 */
[----:B------:R-:W-:Y:S01]  /*1850*/  SHF.R.S32.HI R94, RZ, 0x7, R3 ;  /* 0x00000007ff5e7819 */ /* 0x000fe20000011403 */
[----:B------:R-:W-:Y:S01]  /*1860*/  IMAD.MOV.U32 R3, RZ, RZ, RZ ;  /* 0x000000ffff037224 */ /* 0x000fe200078e00ff */
[----:B------:R-:W-:-:S04]  /*1870*/  LEA.HI R5, R5, R4, RZ, 0x7 ;  /* 0x0000000405057211 */ /* 0x000fc800078f38ff */
[----:B------:R-:W-:-:S04]  /*1880*/  SHF.R.S32.HI R5, RZ, 0x7, R5 ;  /* 0x00000007ff057819 */ /* 0x000fc80000011405 */
[----:B---3--:R-:W-:-:S04]  /*1890*/  VIMNMX R9, R94, R5, PT ;  /* 0x000000055e097248 */ /* 0x008fc80003fe0100 */
[----:B------:R-:W-:-:S13]  /*18a0*/  ISETP.GE.AND P0, PT, R9, 0x1, PT ;  /* 0x000000010900780c */ /* 0x000fda0003f06270 */
[----:B------:R-:W-:Y:S05]  /*18b0*/  @!P0 BRA `(.L_x_2907) ;  /* 0x0000000000748947 */ /* 0x000fea0003800000 */
[----:B------:R-:W-:Y:S01]  /*18c0*/  ISETP.NE.AND P0, PT, R208, RZ, PT ;  /* 0x000000ffd000720c */ /* 0x000fe20003f05270 */
[----:B------:R-:W-:-:S03]  /*18d0*/  ULDC UR4, c[0x0][0x9f0] ;  /* 0x00027c0000047ab9 */ /* 0x000fc60000000800 */
[----:B------:R-:W-:-:S04]  /*18e0*/  SEL R11, R208, UR4, P0 ;  /* 0x00000004d00b7c07 */ /* 0x000fc80008000000 */
[-C--:B------:R-:W-:Y:S02]  /*18f0*/  IABS R6, R11.reuse ;  /* 0x0000000b00067213 */ /* 0x080fe40000000000 */
        /* <DEDUP_REMOVED lines=13> */
[----:B------:R-:W-:-:S06]  /*19d0*/  IMAD.HI.U32 R5, R5, R7, R4 ;  /* 0x0000000705057227 */ /* 0x000fcc00078e0004 */
[----:B------:R-:W-:-:S04]  /*19e0*/  IMAD.HI.U32 R5, R5, R8, RZ ;  /* 0x0000000805057227 */ /* 0x000fc800078e00ff */
        /* <DEDUP_REMOVED lines=10> */
.L_x_2907:
[----:B------:R-:W-:Y:S05]  /*1a90*/  BSYNC B0 ;  /* 0x0000000000007941 */ /* 0x000fea0003800000 */
.L_x_2906:
[----:B------:R-:W-:-:S05]  /*1aa0*/  IMAD R0, R212, R3, RZ ;  /* 0x00000003d4007224 */ /* 0x000fca00078e02ff */
        /* <DEDUP_REMOVED lines=35> */
.L_x_2910:
[----:B------:R-:W-:Y:S05]  /*1ce0*/  BSYNC B6 ;  /* 0x0000000000067941 */ /* 0x000fea0003800000 */
.L_x_2909:
        /* <DEDUP_REMOVED lines=20> */
.L_x_2912:
[----:B------:R-:W-:Y:S05]  /*1e30*/  BSYNC B6 ;  /* 0x0000000000067941 */ /* 0x000fea0003800000 */
.L_x_2911:
[----:B------:R-:W-:Y:S01]  /*1e40*/  ULDC.64 UR4, c[0x0][0x9f8] ;  /* 0x00027e0000047ab9 */ /* 0x000fe20000000a00 */
[----:B------:R-:W-:Y:S01]  /*1e50*/  MOV R0, R209 ;  /* 0x000000d100007202 */ /* 0x000fe20000000f00 */
[----:B------:R-:W0:Y:S01]  /*1e60*/  LDC R37, c[0x0][0x3f4] ;  /* 0x0000fd00ff257b82 */ /* 0x000e220000000800 */
[----:B------:R-:W-:-:S04]  /*1e70*/  ISETP.NE.U32.AND P0, PT, RZ, UR4, PT ;  /* 0x00000004ff007c0c */ /* 0x000fc8000bf05070 */
[----:B------:R-:W-:-:S03]  /*1e80*/  ISETP.NE.AND.EX P0, PT, RZ, UR5, PT, P0 ;  /* 0x00000005ff007c0c */ /* 0x000fc6000bf05300 */
[----:B------:R-:W1:Y:S08]  /*1e90*/  LDC.64 R28, c[0x0][0x3f8] ;  /* 0x0000fe00ff1c7b82 */ /* 0x000e700000000a00 */
[----:B------:R-:W2:Y:S02]  /*1ea0*/  LDC.64 R34, c[0x0][0x408] ;  /* 0x00010200ff227b82 */ /* 0x000ea40000000a00 */
[----:B------:R-:W-:-:S04]  /*1eb0*/  @P0 IADD3 R4, P1, R210, UR4, RZ ;  /* 0x00000004d2040c10 */ /* 0x000fc8000ff3e0ff */
[----:B------:R-:W-:-:S05]  /*1ec0*/  @P0 IADD3.X R5, R211, UR5, RZ, P1, !PT ;  /* 0x00000005d3050c10 */ /* 0x000fca0008ffe4ff */
[----:B------:R3:W4:Y:S01]  /*1ed0*/  @P0 LDG.E R0, desc[UR42][R4.64] ;  /* 0x0000002a04000981 */ /* 0x000722000c1e1900 */
[----:B------:R-:W-:Y:S01]  /*1ee0*/  SHF.R.S32.HI R11, RZ, 0x1f, R187 ;  /* 0x0000001fff0b7819 */ /* 0x000fe200000114bb */
[C---:B------:R-:W-:Y:S01]  /*1ef0*/  IMAD.SHL.U32 R33, R187.reuse, 0x40, RZ ;  /* 0x00000040bb217824 */ /* 0x040fe200078e00ff */
[----:B0-----:R-:W-:Y:S01]  /*1f00*/  ISETP.GE.AND P0, PT, R16, R37, PT ;  /* 0x000000251000720c */ /* 0x001fe20003f06270 */
[----:B------:R-:W0:Y:S01]  /*1f10*/  S2R R36, SR_TID.X ;  /* 0x0000000000247919 */ /* 0x000e220000002100 */
[-C--:B-1----:R-:W-:Y:S01]  /*1f20*/  IMAD.WIDE.U32 R6, R187, R28.reuse, R22 ;  /* 0x0000001cbb067225 */ /* 0x082fe200078e0016 */
[----:B-----5:R-:W-:Y:S02]  /*1f30*/  SHF.R.S32.HI R13, RZ, 0x1f, R24 ;  /* 0x0000001fff0d7819 */ /* 0x020fe40000011418 */
[----:B------:R-:W-:Y:S01]  /*1f40*/  SHF.R.U32.HI R32, RZ, 0x3, R198 ;  /* 0x00000003ff207819 */ /* 0x000fe200000116c6 */
[----:B------:R-:W-:Y:S01]  /*1f50*/  IMAD R8, R11, R28, RZ ;  /* 0x0000001c0b087224 */ /* 0x000fe200078e02ff */
[----:B---3--:R-:W-:Y:S01]  /*1f60*/  SEL R5, R37, RZ, P0 ;  /* 0x000000ff25057207 */ /* 0x008fe20000000000 */
[----:B------:R-:W-:Y:S01]  /*1f70*/  IMAD.MOV.U32 R80, RZ, RZ, R6 ;  /* 0x000000ffff507224 */ /* 0x000fe200078e0006 */
[----:B------:R-:W-:Y:S01]  /*1f80*/  SHF.R.U32.HI R21, RZ, 0x3, R197 ;  /* 0x00000003ff157819 */ /* 0x000fe200000116c5 */
[----:B------:R-:W-:Y:S01]  /*1f90*/  IMAD R83, R187, R29, R8 ;  /* 0x0000001dbb537224 */ /* 0x000fe200078e0208 */
[----:B------:R-:W-:Y:S01]  /*1fa0*/  SHF.R.U32.HI R20, RZ, 0x3, R196 ;  /* 0x00000003ff147819 */ /* 0x000fe200000116c4 */
[----:B--2---:R-:W-:-:S02]  /*1fb0*/  IMAD R4, R11, R34, RZ ;  /* 0x000000220b047224 */ /* 0x004fc400078e02ff */
[----:B------:R-:W-:Y:S02]  /*1fc0*/  IMAD.IADD R5, R16, 0x1, R5 ;  /* 0x0000000110057824 */ /* 0x000fe400078e0205 */
[----:B------:R-:W-:Y:S02]  /*1fd0*/  IMAD.IADD R81, R7, 0x1, R83 ;  /* 0x0000000107517824 */ /* 0x000fe400078e0253 */
[C---:B------:R-:W-:Y:S01]  /*1fe0*/  IMAD R7, R187.reuse, R35, R4 ;  /* 0x00000023bb077224 */ /* 0x040fe200078e0204 */
[----:B------:R-:W-:Y:S01]  /*1ff0*/  SHF.R.S32.HI R4, RZ, 0x1f, R5 ;  /* 0x0000001fff047819 */ /* 0x000fe20000011405 */
[----:B------:R-:W-:-:S03]  /*2000*/  IMAD.WIDE.U32 R84, R187, R34, R22 ;  /* 0x00000022bb547225 */ /* 0x000fc600078e0016 */
[CC--:B------:R-:W-:Y:S01]  /*2010*/  LEA.HI R11, R4.reuse, R5.reuse, RZ, 0x3 ;  /* 0x00000005040b7211 */ /* 0x0c0fe200078f18ff */
[--C-:B------:R-:W-:Y:S01]  /*2020*/  IMAD.WIDE.U32 R86, R187, R34, R16.reuse ;  /* 0x00000022bb567225 */ /* 0x100fe200078e0010 */
[----:B------:R-:W-:Y:S02]  /*2030*/  LEA.HI R6, R4, R5, RZ, 0x6 ;  /* 0x0000000504067211 */ /* 0x000fe400078f30ff */
[----:B------:R-:W-:Y:S01]  /*2040*/  LOP3.LUT R4, R11, 0x38, RZ, 0xc0, !PT ;  /* 0x000000380b047812 */ /* 0x000fe200078ec0ff */
[-C--:B------:R-:W-:Y:S01]  /*2050*/  IMAD.WIDE.U32 R8, R187, R28.reuse, R16 ;  /* 0x0000001cbb087225 */ /* 0x080fe200078e0010 */
[----:B------:R-:W-:Y:S02]  /*2060*/  LOP3.LUT R10, R196, 0x38, R11, 0xf8, !PT ;  /* 0x00000038c40a7812 */ /* 0x000fe400078ef80b */
[----:B------:R-:W-:Y:S01]  /*2070*/  LOP3.LUT R5, R4, 0x1c0, R33, 0xf8, !PT ;  /* 0x000001c004057812 */ /* 0x000fe200078ef821 */
[----:B------:R-:W-:Y:S01]  /*2080*/  IMAD.IADD R85, R85, 0x1, R7 ;  /* 0x0000000155557824 */ /* 0x000fe200078e0207 */
[----:B0-----:R-:W-:Y:S01]  /*2090*/  SHF.R.U32.HI R36, RZ, 0x7, R36 ;  /* 0x00000007ff247819 */ /* 0x001fe20000011624 */
[----:B------:R-:W-:Y:S01]  /*20a0*/  IMAD.IADD R87, R7, 0x1, R87 ;  /* 0x0000000107577824 */ /* 0x000fe200078e0257 */
[----:B------:R-:W-:Y:S01]  /*20b0*/  LOP3.LUT R7, R198, 0x38, R11, 0xf8, !PT ;  /* 0x00000038c6077812 */ /* 0x000fe200078ef80b */
[----:B------:R-:W-:Y:S01]  /*20c0*/  IMAD.SHL.U32 R6, R6, 0x80, RZ ;  /* 0x0000008006067824 */ /* 0x000fe200078e00ff */
[----:B------:R-:W-:Y:S01]  /*20d0*/  ISETP.NE.AND P6, PT, R36, 0x1, PT ;  /* 0x000000012400780c */ /* 0x000fe20003fc5270 */
[----:B------:R-:W-:Y:S01]  /*20e0*/  IMAD.IADD R83, R83, 0x1, R9 ;  /* 0x0000000153537824 */ /* 0x000fe200078e0209 */
[----:B------:R-:W-:Y:S01]  /*20f0*/  LOP3.LUT R9, R197, 0x38, R11, 0xf8, !PT ;  /* 0x00000038c5097812 */ /* 0x000fe200078ef80b */
[----:B------:R-:W-:Y:S01]  /*2100*/  IMAD.MOV.U32 R82, RZ, RZ, R8 ;  /* 0x000000ffff527224 */ /* 0x000fe200078e0008 */
[----:B------:R-:W-:Y:S01]  /*2110*/  LOP3.LUT R8, R6, 0xffffe000, RZ, 0xc0, !PT ;  /* 0xffffe00006087812 */ /* 0x000fe200078ec0ff */
[----:B------:R-:W-:Y:S01]  /*2120*/  IMAD R12, R13, R28, RZ ;  /* 0x0000001c0d0c7224 */ /* 0x000fe200078e02ff */
[----:B------:R-:W-:Y:S01]  /*2130*/  LOP3.LUT R4, R7, R32, RZ, 0x3c, !PT ;  /* 0x0000002007047212 */ /* 0x000fe200078e3cff */
[----:B------:R-:W-:Y:S01]  /*2140*/  IMAD R13, R13, R34, RZ ;  /* 0x000000220d0d7224 */ /* 0x000fe200078e02ff */
[----:B------:R-:W-:Y:S01]  /*2150*/  LOP3.LUT R9, R9, R21, RZ, 0x3c, !PT ;  /* 0x0000001509097212 */ /* 0x000fe200078e3cff */
[----:B------:R-:W-:Y:S01]  /*2160*/  IMAD R15, R24, R29, R12 ;  /* 0x0000001d180f7224 */ /* 0x000fe200078e020c */
[----:B------:R-:W-:Y:S01]  /*2170*/  LOP3.LUT R6, R10, R20, RZ, 0x3c, !PT ;  /* 0x000000140a067212 */ /* 0x000fe200078e3cff */
[C---:B------:R-:W-:Y:S01]  /*2180*/  IMAD.WIDE.U32 R80, R24.reuse, R28, R80 ;  /* 0x0000001c18507225 */ /* 0x040fe200078e0050 */
[----:B------:R-:W-:Y:S01]  /*2190*/  LOP3.LUT R7, R5, R204, RZ, 0x3c, !PT ;  /* 0x000000cc05077212 */ /* 0x000fe200078e3cff */
[----:B------:R-:W-:Y:S05]  /*21a0*/  @!P6 WARPSYNC.ALL ;  /* 0x000000000000e948 */ /* 0x000fea0003800000 */
        /* <DEDUP_REMOVED lines=11> */
[C-C-:B------:R-:W-:Y:S01]  /*2260*/  SHF.L.U64.HI R9, R28.reuse, 0x6, R29.reuse ;  /* 0x000000061c097819 */ /* 0x140fe2000001021d */
[----:B------:R-:W-:Y:S01]  /*2270*/  IMAD.IADD R3, R31, 0x1, R30 ;  /* 0x000000011f037824 */ /* 0x000fe200078e021e */
[----:B------:R-:W-:Y:S01]  /*2280*/  SHF.L.U64.HI R10, R28, 0x7, R29 ;  /* 0x000000071c0a7819 */ /* 0x000fe2000001021d */
[----:B------:R-:W-:Y:S01]  /*2290*/  VIADD R92, R36, 0x8 ;  /* 0x00000008245c7836 */ /* 0x000fe20000000000 */
[--C-:B------:R-:W-:Y:S01]  /*22a0*/  SHF.L.U64.HI R29, R34, 0x5, R35.reuse ;  /* 0x00000005221d7819 */ /* 0x100fe20000010223 */
[----:B------:R-:W-:Y:S01]  /*22b0*/  IMAD.SHL.U32 R20, R28, 0x20, RZ ;  /* 0x000000201c147824 */ /* 0x000fe200078e00ff */
[--C-:B------:R-:W-:Y:S01]  /*22c0*/  SHF.L.U64.HI R30, R34, 0x6, R35.reuse ;  /* 0x00000006221e7819 */ /* 0x100fe20000010223 */
[----:B------:R-:W-:Y:S01]  /*22d0*/  IMAD.SHL.U32 R21, R28, 0x40, RZ ;  /* 0x000000401c157824 */ /* 0x000fe200078e00ff */
[C---:B------:R-:W-:Y:S01]  /*22e0*/  SHF.L.U64.HI R31, R34.reuse, 0x7, R35 ;  /* 0x00000007221f7819 */ /* 0x040fe20000010223 */
[C---:B------:R-:W-:Y:S01]  /*22f0*/  IMAD.SHL.U32 R33, R34.reuse, 0x40, RZ ;  /* 0x0000004022217824 */ /* 0x040fe200078e00ff */
[----:B------:R-:W-:Y:S01]  /*2300*/  SHF.L.U32 R32, R34, 0x5, RZ ;  /* 0x0000000522207819 */ /* 0x000fe200000006ff */
[----:B------:R-:W-:Y:S01]  /*2310*/  IMAD.SHL.U32 R36, R37, 0x2, RZ ;  /* 0x0000000225247824 */ /* 0x000fe200078e00ff */
[----:B------:R-:W-:Y:S01]  /*2320*/  ISETP.GE.AND P1, PT, R16, UR4, PT ;  /* 0x0000000410007c0c */ /* 0x000fe2000bf26270 */
[----:B------:R-:W-:Y:S01]  /*2330*/  IMAD.SHL.U32 R28, R28, 0x80, RZ ;  /* 0x000000801c1c7824 */ /* 0x000fe200078e00ff */
[----:B------:R-:W-:Y:S01]  /*2340*/  ISETP.GE.AND P2, PT, R2, UR4, PT ;  /* 0x0000000402007c0c */ /* 0x000fe2000bf46270 */
[----:B------:R-:W-:Y:S01]  /*2350*/  IMAD.SHL.U32 R34, R34, 0x80, RZ ;  /* 0x0000008022227824 */ /* 0x000fe200078e00ff */
[----:B------:R-:W-:Y:S01]  /*2360*/  SHF.R.S32.HI R78, RZ, 0x3, R11 ;  /* 0x00000003ff4e7819 */ /* 0x000fe2000001140b */
[----:B------:R-:W-:Y:S01]  /*2370*/  IMAD R35, R207, 0x20, R187 ;  /* 0x00000020cf237824 */ /* 0x000fe200078e02bb */
[----:B------:R-:W-:Y:S01]  /*2380*/  SHF.R.S32.HI R88, RZ, 0x1f, R76 ;  /* 0x0000001fff587819 */ /* 0x000fe2000001144c */
[----:B------:R-:W-:-:S02]  /*2390*/  IMAD.IADD R37, R81, 0x1, R15 ;  /* 0x0000000151257824 */ /* 0x000fc400078e020f */
[----:B------:R-:W-:Y:S02]  /*23a0*/  IMAD.IADD R38, R15, 0x1, R83 ;  /* 0x000000010f267824 */ /* 0x000fe400078e0253 */
[----:B------:R-:W-:Y:S02]  /*23b0*/  IMAD.IADD R39, R85, 0x1, R13 ;  /* 0x0000000155277824 */ /* 0x000fe400078e020d */
[----:B------:R-:W-:Y:S01]  /*23c0*/  IMAD.IADD R77, R13, 0x1, R87 ;  /* 0x000000010d4d7824 */ /* 0x000fe200078e0257 */
[----:B------:R-:W-:Y:S01]  /*23d0*/  @!P6 BAR.SYNC.DEFER_BLOCKING 0x9, 0x100 ;  /* 0x024400000000eb1d */ /* 0x000fe20000010000 */
[----:B----4-:R-:W-:-:S07]  /*23e0*/  SHF.R.S32.HI R79, RZ, 0x1f, R0 ;  /* 0x0000001fff4f7819 */ /* 0x010fce0000011400 */
.L_x_3010:
[----:B0-----:R-:W0:Y:S01]  /*23f0*/  LDC R98, c[0x0][0x430] ;  /* 0x00010c00ff627b82 */ /* 0x001e220000000800 */
[----:B------:R-:W-:Y:S02]  /*2400*/  VIADD R42, R27, 0xffffffff ;  /* 0xffffffff1b2a7836 */ /* 0x000fe40000000000 */
[----:B------:R-:W-:Y:S02]  /*2410*/  IMAD.MOV.U32 R99, RZ, RZ, RZ ;  /* 0x000000ffff637224 */ /* 0x000fe400078e00ff */
[----:B------:R-:W-:-:S03]  /*2420*/  IMAD R12, R42, 0x80, R35 ;  /* 0x000000802a0c7824 */ /* 0x000fc600078e0223 */
[----:B-1----:R-:W1:Y:S01]  /*2430*/  LDC R102, c[0x0][0x3f4] ;  /* 0x0000fd00ff667b82 */ /* 0x002e620000000800 */
[----:B------:R-:W-:Y:S01]  /*2440*/  IMAD.IADD R43, R3, 0x1, R12 ;  /* 0x00000001032b7824 */ /* 0x000fe200078e020c */
[----:B------:R-:W-:-:S03]  /*2450*/  ISETP.GE.AND P3, PT, R12, R25, PT ;  /* 0x000000190c00720c */ /* 0x000fc60003f66270 */
[----:B------:R-:W-:Y:S01]  /*2460*/  IMAD.MOV.U32 R11, RZ, RZ, R43 ;  /* 0x000000ffff0b7224 */ /* 0x000fe200078e002b */
        /* <DEDUP_REMOVED lines=9> */
[----:B------:R-:W-:Y:S01]  /*2500*/  @!P3 SHF.R.S32.HI R15, RZ, 0x1f, R11 ;  /* 0x0000001fff0fb819 */ /* 0x000fe2000001140b */
[----:B------:R-:W-:Y:S01]  /*2510*/  @!P3 IMAD R27, R0, R41, R14 ;  /* 0x00000029001bb224 */ /* 0x000fe200078e020e */
[----:B------:R-:W-:-:S05]  /*2520*/  @!P3 MOV R14, R11 ;  /* 0x0000000b000eb202 */ /* 0x000fca0000000f00 */
        /* <DEDUP_REMOVED lines=13> */
[----:B------:R-:W-:-:S02]  /*2600*/  IMAD R91, R91, 0x2, R18 ;  /* 0x000000025b5b7824 */ /* 0x000fc400078e0212 */
[----:B------:R-:W-:Y:S01]  /*2610*/  IMAD.MOV.U32 R27, RZ, RZ, R42 ;  /* 0x000000ffff1b7224 */ /* 0x000fe200078e002a */
        /* <DEDUP_REMOVED lines=62> */
.L_x_2917:
[----:B------:R-:W-:Y:S05]  /*2a00*/  BSYNC B1 ;  /* 0x0000000000017941 */ /* 0x000fea0003800000 */
.L_x_2916:
[----:B------:R-:W-:Y:S01]  /*2a10*/  VIADD R44, R187, 0x20 ;  /* 0x00000020bb2c7836 */ /* 0x000fe20000000000 */
[----:B0----5:R-:W-:Y:S01]  /*2a20*/  MOV R41, R65 ;  /* 0x0000004100297202 */ /* 0x021fe20000000f00 */
[----:B------:R-:W-:Y:S01]  /*2a30*/  IMAD.MOV.U32 R40, RZ, RZ, R64 ;  /* 0x000000ffff287224 */ /* 0x000fe200078e0040 */
[----:B------:R-:W-:Y:S01]  /*2a40*/  BSSY B1, `(.L_x_2918) ;  /* 0x0000029000017945 */ /* 0x000fe20003800000 */
        /* <DEDUP_REMOVED lines=11> */
[----:B------:R-:W-:-:S02]  /*2b00*/  P2R R130, PR, RZ, 0x8 ;  /* 0x00000008ff827803 */ /* 0x000fc40000000000 */
[----:B------:R-:W-:Y:S02]  /*2b10*/  CS2R R60, SRZ ;  /* 0x00000000003c7805 */ /* 0x000fe4000001ff00 */
[----:B------:R-:W-:Y:S02]  /*2b20*/  PRMT R122, R40, 0x7610, R122 ;  /* 0x00007610287a7816 */ /* 0x000fe4000000007a */
[----:B------:R-:W-:Y:S02]  /*2b30*/  CS2R R58, SRZ ;  /* 0x00000000003a7805 */ /* 0x000fe4000001ff00 */
[----:B------:R-:W-:Y:S02]  /*2b40*/  PRMT R123, R41, 0x7610, R123 ;  /* 0x00007610297b7816 */ /* 0x000fe4000000007b */
[----:B------:R-:W-:Y:S02]  /*2b50*/  CS2R R62, SRZ ;  /* 0x00000000003e7805 */ /* 0x000fe4000001ff00 */
[----:B------:R-:W-:-:S02]  /*2b60*/  PRMT R134, R42, 0x7610, R134 ;  /* 0x000076102a867816 */ /* 0x000fc40000000086 */
        /* <DEDUP_REMOVED lines=22> */
.L_x_2919:
[----:B------:R-:W-:Y:S05]  /*2cd0*/  BSYNC B1 ;  /* 0x0000000000017941 */ /* 0x000fea0003800000 */
.L_x_2918:
        /* <DEDUP_REMOVED lines=48> */
.L_x_2921:
[----:B------:R-:W-:Y:S05]  /*2fe0*/  BSYNC B1 ;  /* 0x0000000000017941 */ /* 0x000fea0003800000 */
.L_x_2920:
[----:B0-----:R-:W-:Y:S01]  /*2ff0*/  VIADD R72, R187, 0x60 ;  /* 0x00000060bb487836 */ /* 0x001fe20000000000 */
[----:B------:R-:W-:Y:S04]  /*3000*/  BSSY B1, `(.L_x_2922) ;  /* 0x000001f000017945 */ /* 0x000fe80003800000 */
[----:B------:R-:W-:-:S13]  /*3010*/  ISETP.GE.AND P4, PT, R72, R95, PT ;  /* 0x0000005f4800720c */ /* 0x000fda0003f86270 */
[----:B------:R-:W-:Y:S05]  /*3020*/  @P4 BRA `(.L_x_2923) ;  /* 0x0000000000704947 */ /* 0x000fea0003800000 */
[----:B------:R-:W0:Y:S01]  /*3030*/  LDC.64 R40, c[0x0][0x3f8] ;  /* 0x0000fe00ff287b82 */ /* 0x000e220000000a00 */
[----:B------:R-:W-:Y:S01]  /*3040*/  IMAD.MOV.U32 R15, RZ, RZ, R89 ;  /* 0x000000ffff0f7224 */ /* 0x000fe200078e0059 */
[----:B------:R-:W-:Y:S01]  /*3050*/  ULDC.64 UR4, c[0x0][0x3e8] ;  /* 0x0000fa0000047ab9 */ /* 0x000fe20000000a00 */
[----:B------:R-:W-:Y:S01]  /*3060*/  IMAD.MOV.U32 R13, RZ, RZ, R11 ;  /* 0x000000ffff0d7224 */ /* 0x000fe200078e000b */
[----:B------:R-:W-:Y:S02]  /*3070*/  CS2R R44, SRZ ;  /* 0x00000000002c7805 */ /* 0x000fe4000001ff00 */
[----:B------:R-:W-:Y:S01]  /*3080*/  CS2R R46, SRZ ;  /* 0x00000000002e7805 */ /* 0x000fe2000001ff00 */
        /* <DEDUP_REMOVED lines=22> */
.L_x_2923:
[----:B------:R-:W-:Y:S05]  /*31f0*/  BSYNC B1 ;  /* 0x0000000000017941 */ /* 0x000fea0003800000 */
.L_x_2922:
[----:B0----5:R-:W-:Y:S01]  /*3200*/  IMAD.MOV.U32 R12, RZ, RZ, R49 ;  /* 0x000000ffff0c7224 */ /* 0x021fe200078e0031 */
        /* <DEDUP_REMOVED lines=35> */
.L_x_2924:
[----:B------:R-:W-:Y:S01]  /*3440*/  IMAD R89, R19, 0x8, R18 ;  /* 0x0000000813597824 */ /* 0x000fe200078e0212 */
[----:B------:R-:W-:Y:S01]  /*3450*/  SHF.L.U32 R100, R190, 0x1f, RZ ;  /* 0x0000001fbe647819 */ /* 0x000fe200000006ff */
[----:B------:R-:W-:Y:S03]  /*3460*/  BSSY B1, `(.L_x_2925) ;  /* 0x0000003000017945 */ /* 0x000fe60003800000 */
[----:B------:R-:W0:Y:S02]  /*3470*/  SYNCS.PHASECHK.TRANS64.TRYWAIT P6, [R89+URZ+0x28890], R100 ;  /* 0x02889064590075a7 */ /* 0x000e2400080c017f */
[----:B0-----:R-:W-:Y:S05]  /*3480*/  @!P6 BRA `(.L_x_2926) ;  /* 0x000001f000b0e947 */ /* 0x001fea0003800000 */
.L_x_3261:
[----:B------:R-:W-:Y:S05]  /*3490*/  BSYNC B1 ;  /* 0x0000000000017941 */ /* 0x000fea0003800000 */
.L_x_2925:
[----:B------:R-:W-:-:S03]  /*34a0*/  UMOV UR4, 0xffffffff ;  /* 0xffffffff00047882 */ /* 0x000fc60000000000 */
[----:B------:R-:W-:Y:S05]  /*34b0*/  BRA.DIV UR4, `(.L_x_2927) ;  /* 0x000001f204b87947 */ /* 0x000fea000b800000 */
[----:B------:R1:W2:Y:S04]  /*34c0*/  SHFL.IDX PT, R75, R101, RZ, 0x181f ;  /* 0x00181fff654b7589 */ /* 0x0002a800000e0000 */
[----:B------:R1:W3:Y:S02]  /*34d0*/  SHFL.IDX PT, R103, R106, RZ, 0x181f ;  /* 0x00181fff6a677589 */ /* 0x0002e400000e0000 */
.L_x_3265:
        /* <DEDUP_REMOVED lines=25> */
[C---:B------:R-:W-:Y:S01]  /*3670*/  LOP3.LUT R137, R134.reuse, 0xffff0000, RZ, 0xc0, !PT ;  /* 0xffff000086897812 */ /* 0x040fe200078ec0ff */
[----:B------:R-:W-:Y:S01]  /*3680*/  IMAD.U32 R134, R134, 0x10000, RZ ;  /* 0x0001000086867824 */ /* 0x000fe200078e00ff */
[C---:B------:R-:W-:Y:S01]  /*3690*/  LOP3.LUT R71, R136.reuse, 0xffff0000, RZ, 0xc0, !PT ;  /* 0xffff000088477812 */ /* 0x040fe200078ec0ff */
[----:B------:R-:W-:Y:S01]  /*36a0*/  IMAD.U32 R136, R136, 0x10000, RZ ;  /* 0x0001000088887824 */ /* 0x000fe200078e00ff */
[----:B------:R-:W-:Y:S01]  /*36b0*/  SHF.L.U32 R133, R135, 0x10, RZ ;  /* 0x0000001087857819 */ /* 0x000fe200000006ff */
[C---:B------:R-:W-:Y:S01]  /*36c0*/  FMUL.FTZ R141, R13.reuse, R137 ;  /* 0x000000890d8d7220 */ /* 0x040fe20000410000 */
[----:B------:R-:W-:Y:S01]  /*36d0*/  LOP3.LUT R12, R12, 0xffff0000, RZ, 0xc0, !PT ;  /* 0xffff00000c0c7812 */ /* 0x000fe200078ec0ff */
[----:B------:R-:W-:Y:S01]  /*36e0*/  FMUL.FTZ R140, R13, R71 ;  /* 0x000000470d8c7220 */ /* 0x000fe20000410000 */
[----:B------:R-:W-:Y:S01]  /*36f0*/  FMUL.FTZ R13, R69, R139 ;  /* 0x0000008b450d7220 */ /* 0x000fe20000410000 */
[----:B------:R-:W-:Y:S01]  /*3700*/  LOP3.LUT R70, R15, 0xffff0000, RZ, 0xc0, !PT ;  /* 0xffff00000f467812 */ /* 0x000fe200078ec0ff */
[----:B------:R-:W-:Y:S01]  /*3710*/  FMUL.FTZ R69, R69, R133 ;  /* 0x0000008545457220 */ /* 0x000fe20000410000 */
[----:B------:R-:W-:Y:S01]  /*3720*/  LOP3.LUT R138, R138, 0xffff0000, RZ, 0xc0, !PT ;  /* 0xffff00008a8a7812 */ /* 0x000fe200078ec0ff */
[C---:B------:R-:W-:Y:S01]  /*3730*/  FFMA.FTZ R141, R14.reuse, R71, -R141 ;  /* 0x000000470e8d7223 */ /* 0x040fe2000001088d */
[----:B------:R-:W-:Y:S01]  /*3740*/  LOP3.LUT R135, R135, 0xffff0000, RZ, 0xc0, !PT ;  /* 0xffff000087877812 */ /* 0x000fe200078ec0ff */
[----:B------:R-:W-:Y:S01]  /*3750*/  FFMA.FTZ R140, R14, R137, R140 ;  /* 0x000000890e8c7223 */ /* 0x000fe2000001008c */
[C---:B------:R-:W-:Y:S01]  /*3760*/  FFMA.FTZ R133, R68.reuse, R133, -R13 ;  /* 0x0000008544857223 */ /* 0x040fe2000001080d */
[----:B------:R-:W-:Y:S01]  /*3770*/  FFMA.FTZ R68, R68, R139, R69 ;  /* 0x0000008b44447223 */ /* 0x000fe20000010045 */
[C---:B------:R-:W-:Y:S01]  /*3780*/  FMUL.FTZ R14, R12.reuse, R134 ;  /* 0x000000860c0e7220 */ /* 0x040fe20000410000 */
        /* <DEDUP_REMOVED lines=14> */
.L_x_2933:
[----:B------:R-:W-:Y:S05]  /*3870*/  BSYNC B3 ;  /* 0x0000000000037941 */ /* 0x000fea0003800000 */
.L_x_2932:
[----:B0-----:R4:W-:Y:S02]  /*3880*/  ST.E.128 desc[UR42][R72.64], R12 ;  /* 0x0000000c48007985 */ /* 0x0019e4000c101d2a */
.L_x_2931:
[----:B------:R-:W-:Y:S05]  /*3890*/  BSYNC B2 ;  /* 0x0000000000027941 */ /* 0x000fea0003800000 */
.L_x_2930:
        /* <DEDUP_REMOVED lines=53> */
.L_x_2935:
[----:B------:R-:W-:Y:S05]  /*3bf0*/  BSYNC B2 ;  /* 0x0000000000027941 */ /* 0x000fea0003800000 */
.L_x_2934:
[----:B0-----:R0:W-:Y:S02]  /*3c00*/  ST.E.128 desc[UR42][R68.64], R12 ;  /* 0x0000000c44007985 */ /* 0x0011e4000c101d2a */
.L_x_2929:
[----:B------:R-:W-:Y:S05]  /*3c10*/  BSYNC B1 ;  /* 0x0000000000017941 */ /* 0x000fea0003800000 */
.L_x_2928:
[----:B------:R-:W-:-:S03]  /*3c20*/  UMOV UR4, 0xffffffff ;  /* 0xffffffff00047882 */ /* 0x000fc60000000000 */
[----:B------:R-:W-:Y:S05]  /*3c30*/  BRA.DIV UR4, `(.L_x_2936) ;  /* 0x000001ee04247947 */ /* 0x000fea000b800000 */
[----:B------:R1:W1:Y:S04]  /*3c40*/  SHFL.IDX PT, R67, R101, 0x1, 0x181f ;  /* 0x00381f0065437f89 */ /* 0x00026800000e0000 */
[----:B0-----:R0:W0:Y:S02]  /*3c50*/  SHFL.IDX PT, R69, R106, 0x1, 0x181f ;  /* 0x00381f006a457f89 */ /* 0x00102400000e0000 */
.L_x_3269:
        /* <DEDUP_REMOVED lines=57> */
.L_x_2942:
[----:B------:R-:W-:Y:S05]  /*3ff0*/  BSYNC B3 ;  /* 0x0000000000037941 */ /* 0x000fea0003800000 */
.L_x_2941:
[----:B--2---:R0:W-:Y:S02]  /*4000*/  ST.E.128 desc[UR42][R64.64], R12 ;  /* 0x0000000c40007985 */ /* 0x0041e4000c101d2a */
.L_x_2940:
[----:B------:R-:W-:Y:S05]  /*4010*/  BSYNC B2 ;  /* 0x0000000000027941 */ /* 0x000fea0003800000 */
.L_x_2939:
        /* <DEDUP_REMOVED lines=24> */
[C---:B------:R-:W-:Y:S01]  /*41a0*/  SHF.L.U32 R11, R12.reuse, 0x10, RZ ;  /* 0x000000100c0b7819 */ /* 0x040fe200000006ff */
[----:B------:R-:W-:Y:S01]  /*41b0*/  FMUL.FTZ R65, R13, R63 ;  /* 0x0000003f0d417220 */ /* 0x000fe20000410000 */
[----:B------:R-:W-:Y:S01]  /*41c0*/  LOP3.LUT R58, R15, 0xffff0000, RZ, 0xc0, !PT ;  /* 0xffff00000f3a7812 */ /* 0x000fe200078ec0ff */
[-C--:B------:R-:W-:Y:S01]  /*41d0*/  FMUL.FTZ R66, R13, R59.reuse ;  /* 0x0000003b0d427220 */ /* 0x080fe20000410000 */
[C---:B------:R-:W-:Y:S01]  /*41e0*/  FMUL.FTZ R13, R57.reuse, R64 ;  /* 0x00000040390d7220 */ /* 0x040fe20000410000 */
[----:B------:R-:W-:Y:S01]  /*41f0*/  LOP3.LUT R12, R12, 0xffff0000, RZ, 0xc0, !PT ;  /* 0xffff00000c0c7812 */ /* 0x000fe200078ec0ff */
        /* <DEDUP_REMOVED lines=23> */
.L_x_2944:
[----:B------:R-:W-:Y:S05]  /*4370*/  BSYNC B2 ;  /* 0x0000000000027941 */ /* 0x000fea0003800000 */
.L_x_2943:
[----:B----4-:R0:W-:Y:S02]  /*4380*/  ST.E.128 desc[UR42][R60.64], R12 ;  /* 0x0000000c3c007985 */ /* 0x0101e4000c101d2a */
.L_x_2938:
[----:B------:R-:W-:Y:S05]  /*4390*/  BSYNC B1 ;  /* 0x0000000000017941 */ /* 0x000fea0003800000 */
.L_x_2937:
[----:B------:R-:W-:-:S03]  /*43a0*/  UMOV UR4, 0xffffffff ;  /* 0xffffffff00047882 */ /* 0x000fc60000000000 */
[----:B------:R-:W-:Y:S05]  /*43b0*/  BRA.DIV UR4, `(.L_x_2945) ;  /* 0x000001e604907947 */ /* 0x000fea000b800000 */
[----:B------:R1:W1:Y:S04]  /*43c0*/  SHFL.IDX PT, R59, R101, 0x2, 0x181f ;  /* 0x00581f00653b7f89 */ /* 0x00026800000e0000 */
[----:B0-----:R0:W0:Y:S02]  /*43d0*/  SHFL.IDX PT, R61, R106, 0x2, 0x181f ;  /* 0x00581f006a3d7f89 */ /* 0x00102400000e0000 */
.L_x_3273:
        /* <DEDUP_REMOVED lines=15> */
[----:B------:R-:W-:Y:S02]  /*44d0*/  PRMT R131, R131, 0x5410, R58 ;  /* 0x0000541083837816 */ /* 0x000fe4000000003a */
[----:B------:R-:W-:Y:S01]  /*44e0*/  PRMT R128, R128, 0x5410, R11 ;  /* 0x0000541080807816 */ /* 0x000fe2000000000b */
[----:B------:R-:W-:Y:S01]  /*44f0*/  IMAD.U32 R11, R12, 0x10000, RZ ;  /* 0x000100000c0b7824 */ /* 0x000fe200078e00ff */
[----:B------:R-:W-:Y:S01]  /*4500*/  LOP3.LUT R53, R14, 0xffff0000, RZ, 0xc0, !PT ;  /* 0xffff00000e357812 */ /* 0x000fe200078ec0ff */
[----:B------:R-:W-:Y:S01]  /*4510*/  IMAD.U32 R14, R13, 0x10000, RZ ;  /* 0x000100000d0e7824 */ /* 0x000fe200078e00ff */
[----:B------:R-:W-:-:S02]  /*4520*/  PRMT R132, R132, 0x5410, R55 ;  /* 0x0000541084847816 */ /* 0x000fc40000000037 */
[----:B------:R-:W-:Y:S02]  /*4530*/  PRMT R129, R129, 0x5410, R60 ;  /* 0x0000541081817816 */ /* 0x000fe4000000003c */
        /* <DEDUP_REMOVED lines=9> */
[-C--:B------:R-:W-:Y:S01]  /*45d0*/  FMUL.FTZ R13, R13, R55.reuse ;  /* 0x000000370d0d7220 */ /* 0x080fe20000410000 */
[----:B------:R-:W-:Y:S01]  /*45e0*/  LOP3.LUT R132, R132, 0xffff0000, RZ, 0xc0, !PT ;  /* 0xffff000084847812 */ /* 0x000fe200078ec0ff */
[----:B------:R-:W-:Y:S01]  /*45f0*/  IMAD.U32 R131, R131, 0x10000, RZ ;  /* 0x0001000083837824 */ /* 0x000fe200078e00ff */
[----:B------:R-:W-:Y:S01]  /*4600*/  LOP3.LUT R129, R129, 0xffff0000, RZ, 0xc0, !PT ;  /* 0xffff000081817812 */ /* 0x000fe200078ec0ff */
[----:B------:R-:W-:Y:S01]  /*4610*/  FMUL.FTZ R53, R53, R58 ;  /* 0x0000003a35357220 */ /* 0x000fe20000410000 */
[----:B------:R-:W-:Y:S01]  /*4620*/  SHF.L.U32 R128, R128, 0x10, RZ ;  /* 0x0000001080807819 */ /* 0x000fe200000006ff */
        /* <DEDUP_REMOVED lines=19> */
.L_x_2951:
[----:B------:R-:W-:Y:S05]  /*4760*/  BSYNC B3 ;  /* 0x0000000000037941 */ /* 0x000fea0003800000 */
.L_x_2950:
[----:B--2---:R0:W-:Y:S02]  /*4770*/  ST.E.128 desc[UR42][R56.64], R12 ;  /* 0x0000000c38007985 */ /* 0x0041e4000c101d2a */
.L_x_2949:
[----:B------:R-:W-:Y:S05]  /*4780*/  BSYNC B2 ;  /* 0x0000000000027941 */ /* 0x000fea0003800000 */
.L_x_2948:
        /* <DEDUP_REMOVED lines=53> */
.L_x_2953:
[----:B------:R-:W-:Y:S05]  /*4ae0*/  BSYNC B2 ;  /* 0x0000000000027941 */ /* 0x000fea0003800000 */
.L_x_2952:
[----:B----4-:R0:W-:Y:S02]  /*4af0*/  ST.E.128 desc[UR42][R52.64], R12 ;  /* 0x0000000c34007985 */ /* 0x0101e4000c101d2a */
.L_x_2947:
[----:B------:R-:W-:Y:S05]  /*4b00*/  BSYNC B1 ;  /* 0x0000000000017941 */ /* 0x000fea0003800000 */
.L_x_2946:
[----:B------:R-:W-:-:S03]  /*4b10*/  UMOV UR4, 0xffffffff ;  /* 0xffffffff00047882 */ /* 0x000fc60000000000 */
[----:B------:R-:W-:Y:S05]  /*4b20*/  BRA.DIV UR4, `(.L_x_2954) ;  /* 0x000001e204007947 */ /* 0x000fea000b800000 */
[----:B-1----:R-:W1:Y:S04]  /*4b30*/  SHFL.IDX PT, R101, R101, 0x3, 0x181f ;  /* 0x00781f0065657f89 */ /* 0x002e6800000e0000 */
[----:B------:R0:W0:Y:S02]  /*4b40*/  SHFL.IDX PT, R51, R106, 0x3, 0x181f ;  /* 0x00781f006a337f89 */ /* 0x00002400000e0000 */
.L_x_3277:
        /* <DEDUP_REMOVED lines=34> */
[----:B------:R-:W-:Y:S01]  /*4d70*/  IMAD.U32 R114, R114, 0x10000, RZ ;  /* 0x0001000072727824 */ /* 0x000fe200078e00ff */
[----:B------:R-:W-:Y:S01]  /*4d80*/  SHF.L.U32 R15, R15, 0x10, RZ ;  /* 0x000000100f0f7819 */ /* 0x000fe200000006ff */
[----:B------:R-:W-:-:S02]  /*4d90*/  IMAD.U32 R112, R112, 0x10000, RZ ;  /* 0x0001000070707824 */ /* 0x000fc400078e00ff */
[C---:B------:R-:W-:Y:S01]  /*4da0*/  FFMA.FTZ R55, R14.reuse, R47, -R55 ;  /* 0x0000002f0e377223 */ /* 0x040fe20000010837 */
[----:B------:R-:W-:Y:S01]  /*4db0*/  FFMA.FTZ R52, R14, R52, R13 ;  /* 0x000000340e347223 */ /* 0x000fe2000001000d */
[C---:B------:R-:W-:Y:S01]  /*4dc0*/  FFMA.FTZ R57, R44.reuse, R50, -R57 ;  /* 0x000000322c397223 */ /* 0x040fe20000010839 */
        /* <DEDUP_REMOVED lines=15> */
.L_x_2959:
[----:B------:R-:W-:Y:S05]  /*4ec0*/  BSYNC B2 ;  /* 0x0000000000027941 */ /* 0x000fea0003800000 */
.L_x_2958:
[----:B----4-:R0:W-:Y:S02]  /*4ed0*/  ST.E.128 desc[UR42][R48.64], R12 ;  /* 0x0000000c30007985 */ /* 0x0101e4000c101d2a */
.L_x_2957:
[----:B------:R-:W-:Y:S05]  /*4ee0*/  BSYNC B1 ;  /* 0x0000000000017941 */ /* 0x000fea0003800000 */
.L_x_2956:
        /* <DEDUP_REMOVED lines=29> */
[----:B------:R-:W-:Y:S01]  /*50c0*/  LOP3.LUT R42, R15, 0xffff0000, RZ, 0xc0, !PT ;  /* 0xffff00000f2a7812 */ /* 0x000fe200078ec0ff */
[----:B------:R-:W-:Y:S01]  /*50d0*/  FMUL.FTZ R13, R41, R48 ;  /* 0x00000030290d7220 */ /* 0x000fe20000410000 */
[----:B------:R-:W-:Y:S01]  /*50e0*/  LOP3.LUT R107, R107, 0xffff0000, RZ, 0xc0, !PT ;  /* 0xffff00006b6b7812 */ /* 0x000fe200078ec0ff */
[-C--:B------:R-:W-:Y:S01]  /*50f0*/  FMUL.FTZ R41, R41, R46.reuse ;  /* 0x0000002e29297220 */ /* 0x080fe20000410000 */
[----:B------:R-:W-:Y:S01]  /*5100*/  LOP3.LUT R104, R104, 0xffff0000, RZ, 0xc0, !PT ;  /* 0xffff000068687812 */ /* 0x000fe200078ec0ff */
[C---:B------:R-:W-:Y:S01]  /*5110*/  FFMA.FTZ R49, R14.reuse, R43, -R49 ;  /* 0x0000002b0e317223 */ /* 0x040fe20000010831 */
[----:B------:R-:W-:Y:S01]  /*5120*/  FFMA.FTZ R50, R14, R47, R50 ;  /* 0x0000002f0e327223 */ /* 0x000fe20000010032 */
[----:B------:R-:W-:Y:S01]  /*5130*/  FFMA.FTZ R13, R40, R46, -R13 ;  /* 0x0000002e280d7223 */ /* 0x000fe2000001080d */
[----:B------:R-:W-:Y:S01]  /*5140*/  FMUL.FTZ R14, R12, R105 ;  /* 0x000000690c0e7220 */ /* 0x000fe20000410000 */
[----:B------:R-:W-:-:S02]  /*5150*/  IMAD.U32 R15, R15, 0x10000, RZ ;  /* 0x000100000f0f7824 */ /* 0x000fc400078e00ff */
        /* <DEDUP_REMOVED lines=14> */
.L_x_2961:
[----:B------:R-:W-:Y:S05]  /*5240*/  BSYNC B1 ;  /* 0x0000000000017941 */ /* 0x000fea0003800000 */
.L_x_2960:
[----:B----4-:R0:W-:Y:S01]  /*5250*/  ST.E.128 desc[UR42][R44.64], R12 ;  /* 0x0000000c2c007985 */ /* 0x0101e2000c101d2a */
[----:B------:R-:W-:Y:S05]  /*5260*/  BRA `(.L_x_2955) ;  /* 0x00000030003c7947 */ /* 0x000fea0003800000 */
.L_x_2915:
        /* <DEDUP_REMOVED lines=86> */
.L_x_2963:
[----:B------:R-:W-:Y:S05]  /*57d0*/  BSYNC B1 ;  /* 0x0000000000017941 */ /* 0x000fea0003800000 */
.L_x_2962:
[----:B-----5:R-:W-:Y:S01]  /*57e0*/  IMAD.MOV.U32 R12, RZ, RZ, R67 ;  /* 0x000000ffff0c7224 */ /* 0x020fe200078e0043 */
[----:B------:R-:W-:Y:S01]  /*57f0*/  MOV R13, R64 ;  /* 0x00000040000d7202 */ /* 0x000fe20000000f00 */
        /* <DEDUP_REMOVED lines=32> */
[----:B------:R-:W-:Y:S01]  /*5a00*/  PRMT R135, R13, 0x7610, R135 ;  /* 0x000076100d877816 */ /* 0x000fe20000000087 */
[----:B------:R-:W-:Y:S01]  /*5a10*/  IMAD.MOV.U32 R13, RZ, RZ, R48 ;  /* 0x000000ffff0d7224 */ /* 0x000fe200078e0030 */
        /* <DEDUP_REMOVED lines=26> */
[----:B------:R-:W-:Y:S02]  /*5bc0*/  PRMT R121, R11, 0x7610, R121 ;  /* 0x000076100b797816 */ /* 0x000fe40000000079 */
[----:B------:R-:W-:Y:S02]  /*5bd0*/  PRMT R122, R12, 0x7610, R122 ;  /* 0x000076100c7a7816 */ /* 0x000fe4000000007a */
[----:B------:R-:W-:Y:S02]  /*5be0*/  PRMT R123, R13, 0x7610, R123 ;  /* 0x000076100d7b7816 */ /* 0x000fe4000000007b */
[----:B------:R-:W-:Y:S01]  /*5bf0*/  PRMT R124, R14, 0x7610, R124 ;  /* 0x000076100e7c7816 */ /* 0x000fe2000000007c */
[----:B------:R-:W-:Y:S06]  /*5c00*/  @!P5 BRA `(.L_x_2964) ;  /* 0x000000000004d947 */ /* 0x000fec0003800000 */
[----:B------:R-:W-:Y:S01]  /*5c10*/  BPT.TRAP 0x1 ;  /* 0x000000040000795c */ /* 0x000fe20000300000 */
.L_x_2964:
[----:B------:R-:W-:Y:S01]  /*5c20*/  IMAD R89, R19, 0x8, R18 ;  /* 0x0000000813597824 */ /* 0x000fe200078e0212 */
[----:B------:R-:W-:Y:S01]  /*5c30*/  SHF.L.U32 R100, R190, 0x1f, RZ ;  /* 0x0000001fbe647819 */ /* 0x000fe200000006ff */
[----:B------:R-:W0:Y:S01]  /*5c40*/  LDC R107, c[0x0][0x2f4] ;  /* 0x0000bd00ff6b7b82 */ /* 0x000e220000000800 */
[----:B------:R-:W-:Y:S02]  /*5c50*/  BSSY B1, `(.L_x_2965) ;  /* 0x0000003000017945 */ /* 0x000fe40003800000 */
[----:B------:R-:W1:Y:S02]  /*5c60*/  SYNCS.PHASECHK.TRANS64.TRYWAIT P4, [R89+URZ+0x28890], R100 ;  /* 0x02889064590075a7 */ /* 0x000e64000808017f */
[----:B-1----:R-:W-:Y:S05]  /*5c70*/  @!P4 BRA `(.L_x_2966) ;  /* 0x000001cc00f8c947 */ /* 0x002fea0003800000 */
.L_x_3278:
[----:B------:R-:W-:Y:S05]  /*5c80*/  BSYNC B1 ;  /* 0x0000000000017941 */ /* 0x000fea0003800000 */
.L_x_2965:
[----:B------:R-:W-:Y:S01]  /*5c90*/  UMOV UR4, 0xffffffff ;  /* 0xffffffff00047882 */ /* 0x000fe20000000000 */
[----:B0-----:R-:W-:Y:S02]  /*5ca0*/  IMAD.IADD R109, R107, 0x1, -R36 ;  /* 0x000000016b6d7824 */ /* 0x001fe400078e0a24 */
[----:B------:R-:W-:Y:S05]  /*5cb0*/  BRA.DIV UR4, `(.L_x_2967) ;  /* 0x000001ce04fc7947 */ /* 0x000fea000b800000 */
[----:B------:R0:W2:Y:S04]  /*5cc0*/  SHFL.IDX PT, R105, R101, RZ, 0x181f ;  /* 0x00181fff65697589 */ /* 0x0000a800000e0000 */
[----:B------:R0:W3:Y:S02]  /*5cd0*/  SHFL.IDX PT, R104, R106, RZ, 0x181f ;  /* 0x00181fff6a687589 */ /* 0x0000e400000e0000 */
.L_x_3282:
        /* <DEDUP_REMOVED lines=29> */
[----:B------:R-:W-:Y:S01]  /*5eb0*/  SHF.R.U32.HI R142, RZ, 0x10, R41 ;  /* 0x00000010ff8e7819 */ /* 0x000fe20000011629 */
[----:B--2---:R-:W-:Y:S01]  /*5ec0*/  IMAD.U32 R136, R15, 0x10000, RZ ;  /* 0x000100000f887824 */ /* 0x004fe200078e00ff */
[----:B------:R-:W-:Y:S02]  /*5ed0*/  PRMT R138, R138, 0x5410, R141 ;  /* 0x000054108a8a7816 */ /* 0x000fe4000000008d */
[----:B------:R-:W-:Y:S01]  /*5ee0*/  SHF.R.U64 R144, R44, 0x10, R45 ;  /* 0x000000102c907819 */ /* 0x000fe2000000122d */
[----:B------:R-:W-:Y:S01]  /*5ef0*/  IMAD.U32 R44, R73, 0x10000, RZ ;  /* 0x00010000492c7824 */ /* 0x000fe200078e00ff */
[----:B------:R-:W-:Y:S01]  /*5f00*/  PRMT R139, R139, 0x5410, R142 ;  /* 0x000054108b8b7816 */ /* 0x000fe2000000008e */
[----:B------:R-:W-:Y:S01]  /*5f10*/  IMAD.U32 R142, R138, 0x10000, RZ ;  /* 0x000100008a8e7824 */ /* 0x000fe200078e00ff */
[--C-:B------:R-:W-:Y:S01]  /*5f20*/  SHF.R.U64 R143, R46, 0x10, R47.reuse ;  /* 0x000000102e8f7819 */ /* 0x100fe2000000122f */
[----:B------:R-:W-:Y:S01]  /*5f30*/  IMAD.U32 R45, R13, 0x10000, RZ ;  /* 0x000100000d2d7824 */ /* 0x000fe200078e00ff */
[----:B------:R-:W-:-:S02]  /*5f40*/  SHF.R.U32.HI R146, RZ, 0x10, R47 ;  /* 0x00000010ff927819 */ /* 0x000fc4000001162f */
[----:B------:R-:W-:Y:S02]  /*5f50*/  SHF.R.U32.HI R148, RZ, 0x10, R43 ;  /* 0x00000010ff947819 */ /* 0x000fe4000001162b */
[----:B------:R-:W-:Y:S01]  /*5f60*/  PRMT R141, R135, 0x5410, R144 ;  /* 0x00005410878d7816 */ /* 0x000fe20000000090 */
[----:B------:R-:W-:Y:S01]  /*5f70*/  IMAD.U32 R135, R139, 0x10000, RZ ;  /* 0x000100008b877824 */ /* 0x000fe200078e00ff */
[----:B------:R-:W-:Y:S01]  /*5f80*/  LOP3.LUT R47, R73, 0xffff0000, RZ, 0xc0, !PT ;  /* 0xffff0000492f7812 */ /* 0x000fe200078ec0ff */
[----:B------:R-:W-:Y:S01]  /*5f90*/  FMUL.FTZ R144, R44, R142 ;  /* 0x0000008e2c907220 */ /* 0x000fe20000410000 */
[----:B------:R-:W-:Y:S02]  /*5fa0*/  PRMT R46, R108, 0x5432, R143 ;  /* 0x000054326c2e7816 */ /* 0x000fe4000000008f */
[----:B------:R-:W-:Y:S02]  /*5fb0*/  LOP3.LUT R138, R138, 0xffff0000, RZ, 0xc0, !PT ;  /* 0xffff00008a8a7812 */ /* 0x000fe400078ec0ff */
[----:B------:R-:W-:Y:S01]  /*5fc0*/  PRMT R143, R133, 0x5410, R146 ;  /* 0x00005410858f7816 */ /* 0x000fe20000000092 */
[-C--:B------:R-:W-:Y:S01]  /*5fd0*/  FMUL.FTZ R146, R44, R135.reuse ;  /* 0x000000872c927220 */ /* 0x080fe20000410000 */
[----:B------:R-:W-:Y:S01]  /*5fe0*/  PRMT R137, R137, 0x5410, R148 ;  /* 0x0000541089897816 */ /* 0x000fe20000000094 */
[----:B------:R-:W-:Y:S01]  /*5ff0*/  FFMA.FTZ R44, R45, R135, -R144 ;  /* 0x000000872d2c7223 */ /* 0x000fe20000010890 */
[----:B------:R-:W-:Y:S01]  /*6000*/  LOP3.LUT R139, R139, 0xffff0000, RZ, 0xc0, !PT ;  /* 0xffff00008b8b7812 */ /* 0x000fe200078ec0ff */
[----:B------:R-:W-:Y:S01]  /*6010*/  FMUL.FTZ R145, R47, R138 ;  /* 0x0000008a2f917220 */ /* 0x000fe20000410000 */
[----:B------:R-:W-:Y:S01]  /*6020*/  LOP3.LUT R134, R13, 0xffff0000, RZ, 0xc0, !PT ;  /* 0xffff00000d867812 */ /* 0x000fe200078ec0ff */
[----:B------:R-:W-:Y:S01]  /*6030*/  IMAD.U32 R135, R143, 0x10000, RZ ;  /* 0x000100008f877824 */ /* 0x000fe200078e00ff */
[----:B------:R-:W-:Y:S01]  /*6040*/  SHF.R.U64 R150, R40, 0x10, R41 ;  /* 0x0000001028967819 */ /* 0x000fe20000001229 */
[----:B------:R-:W-:-:S02]  /*6050*/  IMAD.U32 R133, R137, 0x10000, RZ ;  /* 0x0001000089857824 */ /* 0x000fc400078e00ff */
[-C--:B------:R-:W-:Y:S01]  /*6060*/  FMUL.FTZ R147, R47, R139.reuse ;  /* 0x0000008b2f937220 */ /* 0x080fe20000410000 */
[----:B------:R-:W-:Y:S01]  /*6070*/  FFMA.FTZ R47, R134, R139, -R145 ;  /* 0x0000008b862f7223 */ /* 0x000fe20000010891 */
[C---:B------:R-:W-:Y:S01]  /*6080*/  FMUL.FTZ R139, R140.reuse, R135 ;  /* 0x000000878c8b7220 */ /* 0x040fe20000410000 */
[----:B------:R-:W-:Y:S01]  /*6090*/  LOP3.LUT R73, R75, 0xffff0000, RZ, 0xc0, !PT ;  /* 0xffff00004b497812 */ /* 0x000fe200078ec0ff */
[----:B------:R-:W-:Y:S01]  /*60a0*/  FMUL.FTZ R140, R140, R133 ;  /* 0x000000858c8c7220 */ /* 0x000fe20000410000 */
[----:B------:R-:W-:Y:S01]  /*60b0*/  PRMT R75, R111, 0x5432, R150 ;  /* 0x000054326f4b7816 */ /* 0x000fe20000000096 */
[----:B------:R-:W-:Y:S01]  /*60c0*/  FFMA.FTZ R45, R45, R142, R146 ;  /* 0x0000008e2d2d7223 */ /* 0x000fe20000010092 */
[----:B------:R-:W-:Y:S01]  /*60d0*/  FFMA.FTZ R134, R134, R138, R147 ;  /* 0x0000008a86867223 */ /* 0x000fe20000010093 */
[----:B------:R-:W-:Y:S01]  /*60e0*/  SHF.R.U64 R41, R42, 0x10, R43 ;  /* 0x000000102a297819 */ /* 0x000fe2000000122b */
[C---:B------:R-:W-:Y:S01]  /*60f0*/  FFMA.FTZ R140, R136.reuse, R135, R140 ;  /* 0x00000087888c7223 */ /* 0x040fe2000001008c */
[----:B------:R-:W-:Y:S01]  /*6100*/  LOP3.LUT R142, R143, 0xffff0000, RZ, 0xc0, !PT ;  /* 0xffff00008f8e7812 */ /* 0x000fe200078ec0ff */
[----:B------:R-:W-:Y:S01]  /*6110*/  FFMA.FTZ R139, R136, R133, -R139 ;  /* 0x00000085888b7223 */ /* 0x000fe2000001088b */
[----:B------:R-:W-:Y:S01]  /*6120*/  LOP3.LUT R138, R137, 0xffff0000, RZ, 0xc0, !PT ;  /* 0xffff0000898a7812 */ /* 0x000fe200078ec0ff */
[----:B------:R-:W-:Y:S01]  /*6130*/  IMAD.U32 R135, R141, 0x10000, RZ ;  /* 0x000100008d877824 */ /* 0x000fe200078e00ff */
[----:B------:R-:W-:Y:S01]  /*6140*/  SHF.L.U32 R42, R72, 0x10, RZ ;  /* 0x00000010482a7819 */ /* 0x000fe200000006ff */
[----:B------:R-:W-:-:S02]  /*6150*/  IMAD.U32 R133, R75, 0x10000, RZ ;  /* 0x000100004b857824 */ /* 0x000fc400078e00ff */
[C---:B------:R-:W-:Y:S01]  /*6160*/  FMUL.FTZ R136, R73.reuse, R142 ;  /* 0x0000008e49887220 */ /* 0x040fe20000410000 */
[-C--:B------:R-:W-:Y:S01]  /*6170*/  FMUL.FTZ R144, R73, R138.reuse ;  /* 0x0000008a49907220 */ /* 0x080fe20000410000 */
[----:B------:R-:W-:Y:S01]  /*6180*/  LOP3.LUT R43, R15, 0xffff0000, RZ, 0xc0, !PT ;  /* 0xffff00000f2b7812 */ /* 0x000fe200078ec0ff */
[----:B------:R-:W-:Y:S01]  /*6190*/  FMUL.FTZ R73, R42, R135 ;  /* 0x000000872a497220 */ /* 0x000fe20000410000 */
[----:B------:R-:W-:Y:S01]  /*61a0*/  IMAD.U32 R40, R12, 0x10000, RZ ;  /* 0x000100000c287824 */ /* 0x000fe200078e00ff */
[----:B------:R-:W-:Y:S01]  /*61b0*/  LOP3.LUT R72, R72, 0xffff0000, RZ, 0xc0, !PT ;  /* 0xffff000048487812 */ /* 0x000fe200078ec0ff */
[-C--:B------:R-:W-:Y:S01]  /*61c0*/  FMUL.FTZ R42, R42, R133.reuse ;  /* 0x000000852a2a7220 */ /* 0x080fe20000410000 */
[----:B------:R-:W-:Y:S01]  /*61d0*/  PRMT R41, R110, 0x5432, R41 ;  /* 0x000054326e297816 */ /* 0x000fe20000000029 */
[----:B------:R-:W-:Y:S01]  /*61e0*/  IMAD.U32 R13, R14, 0x10000, RZ ;  /* 0x000100000e0d7824 */ /* 0x000fe200078e00ff */
[----:B------:R-:W-:Y:S01]  /*61f0*/  LOP3.LUT R141, R141, 0xffff0000, RZ, 0xc0, !PT ;  /* 0xffff00008d8d7812 */ /* 0x000fe200078ec0ff */
[----:B------:R-:W-:Y:S01]  /*6200*/  FFMA.FTZ R138, R43, R138, -R136 ;  /* 0x0000008a2b8a7223 */ /* 0x000fe20000010888 */
[----:B------:R-:W-:Y:S01]  /*6210*/  LOP3.LUT R75, R75, 0xffff0000, RZ, 0xc0, !PT ;  /* 0xffff00004b4b7812 */ /* 0x000fe200078ec0ff */
[----:B------:R-:W-:Y:S01]  /*6220*/  FFMA.FTZ R137, R43, R142, R144 ;  /* 0x0000008e2b897223 */ /* 0x000fe20000010090 */
[----:B------:R-:W-:Y:S01]  /*6230*/  LOP3.LUT R12, R12, 0xffff0000, RZ, 0xc0, !PT ;  /* 0xffff00000c0c7812 */ /* 0x000fe200078ec0ff */
[----:B------:R-:W-:Y:S01]  /*6240*/  FFMA.FTZ R73, R40, R133, -R73 ;  /* 0x0000008528497223 */ /* 0x000fe20000010849 */
[----:B------:R-:W-:Y:S01]  /*6250*/  LOP3.LUT R15, R14, 0xffff0000, RZ, 0xc0, !PT ;  /* 0xffff00000e0f7812 */ /* 0x000fe200078ec0ff */
[----:B------:R-:W-:Y:S01]  /*6260*/  FFMA.FTZ R135, R40, R135, R42 ;  /* 0x0000008728877223 */ /* 0x000fe2000001002a */
[----:B------:R-:W-:-:S02]  /*6270*/  IMAD.U32 R14, R74, 0x10000, RZ ;  /* 0x000100004a0e7824 */ /* 0x000fc400078e00ff */
[----:B------:R-:W-:Y:S01]  /*6280*/  FMUL.FTZ R43, R72, R141 ;  /* 0x0000008d482b7220 */ /* 0x000fe20000410000 */
[----:B------:R-:W-:Y:S01]  /*6290*/  IMAD.U32 R42, R46, 0x10000, RZ ;  /* 0x000100002e2a7824 */ /* 0x000fe200078e00ff */
[----:B------:R-:W-:Y:S01]  /*62a0*/  LOP3.LUT R74, R74, 0xffff0000, RZ, 0xc0, !PT ;  /* 0xffff00004a4a7812 */ /* 0x000fe200078ec0ff */
[C---:B------:R-:W-:Y:S01]  /*62b0*/  IMAD.U32 R40, R41.reuse, 0x10000, RZ ;  /* 0x0001000029287824 */ /* 0x040fe200078e00ff */
[----:B------:R-:W-:Y:S01]  /*62c0*/  LOP3.LUT R46, R46, 0xffff0000, RZ, 0xc0, !PT ;  /* 0xffff00002e2e7812 */ /* 0x000fe200078ec0ff */
[-C--:B------:R-:W-:Y:S01]  /*62d0*/  FMUL.FTZ R133, R72, R75.reuse ;  /* 0x0000004b48857220 */ /* 0x080fe20000410000 */
[----:B------:R-:W-:Y:S01]  /*62e0*/  LOP3.LUT R41, R41, 0xffff0000, RZ, 0xc0, !PT ;  /* 0xffff000029297812 */ /* 0x000fe200078ec0ff */
[----:B------:R-:W-:Y:S01]  /*62f0*/  FFMA.FTZ R72, R12, R75, -R43 ;  /* 0x0000004b0c487223 */ /* 0x000fe2000001082b */
[C---:B------:R-:W-:Y:S01]  /*6300*/  FMUL.FTZ R136, R14.reuse, R42 ;  /* 0x0000002a0e887220 */ /* 0x040fe20000410000 */
[----:B------:R-:W-:Y:S01]  /*6310*/  FMUL.FTZ R43, R14, R40 ;  /* 0x000000280e2b7220 */ /* 0x000fe20000410000 */
[----:B------:R-:W-:Y:S01]  /*6320*/  FFMA.FTZ R12, R12, R141, R133 ;  /* 0x0000008d0c0c7223 */ /* 0x000fe20000010085 */
[C---:B------:R-:W-:Y:S01]  /*6330*/  FMUL.FTZ R14, R74.reuse, R46 ;  /* 0x0000002e4a0e7220 */ /* 0x040fe20000410000 */
[----:B------:R-:W-:Y:S01]  /*6340*/  FMUL.FTZ R75, R74, R41 ;  /* 0x000000294a4b7220 */ /* 0x000fe20000410000 */
[C---:B------:R-:W-:Y:S01]  /*6350*/  FFMA.FTZ R136, R13.reuse, R40, -R136 ;  /* 0x000000280d887223 */ /* 0x040fe20000010888 */
[----:B------:R-:W-:Y:S01]  /*6360*/  FFMA.FTZ R43, R13, R42, R43 ;  /* 0x0000002a0d2b7223 */ /* 0x000fe2000001002b */
[----:B------:R-:W-:Y:S01]  /*6370*/  F2FP.BF16.F32.PACK_AB R72, R72, R73 ;  /* 0x000000494848723e */ /* 0x000fe200000010ff */
[C---:B------:R-:W-:Y:S01]  /*6380*/  FFMA.FTZ R41, R15.reuse, R41, -R14 ;  /* 0x000000290f297223 */ /* 0x040fe2000001080e */
[----:B------:R-:W-:Y:S01]  /*6390*/  FFMA.FTZ R46, R15, R46, R75 ;  /* 0x0000002e0f2e7223 */ /* 0x000fe2000001004b */
[----:B------:R-:W-:-:S02]  /*63a0*/  F2FP.BF16.F32.PACK_AB R13, R47, R44 ;  /* 0x0000002c2f0d723e */ /* 0x000fc400000010ff */
[----:B------:R-:W-:Y:S02]  /*63b0*/  F2FP.BF16.F32.PACK_AB R45, R134, R45 ;  /* 0x0000002d862d723e */ /* 0x000fe400000010ff */
[----:B------:R-:W-:Y:S01]  /*63c0*/  F2FP.BF16.F32.PACK_AB R44, R12, R135 ;  /* 0x000000870c2c723e */ /* 0x000fe200000010ff */
[----:B------:R-:W-:Y:S01]  /*63d0*/  IMAD.MOV.U32 R12, RZ, RZ, R72 ;  /* 0x000000ffff0c7224 */ /* 0x000fe200078e0048 */
[----:B------:R-:W-:Y:S01]  /*63e0*/  F2FP.BF16.F32.PACK_AB R15, R138, R139 ;  /* 0x0000008b8a0f723e */ /* 0x000fe200000010ff */
[----:B------:R-:W-:Y:S01]  /*63f0*/  IMAD.MOV.U32 R73, RZ, RZ, R45 ;  /* 0x000000ffff497224 */ /* 0x000fe200078e002d */
[----:B------:R-:W-:Y:S02]  /*6400*/  F2FP.BF16.F32.PACK_AB R75, R137, R140 ;  /* 0x0000008c894b723e */ /* 0x000fe400000010ff */
[----:B------:R-:W-:Y:S02]  /*6410*/  F2FP.BF16.F32.PACK_AB R14, R41, R136 ;  /* 0x00000088290e723e */ /* 0x000fe400000010ff */
[----:B------:R-:W-:-:S02]  /*6420*/  F2FP.BF16.F32.PACK_AB R74, R46, R43 ;  /* 0x0000002b2e4a723e */ /* 0x000fc400000010ff */
[----:B------:R-:W-:-:S07]  /*6430*/  MOV R72, R44 ;  /* 0x0000002c00487202 */ /* 0x000fce0000000f00 */
.L_x_2971:
[----:B------:R-:W-:Y:S05]  /*6440*/  BSYNC B2 ;  /* 0x0000000000027941 */ /* 0x000fea0003800000 */
.L_x_2970:
[----:B------:R-:W-:Y:S01]  /*6450*/  ISETP.GE.AND P4, PT, R11, R107, PT ;  /* 0x0000006b0b00720c */ /* 0x000fe20003f86270 */
[----:B--2---:R4:W-:-:S12]  /*6460*/  ST.E.128 desc[UR42][R102.64], R12 ;  /* 0x0000000c66007985 */ /* 0x0049d8000c101d2a */
[----:B------:R-:W-:-:S05]  /*6470*/  @!P4 IMAD.WIDE R104, R11, 0x2, R104 ;  /* 0x000000020b68c825 */ /* 0x000fca00078e0268 */
[----:B---3--:R4:W-:Y:S02]  /*6480*/  @!P4 ST.E.128 desc[UR42][R104.64], R72 ;  /* 0x000000486800c985 */ /* 0x0089e4000c101d2a */
.L_x_2969:
[----:B------:R-:W-:Y:S05]  /*6490*/  BSYNC B1 ;  /* 0x0000000000017941 */ /* 0x000fea0003800000 */
.L_x_2968:
[----:B------:R-:W-:-:S03]  /*64a0*/  UMOV UR4, 0xffffffff ;  /* 0xffffffff00047882 */ /* 0x000fc60000000000 */
[----:B------:R-:W-:Y:S05]  /*64b0*/  BRA.DIV UR4, `(.L_x_2972) ;  /* 0x000001ca04487947 */ /* 0x000fea000b800000 */
[----:B------:R0:W0:Y:S04]  /*64c0*/  SHFL.IDX PT, R47, R101, 0x1, 0x181f ;  /* 0x00381f00652f7f89 */ /* 0x00002800000e0000 */
[----:B------:R0:W0:Y:S02]  /*64d0*/  SHFL.IDX PT, R46, R106, 0x1, 0x181f ;  /* 0x00381f006a2e7f89 */ /* 0x00002400000e0000 */
.L_x_3286:
        /* <DEDUP_REMOVED lines=30> */
[----:B----4-:R-:W-:Y:S01]  /*66c0*/  IMAD.U32 R53, R41, 0x10000, RZ ;  /* 0x0001000029357824 */ /* 0x010fe200078e00ff */
[----:B------:R-:W-:Y:S01]  /*66d0*/  PRMT R128, R128, 0x5410, R105 ;  /* 0x0000541080807816 */ /* 0x000fe20000000069 */
[----:B0-----:R-:W-:Y:S01]  /*66e0*/  IMAD.U32 R52, R15, 0x10000, RZ ;  /* 0x000100000f347824 */ /* 0x001fe200078e00ff */
[----:B------:R-:W-:Y:S02]  /*66f0*/  PRMT R132, R132, 0x5410, R73 ;  /* 0x0000541084847816 */ /* 0x000fe40000000049 */
[----:B------:R-:W-:-:S02]  /*6700*/  SHF.R.U32.HI R75, RZ, 0x10, R51 ;  /* 0x00000010ff4b7819 */ /* 0x000fc40000011633 */
[----:B------:R-:W-:Y:S01]  /*6710*/  SHF.R.U32.HI R103, RZ, 0x10, R55 ;  /* 0x00000010ff677819 */ /* 0x000fe20000011637 */
[----:B------:R-:W-:Y:S01]  /*6720*/  IMAD.U32 R73, R132, 0x10000, RZ ;  /* 0x0001000084497824 */ /* 0x000fe200078e00ff */
        /* <DEDUP_REMOVED lines=14> */
[----:B------:R-:W-:Y:S01]  /*6810*/  LOP3.LUT R128, R128, 0xffff0000, RZ, 0xc0, !PT ;  /* 0xffff000080807812 */ /* 0x000fe200078ec0ff */
[----:B------:R-:W-:Y:S01]  /*6820*/  IMAD.U32 R53, R130, 0x10000, RZ ;  /* 0x0001000082357824 */ /* 0x000fe200078e00ff */
[----:B---3--:R-:W-:Y:S01]  /*6830*/  SHF.R.U64 R104, R48, 0x10, R49 ;  /* 0x0000001030687819 */ /* 0x008fe20000001231 */
[----:B------:R-:W-:Y:S01]  /*6840*/  IMAD.U32 R50, R126, 0x10000, RZ ;  /* 0x000100007e327824 */ /* 0x000fe200078e00ff */
[----:B------:R-:W-:Y:S01]  /*6850*/  PRMT R129, R129, 0x5410, R74 ;  /* 0x0000541081817816 */ /* 0x000fe2000000004a */
[----:B------:R-:W-:Y:S01]  /*6860*/  FMUL.FTZ R72, R54, R132 ;  /* 0x0000008436487220 */ /* 0x000fe20000410000 */
[----:B------:R-:W-:Y:S01]  /*6870*/  LOP3.LUT R51, R13, 0xffff0000, RZ, 0xc0, !PT ;  /* 0xffff00000d337812 */ /* 0x000fe200078ec0ff */
[-C--:B------:R-:W-:Y:S01]  /*6880*/  FMUL.FTZ R73, R55, R53.reuse ;  /* 0x0000003537497220 */ /* 0x080fe20000410000 */
[----:B------:R-:W-:Y:S01]  /*6890*/  LOP3.LUT R43, R43, 0xffff0000, RZ, 0xc0, !PT ;  /* 0xffff00002b2b7812 */ /* 0x000fe200078ec0ff */
[----:B------:R-:W-:Y:S01]  /*68a0*/  FMUL.FTZ R74, R55, R50 ;  /* 0x00000032374a7220 */ /* 0x000fe20000410000 */
[----:B------:R-:W-:Y:S01]  /*68b0*/  LOP3.LUT R130, R130, 0xffff0000, RZ, 0xc0, !PT ;  /* 0xffff000082827812 */ /* 0x000fe200078ec0ff */
[----:B------:R-:W-:Y:S01]  /*68c0*/  FMUL.FTZ R54, R54, R128 ;  /* 0x0000008036367220 */ /* 0x000fe20000410000 */
[----:B------:R-:W-:Y:S01]  /*68d0*/  PRMT R127, R127, 0x5410, R104 ;  /* 0x000054107f7f7816 */ /* 0x000fe20000000068 */
[----:B------:R-:W-:Y:S01]  /*68e0*/  FFMA.FTZ R73, R52, R50, -R73 ;  /* 0x0000003234497223 */ /* 0x000fe20000010849 */
[----:B------:R-:W-:Y:S01]  /*68f0*/  LOP3.LUT R126, R126, 0xffff0000, RZ, 0xc0, !PT ;  /* 0xffff00007e7e7812 */ /* 0x000fe200078ec0ff */
[----:B------:R-:W-:Y:S01]  /*6900*/  FFMA.FTZ R74, R52, R53, R74 ;  /* 0x00000035344a7223 */ /* 0x000fe2000001004a */
[----:B------:R-:W-:Y:S01]  /*6910*/  LOP3.LUT R49, R15, 0xffff0000, RZ, 0xc0, !PT ;  /* 0xffff00000f317812 */ /* 0x000fe200078ec0ff */
[C---:B------:R-:W-:Y:S01]  /*6920*/  FFMA.FTZ R72, R51.reuse, R128, -R72 ;  /* 0x0000008033487223 */ /* 0x040fe20000010848 */
[----:B------:R-:W-:Y:S01]  /*6930*/  FFMA.FTZ R132, R51, R132, R54 ;  /* 0x0000008433847223 */ /* 0x000fe20000010036 */
        /* <DEDUP_REMOVED lines=26> */
[----:B------:R-:W-:Y:S01]  /*6ae0*/  FFMA.FTZ R13, R13, R131, R48 ;  /* 0x000000830d0d7223 */ /* 0x000fe20000010030 */
[C---:B------:R-:W-:Y:S01]  /*6af0*/  SHF.L.U32 R12, R14.reuse, 0x10, RZ ;  /* 0x000000100e0c7819 */ /* 0x040fe200000006ff */
[C---:B------:R-:W-:Y:S01]  /*6b00*/  FMUL.FTZ R49, R15.reuse, R41 ;  /* 0x000000290f317220 */ /* 0x040fe20000410000 */
[----:B------:R-:W-:Y:S01]  /*6b10*/  LOP3.LUT R14, R14, 0xffff0000, RZ, 0xc0, !PT ;  /* 0xffff00000e0e7812 */ /* 0x000fe200078ec0ff */
        /* <DEDUP_REMOVED lines=18> */
.L_x_2976:
[----:B------:R-:W-:Y:S05]  /*6c40*/  BSYNC B2 ;  /* 0x0000000000027941 */ /* 0x000fea0003800000 */
.L_x_2975:
[----:B------:R-:W-:Y:S01]  /*6c50*/  ISETP.GE.AND P4, PT, R11, R107, PT ;  /* 0x0000006b0b00720c */ /* 0x000fe20003f86270 */
[----:B0-----:R0:W-:-:S12]  /*6c60*/  ST.E.128 desc[UR42][R44.64], R12 ;  /* 0x0000000c2c007985 */ /* 0x0011d8000c101d2a */
[----:B------:R-:W-:-:S05]  /*6c70*/  @!P4 IMAD.WIDE R46, R11, 0x2, R46 ;  /* 0x000000020b2ec825 */ /* 0x000fca00078e022e */
[----:B----4-:R0:W-:Y:S02]  /*6c80*/  @!P4 ST.E.128 desc[UR42][R46.64], R40 ;  /* 0x000000282e00c985 */ /* 0x0101e4000c101d2a */
.L_x_2974:
[----:B------:R-:W-:Y:S05]  /*6c90*/  BSYNC B1 ;  /* 0x0000000000017941 */ /* 0x000fea0003800000 */
.L_x_2973:
[----:B------:R-:W-:-:S03]  /*6ca0*/  UMOV UR4, 0xffffffff ;  /* 0xffffffff00047882 */ /* 0x000fc60000000000 */
[----:B------:R-:W-:Y:S05]  /*6cb0*/  BRA.DIV UR4, `(.L_x_2977) ;  /* 0x000001c204947947 */ /* 0x000fea000b800000 */
[----:B0-----:R0:W0:Y:S04]  /*6cc0*/  SHFL.IDX PT, R47, R101, 0x2, 0x181f ;  /* 0x00581f00652f7f89 */ /* 0x00102800000e0000 */
[----:B------:R0:W0:Y:S02]  /*6cd0*/  SHFL.IDX PT, R46, R106, 0x2, 0x181f ;  /* 0x00581f006a2e7f89 */ /* 0x00002400000e0000 */
.L_x_3290:
        /* <DEDUP_REMOVED lines=24> */
[----:B------:R0:W4:Y:S04]  /*6e60*/  LDS.128 R12, [R11+0x18400] ;  /* 0x018400000b0c7984 */ /* 0x0001280000000c00 */
[----:B------:R-:W0:Y:S01]  /*6e70*/  LDS.128 R40, [R40+0x18400] ;  /* 0x0184000028287984 */ /* 0x000e220000000c00 */
[----:B------:R-:W-:Y:S05]  /*6e80*/  @P3 BRA `(.L_x_2981) ;  /* 0x0000000400743947 */ /* 0x000fea0003800000 */
[----:B------:R-:W-:Y:S01]  /*6e90*/  SHF.R.U64 R74, R56, 0x10, R57 ;  /* 0x00000010384a7819 */ /* 0x000fe20000001239 */
[----:B0-----:R-:W-:Y:S01]  /*6ea0*/  IMAD.U32 R52, R41, 0x10000, RZ ;  /* 0x0001000029347824 */ /* 0x001fe200078e00ff */
[--C-:B------:R-:W-:Y:S01]  /*6eb0*/  SHF.R.U64 R56, R60, 0x10, R61.reuse ;  /* 0x000000103c387819 */ /* 0x100fe2000000123d */
[----:B----4-:R-:W-:Y:S01]  /*6ec0*/  IMAD.U32 R49, R13, 0x10000, RZ ;  /* 0x000100000d317824 */ /* 0x010fe200078e00ff */
[----:B------:R-:W-:Y:S01]  /*6ed0*/  SHF.R.U32.HI R61, RZ, 0x10, R61 ;  /* 0x00000010ff3d7819 */ /* 0x000fe2000001163d */
[----:B------:R-:W-:Y:S01]  /*6ee0*/  IMAD.U32 R54, R43, 0x10000, RZ ;  /* 0x000100002b367824 */ /* 0x000fe200078e00ff */
[----:B------:R-:W-:Y:S01]  /*6ef0*/  SHF.R.U32.HI R57, RZ, 0x10, R57 ;  /* 0x00000010ff397819 */ /* 0x000fe20000011639 */
[----:B------:R-:W-:Y:S01]  /*6f00*/  IMAD.U32 R11, R14, 0x10000, RZ ;  /* 0x000100000e0b7824 */ /* 0x000fe200078e00ff */
[----:B------:R-:W-:Y:S02]  /*6f10*/  PRMT R124, R124, 0x5410, R61 ;  /* 0x000054107c7c7816 */ /* 0x000fe4000000003d */
[----:B------:R-:W-:-:S02]  /*6f20*/  PRMT R120, R120, 0x5410, R57 ;  /* 0x0000541078787816 */ /* 0x000fc40000000039 */
[----:B------:R-:W-:Y:S01]  /*6f30*/  SHF.R.U64 R72, R58, 0x10, R59 ;  /* 0x000000103a487819 */ /* 0x000fe2000000123b */
[----:B------:R-:W-:Y:S01]  /*6f40*/  IMAD.U32 R57, R124, 0x10000, RZ ;  /* 0x000100007c397824 */ /* 0x000fe200078e00ff */
[--C-:B------:R-:W-:Y:S02]  /*6f50*/  SHF.R.U64 R58, R62, 0x10, R63.reuse ;  /* 0x000000103e3a7819 */ /* 0x100fe4000000123f */
[----:B------:R-:W-:Y:S02]  /*6f60*/  SHF.R.U32.HI R63, RZ, 0x10, R63 ;  /* 0x00000010ff3f7819 */ /* 0x000fe4000001163f */
[----:B------:R-:W-:Y:S01]  /*6f70*/  PRMT R123, R123, 0x5410, R56 ;  /* 0x000054107b7b7816 */ /* 0x000fe20000000038 */
[----:B------:R-:W-:Y:S01]  /*6f80*/  IMAD.U32 R56, R120, 0x10000, RZ ;  /* 0x0001000078387824 */ /* 0x000fe200078e00ff */
[----:B------:R-:W-:Y:S02]  /*6f90*/  SHF.R.U32.HI R59, RZ, 0x10, R59 ;  /* 0x00000010ff3b7819 */ /* 0x000fe4000001163b */
        /* <DEDUP_REMOVED lines=15> */
[----:B------:R-:W-:Y:S01]  /*7090*/  IMAD.U32 R41, R40, 0x10000, RZ ;  /* 0x0001000028297824 */ /* 0x000fe200078e00ff */
[----:B------:R-:W-:Y:S01]  /*70a0*/  LOP3.LUT R122, R122, 0xffff0000, RZ, 0xc0, !PT ;  /* 0xffff00007a7a7812 */ /* 0x000fe200078ec0ff */
[-C--:B------:R-:W-:Y:S01]  /*70b0*/  FMUL.FTZ R53, R53, R120.reuse ;  /* 0x0000007835357220 */ /* 0x080fe20000410000 */
[----:B------:R-:W-:Y:S01]  /*70c0*/  LOP3.LUT R51, R40, 0xffff0000, RZ, 0xc0, !PT ;  /* 0xffff000028337812 */ /* 0x000fe200078ec0ff */
[C---:B------:R-:W-:Y:S01]  /*70d0*/  FMUL.FTZ R63, R54.reuse, R59 ;  /* 0x0000003b363f7220 */ /* 0x040fe20000410000 */
[----:B------:R-:W-:Y:S01]  /*70e0*/  IMAD.U32 R40, R15, 0x10000, RZ ;  /* 0x000100000f287824 */ /* 0x000fe200078e00ff */
[----:B------:R-:W-:Y:S01]  /*70f0*/  PRMT R119, R119, 0x5410, R74 ;  /* 0x0000541077777816 */ /* 0x000fe2000000004a */
[-C--:B------:R-:W-:Y:S01]  /*7100*/  FMUL.FTZ R54, R54, R49.reuse ;  /* 0x0000003136367220 */ /* 0x080fe20000410000 */
[----:B------:R-:W-:Y:S01]  /*7110*/  LOP3.LUT R118, R118, 0xffff0000, RZ, 0xc0, !PT ;  /* 0xffff000076767812 */ /* 0x000fe200078ec0ff */
[C---:B------:R-:W-:Y:S01]  /*7120*/  FFMA.FTZ R61, R50.reuse, R120, -R61 ;  /* 0x00000078323d7223 */ /* 0x040fe2000001083d */
[----:B------:R-:W-:Y:S01]  /*7130*/  LOP3.LUT R15, R15, 0xffff0000, RZ, 0xc0, !PT ;  /* 0xffff00000f0f7812 */ /* 0x000fe200078ec0ff */
[----:B------:R-:W-:Y:S01]  /*7140*/  FFMA.FTZ R124, R50, R124, R53 ;  /* 0x0000007c327c7223 */ /* 0x000fe20000010035 */
[----:B------:R-:W-:Y:S01]  /*7150*/  FMUL.FTZ R52, R55, R122 ;  /* 0x0000007a37347220 */ /* 0x000fe20000410000 */
[C---:B------:R-:W-:Y:S01]  /*7160*/  FFMA.FTZ R63, R40.reuse, R49, -R63 ;  /* 0x00000031283f7223 */ /* 0x040fe2000001083f */
[----:B------:R-:W-:Y:S01]  /*7170*/  FFMA.FTZ R59, R40, R59, R54 ;  /* 0x0000003b283b7223 */ /* 0x000fe20000010036 */
[----:B------:R-:W-:-:S02]  /*7180*/  IMAD.U32 R50, R123, 0x10000, RZ ;  /* 0x000100007b327824 */ /* 0x000fc400078e00ff */
[-C--:B------:R-:W-:Y:S01]  /*7190*/  FMUL.FTZ R54, R55, R118.reuse ;  /* 0x0000007637367220 */ /* 0x080fe20000410000 */
[----:B------:R-:W-:Y:S02]  /*71a0*/  IMAD.U32 R40, R119, 0x10000, RZ ;  /* 0x0001000077287824 */ /* 0x000fe400078e00ff */
[----:B------:R-:W-:Y:S01]  /*71b0*/  FFMA.FTZ R118, R15, R118, -R52 ;  /* 0x000000760f767223 */ /* 0x000fe20000010834 */
[C---:B------:R-:W-:Y:S01]  /*71c0*/  FMUL.FTZ R52, R41.reuse, R50 ;  /* 0x0000003229347220 */ /* 0x040fe20000410000 */
[----:B------:R-:W-:Y:S02]  /*71d0*/  IMAD.U32 R13, R12, 0x10000, RZ ;  /* 0x000100000c0d7824 */ /* 0x000fe400078e00ff */
[----:B------:R-:W-:Y:S01]  /*71e0*/  FMUL.FTZ R41, R41, R40 ;  /* 0x0000002829297220 */ /* 0x000fe20000410000 */
[----:B------:R-:W-:Y:S01]  /*71f0*/  PRMT R117, R117, 0x5410, R72 ;  /* 0x0000541075757816 */ /* 0x000fe20000000048 */
[----:B------:R-:W-:Y:S01]  /*7200*/  FFMA.FTZ R122, R15, R122, R54 ;  /* 0x0000007a0f7a7223 */ /* 0x000fe20000010036 */
[----:B------:R-:W-:Y:S01]  /*7210*/  LOP3.LUT R123, R123, 0xffff0000, RZ, 0xc0, !PT ;  /* 0xffff00007b7b7812 */ /* 0x000fe200078ec0ff */
[C---:B------:R-:W-:Y:S01]  /*7220*/  FFMA.FTZ R41, R13.reuse, R50, R41 ;  /* 0x000000320d297223 */ /* 0x040fe20000010029 */
[----:B------:R-:W-:Y:S01]  /*7230*/  SHF.L.U32 R43, R42, 0x10, RZ ;  /* 0x000000102a2b7819 */ /* 0x000fe200000006ff */
[----:B------:R-:W-:Y:S01]  /*7240*/  FFMA.FTZ R52, R13, R40, -R52 ;  /* 0x000000280d347223 */ /* 0x000fe20000010834 */
        /* <DEDUP_REMOVED lines=10> */
[-C--:B------:R-:W-:Y:S01]  /*72f0*/  FMUL.FTZ R51, R51, R119.reuse ;  /* 0x0000007733337220 */ /* 0x080fe20000410000 */
[----:B------:R-:W-:Y:S01]  /*7300*/  LOP3.LUT R14, R14, 0xffff0000, RZ, 0xc0, !PT ;  /* 0xffff00000e0e7812 */ /* 0x000fe200078ec0ff */
[----:B------:R-:W-:Y:S01]  /*7310*/  FFMA.FTZ R15, R12, R119, -R15 ;  /* 0x000000770c0f7223 */ /* 0x000fe2000001080f */
[C---:B------:R-:W-:Y:S01]  /*7320*/  FMUL.FTZ R13, R42.reuse, R121 ;  /* 0x000000792a0d7220 */ /* 0x040fe20000410000 */
        /* <DEDUP_REMOVED lines=16> */
[----:B------:R-:W-:-:S02]  /*7430*/  IMAD.MOV.U32 R41, RZ, RZ, R57 ;  /* 0x000000ffff297224 */ /* 0x000fc400078e0039 */
[----:B------:R-:W-:Y:S02]  /*7440*/  IMAD.MOV.U32 R15, RZ, RZ, R63 ;  /* 0x000000ffff0f7224 */ /* 0x000fe400078e003f */
[----:B------:R-:W-:-:S07]  /*7450*/  IMAD.MOV.U32 R43, RZ, RZ, R59 ;  /* 0x000000ffff2b7224 */ /* 0x000fce00078e003b */
.L_x_2981:
[----:B------:R-:W-:Y:S05]  /*7460*/  BSYNC B2 ;  /* 0x0000000000027941 */ /* 0x000fea0003800000 */
.L_x_2980:
[----:B------:R-:W-:Y:S01]  /*7470*/  ISETP.GE.AND P4, PT, R48, R107, PT ;  /* 0x0000006b3000720c */ /* 0x000fe20003f86270 */
[----:B----4-:R4:W-:-:S12]  /*7480*/  ST.E.128 desc[UR42][R44.64], R12 ;  /* 0x0000000c2c007985 */ /* 0x0109d8000c101d2a */
[----:B------:R-:W-:-:S05]  /*7490*/  @!P4 IMAD.WIDE R46, R48, 0x2, R46 ;  /* 0x00000002302ec825 */ /* 0x000fca00078e022e */
[----:B0-----:R4:W-:Y:S02]  /*74a0*/  @!P4 ST.E.128 desc[UR42][R46.64], R40 ;  /* 0x000000282e00c985 */ /* 0x0019e4000c101d2a */
.L_x_2979:
[----:B------:R-:W-:Y:S05]  /*74b0*/  BSYNC B1 ;  /* 0x0000000000017941 */ /* 0x000fea0003800000 */
.L_x_2978:
[----:B------:R-:W-:-:S03]  /*74c0*/  UMOV UR4, 0xffffffff ;  /* 0xffffffff00047882 */ /* 0x000fc60000000000 */
[----:B------:R-:W-:Y:S05]  /*74d0*/  BRA.DIV UR4, `(.L_x_2982) ;  /* 0x000001ba04d87947 */ /* 0x000fea000b800000 */
[----:B0-----:R-:W0:Y:S04]  /*74e0*/  SHFL.IDX PT, R101, R101, 0x3, 0x181f ;  /* 0x00781f0065657f89 */ /* 0x001e2800000e0000 */
[----:B------:R-:W0:Y:S02]  /*74f0*/  SHFL.IDX PT, R106, R106, 0x3, 0x181f ;  /* 0x00781f006a6a7f89 */ /* 0x000e2400000e0000 */
.L_x_3294:
[----:B------:R-:W-:-:S04]  /*7500*/  IADD3 R11, R187, 0x60, RZ ;  /* 0x00000060bb0b7810 */ /* 0x000fc80007ffe0ff */
        /* <DEDUP_REMOVED lines=15> */
[----:B------:R-:W-:Y:S01]  /*7600*/  LOP3.LUT R12, R12, R13, RZ, 0x3c, !PT ;  /* 0x0000000d0c0c7212 */ /* 0x000fe200078e3cff */
[----:B------:R-:W-:-:S03]  /*7610*/  IMAD R13, R19, 0x4000, R6 ;  /* 0x00004000130d7824 */ /* 0x000fc600078e0206 */
[----:B------:R-:W-:Y:S01]  /*7620*/  LOP3.LUT R109, R109, 0x7fffe000, RZ, 0xc0, !PT ;  /* 0x7fffe0006d6d7812 */ /* 0x000fe200078ec0ff */
[----:B------:R-:W-:-:S03]  /*7630*/  IMAD R13, R13, 0x2, R18 ;  /* 0x000000020d0d7824 */ /* 0x000fc600078e0212 */
[----:B------:R-:W-:-:S05]  /*7640*/  IADD3 R12, R12, R109, R201 ;  /* 0x0000006d0c0c7210 */ /* 0x000fca0007ffe0c9 */
[----:B------:R-:W-:-:S04]  /*7650*/  IMAD R15, R19, 0x4000, R12 ;  /* 0x00004000130f7824 */ /* 0x000fc800078e020c */
[----:B------:R-:W-:Y:S02]  /*7660*/  IMAD R40, R15, 0x2, R18 ;  /* 0x000000020f287824 */ /* 0x000fe400078e0212 */
        /* <DEDUP_REMOVED lines=13> */
[----:B------:R-:W-:Y:S01]  /*7740*/  SHF.R.U64 R54, R70, 0x10, R71 ;  /* 0x0000001046367819 */ /* 0x000fe20000001247 */
[----:B------:R-:W-:Y:S01]  /*7750*/  IMAD.U32 R57, R116, 0x10000, RZ ;  /* 0x0001000074397824 */ /* 0x000fe200078e00ff */
[----:B------:R-:W-:Y:S02]  /*7760*/  PRMT R112, R112, 0x5410, R65 ;  /* 0x0000541070707816 */ /* 0x000fe40000000041 */
[----:B------:R-:W-:Y:S01]  /*7770*/  SHF.R.U32.HI R71, RZ, 0x10, R71 ;  /* 0x00000010ff477819 */ /* 0x000fe20000011647 */
[----:B------:R-:W-:Y:S01]  /*7780*/  FMUL.FTZ R59, R50, R57 ;  /* 0x00000039323b7220 */ /* 0x000fe20000410000 */
[----:B------:R-:W-:Y:S02]  /*7790*/  SHF.R.U32.HI R67, RZ, 0x10, R67 ;  /* 0x00000010ff437819 */ /* 0x000fe40000011643 */
[----:B------:R-:W-:Y:S01]  /*77a0*/  PRMT R108, R108, 0x5410, R55 ;  /* 0x000054106c6c7816 */ /* 0x000fe20000000037 */
[----:B------:R-:W-:Y:S01]  /*77b0*/  IMAD.U32 R55, R112, 0x10000, RZ ;  /* 0x0001000070377824 */ /* 0x000fe200078e00ff */
[----:B------:R-:W-:-:S02]  /*77c0*/  PRMT R114, R114, 0x5410, R71 ;  /* 0x0000541072727816 */ /* 0x000fc40000000047 */
[----:B------:R-:W-:Y:S01]  /*77d0*/  PRMT R110, R110, 0x5410, R67 ;  /* 0x000054106e6e7816 */ /* 0x000fe20000000043 */
[-C--:B------:R-:W-:Y:S01]  /*77e0*/  FMUL.FTZ R61, R50, R55.reuse ;  /* 0x00000037323d7220 */ /* 0x080fe20000410000 */
[----:B------:R-:W-:Y:S01]  /*77f0*/  PRMT R113, R113, 0x5410, R54 ;  /* 0x0000541071717816 */ /* 0x000fe20000000036 */
        /* <DEDUP_REMOVED lines=11> */
[-C--:B------:R-:W-:Y:S01]  /*78b0*/  FMUL.FTZ R52, R52, R55.reuse ;  /* 0x0000003734347220 */ /* 0x080fe20000410000 */
[----:B------:R-:W-:Y:S01]  /*78c0*/  PRMT R111, R111, 0x5410, R58 ;  /* 0x000054106f6f7816 */ /* 0x000fe2000000003a */
[----:B------:R-:W-:Y:S01]  /*78d0*/  FMUL.FTZ R50, R51, R116 ;  /* 0x0000007433327220 */ /* 0x000fe20000410000 */
[----:B------:R-:W-:Y:S01]  /*78e0*/  LOP3.LUT R53, R43, 0xffff0000, RZ, 0xc0, !PT ;  /* 0xffff00002b357812 */ /* 0x000fe200078ec0ff */
[-C--:B------:R-:W-:Y:S01]  /*78f0*/  FMUL.FTZ R46, R51, R112.reuse ;  /* 0x00000070332e7220 */ /* 0x080fe20000410000 */
[----:B------:R-:W-:Y:S01]  /*7900*/  LOP3.LUT R114, R114, 0xffff0000, RZ, 0xc0, !PT ;  /* 0xffff000072727812 */ /* 0x000fe200078ec0ff */
[C---:B------:R-:W-:Y:S01]  /*7910*/  FFMA.FTZ R57, R40.reuse, R55, -R57 ;  /* 0x0000003728397223 */ /* 0x040fe20000010839 */
[----:B------:R-:W-:Y:S01]  /*7920*/  PRMT R115, R115, 0x5410, R56 ;  /* 0x0000541073737816 */ /* 0x000fe20000000038 */
[----:B------:R-:W-:Y:S01]  /*7930*/  FFMA.FTZ R52, R40, R59, R52 ;  /* 0x0000003b28347223 */ /* 0x000fe20000010034 */
[----:B------:R-:W-:Y:S01]  /*7940*/  LOP3.LUT R110, R110, 0xffff0000, RZ, 0xc0, !PT ;  /* 0xffff00006e6e7812 */ /* 0x000fe200078ec0ff */
[----:B------:R-:W-:Y:S01]  /*7950*/  FFMA.FTZ R51, R47, R112, -R50 ;  /* 0x000000702f337223 */ /* 0x000fe20000010832 */
[----:B------:R-:W-:Y:S01]  /*7960*/  LOP3.LUT R41, R15, 0xffff0000, RZ, 0xc0, !PT ;  /* 0xffff00000f297812 */ /* 0x000fe200078ec0ff */
[----:B------:R-:W-:-:S02]  /*7970*/  IMAD.U32 R40, R111, 0x10000, RZ ;  /* 0x000100006f287824 */ /* 0x000fc400078e00ff */
[----:B------:R-:W-:Y:S01]  /*7980*/  FFMA.FTZ R116, R47, R116, R46 ;  /* 0x000000742f747223 */ /* 0x000fe2000001002e */
[----:B------:R-:W-:Y:S01]  /*7990*/  FMUL.FTZ R50, R53, R114 ;  /* 0x0000007235327220 */ /* 0x000fe20000410000 */
[----:B------:R-:W-:Y:S02]  /*79a0*/  IMAD.U32 R46, R115, 0x10000, RZ ;  /* 0x00010000732e7824 */ /* 0x000fe400078e00ff */
[----:B------:R-:W-:Y:S01]  /*79b0*/  FMUL.FTZ R56, R53, R110 ;  /* 0x0000006e35387220 */ /* 0x000fe20000410000 */
[----:B------:R-:W-:Y:S01]  /*79c0*/  IMAD.U32 R13, R12, 0x10000, RZ ;  /* 0x000100000c0d7824 */ /* 0x000fe200078e00ff */
[----:B------:R-:W-:Y:S01]  /*79d0*/  LOP3.LUT R115, R115, 0xffff0000, RZ, 0xc0, !PT ;  /* 0xffff000073737812 */ /* 0x000fe200078ec0ff */
[C---:B------:R-:W-:Y:S01]  /*79e0*/  FMUL.FTZ R47, R48.reuse, R40 ;  /* 0x00000028302f7220 */ /* 0x040fe20000410000 */
[----:B------:R-:W-:Y:S01]  /*79f0*/  FFMA.FTZ R110, R41, R110, -R50 ;  /* 0x0000006e296e7223 */ /* 0x000fe20000010832 */
[----:B------:R-:W-:Y:S01]  /*7a00*/  LOP3.LUT R111, R111, 0xffff0000, RZ, 0xc0, !PT ;  /* 0xffff00006f6f7812 */ /* 0x000fe200078ec0ff */
[----:B------:R-:W-:Y:S01]  /*7a10*/  FMUL.FTZ R50, R48, R46 ;  /* 0x0000002e30327220 */ /* 0x000fe20000410000 */
[----:B------:R-:W-:Y:S01]  /*7a20*/  LOP3.LUT R12, R12, 0xffff0000, RZ, 0xc0, !PT ;  /* 0xffff00000c0c7812 */ /* 0x000fe200078ec0ff */
[----:B------:R-:W-:Y:S01]  /*7a30*/  FFMA.FTZ R53, R41, R114, R56 ;  /* 0x0000007229357223 */ /* 0x000fe20000010038 */
[----:B------:R-:W-:Y:S01]  /*7a40*/  FFMA.FTZ R47, R13, R46, R47 ;  /* 0x0000002e0d2f7223 */ /* 0x000fe2000001002f */
[C---:B------:R-:W-:Y:S01]  /*7a50*/  SHF.L.U32 R43, R42.reuse, 0x10, RZ ;  /* 0x000000102a2b7819 */ /* 0x040fe200000006ff */
[----:B------:R-:W-:Y:S01]  /*7a60*/  FMUL.FTZ R41, R49, R115 ;  /* 0x0000007331297220 */ /* 0x000fe20000410000 */
[----:B------:R-:W-:Y:S01]  /*7a70*/  IMAD.U32 R46, R113, 0x10000, RZ ;  /* 0x00010000712e7824 */ /* 0x000fe200078e00ff */
[----:B------:R-:W-:Y:S01]  /*7a80*/  LOP3.LUT R42, R42, 0xffff0000, RZ, 0xc0, !PT ;  /* 0xffff00002a2a7812 */ /* 0x000fe200078ec0ff */
[----:B------:R-:W-:Y:S01]  /*7a90*/  FFMA.FTZ R50, R13, R40, -R50 ;  /* 0x000000280d327223 */ /* 0x000fe20000010832 */
[-C--:B------:R-:W-:Y:S01]  /*7aa0*/  FMUL.FTZ R49, R49, R111.reuse ;  /* 0x0000006f31317220 */ /* 0x080fe20000410000 */
[----:B------:R-:W-:Y:S01]  /*7ab0*/  LOP3.LUT R113, R113, 0xffff0000, RZ, 0xc0, !PT ;  /* 0xffff000071717812 */ /* 0x000fe200078ec0ff */
[C---:B------:R-:W-:Y:S01]  /*7ac0*/  IMAD.U32 R40, R108.reuse, 0x10000, RZ ;  /* 0x000100006c287824 */ /* 0x040fe200078e00ff */
[----:B------:R-:W-:Y:S01]  /*7ad0*/  LOP3.LUT R13, R108, 0xffff0000, RZ, 0xc0, !PT ;  /* 0xffff00006c0d7812 */ /* 0x000fe200078ec0ff */
[----:B------:R-:W-:Y:S01]  /*7ae0*/  FFMA.FTZ R41, R12, R111, -R41 ;  /* 0x0000006f0c297223 */ /* 0x000fe20000010829 */
[----:B------:R-:W-:-:S02]  /*7af0*/  IMAD.U32 R15, R14, 0x10000, RZ ;  /* 0x000100000e0f7824 */ /* 0x000fc400078e00ff */
[----:B------:R-:W-:Y:S01]  /*7b00*/  FFMA.FTZ R12, R12, R115, R49 ;  /* 0x000000730c0c7223 */ /* 0x000fe20000010031 */
[----:B------:R-:W-:Y:S01]  /*7b10*/  LOP3.LUT R14, R14, 0xffff0000, RZ, 0xc0, !PT ;  /* 0xffff00000e0e7812 */ /* 0x000fe200078ec0ff */
[C---:B------:R-:W-:Y:S01]  /*7b20*/  FMUL.FTZ R48, R43.reuse, R46 ;  /* 0x0000002e2b307220 */ /* 0x040fe20000410000 */
[C---:B------:R-:W-:Y:S01]  /*7b30*/  FMUL.FTZ R49, R42.reuse, R113 ;  /* 0x000000712a317220 */ /* 0x040fe20000410000 */
[-C--:B------:R-:W-:Y:S01]  /*7b40*/  FMUL.FTZ R43, R43, R40.reuse ;  /* 0x000000282b2b7220 */ /* 0x080fe20000410000 */
[-C--:B------:R-:W-:Y:S01]  /*7b50*/  FMUL.FTZ R42, R42, R13.reuse ;  /* 0x0000000d2a2a7220 */ /* 0x080fe20000410000 */
        /* <DEDUP_REMOVED lines=13> */
[----:B------:R-:W-:-:S02]  /*7c30*/  F2FP.BF16.F32.PACK_AB R15, R110, R57 ;  /* 0x000000396e0f723e */ /* 0x000fc400000010ff */
[----:B------:R-:W-:-:S07]  /*7c40*/  F2FP.BF16.F32.PACK_AB R14, R49, R48 ;  /* 0x00000030310e723e */ /* 0x000fce00000010ff */
.L_x_2984:
[----:B------:R-:W-:Y:S05]  /*7c50*/  BSYNC B1 ;  /* 0x0000000000017941 */ /* 0x000fea0003800000 */
.L_x_2983:
[----:B0-----:R0:W-:Y:S01]  /*7c60*/  ST.E.128 desc[UR42][R44.64], R12 ;  /* 0x0000000c2c007985 */ /* 0x0011e2000c101d2a */
[----:B------:R-:W-:Y:S01]  /*7c70*/  ISETP.GE.AND P3, PT, R11, R107, PT ;  /* 0x0000006b0b00720c */ /* 0x000fe20003f66270 */
[----:B------:R-:W-:-:S12]  /*7c80*/  IMAD.MOV.U32 R107, RZ, RZ, R101 ;  /* 0x000000ffff6b7224 */ /* 0x000fd800078e0065 */
[----:B------:R-:W-:Y:S05]  /*7c90*/  @P3 BRA `(.L_x_2955) ;  /* 0x0000000400b03947 */ /* 0x000fea0003800000 */
[----:B0-----:R-:W-:-:S05]  /*7ca0*/  IMAD.WIDE R12, R11, 0x2, R106 ;  /* 0x000000020b0c7825 */ /* 0x001fca00078e026a */
[----:B----4-:R0:W-:Y:S01]  /*7cb0*/  ST.E.128 desc[UR42][R12.64], R40 ;  /* 0x000000280c007985 */ /* 0x0101e2000c101d2a */
[----:B------:R-:W-:Y:S05]  /*7cc0*/  BRA `(.L_x_2955) ;  /* 0x0000000400a47947 */ /* 0x000fea0003800000 */
.L_x_2914:
[----:B------:R-:W-:-:S06]  /*7cd0*/  UISETP.NE.AND UP0, UPT, UR41, 0x3, UPT ;  /* 0x000000032900788c */ /* 0x000fcc000bf05270 */
[----:B------:R-:W-:-:S13]  /*7ce0*/  PLOP3.LUT P5, PT, PT, PT, UP0, 0x80, 0x0 ;  /* 0x000000000000781c */ /* 0x000fda0003faf008 */
[----:B------:R-:W-:Y:S05]  /*7cf0*/  @!P5 BRA `(.L_x_2985) ;  /* 0x000000000004d947 */ /* 0x000fea0003800000 */
[----:B------:R-:W-:Y:S01]  /*7d00*/  BPT.TRAP 0x1 ;  /* 0x000000040000795c */ /* 0x000fe20000300000 */
.L_x_2985:
[----:B------:R-:W-:Y:S01]  /*7d10*/  IMAD R89, R19, 0x8, R18 ;  /* 0x0000000813597824 */ /* 0x000fe200078e0212 */
[----:B------:R-:W-:Y:S01]  /*7d20*/  SHF.L.U32 R100, R190, 0x1f, RZ ;  /* 0x0000001fbe647819 */ /* 0x000fe200000006ff */
[----:B------:R-:W-:Y:S01]  /*7d30*/  BSSY B1, `(.L_x_2986) ;  /* 0x0000004000017945 */ /* 0x000fe20003800000 */
[----:B------:R-:W-:Y:S02]  /*7d40*/  SHF.R.S32.HI R97, RZ, 0x1f, R98 ;  /* 0x0000001fff617819 */ /* 0x000fe40000011462 */
[----:B------:R-:W0:Y:S02]  /*7d50*/  SYNCS.PHASECHK.TRANS64.TRYWAIT P3, [R89+URZ+0x28890], R100 ;  /* 0x02889064590075a7 */ /* 0x000e24000806017f */
[----:B0-----:R-:W-:Y:S05]  /*7d60*/  @!P3 BRA `(.L_x_2987) ;  /* 0x000001b40000b947 */ /* 0x001fea0003800000 */
.L_x_3295:
[----:B------:R-:W-:Y:S05]  /*7d70*/  BSYNC B1 ;  /* 0x0000000000017941 */ /* 0x000fea0003800000 */
.L_x_2986:
        /* <DEDUP_REMOVED lines=25> */
.L_x_3299:
        /* <DEDUP_REMOVED lines=13> */
.L_x_2990:
[----:B------:R-:W-:Y:S05]  /*7fe0*/  BSYNC B1 ;  /* 0x0000000000017941 */ /* 0x000fea0003800000 */
.L_x_2989:
[----:B------:R-:W-:-:S03]  /*7ff0*/  UMOV UR4, 0xffffffff ;  /* 0xffffffff00047882 */ /* 0x000fc60000000000 */
[----:B------:R-:W-:Y:S05]  /*8000*/  BRA.DIV UR4, `(.L_x_2991) ;  /* 0x000001b204b47947 */ /* 0x000fea000b800000 */
[----:B--2-4-:R2:W4:Y:S04]  /*8010*/  SHFL.IDX PT, R41, R45, 0x1, 0x181f ;  /* 0x00381f002d297f89 */ /* 0x01452800000e0000 */
[----:B---3--:R2:W3:Y:S02]  /*8020*/  SHFL.IDX PT, R14, R44, 0x1, 0x181f ;  /* 0x00381f002c0e7f89 */ /* 0x0084e400000e0000 */
.L_x_3303:
        /* <DEDUP_REMOVED lines=14> */
.L_x_2993:
[----:B------:R-:W-:Y:S05]  /*8110*/  BSYNC B1 ;  /* 0x0000000000017941 */ /* 0x000fea0003800000 */
.L_x_2992:
[----:B------:R-:W-:-:S03]  /*8120*/  UMOV UR4, 0xffffffff ;  /* 0xffffffff00047882 */ /* 0x000fc60000000000 */
[----:B------:R-:W-:Y:S05]  /*8130*/  BRA.DIV UR4, `(.L_x_2994) ;  /* 0x000001b204b07947 */ /* 0x000fea000b800000 */
[----:B---34-:R3:W4:Y:S04]  /*8140*/  SHFL.IDX PT, R41, R45, 0x2, 0x181f ;  /* 0x00581f002d297f89 */ /* 0x01872800000e0000 */
[----:B------:R3:W0:Y:S02]  /*8150*/  SHFL.IDX PT, R14, R44, 0x2, 0x181f ;  /* 0x00581f002c0e7f89 */ /* 0x00062400000e0000 */
.L_x_3307:
        /* <DEDUP_REMOVED lines=14> */
.L_x_2996:
[----:B------:R-:W-:Y:S05]  /*8240*/  BSYNC B1 ;  /* 0x0000000000017941 */ /* 0x000fea0003800000 */
.L_x_2995:
[----:B------:R-:W-:-:S03]  /*8250*/  UMOV UR4, 0xffffffff ;  /* 0xffffffff00047882 */ /* 0x000fc60000000000 */
[----:B------:R-:W-:Y:S05]  /*8260*/  BRA.DIV UR4, `(.L_x_2997) ;  /* 0x000001b204ac7947 */ /* 0x000fea000b800000 */
[----:B0---4-:R0:W4:Y:S04]  /*8270*/  SHFL.IDX PT, R41, R45, 0x3, 0x181f ;  /* 0x00781f002d297f89 */ /* 0x01112800000e0000 */
[----:B------:R0:W0:Y:S02]  /*8280*/  SHFL.IDX PT, R14, R44, 0x3, 0x181f ;  /* 0x00781f002c0e7f89 */ /* 0x00002400000e0000 */
.L_x_3311:
        /* <DEDUP_REMOVED lines=13> */
.L_x_2955:
[----:B------:R-:W-:Y:S05]  /*8360*/  BSYNC B0 ;  /* 0x0000000000007941 */ /* 0x000fea0003800000 */
.L_x_2913:
[----:B------:R-:W5:Y:S01]  /*8370*/  S2R R11, SR_TID.X ;  /* 0x00000000000b7919 */ /* 0x000f620000002100 */
[----:B------:R-:W-:Y:S01]  /*8380*/  @!PT LDS RZ, [RZ] ;  /* 0x00000000fffff984 */ /* 0x000fe20000000800 */
[----:B------:R-:W-:Y:S01]  /*8390*/  @!PT LDS RZ, [RZ] ;  /* 0x00000000fffff984 */ /* 0x000fe20000000800 */
[----:B------:R-:W-:Y:S01]  /*83a0*/  @!PT LDS RZ, [RZ] ;  /* 0x00000000fffff984 */ /* 0x000fe20000000800 */
[----:B------:R-:W-:Y:S01]  /*83b0*/  @!PT LDS RZ, [RZ] ;  /* 0x00000000fffff984 */ /* 0x000fe20000000800 */
[----:B------:R2:W-:Y:S06]  /*83c0*/  MEMBAR.ALL.CTA ;  /* 0x0000000000007992 */ /* 0x0005ec0000008000 */
[----:B--2---:R-:W2:Y:S01]  /*83d0*/  FENCE.VIEW.ASYNC.S ;  /* 0x00000000000073c6 */ /* 0x004ea20000000000 */
[----:B------:R-:W-:Y:S05]  /*83e0*/  WARPSYNC.ALL ;  /* 0x0000000000007948 */ /* 0x000fea0003800000 */
[----:B------:R-:W-:Y:S01]  /*83f0*/  BSSY B0, `(.L_x_2998) ;  /* 0x0000009000007945 */ /* 0x000fe20003800000 */
[----:B-----5:R-:W-:Y:S01]  /*8400*/  LOP3.LUT R11, R11, 0x7f, RZ, 0xc0, !PT ;  /* 0x0000007f0b0b7812 */ /* 0x020fe200078ec0ff */
[----:B--2---:R2:W-:Y:S03]  /*8410*/  BAR.SYNC.DEFER_BLOCKING R92, 0x80 ;  /* 0x0002005c0000751d */ /* 0x0045e60000010000 */
[----:B------:R-:W-:-:S13]  /*8420*/  ISETP.NE.AND P3, PT, R11, RZ, PT ;  /* 0x000000ff0b00720c */ /* 0x000fda0003f65270 */
[----:B------:R-:W-:-:S05]  /*8430*/  @!P3 VIADD R11, R89, 0x288a0 ;  /* 0x000288a0590bb836 */ /* 0x000fca0000000000 */
[----:B------:R-:W-:-:S04]  /*8440*/  @!P3 PRMT R11, RZ, 0x654, R11 ;  /* 0x00000654ff0bb816 */ /* 0x000fc8000000000b */
[----:B------:R2:W-:Y:S01]  /*8450*/  @!P3 SYNCS.ARRIVE.TRANS64.RED.A1T0 RZ, [R11+URZ], RZ ;  /* 0x000000ff0bffb9a7 */ /* 0x0005e2000810043f */
[----:B------:R-:W-:Y:S05]  /*8460*/  @!P5 BRA `(.L_x_2999) ;  /* 0x000000000004d947 */ /* 0x000fea0003800000 */
[----:B------:R-:W-:Y:S01]  /*8470*/  BPT.TRAP 0x1 ;  /* 0x000000040000795c */ /* 0x000fe20000300000 */
.L_x_2999:
[----:B------:R-:W-:Y:S05]  /*8480*/  BSYNC B0 ;  /* 0x0000000000007941 */ /* 0x000fea0003800000 */
.L_x_2998:
[----:B------:R-:W5:Y:S01]  /*8490*/  SYNCS.PHASECHK.TRANS64.TRYWAIT P4, [R89+URZ+0x288b0], R100 ;  /* 0x0288b064590075a7 */ /* 0x000f62000808017f */
[----:B------:R-:W-:Y:S01]  /*84a0*/  ULDC UR37, c[0x0][0x2f4] ;  /* 0x0000bd0000257ab9 */ /* 0x000fe20000000800 */
[----:B------:R-:W-:Y:S04]  /*84b0*/  BSSY B0, `(.L_x_3000) ;  /* 0x0000002000007945 */ /* 0x000fe80003800000 */
[----:B-----5:R-:W-:Y:S05]  /*84c0*/  @!P4 BRA `(.L_x_3001) ;  /* 0x000001b0005cc947 */ /* 0x020fea0003800000 */
.L_x_3312:
[----:B------:R-:W-:Y:S05]  /*84d0*/  BSYNC B0 ;  /* 0x0000000000007941 */ /* 0x000fea0003800000 */
.L_x_3000:
[----:B------:R-:W-:Y:S01]  /*84e0*/  ULDC.64 UR4, c[0x0][0x328] ;  /* 0x0000ca0000047ab9 */ /* 0x000fe20000000a00 */
[----:B------:R-:W-:Y:S01]  /*84f0*/  ULDC.64 UR6, c[0x0][0x318] ;  /* 0x0000c60000067ab9 */ /* 0x000fe20000000a00 */
[----:B------:R-:W-:Y:S01]  /*8500*/  IMAD R97, R97, UR4, RZ ;  /* 0x0000000461617c24 */ /* 0x000fe2000f8e02ff */
[----:B------:R-:W-:Y:S01]  /*8510*/  BSSY B0, `(.L_x_3002) ;  /* 0x000001d000007945 */ /* 0x000fe20003800000 */
[----:B0---4-:R-:W-:-:S04]  /*8520*/  IMAD.WIDE.U32 R12, R98, UR4, RZ ;  /* 0x00000004620c7c25 */ /* 0x011fc8000f8e00ff */
[----:B------:R-:W-:Y:S01]  /*8530*/  IMAD R97, R98, UR5, R97 ;  /* 0x0000000562617c24 */ /* 0x000fe2000f8e0261 */
[----:B------:R-:W-:Y:S01]  /*8540*/  ULDC.64 UR4, c[0x0][0x338] ;  /* 0x0000ce0000047ab9 */ /* 0x000fe20000000a00 */
[----:B------:R-:W-:Y:S02]  /*8550*/  IMAD.IADD R95, R95, 0x1, -R187 ;  /* 0x000000015f5f7824 */ /* 0x000fe400078e0abb */
[----:B------:R-:W-:Y:S02]  /*8560*/  IMAD R96, R96, UR4, RZ ;  /* 0x0000000460607c24 */ /* 0x000fe4000f8e02ff */
[----:B------:R-:W-:Y:S02]  /*8570*/  IMAD.IADD R13, R13, 0x1, R97 ;  /* 0x000000010d0d7824 */ /* 0x000fe400078e0261 */
[C---:B--2---:R-:W-:Y:S02]  /*8580*/  IMAD R11, R99.reuse, UR5, R96 ;  /* 0x00000005630b7c24 */ /* 0x044fe4000f8e0260 */
[----:B------:R-:W-:Y:S01]  /*8590*/  IMAD.WIDE.U32 R12, R99, UR4, R12 ;  /* 0x00000004630c7c25 */ /* 0x000fe2000f8e000c */
[----:B------:R-:W-:-:S03]  /*85a0*/  ULDC.64 UR4, c[0x0][0x330] ;  /* 0x0000cc0000047ab9 */ /* 0x000fc60000000a00 */
[----:B------:R-:W-:Y:S02]  /*85b0*/  IMAD.IADD R13, R13, 0x1, R11 ;  /* 0x000000010d0d7824 */ /* 0x000fe400078e020b */
[----:B------:R-:W-:-:S04]  /*85c0*/  IMAD.WIDE.U32 R12, R188, UR4, R12 ;  /* 0x00000004bc0c7c25 */ /* 0x000fc8000f8e000c */
[----:B------:R-:W-:Y:S01]  /*85d0*/  IMAD R11, R188, UR5, R13 ;  /* 0x00000005bc0b7c24 */ /* 0x000fe2000f8e020d */
[----:B-1-3--:R-:W-:-:S04]  /*85e0*/  LEA R44, P4, R12, UR6, 0x1 ;  /* 0x000000060c2c7c11 */ /* 0x00afc8000f8808ff */
        /* <DEDUP_REMOVED lines=15> */
.L_x_3003:
[----:B------:R-:W-:Y:S05]  /*86e0*/  BSYNC B0 ;  /* 0x0000000000007941 */ /* 0x000fea0003800000 */
.L_x_3002:
        /* <DEDUP_REMOVED lines=15> */
.L_x_3005:
[----:B------:R-:W-:Y:S05]  /*87e0*/  BSYNC B0 ;  /* 0x0000000000007941 */ /* 0x000fea0003800000 */
.L_x_3004:
        /* <DEDUP_REMOVED lines=15> */
.L_x_3007:
[----:B------:R-:W-:Y:S05]  /*88e0*/  BSYNC B0 ;  /* 0x0000000000007941 */ /* 0x000fea0003800000 */
.L_x_3006:
        /* <DEDUP_REMOVED lines=15> */
.L_x_3009:
[----:B------:R-:W-:Y:S05]  /*89e0*/  BSYNC B0 ;  /* 0x0000000000007941 */ /* 0x000fea0003800000 */
.L_x_3008:
        /* <DEDUP_REMOVED lines=13> */
[----:B---3--:R-:W-:Y:S02]  /*8ac0*/  SEL R11, RZ, 0x1, P3 ;  /* 0x00000001ff0b7807 */ /* 0x008fe40001800000 */
[----:B------:R-:W-:Y:S02]  /*8ad0*/  SEL R19, R19, RZ, P3 ;  /* 0x000000ff13137207 */ /* 0x000fe40001800000 */
[----:B------:R-:W-:Y:S01]  /*8ae0*/  LOP3.LUT R190, R190, R11, RZ, 0x3c, !PT ;  /* 0x0000000bbebe7212 */ /* 0x000fe200078e3cff */
[----:B------:R-:W-:Y:S06]  /*8af0*/  @P4 BRA `(.L_x_3010) ;  /* 0xffffff98003c4947 */ /* 0x000fec000383ffff */
[----:B0-----:R-:W0:Y:S01]  /*8b00*/  S2R R12, SR_TID.X ;  /* 0x00000000000c7919 */ /* 0x001e220000002100 */
[----:B------:R-:W-:Y:S02]  /*8b10*/  PLOP3.LUT P0, PT, PT, PT, PT, 0x8, 0x0 ;  /* 0x000000000000781c */ /* 0x000fe40003f0e170 */
[----:B0-----:R-:W-:-:S04]  /*8b20*/  SHF.R.U32.HI R12, RZ, 0x7, R12 ;  /* 0x00000007ff0c7819 */ /* 0x001fc8000001160c */
[----:B------:R-:W-:-:S13]  /*8b30*/  ISETP.NE.AND P4, PT, R12, 0x1, PT ;  /* 0x000000010c00780c */ /* 0x000fda0003f85270 */
[----:B------:R-:W-:Y:S06]  /*8b40*/  @!P4 BAR.ARV 0x9, 0x100 ;  /* 0x024400000000cb1d */ /* 0x000fec0000002000 */
.L_x_2908:
[----:B------:R-:W0:Y:S01]  /*8b50*/  LDC R0, c[0x0][0x448] ;  /* 0x00011200ff007b82 */ /* 0x000e220000000800 */
[----:B------:R-:W-:Y:S01]  /*8b60*/  IMAD.MOV.U32 R88, RZ, RZ, RZ ;  /* 0x000000ffff587224 */ /* 0x000fe200078e00ff */
[----:B0-----:R-:W-:Y:S01]  /*8b70*/  ISETP.NE.AND P1, PT, R0, 0x1, PT ;  /* 0x000000010000780c */ /* 0x001fe20003f25270 */
[----:B------:R-:W-:-:S12]  /*8b80*/  VIADD R0, R192, 0x7f ;  /* 0x0000007fc0007836 */ /* 0x000fd80000000000 */
[----:B------:R-:W0:Y:S08]  /*8b90*/  @P1 LDC R3, c[0x0][0x44c] ;  /* 0x00011300ff031b82 */ /* 0x000e300000000800 */
[----:B------:R-:W3:Y:S01]  /*8ba0*/  @P1 LDC R4, c[0x0][0x450] ;  /* 0x00011400ff041b82 */ /* 0x000ee20000000800 */
[----:B0-----:R-:W-:-:S05]  /*8bb0*/  @P1 IMAD.HI.U32 R3, R0, R3, RZ ;  /* 0x0000000300031227 */ /* 0x001fca00078e00ff */
[----:B---3--:R-:W-:-:S05]  /*8bc0*/  @P1 SHF.R.U32.HI R0, RZ, R4, R3 ;  /* 0x00000004ff001219 */ /* 0x008fca0000011603 */
[----:B------:R-:W-:-:S05]  /*8bd0*/  IMAD.IADD R0, R93, 0x1, R0 ;  /* 0x000000015d007824 */ /* 0x000fca00078e0200 */
[----:B------:R-:W-:-:S04]  /*8be0*/  SHF.R.S32.HI R3, RZ, 0x1f, R0 ;  /* 0x0000001fff037819 */ /* 0x000fc80000011400 */
[----:B------:R-:W-:-:S04]  /*8bf0*/  LEA.HI R3, R3, R0, RZ, 0x7 ;  /* 0x0000000003037211 */ /* 0x000fc800078f38ff */
[----:B------:R-:W-:-:S04]  /*8c00*/  SHF.R.S32.HI R3, RZ, 0x7, R3 ;  /* 0x00000007ff037819 */ /* 0x000fc80000011403 */
[----:B------:R-:W-:-:S04]  /*8c10*/  VIMNMX R94, R94, R3, PT ;  /* 0x000000035e5e7248 */ /* 0x000fc80003fe0100 */
[----:B------:R-:W-:Y:S01]  /*8c20*/  ISETP.GE.AND P1, PT, R94, 0x1, PT ;  /* 0x000000015e00780c */ /* 0x000fe20003f26270 */
[----:B------:R-:W-:-:S12]  /*8c30*/  @P0 BRA `(.L_x_3011) ;  /* 0x00000000000c0947 */ /* 0x000fd80003800000 */
[----:B------:R-:W0:Y:S01]  /*8c40*/  FENCE.VIEW.ASYNC.G ;  /* 0x00000000000073c6 */ /* 0x000e220000000100 */
[----:B------:R-:W-:Y:S05]  /*8c50*/  WARPSYNC.ALL ;  /* 0x0000000000007948 */ /* 0x000fea0003800000 */
[----:B0-----:R-:W-:Y:S06]  /*8c60*/  BAR.ARV 0xc, 0x180 ;  /* 0x0306000000007b1d */ /* 0x001fec0000002000 */
.L_x_3011:
[----:B------:R-:W-:Y:S04]  /*8c70*/  BSSY B0, `(.L_x_3012) ;  /* 0x000001f000007945 */ /* 0x000fe80003800000 */
        /* <DEDUP_REMOVED lines=12> */
[----:B0-----:R-:W-:Y:S01]  /*8d40*/  VIADD R4, R3, 0xffffffe ;  /* 0x0ffffffe03047836 */ /* 0x001fe20000000000 */
[----:B------:R-:W-:-:S05]  /*8d50*/  IADD3 R3, RZ, -R10, RZ ;  /* 0x8000000aff037210 */ /* 0x000fca0007ffe0ff */
        /* <DEDUP_REMOVED lines=16> */
.L_x_3013:
[----:B------:R-:W-:Y:S05]  /*8e60*/  BSYNC B0 ;  /* 0x0000000000007941 */ /* 0x000fea0003800000 */
.L_x_3012:
[-C--:B------:R-:W-:Y:S01]  /*8e70*/  IMAD R199, R212, R88.reuse, RZ ;  /* 0x00000058d4c77224 */ /* 0x080fe200078e02ff */
        /* <DEDUP_REMOVED lines=34> */
[----:B----4-:R-:W-:Y:S02]  /*90a0*/  CS2R R92, SRZ ;  /* 0x00000000005c7805 */ /* 0x010fe4000001ff00 */
[----:B------:R-:W-:Y:S02]  /*90b0*/  CS2R R90, SRZ ;  /* 0x00000000005a7805 */ /* 0x000fe4000001ff00 */
[----:B------:R-:W-:Y:S01]  /*90c0*/  CS2R R20, SRZ ;  /* 0x0000000000147805 */ /* 0x000fe2000001ff00 */
[----:B------:R-:W-:Y:S06]  /*90d0*/  @!P1 BRA `(.L_x_3014) ;  /* 0x000000ec00689947 */ /* 0x000fec0003800000 */
[----:B------:R-:W-:-:S03]  /*90e0*/  UMOV UR4, 0xffffffff ;  /* 0xffffffff00047882 */ /* 0x000fc60000000000 */
[----:B------:R-:W-:Y:S05]  /*90f0*/  BRA.DIV UR4, `(.L_x_3015) ;  /* 0x000001a604647947 */ /* 0x000fea000b800000 */
[----:B------:R-:W0:Y:S02]  /*9100*/  S2R R3, SR_TID.X ;  /* 0x0000000000037919 */ /* 0x000e240000002100 */
[----:B0-----:R-:W-:-:S05]  /*9110*/  VIADD R3, R3, 0xffffff80 ;  /* 0xffffff8003037836 */ /* 0x001fca0000000000 */
[----:B------:R-:W-:-:S04]  /*9120*/  SHF.R.S32.HI R0, RZ, 0x1f, R3 ;  /* 0x0000001fff007819 */ /* 0x000fc80000011403 */
[----:B------:R-:W-:-:S04]  /*9130*/  LEA.HI R0, R0, R3, RZ, 0x7 ;  /* 0x0000000300007211 */ /* 0x000fc800078f38ff */
[----:B------:R-:W-:-:S05]  /*9140*/  SHF.R.S32.HI R0, RZ, 0x7, R0 ;  /* 0x00000007ff007819 */ /* 0x000fca0000011400 */
[----:B------:R0:W3:Y:S02]  /*9150*/  SHFL.IDX PT, R191, R0, RZ, 0x1f ;  /* 0x00001fff00bf7589 */ /* 0x0000e400000e0000 */
.L_x_3315:
[----:B0--3--:R-:W-:Y:S01]  /*9160*/  LEA.HI R0, R191, R191, RZ, 0x1 ;  /* 0x000000bfbf007211 */ /* 0x009fe200078f08ff */
        /* <DEDUP_REMOVED lines=22> */
[----:B0-2---:R-:W-:-:S07]  /*92d0*/  IMAD.MOV.U32 R13, RZ, RZ, RZ ;  /* 0x000000ffff0d7224 */ /* 0x005fce00078e00ff */
[----:B------:R-:W-:-:S07]  /*92e0*/  LEPC R20, `(.L_x_3016) ;  /* 0x000000001014794e */ /* 0x000fce0000000000 */
[----:B-1-3-5:R-:W-:Y:S05]  /*92f0*/  CALL.ABS.NOINC R14 ;  /* 0x000000000e007343 */ /* 0x02afea0003c00000 */
.L_x_3016:
        /* <DEDUP_REMOVED lines=13> */
.L_x_3020:
[----:B---3--:R3:W4:Y:S02]  /*93d0*/  SYNCS.PHASECHK.TRANS64.TRYWAIT P0, [R18+URZ+0x28800], R3 ;  /* 0x02880003120075a7 */ /* 0x008724000800017f */
[----:B----4-:R-:W-:Y:S05]  /*93e0*/  @!P0 NANOSLEEP.SYNCS 0x989680 ;  /* 0x009896800000895d */ /* 0x010fea0003900000 */
[----:B------:R-:W4:Y:S02]  /*93f0*/  @!P0 SYNCS.PHASECHK.TRANS64 P0, [R18+URZ+0x28800], R3 ;  /* 0x02880003120085a7 */ /* 0x000f24000800007f */
[----:B----4-:R-:W-:Y:S05]  /*9400*/  @!P0 BRA `(.L_x_3020) ;  /* 0xfffffffc00f08947 */ /* 0x010fea000383ffff */
.L_x_3019:
[----:B------:R-:W-:Y:S05]  /*9410*/  BSYNC B0 ;  /* 0x0000000000007941 */ /* 0x000fea0003800000 */
.L_x_3018:
[----:B------:R-:W-:Y:S05]  /*9420*/  BRA `(.L_x_3021) ;  /* 0x0000005400207947 */ /* 0x000fea0003800000 */
.L_x_3017:
[----:B------:R-:W-:Y:S01]  /*9430*/  ISETP.NE.AND P0, PT, R25, RZ, PT ;  /* 0x000000ff1900720c */ /* 0x000fe20003f05270 */
[----:B------:R-:W-:Y:S01]  /*9440*/  ULDC.64 UR4, c[0x0][0x3f8] ;  /* 0x0000fe0000047ab9 */ /* 0x000fe20000000a00 */
[----:B-----5:R-:W-:Y:S01]  /*9450*/  SHF.R.S32.HI R0, RZ, 0x1f, R24 ;  /* 0x0000001fff007819 */ /* 0x020fe20000011418 */
[----:B------:R-:W-:Y:S01]  /*9460*/  ULDC.64 UR6, c[0x0][0x408] ;  /* 0x0001020000067ab9 */ /* 0x000fe20000000a00 */
[----:B------:R-:W-:-:S04]  /*9470*/  IMAD.WIDE.U32 R26, R24, UR4, RZ ;  /* 0x00000004181a7c25 */ /* 0x000fc8000f8e00ff */
[C---:B------:R-:W-:Y:S02]  /*9480*/  IMAD R3, R0.reuse, UR4, RZ ;  /* 0x0000000400037c24 */ /* 0x040fe4000f8e02ff */
[----:B------:R-:W-:Y:S02]  /*9490*/  IMAD R5, R0, UR6, RZ ;  /* 0x0000000600057c24 */ /* 0x000fe4000f8e02ff */
        /* <DEDUP_REMOVED lines=21> */
[----:B-1-3--:R-:W-:Y:S05]  /*95f0*/  CALL.ABS.NOINC R14 ;  /* 0x000000000e007343 */ /* 0x00afea0003c00000 */
.L_x_3022:
[----:B------:R-:W-:Y:S01]  /*9600*/  ULDC.U8 UR4, c[0x0][0x410] ;  /* 0x0001040000047ab9 */ /* 0x000fe20000000000 */
[----:B------:R-:W-:Y:S01]  /*9610*/  IMAD.IADD R56, R187, 0x1, R192 ;  /* 0x00000001bb387824 */ /* 0x000fe200078e02c0 */
[----:B------:R-:W-:Y:S01]  /*9620*/  ISETP.NE.AND P0, PT, RZ, UR4, PT ;  /* 0x00000004ff007c0c */ /* 0x000fe2000bf05270 */
[----:B------:R-:W-:Y:S01]  /*9630*/  BSSY B0, `(.L_x_3023) ;  /* 0x000051f000007945 */ /* 0x000fe20003800000 */
[----:B------:R-:W-:Y:S01]  /*9640*/  LEA R37, R200, UR40, 0x1 ;  /* 0x00000028c8257c11 */ /* 0x000fe2000f8e08ff */
        /* <DEDUP_REMOVED lines=34> */
[----:B------:R0:W4:Y:S04]  /*9870*/  SHFL.IDX PT, R4, R8, RZ, 0x181f ;  /* 0x00181fff08047589 */ /* 0x00012800000e0000 */
[----:B------:R0:W0:Y:S02]  /*9880*/  SHFL.IDX PT, R14, R7, RZ, 0x181f ;  /* 0x00181fff070e7589 */ /* 0x00002400000e0000 */
.L_x_3321:
[----:B------:R-:W-:Y:S01]  /*9890*/  IMAD R67, R194, R67, RZ ;  /* 0x00000043c2437224 */ /* 0x000fe200078e02ff */
        /* <DEDUP_REMOVED lines=14> */
[----:B------:R-:W-:Y:S02]  /*9980*/  @!P5 SHF.L.U32 R15, R185, 0x1, RZ ;  /* 0x00000001b90fd819 */ /* 0x000fe400000006ff */
[-C--:B---3--:R-:W-:Y:S02]  /*9990*/  @!P4 IADD3 R10, P0, R3, R12.reuse, RZ ;  /* 0x0000000c030ac210 */ /* 0x088fe40007f1e0ff */
[----:B0-----:R-:W-:Y:S02]  /*99a0*/  @!P4 IADD3 R12, P1, R14, R12, RZ ;  /* 0x0000000c0e0cc210 */ /* 0x001fe40007f3e0ff */
[----:B------:R-:W-:Y:S01]  /*99b0*/  @!P5 SHF.L.U64.HI R9, R185, 0x1, R70 ;  /* 0x00000001b909d819 */ /* 0x000fe20000010246 */
[----:B--2---:R-:W-:Y:S01]  /*99c0*/  @!P4 IMAD.X R11, R0, 0x1, R13, P0 ;  /* 0x00000001000bc824 */ /* 0x004fe200000e060d */
[----:B------:R-:W-:Y:S02]  /*99d0*/  @!P5 IADD3 R20, P2, R3, R15, RZ ;  /* 0x0000000f0314d210 */ /* 0x000fe40007f5e0ff */
[----:B------:R-:W-:-:S02]  /*99e0*/  CS2R R46, SRZ ;  /* 0x00000000002e7805 */ /* 0x000fc4000001ff00 */
[----:B------:R-:W-:Y:S02]  /*99f0*/  @!P5 IADD3 R14, P3, R14, R15, RZ ;  /* 0x0000000f0e0ed210 */ /* 0x000fe40007f7e0ff */
[----:B------:R-:W-:Y:S01]  /*9a00*/  CS2R R48, SRZ ;  /* 0x0000000000307805 */ /* 0x000fe2000001ff00 */
[----:B----4-:R-:W-:Y:S02]  /*9a10*/  @!P4 IMAD.X R13, R4, 0x1, R13, P1 ;  /* 0x00000001040dc824 */ /* 0x010fe400008e060d */
[--C-:B------:R-:W-:Y:S01]  /*9a20*/  @!P5 IMAD.X R21, R0, 0x1, R9.reuse, P2 ;  /* 0x000000010015d824 */ /* 0x100fe200010e0609 */
[----:B------:R0:W5:Y:S01]  /*9a30*/  @!P4 LD.E.64 R46, desc[UR42][R10.64] ;  /* 0x0000002a0a2ec980 */ /* 0x000162000c101b00 */
[----:B------:R-:W-:-:S03]  /*9a40*/  @!P5 IMAD.X R15, R4, 0x1, R9, P3 ;  /* 0x00000001040fd824 */ /* 0x000fc600018e0609 */
[----:B------:R0:W5:Y:S04]  /*9a50*/  @!P5 LD.E.64 R40, desc[UR42][R20.64] ;  /* 0x0000002a1428d980 */ /* 0x000168000c101b00 */
[----:B------:R0:W5:Y:S04]  /*9a60*/  @!P5 LD.E.64 R38, desc[UR42][R14.64] ;  /* 0x0000002a0e26d980 */ /* 0x000168000c101b00 */
[----:B------:R0:W5:Y:S02]  /*9a70*/  @!P4 LD.E.64 R48, desc[UR42][R12.64] ;  /* 0x0000002a0c30c980 */ /* 0x000164000c101b00 */
.L_x_3027:
[----:B------:R-:W-:Y:S05]  /*9a80*/  BSYNC B1 ;  /* 0x0000000000017941 */ /* 0x000fea0003800000 */
.L_x_3026:
[----:B--2--5:R-:W-:Y:S01]  /*9a90*/  IMAD.MOV.U32 R0, RZ, RZ, R48 ;  /* 0x000000ffff007224 */ /* 0x024fe200078e0030 */
[----:B------:R-:W-:Y:S01]  /*9aa0*/  UMOV UR4, 0xffffffff ;  /* 0xffffffff00047882 */ /* 0x000fe20000000000 */
[----:B---3--:R-:W-:Y:S01]  /*9ab0*/  IMAD.MOV.U32 R3, RZ, RZ, R49 ;  /* 0x000000ffff037224 */ /* 0x008fe200078e0031 */
[----:B-1----:R-:W-:Y:S01]  /*9ac0*/  CS2R R42, SRZ ;  /* 0x00000000002a7805 */ /* 0x002fe2000001ff00 */
[----:B----4-:R-:W-:Y:S01]  /*9ad0*/  IMAD.MOV.U32 R4, RZ, RZ, R38 ;  /* 0x000000ffff047224 */ /* 0x010fe200078e0026 */
        /* <DEDUP_REMOVED lines=16> */
[----:B------:R1:W4:Y:S04]  /*9be0*/  SHFL.IDX PT, R4, R8, 0x1, 0x181f ;  /* 0x00381f0008047f89 */ /* 0x00032800000e0000 */
[----:B0-----:R1:W0:Y:S02]  /*9bf0*/  SHFL.IDX PT, R14, R7, 0x1, 0x181f ;  /* 0x00381f00070e7f89 */ /* 0x00122400000e0000 */
.L_x_3327:
        /* <DEDUP_REMOVED lines=11> */
[----:B------:R-:W-:Y:S02]  /*9cb0*/  ISETP.GE.AND P5, PT, R185, UR4, PT ;  /* 0x00000004b9007c0c */ /* 0x000fe4000bfa6270 */
[----:B------:R-:W-:-:S07]  /*9cc0*/  CS2R R44, SRZ ;  /* 0x00000000002c7805 */ /* 0x000fce000001ff00 */
[----:B------:R-:W-:-:S04]  /*9cd0*/  @!P4 SHF.L.U32 R12, R22, 0x1, RZ ;  /* 0x00000001160cc819 */ /* 0x000fc800000006ff */
[C---:B------:R-:W-:Y:S01]  /*9ce0*/  @!P5 IMAD.SHL.U32 R11, R185.reuse, 0x2, RZ ;  /* 0x00000002b90bd824 */ /* 0x040fe200078e00ff */
[----:B------:R-:W-:Y:S02]  /*9cf0*/  @!P5 SHF.L.U64.HI R15, R185, 0x1, R70 ;  /* 0x00000001b90fd819 */ /* 0x000fe40000010246 */
[CC--:B---3--:R-:W-:Y:S02]  /*9d00*/  @!P4 IADD3 R10, P0, R3.reuse, R12.reuse, RZ ;  /* 0x0000000c030ac210 */ /* 0x0c8fe40007f1e0ff */
[-C--:B------:R-:W-:Y:S02]  /*9d10*/  @!P5 IADD3 R20, P2, R3, R11.reuse, RZ ;  /* 0x0000000b0314d210 */ /* 0x080fe40007f5e0ff */
[----:B0-----:R-:W-:Y:S02]  /*9d20*/  @!P4 IADD3 R12, P1, R14, R12, RZ ;  /* 0x0000000c0e0cc210 */ /* 0x001fe40007f3e0ff */
[----:B------:R-:W-:Y:S01]  /*9d30*/  @!P4 SHF.L.U64.HI R9, R22, 0x1, R23 ;  /* 0x000000011609c819 */ /* 0x000fe20000010217 */
[----:B--2---:R-:W-:Y:S01]  /*9d40*/  @!P5 IMAD.X R21, R0, 0x1, R15, P2 ;  /* 0x000000010015d824 */ /* 0x004fe200010e060f */
[----:B------:R-:W-:-:S02]  /*9d50*/  @!P5 IADD3 R14, P3, R14, R11, RZ ;  /* 0x0000000b0e0ed210 */ /* 0x000fc40007f7e0ff */
[----:B------:R-:W-:Y:S01]  /*9d60*/  CS2R R42, SRZ ;  /* 0x00000000002a7805 */ /* 0x000fe2000001ff00 */
[--C-:B------:R-:W-:Y:S01]  /*9d70*/  @!P4 IMAD.X R11, R0, 0x1, R9.reuse, P0 ;  /* 0x00000001000bc824 */ /* 0x100fe200000e0609 */
[----:B------:R0:W5:Y:S01]  /*9d80*/  @!P5 LD.E.64 R30, desc[UR42][R20.64] ;  /* 0x0000002a141ed980 */ /* 0x000162000c101b00 */
[C---:B----4-:R-:W-:Y:S02]  /*9d90*/  @!P4 IMAD.X R13, R4.reuse, 0x1, R9, P1 ;  /* 0x00000001040dc824 */ /* 0x050fe400008e0609 */
[----:B------:R-:W-:Y:S01]  /*9da0*/  @!P5 IMAD.X R15, R4, 0x1, R15, P3 ;  /* 0x00000001040fd824 */ /* 0x000fe200018e060f */
[----:B------:R0:W5:Y:S04]  /*9db0*/  @!P4 LD.E.64 R44, desc[UR42][R10.64] ;  /* 0x0000002a0a2cc980 */ /* 0x000168000c101b00 */
[----:B------:R0:W5:Y:S04]  /*9dc0*/  @!P5 LD.E.64 R28, desc[UR42][R14.64] ;  /* 0x0000002a0e1cd980 */ /* 0x000168000c101b00 */
[----:B------:R0:W5:Y:S02]  /*9dd0*/  @!P4 LD.E.64 R42, desc[UR42][R12.64] ;  /* 0x0000002a0c2ac980 */ /* 0x000164000c101b00 */
.L_x_3030:
[----:B------:R-:W-:Y:S05]  /*9de0*/  BSYNC B1 ;  /* 0x0000000000017941 */ /* 0x000fea0003800000 */
.L_x_3029:
[----:B--2--5:R-:W-:Y:S01]  /*9df0*/  IMAD.MOV.U32 R0, RZ, RZ, R42 ;  /* 0x000000ffff007224 */ /* 0x024fe200078e002a */
[----:B------:R-:W-:Y:S01]  /*9e00*/  UMOV UR4, 0xffffffff ;  /* 0xffffffff00047882 */ /* 0x000fe20000000000 */
[----:B---3--:R-:W-:Y:S02]  /*9e10*/  IMAD.MOV.U32 R3, RZ, RZ, R43 ;  /* 0x000000ffff037224 */ /* 0x008fe400078e002b */
        /* <DEDUP_REMOVED lines=15> */
[----:B------:R2:W3:Y:S04]  /*9f10*/  SHFL.IDX PT, R0, R6, 0x2, 0x181f ;  /* 0x00581f0006007f89 */ /* 0x0004e800000e0000 */
[----:B------:R2:W4:Y:S04]  /*9f20*/  SHFL.IDX PT, R3, R5, 0x2, 0x181f ;  /* 0x00581f0005037f89 */ /* 0x00052800000e0000 */
[----:B------:R2:W1:Y:S04]  /*9f30*/  SHFL.IDX PT, R4, R8, 0x2, 0x181f ;  /* 0x00581f0008047f89 */ /* 0x00046800000e0000 */
[----:B0-----:R2:W0:Y:S02]  /*9f40*/  SHFL.IDX PT, R14, R7, 0x2, 0x181f ;  /* 0x00581f00070e7f89 */ /* 0x00142400000e0000 */
.L_x_3333:
[----:B------:R-:W-:Y:S01]  /*9f50*/  IADD3 R10, R56, 0x40, RZ ;  /* 0x00000040380a7810 */ /* 0x000fe20007ffe0ff */
[----:B------:R-:W-:Y:S01]  /*9f60*/  BSSY B1, `(.L_x_3032) ;  /* 0x000001e000017945 */ /* 0x000fe20003800000 */
[----:B------:R-:W-:Y:S02]  /*9f70*/  CS2R R32, SRZ ;  /* 0x0000000000207805 */ /* 0x000fe4000001ff00 */
[----:B------:R-:W-:Y:S02]  /*9f80*/  CS2R R26, SRZ ;  /* 0x00000000001a7805 */ /* 0x000fe4000001ff00 */
[----:B------:R-:W-:Y:S02]  /*9f90*/  ISETP.GE.AND P0, PT, R10, R67, PT ;  /* 0x000000430a00720c */ /* 0x000fe40003f06270 */
[----:B------:R-:W-:Y:S02]  /*9fa0*/  CS2R R34, SRZ ;  /* 0x0000000000227805 */ /* 0x000fe4000001ff00 */
[----:B------:R-:W-:-:S09]  /*9fb0*/  CS2R R24, SRZ ;  /* 0x0000000000187805 */ /* 0x000fd2000001ff00 */
        /* <DEDUP_REMOVED lines=10> */
[CC--:B----4-:R-:W-:Y:S02]  /*a060*/  @!P4 IADD3 R10, P0, R3.reuse, R12.reuse, RZ ;  /* 0x0000000c030ac210 */ /* 0x0d0fe40007f1e0ff */
[-C--:B------:R-:W-:Y:S02]  /*a070*/  @!P5 IADD3 R20, P2, R3, R11.reuse, RZ ;  /* 0x0000000b0314d210 */ /* 0x080fe40007f5e0ff */
[C---:B0-----:R-:W-:Y:S02]  /*a080*/  @!P4 IADD3 R12, P1, R14.reuse, R12, RZ ;  /* 0x0000000c0e0cc210 */ /* 0x041fe40007f3e0ff */
[----:B------:R-:W-:Y:S01]  /*a090*/  @!P5 IADD3 R14, P3, R14, R11, RZ ;  /* 0x0000000b0e0ed210 */ /* 0x000fe20007f7e0ff */
[----:B---3--:R-:W-:Y:S01]  /*a0a0*/  @!P5 IMAD.X R21, R0, 0x1, R15, P2 ;  /* 0x000000010015d824 */ /* 0x008fe200010e060f */
[----:B------:R-:W-:-:S02]  /*a0b0*/  CS2R R34, SRZ ;  /* 0x0000000000227805 */ /* 0x000fc4000001ff00 */
[----:B------:R-:W-:Y:S01]  /*a0c0*/  CS2R R32, SRZ ;  /* 0x0000000000207805 */ /* 0x000fe2000001ff00 */
[--C-:B------:R-:W-:Y:S02]  /*a0d0*/  @!P4 IMAD.X R11, R0, 0x1, R9.reuse, P0 ;  /* 0x00000001000bc824 */ /* 0x100fe400000e0609 */
[C---:B-1----:R-:W-:Y:S01]  /*a0e0*/  @!P4 IMAD.X R13, R4.reuse, 0x1, R9, P1 ;  /* 0x00000001040dc824 */ /* 0x042fe200008e0609 */
[----:B------:R0:W5:Y:S01]  /*a0f0*/  @!P5 LD.E.64 R24, desc[UR42][R20.64] ;  /* 0x0000002a1418d980 */ /* 0x000162000c101b00 */
[----:B------:R-:W-:-:S03]  /*a100*/  @!P5 IMAD.X R15, R4, 0x1, R15, P3 ;  /* 0x00000001040fd824 */ /* 0x000fc600018e060f */
[----:B------:R0:W5:Y:S04]  /*a110*/  @!P4 LD.E.64 R34, desc[UR42][R10.64] ;  /* 0x0000002a0a22c980 */ /* 0x000168000c101b00 */
[----:B------:R0:W5:Y:S04]  /*a120*/  @!P5 LD.E.64 R26, desc[UR42][R14.64] ;  /* 0x0000002a0e1ad980 */ /* 0x000168000c101b00 */
[----:B------:R0:W5:Y:S02]  /*a130*/  @!P4 LD.E.64 R32, desc[UR42][R12.64] ;  /* 0x0000002a0c20c980 */ /* 0x000164000c101b00 */
.L_x_3033:
[----:B------:R-:W-:Y:S05]  /*a140*/  BSYNC B1 ;  /* 0x0000000000017941 */ /* 0x000fea0003800000 */
.L_x_3032:
[----:B---3-5:R-:W-:Y:S01]  /*a150*/  IMAD.MOV.U32 R0, RZ, RZ, R32 ;  /* 0x000000ffff007224 */ /* 0x028fe200078e0020 */
[----:B------:R-:W-:Y:S01]  /*a160*/  UMOV UR4, 0xffffffff ;  /* 0xffffffff00047882 */ /* 0x000fe20000000000 */
[----:B----4-:R-:W-:Y:S01]  /*a170*/  IMAD.MOV.U32 R3, RZ, RZ, R33 ;  /* 0x000000ffff037224 */ /* 0x010fe200078e0021 */
[----:B0-----:R-:W-:Y:S01]  /*a180*/  CS2R R20, SRZ ;  /* 0x0000000000147805 */ /* 0x001fe2000001ff00 */
[----:B-1----:R-:W-:Y:S01]  /*a190*/  IMAD.MOV.U32 R4, RZ, RZ, R26 ;  /* 0x000000ffff047224 */ /* 0x002fe200078e001a */
        /* <DEDUP_REMOVED lines=9> */
[----:B------:R-:W-:Y:S02]  /*a230*/  PRMT R61, R0, 0x7610, R61 ;  /* 0x00007610003d7816 */ /* 0x000fe4000000003d */
[----:B------:R-:W-:Y:S02]  /*a240*/  PRMT R62, R3, 0x7610, R62 ;  /* 0x00007610033e7816 */ /* 0x000fe4000000003e */
[----:B------:R-:W-:Y:S02]  /*a250*/  PRMT R52, R4, 0x7610, R52 ;  /* 0x0000761004347816 */ /* 0x000fe40000000034 */
[----:B------:R-:W-:Y:S01]  /*a260*/  PRMT R53, R9, 0x7610, R53 ;  /* 0x0000761009357816 */ /* 0x000fe20000000035 */
[----:B------:R-:W-:Y:S06]  /*a270*/  BRA.DIV UR4, `(.L_x_3034) ;  /* 0x0000019a04947947 */ /* 0x000fec000b800000 */
[----:B------:R0:W1:Y:S04]  /*a280*/  SHFL.IDX PT, R0, R6, 0x3, 0x181f ;  /* 0x00781f0006007f89 */ /* 0x00006800000e0000 */
[----:B------:R0:W3:Y:S04]  /*a290*/  SHFL.IDX PT, R3, R5, 0x3, 0x181f ;  /* 0x00781f0005037f89 */ /* 0x0000e800000e0000 */
[----:B------:R0:W4:Y:S04]  /*a2a0*/  SHFL.IDX PT, R4, R8, 0x3, 0x181f ;  /* 0x00781f0008047f89 */ /* 0x00012800000e0000 */
[----:B------:R0:W0:Y:S02]  /*a2b0*/  SHFL.IDX PT, R14, R7, 0x3, 0x181f ;  /* 0x00781f00070e7f89 */ /* 0x00002400000e0000 */
.L_x_3339:
[----:B------:R-:W-:Y:S01]  /*a2c0*/  VIADD R56, R56, 0x60 ;  /* 0x0000006038387836 */ /* 0x000fe20000000000 */
[----:B------:R-:W-:Y:S01]  /*a2d0*/  BSSY B1, `(.L_x_3035) ;  /* 0x000001d000017945 */ /* 0x000fe20003800000 */
[----:B0-2---:R-:W-:Y:S02]  /*a2e0*/  CS2R R8, SRZ ;  /* 0x0000000000087805 */ /* 0x005fe4000001ff00 */
        /* <DEDUP_REMOVED lines=18> */
[C---:B-1----:R-:W-:Y:S02]  /*a410*/  @!P4 IMAD.X R7, R0.reuse, 0x1, R5, P0 ;  /* 0x000000010007c824 */ /* 0x042fe400000e0605 */
[--C-:B------:R-:W-:Y:S02]  /*a420*/  @!P5 IMAD.X R77, R0, 0x1, R9.reuse, P2 ;  /* 0x00000001004dd824 */ /* 0x100fe400010e0609 */
[C---:B----4-:R-:W-:Y:S01]  /*a430*/  @!P5 IMAD.X R15, R4.reuse, 0x1, R9, P3 ;  /* 0x00000001040fd824 */ /* 0x050fe200018e0609 */
[----:B------:R-:W-:Y:S01]  /*a440*/  CS2R R8, SRZ ;  /* 0x0000000000087805 */ /* 0x000fe2000001ff00 */
[----:B------:R-:W-:Y:S01]  /*a450*/  @!P4 IMAD.X R69, R4, 0x1, R5, P1 ;  /* 0x000000010445c824 */ /* 0x000fe200008e0605 */
[----:B------:R0:W5:Y:S04]  /*a460*/  @!P5 LD.E.64 R10, desc[UR42][R76.64] ;  /* 0x0000002a4c0ad980 */ /* 0x000168000c101b00 */
[----:B------:R0:W5:Y:S04]  /*a470*/  @!P5 LD.E.64 R8, desc[UR42][R14.64] ;  /* 0x0000002a0e08d980 */ /* 0x000168000c101b00 */
[----:B------:R0:W5:Y:S04]  /*a480*/  @!P4 LD.E.64 R12, desc[UR42][R6.64] ;  /* 0x0000002a060cc980 */ /* 0x000168000c101b00 */
[----:B------:R0:W5:Y:S02]  /*a490*/  @!P4 LD.E.64 R20, desc[UR42][R68.64] ;  /* 0x0000002a4414c980 */ /* 0x000164000c101b00 */
.L_x_3036:
[----:B------:R-:W-:Y:S05]  /*a4a0*/  BSYNC B1 ;  /* 0x0000000000017941 */ /* 0x000fea0003800000 */
.L_x_3035:
[----:B------:R-:W-:Y:S01]  /*a4b0*/  ULEA.HI UR4, UR39, UR39, URZ, 0x1 ;  /* 0x0000002727047291 */ /* 0x000fe2000f8f083f */
[----:B----45:R-:W-:Y:S01]  /*a4c0*/  IMAD.MOV.U32 R4, RZ, RZ, R21 ;  /* 0x000000ffff047224 */ /* 0x030fe200078e0015 */
[----:B-1----:R-:W-:Y:S01]  /*a4d0*/  VIADDMNMX R0, R67, -R192, 0x80, PT ;  /* 0x0000008043007446 */ /* 0x002fe200038009c0 */
[----:B---3--:R-:W-:Y:S01]  /*a4e0*/  IMAD.MOV.U32 R3, RZ, RZ, R20 ;  /* 0x000000ffff037224 */ /* 0x008fe200078e0014 */
[----:B------:R-:W-:Y:S01]  /*a4f0*/  ULOP3.LUT UR4, UR4, 0xfffffffe, URZ, 0xc0, !UPT ;  /* 0xfffffffe04047892 */ /* 0x000fe2000f8ec03f */
[----:B0-----:R-:W-:Y:S01]  /*a500*/  IMAD.MOV.U32 R6, RZ, RZ, R12 ;  /* 0x000000ffff067224 */ /* 0x001fe200078e000c */
[----:B------:R-:W-:Y:S01]  /*a510*/  PRMT R68, R4, 0x7610, R68 ;  /* 0x0000761004447816 */ /* 0x000fe20000000044 */
[----:B------:R-:W-:Y:S01]  /*a520*/  IMAD.MOV.U32 R4, RZ, RZ, R9 ;  /* 0x000000ffff047224 */ /* 0x000fe200078e0009 */
[----:B------:R-:W-:Y:S01]  /*a530*/  UIADD3 UR4, UR39, -UR4, URZ ;  /* 0x8000000427047290 */ /* 0x000fe2000fffe03f */
[----:B------:R-:W-:Y:S01]  /*a540*/  MOV R7, R13 ;  /* 0x0000000d00077202 */ /* 0x000fe20000000f00 */
        /* <DEDUP_REMOVED lines=13> */
.L_x_3340:
[----:B------:R-:W-:Y:S05]  /*a620*/  BSYNC B1 ;  /* 0x0000000000017941 */ /* 0x000fea0003800000 */
.L_x_3037:
[----:B------:R-:W-:Y:S01]  /*a630*/  BSSY B1, `(.L_x_3039) ;  /* 0x0000067000017945 */ /* 0x000fe20003800000 */
[----:B------:R-:W-:Y:S02]  /*a640*/  PRMT R15, R4, 0x7610, R15 ;  /* 0x00007610040f7816 */ /* 0x000fe4000000000f */
[----:B------:R-:W-:Y:S01]  /*a650*/  PRMT R56, R6, 0x7610, R56 ;  /* 0x0000761006387816 */ /* 0x000fe20000000038 */
[----:B------:R-:W-:Y:S06]  /*a660*/  @P1 BRA `(.L_x_3040) ;  /* 0x00000004008c1947 */ /* 0x000fec0003800000 */
[----:B------:R-:W1:Y:S01]  /*a670*/  LDC R4, c[0x0][0x3f4] ;  /* 0x0000fd00ff047b82 */ /* 0x000e620000000800 */
[----:B------:R-:W-:Y:S01]  /*a680*/  BSSY B2, `(.L_x_3041) ;  /* 0x0000032000027945 */ /* 0x000fe20003800000 */
[-C--:B-1----:R-:W-:Y:S02]  /*a690*/  ISETP.GE.AND P0, PT, R22, R4.reuse, PT ;  /* 0x000000041600720c */ /* 0x082fe40003f06270 */
[----:B------:R-:W-:-:S11]  /*a6a0*/  ISETP.GE.AND P1, PT, R185, R4, PT ;  /* 0x00000004b900720c */ /* 0x000fd60003f26270 */
[----:B------:R-:W-:Y:S05]  /*a6b0*/  @P0 BRA `(.L_x_3042) ;  /* 0x0000000000b80947 */ /* 0x000fea0003800000 */
[----:B0-----:R-:W0:Y:S01]  /*a6c0*/  LDS.128 R4, [R37] ;  /* 0x0000000025047984 */ /* 0x001e220000000c00 */
[----:B------:R-:W-:Y:S02]  /*a6d0*/  SHF.R.U32.HI R79, RZ, 0x10, R49 ;  /* 0x00000010ff4f7819 */ /* 0x000fe40000011631 */
[----:B------:R-:W-:Y:S02]  /*a6e0*/  SHF.R.U32.HI R76, RZ, 0x10, R47 ;  /* 0x00000010ff4c7819 */ /* 0x000fe4000001162f */
[----:B------:R-:W-:Y:S02]  /*a6f0*/  PRMT R79, R80, 0x5410, R79 ;  /* 0x00005410504f7816 */ /* 0x000fe4000000004f */
[----:B------:R-:W-:Y:S02]  /*a700*/  PRMT R76, R51, 0x5432, R76 ;  /* 0x00005432334c7816 */ /* 0x000fe4000000004c */
[----:B------:R-:W-:Y:S01]  /*a710*/  SHF.R.U64 R75, R46, 0x10, R47 ;  /* 0x000000102e4b7819 */ /* 0x000fe2000000122f */
[----:B------:R-:W-:Y:S01]  /*a720*/  IMAD.U32 R80, R79, 0x10000, RZ ;  /* 0x000100004f507824 */ /* 0x000fe200078e00ff */
[----:B------:R-:W-:Y:S01]  /*a730*/  SHF.R.U64 R78, R48, 0x10, R49 ;  /* 0x00000010304e7819 */ /* 0x000fe20000001231 */
[----:B------:R-:W-:Y:S01]  /*a740*/  IMAD.U32 R77, R76, 0x10000, RZ ;  /* 0x000100004c4d7824 */ /* 0x000fe200078e00ff */
[----:B------:R-:W-:-:S02]  /*a750*/  PRMT R75, R81, 0x5410, R75 ;  /* 0x00005410514b7816 */ /* 0x000fc4000000004b */
[----:B------:R-:W-:Y:S02]  /*a760*/  LOP3.LUT R79, R79, 0xffff0000, RZ, 0xc0, !PT ;  /* 0xffff00004f4f7812 */ /* 0x000fe400078ec0ff */
[----:B------:R-:W-:Y:S02]  /*a770*/  LOP3.LUT R76, R76, 0xffff0000, RZ, 0xc0, !PT ;  /* 0xffff00004c4c7812 */ /* 0x000fe400078ec0ff */
[----:B------:R-:W-:Y:S02]  /*a780*/  PRMT R78, R50, 0x5432, R78 ;  /* 0x00005432324e7816 */ /* 0x000fe4000000004e */
[C---:B0-----:R-:W-:Y:S01]  /*a790*/  LOP3.LUT R47, R6.reuse, 0xffff0000, RZ, 0xc0, !PT ;  /* 0xffff0000062f7812 */ /* 0x041fe200078ec0ff */
[----:B------:R-:W-:Y:S01]  /*a7a0*/  IMAD.U32 R46, R6, 0x10000, RZ ;  /* 0x00010000062e7824 */ /* 0x000fe200078e00ff */
[C---:B------:R-:W-:Y:S01]  /*a7b0*/  LOP3.LUT R49, R7.reuse, 0xffff0000, RZ, 0xc0, !PT ;  /* 0xffff000007317812 */ /* 0x040fe200078ec0ff */
[----:B------:R-:W-:Y:S02]  /*a7c0*/  IMAD.U32 R48, R7, 0x10000, RZ ;  /* 0x0001000007307824 */ /* 0x000fe400078e00ff */
[C---:B------:R-:W-:Y:S01]  /*a7d0*/  FMUL.FTZ R81, R47.reuse, R80 ;  /* 0x000000502f517220 */ /* 0x040fe20000410000 */
[----:B------:R-:W-:Y:S01]  /*a7e0*/  FMUL.FTZ R47, R47, R77 ;  /* 0x0000004d2f2f7220 */ /* 0x000fe20000410000 */
[----:B------:R-:W-:Y:S01]  /*a7f0*/  FMUL.FTZ R83, R49, R79 ;  /* 0x0000004f31537220 */ /* 0x000fe20000410000 */
[----:B------:R-:W-:-:S02]  /*a800*/  IMAD.U32 R6, R4, 0x10000, RZ ;  /* 0x0001000004067824 */ /* 0x000fc400078e00ff */
[C---:B------:R-:W-:Y:S01]  /*a810*/  FFMA.FTZ R81, R46.reuse, R77, -R81 ;  /* 0x0000004d2e517223 */ /* 0x040fe20000010851 */
[----:B------:R-:W-:Y:S01]  /*a820*/  FMUL.FTZ R77, R49, R76 ;  /* 0x0000004c314d7220 */ /* 0x000fe20000410000 */
[----:B------:R-:W-:Y:S02]  /*a830*/  IMAD.U32 R7, R5, 0x10000, RZ ;  /* 0x0001000005077824 */ /* 0x000fe400078e00ff */
[----:B------:R-:W-:Y:S01]  /*a840*/  FFMA.FTZ R80, R46, R80, R47 ;  /* 0x000000502e507223 */ /* 0x000fe2000001002f */
[----:B------:R-:W-:Y:S01]  /*a850*/  IMAD.U32 R49, R78, 0x10000, RZ ;  /* 0x000100004e317824 */ /* 0x000fe200078e00ff */
[----:B------:R-:W-:Y:S01]  /*a860*/  LOP3.LUT R4, R4, 0xffff0000, RZ, 0xc0, !PT ;  /* 0xffff000004047812 */ /* 0x000fe200078ec0ff */
[----:B------:R-:W-:Y:S01]  /*a870*/  IMAD.U32 R47, R75, 0x10000, RZ ;  /* 0x000100004b2f7824 */ /* 0x000fe200078e00ff */
        /* <DEDUP_REMOVED lines=8> */
[-C--:B------:R-:W-:Y:S01]  /*a900*/  FMUL.FTZ R77, R5, R46.reuse ;  /* 0x0000002e054d7220 */ /* 0x080fe20000410000 */
[C---:B------:R-:W-:Y:S01]  /*a910*/  FFMA.FTZ R4, R6.reuse, R47, -R75 ;  /* 0x0000002f06047223 */ /* 0x040fe2000001084b */
[----:B------:R-:W-:Y:S01]  /*a920*/  FFMA.FTZ R49, R6, R49, R48 ;  /* 0x0000003106317223 */ /* 0x000fe20000010030 */
[C---:B------:R-:W-:Y:S01]  /*a930*/  FFMA.FTZ R5, R7.reuse, R46, -R76 ;  /* 0x0000002e07057223 */ /* 0x040fe2000001084c */
[----:B------:R-:W-:Y:S01]  /*a940*/  FFMA.FTZ R78, R7, R78, R77 ;  /* 0x0000004e074e7223 */ /* 0x000fe2000001004d */
[----:B------:R-:W-:Y:S02]  /*a950*/  F2FP.BF16.F32.PACK_AB R6, R80, R81 ;  /* 0x000000515006723e */ /* 0x000fe400000010ff */
[----:B------:R-:W-:Y:S02]  /*a960*/  F2FP.BF16.F32.PACK_AB R7, R82, R83 ;  /* 0x000000535207723e */ /* 0x000fe400000010ff */
[----:B------:R-:W-:Y:S02]  /*a970*/  F2FP.BF16.F32.PACK_AB R4, R49, R4 ;  /* 0x000000043104723e */ /* 0x000fe400000010ff */
[----:B------:R-:W-:-:S05]  /*a980*/  F2FP.BF16.F32.PACK_AB R5, R78, R5 ;  /* 0x000000054e05723e */ /* 0x000fca00000010ff */
[----:B------:R1:W-:Y:S02]  /*a990*/  STS.128 [R37], R4 ;  /* 0x0000000425007388 */ /* 0x0003e40000000c00 */
.L_x_3042:
[----:B------:R-:W-:Y:S05]  /*a9a0*/  BSYNC B2 ;  /* 0x0000000000027941 */ /* 0x000fea0003800000 */
.L_x_3041:
[----:B------:R-:W-:Y:S05]  /*a9b0*/  @P1 BRA `(.L_x_3040) ;  /* 0x0000000000b81947 */ /* 0x000fea0003800000 */
[----:B01----:R-:W0:Y:S01]  /*a9c0*/  LDS.128 R4, [R37+0x4000] ;  /* 0x0040000025047984 */ /* 0x003e220000000c00 */
        /* <DEDUP_REMOVED lines=8> */
[----:B------:R-:W-:Y:S02]  /*aa50*/  PRMT R72, R72, 0x5410, R41 ;  /* 0x0000541048487816 */ /* 0x000fe40000000029 */
[C---:B------:R-:W-:Y:S02]  /*aa60*/  SHF.L.U32 R47, R71.reuse, 0x10, RZ ;  /* 0x00000010472f7819 */ /* 0x040fe400000006ff */
        /* <DEDUP_REMOVED lines=35> */
.L_x_3040:
[----:B------:R-:W-:Y:S05]  /*aca0*/  BSYNC B1 ;  /* 0x0000000000017941 */ /* 0x000fea0003800000 */
.L_x_3039:
[----:B-12---:R-:W-:Y:S01]  /*acb0*/  VIADD R4, R187, 0x20 ;  /* 0x00000020bb047836 */ /* 0x006fe20000000000 */
[----:B------:R-:W-:Y:S04]  /*acc0*/  BSSY B1, `(.L_x_3043) ;  /* 0x0000066000017945 */ /* 0x000fe80003800000 */
[----:B------:R-:W-:-:S13]  /*acd0*/  ISETP.GE.AND P0, PT, R4, R0, PT ;  /* 0x000000000400720c */ /* 0x000fda0003f06270 */
[----:B------:R-:W-:Y:S05]  /*ace0*/  @P0 BRA `(.L_x_3044) ;  /* 0x00000004008c0947 */ /* 0x000fea0003800000 */
[----:B------:R-:W1:Y:S01]  /*acf0*/  LDC R4, c[0x0][0x3f4] ;  /* 0x0000fd00ff047b82 */ /* 0x000e620000000800 */
[----:B------:R-:W-:Y:S01]  /*ad00*/  BSSY B2, `(.L_x_3045) ;  /* 0x0000032000027945 */ /* 0x000fe20003800000 */
[-C--:B-1----:R-:W-:Y:S02]  /*ad10*/  ISETP.GE.AND P0, PT, R22, R4.reuse, PT ;  /* 0x000000041600720c */ /* 0x082fe40003f06270 */
[----:B------:R-:W-:-:S11]  /*ad20*/  ISETP.GE.AND P1, PT, R185, R4, PT ;  /* 0x00000004b900720c */ /* 0x000fd60003f26270 */
        /* <DEDUP_REMOVED lines=47> */
.L_x_3046:
[----:B------:R-:W-:Y:S05]  /*b020*/  BSYNC B2 ;  /* 0x0000000000027941 */ /* 0x000fea0003800000 */
.L_x_3045:
        /* <DEDUP_REMOVED lines=17> */
[----:B------:R-:W-:Y:S01]  /*b140*/  IMAD.U32 R7, R5, 0x10000, RZ ;  /* 0x0001000005077824 */ /* 0x000fe200078e00ff */
[----:B------:R-:W-:Y:S01]  /*b150*/  SHF.L.U32 R28, R6, 0x10, RZ ;  /* 0x00000010061c7819 */ /* 0x000fe200000006ff */
[C---:B------:R-:W-:Y:S01]  /*b160*/  FMUL.FTZ R42, R29.reuse, R38 ;  /* 0x000000261d2a7220 */ /* 0x040fe20000410000 */
[----:B------:R-:W-:Y:S01]  /*b170*/  FMUL.FTZ R41, R29, R39 ;  /* 0x000000271d297220 */ /* 0x000fe20000410000 */
[----:B------:R-:W-:Y:S01]  /*b180*/  FMUL.FTZ R29, R31, R55 ;  /* 0x000000371f1d7220 */ /* 0x000fe20000410000 */
[----:B------:R-:W-:-:S02]  /*b190*/  IMAD.U32 R6, R4, 0x10000, RZ ;  /* 0x0001000004067824 */ /* 0x000fc400078e00ff */
[C---:B------:R-:W-:Y:S01]  /*b1a0*/  FFMA.FTZ R43, R28.reuse, R39, R42 ;  /* 0x000000271c2b7223 */ /* 0x040fe2000001002a */
[----:B------:R-:W-:Y:S01]  /*b1b0*/  FMUL.FTZ R39, R31, R58 ;  /* 0x0000003a1f277220 */ /* 0x000fe20000410000 */
[----:B------:R-:W-:Y:S01]  /*b1c0*/  FFMA.FTZ R40, R28, R38, -R41 ;  /* 0x000000261c287223 */ /* 0x000fe20000010829 */
[----:B------:R-:W-:Y:S01]  /*b1d0*/  IMAD.U32 R31, R54, 0x10000, RZ ;  /* 0x00010000361f7824 */ /* 0x000fe200078e00ff */
[----:B------:R-:W-:Y:S01]  /*b1e0*/  LOP3.LUT R4, R4, 0xffff0000, RZ, 0xc0, !PT ;  /* 0xffff000004047812 */ /* 0x000fe200078ec0ff */
[----:B------:R-:W-:Y:S01]  /*b1f0*/  FFMA.FTZ R58, R30, R58, -R29 ;  /* 0x0000003a1e3a7223 */ /* 0x000fe2000001081d */
[----:B------:R-:W-:Y:S01]  /*b200*/  LOP3.LUT R5, R5, 0xffff0000, RZ, 0xc0, !PT ;  /* 0xffff000005057812 */ /* 0x000fe200078ec0ff */
[C---:B------:R-:W-:Y:S01]  /*b210*/  IMAD.U32 R29, R57.reuse, 0x10000, RZ ;  /* 0x00010000391d7824 */ /* 0x040fe200078e00ff */
        /* <DEDUP_REMOVED lines=15> */
[----:B------:R2:W-:Y:S02]  /*b310*/  STS.128 [R37+0x5000], R4 ;  /* 0x0050000425007388 */ /* 0x0005e40000000c00 */
.L_x_3044:
[----:B------:R-:W-:Y:S05]  /*b320*/  BSYNC B1 ;  /* 0x0000000000017941 */ /* 0x000fea0003800000 */
.L_x_3043:
        /* <DEDUP_REMOVED lines=25> */
[----:B------:R-:W-:Y:S01]  /*b4c0*/  IMAD.U32 R30, R7, 0x10000, RZ ;  /* 0x00010000071e7824 */ /* 0x000fe200078e00ff */
[----:B------:R-:W-:Y:S01]  /*b4d0*/  SHF.L.U32 R7, R5, 0x10, RZ ;  /* 0x0000001005077819 */ /* 0x000fe200000006ff */
[C---:B------:R-:W-:Y:S01]  /*b4e0*/  FMUL.FTZ R34, R29.reuse, R32 ;  /* 0x000000201d227220 */ /* 0x040fe20000410000 */
[----:B------:R-:W-:Y:S01]  /*b4f0*/  FMUL.FTZ R35, R29, R33 ;  /* 0x000000211d237220 */ /* 0x000fe20000410000 */
[----:B------:R-:W-:Y:S01]  /*b500*/  FMUL.FTZ R29, R31, R60 ;  /* 0x0000003c1f1d7220 */ /* 0x000fe20000410000 */
[----:B------:R-:W-:-:S02]  /*b510*/  IMAD.U32 R6, R4, 0x10000, RZ ;  /* 0x0001000004067824 */ /* 0x000fc400078e00ff */
[C---:B------:R-:W-:Y:S01]  /*b520*/  FFMA.FTZ R39, R28.reuse, R33, R34 ;  /* 0x000000211c277223 */ /* 0x040fe20000010022 */
        /* <DEDUP_REMOVED lines=23> */
.L_x_3050:
[----:B------:R-:W-:Y:S05]  /*b6a0*/  BSYNC B2 ;  /* 0x0000000000027941 */ /* 0x000fea0003800000 */
.L_x_3049:
        /* <DEDUP_REMOVED lines=47> */
.L_x_3048:
[----:B------:R-:W-:Y:S05]  /*b9a0*/  BSYNC B1 ;  /* 0x0000000000017941 */ /* 0x000fea0003800000 */
.L_x_3047:
[----:B-12---:R-:W-:-:S05]  /*b9b0*/  VIADD R4, R187, 0x60 ;  /* 0x00000060bb047836 */ /* 0x006fca0000000000 */
        /* <DEDUP_REMOVED lines=29> */
[C---:B------:R-:W-:Y:S01]  /*bb90*/  FFMA.FTZ R26, R12.reuse, R21, -R25 ;  /* 0x000000150c1a7223 */ /* 0x040fe20000010819 */
[----:B------:R-:W-:Y:S01]  /*bba0*/  FFMA.FTZ R27, R12, R24, R13 ;  /* 0x000000180c1b7223 */ /* 0x000fe2000001000d */
[-C--:B------:R-:W-:Y:S01]  /*bbb0*/  FMUL.FTZ R21, R7, R70.reuse ;  /* 0x0000004607157220 */ /* 0x080fe20000410000 */
[----:B------:R-:W-:Y:S01]  /*bbc0*/  IMAD.U32 R13, R67, 0x10000, RZ ;  /* 0x00010000430d7824 */ /* 0x000fe200078e00ff */
[----:B------:R-:W-:Y:S01]  /*bbd0*/  LOP3.LUT R4, R4, 0xffff0000, RZ, 0xc0, !PT ;  /* 0xffff000004047812 */ /* 0x000fe200078ec0ff */
[----:B------:R-:W-:Y:S01]  /*bbe0*/  IMAD.U32 R7, R69, 0x10000, RZ ;  /* 0x0001000045077824 */ /* 0x000fe200078e00ff */
[----:B------:R-:W-:Y:S01]  /*bbf0*/  LOP3.LUT R5, R5, 0xffff0000, RZ, 0xc0, !PT ;  /* 0xffff000005057812 */ /* 0x000fe200078ec0ff */
[C---:B------:R-:W-:Y:S01]  /*bc00*/  FFMA.FTZ R29, R20.reuse, R70, -R29 ;  /* 0x00000046141d7223 */ /* 0x040fe2000001081d */
[----:B------:R-:W-:Y:S01]  /*bc10*/  LOP3.LUT R67, R67, 0xffff0000, RZ, 0xc0, !PT ;  /* 0xffff000043437812 */ /* 0x000fe200078ec0ff */
[----:B------:R-:W-:Y:S01]  /*bc20*/  FFMA.FTZ R68, R20, R68, R21 ;  /* 0x0000004414447223 */ /* 0x000fe20000010015 */
[----:B------:R-:W-:Y:S01]  /*bc30*/  LOP3.LUT R69, R69, 0xffff0000, RZ, 0xc0, !PT ;  /* 0xffff000045457812 */ /* 0x000fe200078ec0ff */
[C---:B------:R-:W-:Y:S01]  /*bc40*/  FMUL.FTZ R21, R4.reuse, R13 ;  /* 0x0000000d04157220 */ /* 0x040fe20000410000 */
[----:B------:R-:W-:Y:S01]  /*bc50*/  FMUL.FTZ R12, R4, R7 ;  /* 0x00000007040c7220 */ /* 0x000fe20000410000 */
[----:B------:R-:W-:-:S02]  /*bc60*/  FMUL.FTZ R25, R5, R67 ;  /* 0x0000004305197220 */ /* 0x000fc40000410000 */
[----:B------:R-:W-:Y:S01]  /*bc70*/  FMUL.FTZ R20, R5, R69 ;  /* 0x0000004505147220 */ /* 0x000fe20000410000 */
        /* <DEDUP_REMOVED lines=9> */
.L_x_3053:
[----:B------:R-:W-:Y:S05]  /*bd10*/  BSYNC B1 ;  /* 0x0000000000017941 */ /* 0x000fea0003800000 */
.L_x_3052:
[----:B------:R-:W-:Y:S05]  /*bd20*/  @P1 BRA `(.L_x_3051) ;  /* 0x0000002800bc1947 */ /* 0x000fea0003800000 */
[----:B01----:R-:W0:Y:S01]  /*bd30*/  LDS.128 R4, [R37+0x7000] ;  /* 0x0070000025047984 */ /* 0x003e220000000c00 */
[----:B------:R-:W-:Y:S02]  /*bd40*/  SHF.R.U64 R0, R10, 0x10, R11 ;  /* 0x000000100a007819 */ /* 0x000fe4000000120b */
[--C-:B------:R-:W-:Y:S02]  /*bd50*/  SHF.R.U64 R10, R8, 0x10, R9.reuse ;  /* 0x00000010080a7819 */ /* 0x100fe40000001209 */
        /* <DEDUP_REMOVED lines=44> */
.L_x_3024:
[----:B------:R-:W0:Y:S01]  /*c020*/  LDC R5, c[0x0][0x448] ;  /* 0x00011200ff057b82 */ /* 0x000e220000000800 */
[----:B------:R-:W-:Y:S01]  /*c030*/  ULDC.64 UR4, c[0x0][0x3f8] ;  /* 0x0000fe0000047ab9 */ /* 0x000fe20000000a00 */
[----:B------:R-:W-:Y:S01]  /*c040*/  MOV R27, R29 ;  /* 0x0000001d001b7202 */ /* 0x000fe20000000f00 */
[----:B------:R-:W-:Y:S01]  /*c050*/  ULDC.64 UR6, c[0x0][0x408] ;  /* 0x0001020000067ab9 */ /* 0x000fe20000000a00 */
        /* <DEDUP_REMOVED lines=26> */
[----:B------:R-:W4:Y:S04]  /*c200*/  SHFL.IDX PT, R0, R35, RZ, 0x181f ;  /* 0x00181fff23007589 */ /* 0x000f2800000e0000 */
[----:B------:R-:W5:Y:S04]  /*c210*/  SHFL.IDX PT, R14, R34, RZ, 0x181f ;  /* 0x00181fff220e7589 */ /* 0x000f6800000e0000 */
[----:B------:R-:W1:Y:S01]  /*c220*/  SHFL.IDX PT, R5, R33, RZ, 0x181f ;  /* 0x00181fff21057589 */ /* 0x000e6200000e0000 */
[----:B0-----:R-:W-:-:S04]  /*c230*/  ISETP.GE.AND P0, PT, R16, R58, PT ;  /* 0x0000003a1000720c */ /* 0x001fc80003f06270 */
[----:B------:R-:W-:-:S13]  /*c240*/  ISETP.GE.OR P1, PT, R56, R3, P0 ;  /* 0x000000033800720c */ /* 0x000fda0000726670 */
[C---:B------:R-:W-:Y:S01]  /*c250*/  @!P1 IMAD.SHL.U32 R21, R16.reuse, 0x2, RZ ;  /* 0x0000000210159824 */ /* 0x040fe200078e00ff */
[----:B------:R-:W-:-:S04]  /*c260*/  @!P1 SHF.L.U64.HI R6, R16, 0x1, R17 ;  /* 0x0000000110069819 */ /* 0x000fc80000010211 */
[----:B---3--:R-:W-:-:S05]  /*c270*/  @!P1 IADD3 R4, P2, R4, R21, RZ ;  /* 0x0000001504049210 */ /* 0x008fca0007f5e0ff */
[----:B----4-:R-:W-:Y:S02]  /*c280*/  @!P1 IMAD.X R7, R0, 0x1, R6, P2 ;  /* 0x0000000100079824 */ /* 0x010fe400010e0606 */
[----:B------:R-:W-:Y:S02]  /*c290*/  @!P1 IMAD.MOV.U32 R8, RZ, RZ, R4 ;  /* 0x000000ffff089224 */ /* 0x000fe400078e0004 */
[----:B------:R-:W-:-:S06]  /*c2a0*/  @!P1 IMAD.MOV.U32 R9, RZ, RZ, R7 ;  /* 0x000000ffff099224 */ /* 0x000fcc00078e0007 */
[----:B------:R-:W3:Y:S01]  /*c2b0*/  @!P1 LD.E.128 R8, desc[UR42][R8.64] ;  /* 0x0000002a08089980 */ /* 0x000ee2000c101d00 */
[----:B-----5:R-:W-:-:S05]  /*c2c0*/  @!P1 IADD3 R14, P2, R14, R21, RZ ;  /* 0x000000150e0e9210 */ /* 0x020fca0007f5e0ff */
[----:B-1----:R-:W-:Y:S02]  /*c2d0*/  @!P1 IMAD.X R5, R5, 0x1, R6, P2 ;  /* 0x0000000105059824 */ /* 0x002fe400010e0606 */
[----:B------:R-:W-:-:S06]  /*c2e0*/  @!P1 IMAD.MOV.U32 R4, RZ, RZ, R14 ;  /* 0x000000ffff049224 */ /* 0x000fcc00078e000e */
[----:B------:R-:W4:Y:S01]  /*c2f0*/  @!P1 LD.E.128 R4, desc[UR42][R4.64] ;  /* 0x0000002a04049980 */ /* 0x000f22000c101d00 */
[----:B------:R-:W-:Y:S02]  /*c300*/  CS2R R48, SRZ ;  /* 0x0000000000307805 */ /* 0x000fe4000001ff00 */
[----:B------:R-:W-:Y:S02]  /*c310*/  CS2R R50, SRZ ;  /* 0x0000000000327805 */ /* 0x000fe4000001ff00 */
[----:B------:R-:W-:Y:S01]  /*c320*/  CS2R R38, SRZ ;  /* 0x0000000000267805 */ /* 0x000fe2000001ff00 */
[----:B------:R0:W1:Y:S01]  /*c330*/  SHFL.IDX PT, R14, R34, 0x1, 0x181f ;  /* 0x00381f00220e7f89 */ /* 0x00006200000e0000 */
[----:B------:R-:W-:Y:S02]  /*c340*/  CS2R R20, SRZ ;  /* 0x0000000000147805 */ /* 0x000fe4000001ff00 */
[----:B------:R-:W-:Y:S01]  /*c350*/  CS2R R24, SRZ ;  /* 0x0000000000187805 */ /* 0x000fe2000001ff00 */
[----:B---3--:R-:W-:Y:S01]  /*c360*/  @!P1 IMAD.MOV.U32 R48, RZ, RZ, R8 ;  /* 0x000000ffff309224 */ /* 0x008fe200078e0008 */
[----:B------:R-:W-:Y:S01]  /*c370*/  @!P1 MOV R50, R10 ;  /* 0x0000000a00329202 */ /* 0x000fe20000000f00 */
[----:B------:R-:W-:Y:S01]  /*c380*/  @!P1 IMAD.MOV.U32 R49, RZ, RZ, R9 ;  /* 0x000000ffff319224 */ /* 0x000fe200078e0009 */
[----:B------:R0:W3:Y:S01]  /*c390*/  SHFL.IDX PT, R8, R32, 0x1, 0x181f ;  /* 0x00381f0020087f89 */ /* 0x0000e200000e0000 */
[----:B------:R-:W-:-:S02]  /*c3a0*/  IMAD.MOV.U32 R0, RZ, RZ, R48 ;  /* 0x000000ffff007224 */ /* 0x000fc400078e0030 */
[----:B------:R-:W-:Y:S01]  /*c3b0*/  @!P1 IMAD.MOV.U32 R51, RZ, RZ, R11 ;  /* 0x000000ffff339224 */ /* 0x000fe200078e000b */
[----:B------:R0:W0:Y:S01]  /*c3c0*/  SHFL.IDX PT, R9, R33, 0x1, 0x181f ;  /* 0x00381f0021097f89 */ /* 0x00002200000e0000 */
[----:B------:R-:W-:Y:S01]  /*c3d0*/  IMAD.MOV.U32 R12, RZ, RZ, R49 ;  /* 0x000000ffff0c7224 */ /* 0x000fe200078e0031 */
[----:B------:R-:W-:Y:S01]  /*c3e0*/  PRMT R78, R0, 0x7610, R78 ;  /* 0x00007610004e7816 */ /* 0x000fe2000000004e */
[----:B------:R-:W-:Y:S01]  /*c3f0*/  IMAD.MOV.U32 R10, RZ, RZ, R50 ;  /* 0x000000ffff0a7224 */ /* 0x000fe200078e0032 */
[----:B------:R0:W0:Y:S01]  /*c400*/  SHFL.IDX PT, R0, R35, 0x1, 0x181f ;  /* 0x00381f0023007f89 */ /* 0x00002200000e0000 */
[----:B------:R-:W-:Y:S01]  /*c410*/  IMAD.MOV.U32 R11, RZ, RZ, R51 ;  /* 0x000000ffff0b7224 */ /* 0x000fe200078e0033 */
[----:B------:R-:W-:Y:S01]  /*c420*/  PRMT R79, R12, 0x7610, R79 ;  /* 0x000076100c4f7816 */ /* 0x000fe2000000004f */
[----:B----4-:R-:W-:Y:S01]  /*c430*/  @!P1 IMAD.MOV.U32 R38, RZ, RZ, R4 ;  /* 0x000000ffff269224 */ /* 0x010fe200078e0004 */
        /* <DEDUP_REMOVED lines=11> */
[----:B------:R-:W-:-:S02]  /*c4f0*/  PRMT R82, R6, 0x7610, R82 ;  /* 0x0000761006527816 */ /* 0x000fc40000000052 */
[----:B-1-3--:R-:W-:-:S07]  /*c500*/  PRMT R83, R7, 0x7610, R83 ;  /* 0x0000761007537816 */ /* 0x00afce0000000053 */
.L_x_3350:
        /* <DEDUP_REMOVED lines=14> */
[----:B------:R-:W-:Y:S02]  /*c5f0*/  IADD3 R14, P2, R14, R15, RZ ;  /* 0x0000000f0e0e7210 */ /* 0x000fe40007f5e0ff */
[----:B0-----:R-:W-:-:S03]  /*c600*/  IADD3.X R5, R0, R6, RZ, P1, !PT ;  /* 0x0000000600057210 */ /* 0x001fc60000ffe4ff */
[----:B------:R-:W-:-:S03]  /*c610*/  IMAD.X R15, R9, 0x1, R6, P2 ;  /* 0x00000001090f7824 */ /* 0x000fc600010e0606 */
[----:B------:R-:W5:Y:S04]  /*c620*/  LD.E.128 R4, desc[UR42][R4.64] ;  /* 0x0000002a04047980 */ /* 0x000f68000c101d00 */
[----:B------:R1:W5:Y:S02]  /*c630*/  LD.E.128 R24, desc[UR42][R14.64] ;  /* 0x0000002a0e187980 */ /* 0x000364000c101d00 */
.L_x_3056:
[----:B------:R-:W-:Y:S05]  /*c640*/  BSYNC B1 ;  /* 0x0000000000017941 */ /* 0x000fea0003800000 */
.L_x_3055:
[----:B0----5:R-:W-:Y:S01]  /*c650*/  IMAD.MOV.U32 R0, RZ, RZ, R24 ;  /* 0x000000ffff007224 */ /* 0x021fe200078e0018 */
        /* <DEDUP_REMOVED lines=17> */
[----:B------:R-:W0:Y:S01]  /*c770*/  SHFL.IDX PT, R8, R32, 0x2, 0x181f ;  /* 0x00581f0020087f89 */ /* 0x000e2200000e0000 */
[----:B------:R-:W-:-:S03]  /*c780*/  VIADD R10, R56, 0x40 ;  /* 0x00000040380a7836 */ /* 0x000fc60000000000 */
[----:B------:R-:W3:Y:S02]  /*c790*/  SHFL.IDX PT, R0, R35, 0x2, 0x181f ;  /* 0x00581f0023007f89 */ /* 0x000ee400000e0000 */
[----:B------:R-:W-:Y:S02]  /*c7a0*/  ISETP.GE.OR P1, PT, R10, R3, P0 ;  /* 0x000000030a00720c */ /* 0x000fe40000726670 */
[----:B-1----:R-:W1:Y:S04]  /*c7b0*/  SHFL.IDX PT, R14, R34, 0x2, 0x181f ;  /* 0x00581f00220e7f89 */ /* 0x002e6800000e0000 */
[----:B------:R-:W4:Y:S07]  /*c7c0*/  SHFL.IDX PT, R28, R33, 0x2, 0x181f ;  /* 0x00581f00211c7f89 */ /* 0x000f2e00000e0000 */
[C---:B------:R-:W-:Y:S01]  /*c7d0*/  @!P1 IMAD.SHL.U32 R31, R16.reuse, 0x2, RZ ;  /* 0x00000002101f9824 */ /* 0x040fe200078e00ff */
[----:B------:R-:W-:-:S04]  /*c7e0*/  @!P1 SHF.L.U64.HI R29, R16, 0x1, R17 ;  /* 0x00000001101d9819 */ /* 0x000fc80000010211 */
[----:B0-----:R-:W-:-:S05]  /*c7f0*/  @!P1 IADD3 R8, P2, R8, R31, RZ ;  /* 0x0000001f08089210 */ /* 0x001fca0007f5e0ff */
[----:B---3--:R-:W-:-:S06]  /*c800*/  @!P1 IMAD.X R9, R0, 0x1, R29, P2 ;  /* 0x0000000100099824 */ /* 0x008fcc00010e061d */
[----:B------:R-:W3:Y:S01]  /*c810*/  @!P1 LD.E.128 R8, desc[UR42][R8.64] ;  /* 0x0000002a08089980 */ /* 0x000ee2000c101d00 */
[----:B-1----:R-:W-:-:S05]  /*c820*/  @!P1 IADD3 R14, P2, R14, R31, RZ ;  /* 0x0000001f0e0e9210 */ /* 0x002fca0007f5e0ff */
[----:B----4-:R-:W-:-:S05]  /*c830*/  @!P1 IMAD.X R29, R28, 0x1, R29, P2 ;  /* 0x000000011c1d9824 */ /* 0x010fca00010e061d */
[----:B------:R-:W-:-:S05]  /*c840*/  @!P1 MOV R15, R29 ;  /* 0x0000001d000f9202 */ /* 0x000fca0000000f00 */
[----:B------:R-:W4:Y:S01]  /*c850*/  @!P1 LD.E.128 R28, desc[UR42][R14.64] ;  /* 0x0000002a0e1c9980 */ /* 0x000f22000c101d00 */
[----:B------:R-:W-:Y:S02]  /*c860*/  CS2R R44, SRZ ;  /* 0x00000000002c7805 */ /* 0x000fe4000001ff00 */
[----:B------:R-:W-:Y:S02]  /*c870*/  CS2R R46, SRZ ;  /* 0x00000000002e7805 */ /* 0x000fe4000001ff00 */
[----:B------:R-:W-:Y:S01]  /*c880*/  CS2R R40, SRZ ;  /* 0x0000000000287805 */ /* 0x000fe2000001ff00 */
[----:B------:R-:W0:Y:S01]  /*c890*/  SHFL.IDX PT, R32, R32, 0x3, 0x181f ;  /* 0x00781f0020207f89 */ /* 0x000e2200000e0000 */
[----:B------:R-:W-:-:S03]  /*c8a0*/  CS2R R42, SRZ ;  /* 0x00000000002a7805 */ /* 0x000fc6000001ff00 */
[----:B------:R-:W1:Y:S04]  /*c8b0*/  SHFL.IDX PT, R34, R34, 0x3, 0x181f ;  /* 0x00781f0022227f89 */ /* 0x000e6800000e0000 */
[----:B------:R-:W0:Y:S01]  /*c8c0*/  SHFL.IDX PT, R33, R33, 0x3, 0x181f ;  /* 0x00781f0021217f89 */ /* 0x000e2200000e0000 */
[----:B---3--:R-:W-:Y:S02]  /*c8d0*/  @!P1 IMAD.MOV.U32 R44, RZ, RZ, R8 ;  /* 0x000000ffff2c9224 */ /* 0x008fe400078e0008 */
        /* <DEDUP_REMOVED lines=10> */
[----:B----4-:R-:W-:Y:S01]  /*c980*/  @!P1 IMAD.MOV.U32 R40, RZ, RZ, R28 ;  /* 0x000000ffff289224 */ /* 0x010fe200078e001c */
[----:B------:R-:W-:Y:S01]  /*c990*/  PRMT R55, R9, 0x7610, R55 ;  /* 0x0000761009377816 */ /* 0x000fe20000000037 */
[----:B------:R-:W-:Y:S01]  /*c9a0*/  @!P1 IMAD.MOV.U32 R41, RZ, RZ, R29 ;  /* 0x000000ffff299224 */ /* 0x000fe200078e001d */
[----:B------:R-:W-:Y:S01]  /*c9b0*/  PRMT R67, R12, 0x7610, R67 ;  /* 0x000076100c437816 */ /* 0x000fe20000000043 */
[----:B------:R-:W-:-:S02]  /*c9c0*/  @!P1 IMAD.MOV.U32 R42, RZ, RZ, R30 ;  /* 0x000000ffff2a9224 */ /* 0x000fc400078e001e */
[----:B------:R-:W-:Y:S01]  /*c9d0*/  @!P1 IMAD.MOV.U32 R43, RZ, RZ, R31 ;  /* 0x000000ffff2b9224 */ /* 0x000fe200078e001f */
[----:B------:R-:W-:Y:S01]  /*c9e0*/  MOV R9, R41 ;  /* 0x0000002900097202 */ /* 0x000fe20000000f00 */
[----:B------:R-:W-:Y:S02]  /*c9f0*/  IMAD.MOV.U32 R8, RZ, RZ, R40 ;  /* 0x000000ffff087224 */ /* 0x000fe400078e0028 */
[----:B------:R-:W-:Y:S01]  /*ca00*/  IMAD.MOV.U32 R10, RZ, RZ, R42 ;  /* 0x000000ffff0a7224 */ /* 0x000fe200078e002a */
[----:B------:R-:W-:Y:S01]  /*ca10*/  PRMT R74, R9, 0x7610, R74 ;  /* 0x00007610094a7816 */ /* 0x000fe2000000004a */
[----:B------:R-:W-:Y:S01]  /*ca20*/  IMAD.MOV.U32 R11, RZ, RZ, R43 ;  /* 0x000000ffff0b7224 */ /* 0x000fe200078e002b */
[----:B------:R-:W-:Y:S02]  /*ca30*/  PRMT R73, R8, 0x7610, R73 ;  /* 0x0000761008497816 */ /* 0x000fe40000000049 */
[----:B------:R-:W-:Y:S02]  /*ca40*/  CS2R R8, SRZ ;  /* 0x0000000000087805 */ /* 0x000fe4000001ff00 */
[----:B------:R-:W-:-:S02]  /*ca50*/  PRMT R75, R10, 0x7610, R75 ;  /* 0x000076100a4b7816 */ /* 0x000fc4000000004b */
[----:B01-3--:R-:W-:-:S07]  /*ca60*/  PRMT R76, R11, 0x7610, R76 ;  /* 0x000076100b4c7816 */ /* 0x00bfce000000004c */
.L_x_3360:
[----:B------:R-:W-:Y:S01]  /*ca70*/  VIADD R56, R56, 0x60 ;  /* 0x0000006038387836 */ /* 0x000fe20000000000 */
[----:B------:R-:W-:Y:S01]  /*ca80*/  BSSY B1, `(.L_x_3058) ;  /* 0x0000012000017945 */ /* 0x000fe20003800000 */
[----:B------:R-:W-:Y:S02]  /*ca90*/  CS2R R10, SRZ ;  /* 0x00000000000a7805 */ /* 0x000fe4000001ff00 */
[----:B--2---:R-:W-:Y:S02]  /*caa0*/  CS2R R12, SRZ ;  /* 0x00000000000c7805 */ /* 0x004fe4000001ff00 */
        /* <DEDUP_REMOVED lines=15> */
.L_x_3059:
[----:B------:R-:W-:Y:S05]  /*cba0*/  BSYNC B1 ;  /* 0x0000000000017941 */ /* 0x000fea0003800000 */
.L_x_3058:
[----:B------:R-:W-:Y:S01]  /*cbb0*/  ULEA.HI UR4, UR39, UR39, URZ, 0x1 ;  /* 0x0000002727047291 */ /* 0x000fe2000f8f083f */
[----:B------:R-:W-:Y:S01]  /*cbc0*/  VIADD R28, R187, 0x20 ;  /* 0x00000020bb1c7836 */ /* 0x000fe20000000000 */
[----:B------:R-:W-:Y:S01]  /*cbd0*/  VIADDMNMX R0, R3, -R192, 0x80, PT ;  /* 0x0000008003007446 */ /* 0x000fe200038009c0 */
[C---:B------:R-:W-:Y:S01]  /*cbe0*/  VIADD R31, R187.reuse, 0x40 ;  /* 0x00000040bb1f7836 */ /* 0x040fe20000000000 */
[----:B------:R-:W-:Y:S01]  /*cbf0*/  ULOP3.LUT UR4, UR4, 0xfffffffe, URZ, 0xc0, !UPT ;  /* 0xfffffffe04047892 */ /* 0x000fe2000f8ec03f */
[C---:B------:R-:W-:Y:S01]  /*cc00*/  VIADD R30, R187.reuse, 0x60 ;  /* 0x00000060bb1e7836 */ /* 0x040fe20000000000 */
        /* <DEDUP_REMOVED lines=12> */
[----:B------:R-:W-:Y:S02]  /*ccd0*/  SHF.L.U32 R29, R29, 0x1f, RZ ;  /* 0x0000001f1d1d7819 */ /* 0x000fe400000006ff */
[----:B------:R-:W-:Y:S01]  /*cce0*/  PRMT R68, R28, 0x7610, R68 ;  /* 0x000076101c447816 */ /* 0x000fe20000000044 */
[----:B------:R-:W-:Y:S01]  /*ccf0*/  IMAD.MOV.U32 R28, RZ, RZ, R12 ;  /* 0x000000ffff1c7224 */ /* 0x000fe200078e000c */
[----:B------:R-:W0:Y:S01]  /*cd00*/  SYNCS.PHASECHK.TRANS64.TRYWAIT P4, [R18+URZ+0x28800], R29 ;  /* 0x0288001d120075a7 */ /* 0x000e22000808017f */
[----:B------:R-:W-:-:S02]  /*cd10*/  MOV R3, R11 ;  /* 0x0000000b00037202 */ /* 0x000fc40000000f00 */
[----:B------:R-:W-:Y:S01]  /*cd20*/  PRMT R69, R0, 0x7610, R69 ;  /* 0x0000761000457816 */ /* 0x000fe20000000045 */
[----:B------:R-:W-:Y:S01]  /*cd30*/  IMAD.MOV.U32 R0, RZ, RZ, R14 ;  /* 0x000000ffff007224 */ /* 0x000fe200078e000e */
[----:B------:R-:W-:Y:S01]  /*cd40*/  PRMT R70, R3, 0x7610, R70 ;  /* 0x0000761003467816 */ /* 0x000fe20000000046 */
[----:B------:R-:W-:Y:S01]  /*cd50*/  IMAD.MOV.U32 R3, RZ, RZ, R15 ;  /* 0x000000ffff037224 */ /* 0x000fe200078e000f */
[----:B------:R-:W-:Y:S02]  /*cd60*/  PRMT R71, R28, 0x7610, R71 ;  /* 0x000076101c477816 */ /* 0x000fe40000000047 */
[----:B------:R-:W-:Y:S01]  /*cd70*/  PRMT R72, R30, 0x7610, R72 ;  /* 0x000076101e487816 */ /* 0x000fe20000000048 */
[----:B0-----:R-:W-:Y:S06]  /*cd80*/  @!P4 BRA `(.L_x_3061) ;  /* 0x0000017c0034c947 */ /* 0x001fec0003800000 */
.L_x_3361:
[----:B------:R-:W-:Y:S05]  /*cd90*/  BSYNC B1 ;  /* 0x0000000000017941 */ /* 0x000fea0003800000 */
.L_x_3060:
[----:B------:R-:W-:Y:S04]  /*cda0*/  BSSY B1, `(.L_x_3062) ;  /* 0x000006a000017945 */ /* 0x000fe80003800000 */
[----:B------:R-:W-:Y:S05]  /*cdb0*/  @P3 BRA `(.L_x_3063) ;  /* 0x0000000400a03947 */ /* 0x000fea0003800000 */
[----:B------:R-:W-:Y:S01]  /*cdc0*/  LEA.HI R28, R58, R207, RZ, 0x1d ;  /* 0x000000cf3a1c7211 */ /* 0x000fe200078fe8ff */
[----:B------:R-:W-:Y:S01]  /*cdd0*/  IMAD.SHL.U32 R30, R187, 0x40, RZ ;  /* 0x00000040bb1e7824 */ /* 0x000fe200078e00ff */
[--C-:B------:R-:W-:Y:S02]  /*cde0*/  SHF.R.U64 R87, R48, 0x10, R49.reuse ;  /* 0x0000001030577819 */ /* 0x100fe40000001231 */
[----:B------:R-:W-:Y:S01]  /*cdf0*/  SHF.R.S32.HI R31, RZ, 0x1f, R28 ;  /* 0x0000001fff1f7819 */ /* 0x000fe2000001141c */
[----:B0-----:R-:W-:Y:S01]  /*ce00*/  IMAD.SHL.U32 R29, R28, 0x8, RZ ;  /* 0x000000081c1d7824 */ /* 0x001fe200078e00ff */
[----:B------:R-:W-:Y:S02]  /*ce10*/  SHF.R.U32.HI R48, RZ, 0x10, R49 ;  /* 0x00000010ff307819 */ /* 0x000fe40000011631 */
[----:B------:R-:W-:Y:S02]  /*ce20*/  LEA.HI R31, R31, R28, RZ, 0x3 ;  /* 0x0000001c1f1f7211 */ /* 0x000fe400078f18ff */
[----:B------:R-:W-:-:S02]  /*ce30*/  LOP3.LUT R29, R29, 0x38, RZ, 0xc0, !PT ;  /* 0x000000381d1d7812 */ /* 0x000fc400078ec0ff */
[----:B------:R-:W-:Y:S01]  /*ce40*/  SHF.R.U64 R49, R38, 0x10, R39 ;  /* 0x0000001026317819 */ /* 0x000fe20000001227 */
[----:B------:R-:W-:Y:S01]  /*ce50*/  IMAD.SHL.U32 R31, R31, 0x400, RZ ;  /* 0x000004001f1f7824 */ /* 0x000fe200078e00ff */
[----:B------:R-:W-:Y:S02]  /*ce60*/  LOP3.LUT R29, R29, 0x1c0, R30, 0xf8, !PT ;  /* 0x000001c01d1d7812 */ /* 0x000fe400078ef81e */
[----:B------:R-:W-:Y:S02]  /*ce70*/  SHF.R.U64 R85, R50, 0x10, R51 ;  /* 0x0000001032557819 */ /* 0x000fe40000001233 */
[----:B------:R-:W-:Y:S02]  /*ce80*/  LOP3.LUT R29, R29, R204, RZ, 0x3c, !PT ;  /* 0x000000cc1d1d7212 */ /* 0x000fe400078e3cff */
[----:B------:R-:W-:Y:S02]  /*ce90*/  LOP3.LUT R28, R31, 0x7fffe000, RZ, 0xc0, !PT ;  /* 0x7fffe0001f1c7812 */ /* 0x000fe400078ec0ff */
[----:B------:R-:W-:-:S02]  /*cea0*/  SHF.R.U32.HI R38, RZ, 0x10, R39 ;  /* 0x00000010ff267819 */ /* 0x000fc40000011627 */
[----:B------:R-:W-:Y:S02]  /*ceb0*/  IADD3 R77, R29, R28, R205 ;  /* 0x0000001c1d4d7210 */ /* 0x000fe40007ffe0cd */
[----:B------:R-:W0:Y:S01]  /*cec0*/  LDS.128 R28, [R37] ;  /* 0x00000000251c7984 */ /* 0x000e220000000c00 */
[----:B------:R-:W-:Y:S02]  /*ced0*/  PRMT R80, R80, 0x5410, R49 ;  /* 0x0000541050507816 */ /* 0x000fe40000000031 */
[----:B------:R-:W-:Y:S01]  /*cee0*/  IMAD R77, R77, 0x2, R18 ;  /* 0x000000024d4d7824 */ /* 0x000fe200078e0212 */
[----:B------:R-:W-:Y:S02]  /*cef0*/  SHF.R.U64 R39, R20, 0x10, R21 ;  /* 0x0000001014277819 */ /* 0x000fe40000001215 */
[----:B------:R-:W-:Y:S02]  /*cf00*/  PRMT R52, R52, 0x5410, R85 ;  /* 0x0000541034347816 */ /* 0x000fe40000000055 */
[----:B------:R-:W1:Y:S01]  /*cf10*/  LDS.128 R32, [R77+0x10400] ;  /* 0x010400004d207984 */ /* 0x000e620000000c00 */
[----:B------:R-:W-:-:S02]  /*cf20*/  SHF.R.U32.HI R84, RZ, 0x10, R51 ;  /* 0x00000010ff547819 */ /* 0x000fc40000011633 */
[----:B------:R-:W-:Y:S02]  /*cf30*/  SHF.R.U32.HI R20, RZ, 0x10, R21 ;  /* 0x00000010ff147819 */ /* 0x000fe40000011615 */
[----:B------:R-:W-:Y:S02]  /*cf40*/  PRMT R78, R78, 0x5410, R87 ;  /* 0x000054104e4e7816 */ /* 0x000fe40000000057 */
[----:B------:R-:W-:Y:S02]  /*cf50*/  PRMT R79, R79, 0x5410, R48 ;  /* 0x000054104f4f7816 */ /* 0x000fe40000000030 */
[----:B------:R-:W-:Y:S01]  /*cf60*/  PRMT R85, R81, 0x5410, R38 ;  /* 0x0000541051557816 */ /* 0x000fe20000000026 */
[----:B------:R-:W-:Y:S01]  /*cf70*/  IMAD.U32 R81, R80, 0x10000, RZ ;  /* 0x0001000050517824 */ /* 0x000fe200078e00ff */
[----:B------:R-:W-:Y:S01]  /*cf80*/  PRMT R84, R53, 0x5410, R84 ;  /* 0x0000541035547816 */ /* 0x000fe20000000054 */
[----:B------:R-:W-:Y:S01]  /*cf90*/  IMAD.U32 R53, R78, 0x10000, RZ ;  /* 0x000100004e357824 */ /* 0x000fe200078e00ff */
[----:B------:R-:W-:-:S02]  /*cfa0*/  PRMT R83, R83, 0x5410, R20 ;  /* 0x0000541053537816 */ /* 0x000fc40000000014 */
[----:B------:R-:W-:Y:S01]  /*cfb0*/  PRMT R86, R82, 0x5410, R39 ;  /* 0x0000541052567816 */ /* 0x000fe20000000027 */
[----:B------:R-:W-:Y:S01]  /*cfc0*/  IMAD.U32 R82, R85, 0x10000, RZ ;  /* 0x0001000055527824 */ /* 0x000fe200078e00ff */
[----:B------:R-:W-:Y:S01]  /*cfd0*/  LOP3.LUT R80, R80, 0xffff0000, RZ, 0xc0, !PT ;  /* 0xffff000050507812 */ /* 0x000fe200078ec0ff */
        /* <DEDUP_REMOVED lines=12> */
[----:B------:R-:W-:Y:S01]  /*d0a0*/  SHF.L.U32 R49, R33, 0x10, RZ ;  /* 0x0000001021317819 */ /* 0x000fe200000006ff */
[----:B------:R-:W-:Y:S01]  /*d0b0*/  IMAD.U32 R51, R35, 0x10000, RZ ;  /* 0x0001000023337824 */ /* 0x000fe200078e00ff */
[----:B------:R-:W-:Y:S01]  /*d0c0*/  LOP3.LUT R32, R32, 0xffff0000, RZ, 0xc0, !PT ;  /* 0xffff000020207812 */ /* 0x000fe200078ec0ff */
[C---:B------:R-:W-:Y:S01]  /*d0d0*/  FMUL.FTZ R87, R48.reuse, R81 ;  /* 0x0000005130577220 */ /* 0x040fe20000410000 */
[-C--:B------:R-:W-:Y:S01]  /*d0e0*/  FMUL.FTZ R89, R48, R53.reuse ;  /* 0x0000003530597220 */ /* 0x080fe20000410000 */
[----:B------:R-:W-:Y:S01]  /*d0f0*/  IMAD.U32 R48, R79, 0x10000, RZ ;  /* 0x000100004f307824 */ /* 0x000fe200078e00ff */
[----:B------:R-:W-:Y:S01]  /*d100*/  LOP3.LUT R33, R33, 0xffff0000, RZ, 0xc0, !PT ;  /* 0xffff000021217812 */ /* 0x000fe200078ec0ff */
[C---:B------:R-:W-:Y:S01]  /*d110*/  FFMA.FTZ R87, R20.reuse, R53, -R87 ;  /* 0x0000003514577223 */ /* 0x040fe20000010857 */
[----:B------:R-:W-:Y:S01]  /*d120*/  FMUL.FTZ R53, R49, R82 ;  /* 0x0000005231357220 */ /* 0x000fe20000410000 */
[----:B------:R-:W-:Y:S01]  /*d130*/  FFMA.FTZ R89, R20, R81, R89 ;  /* 0x0000005114597223 */ /* 0x000fe20000010059 */
[----:B------:R-:W-:-:S02]  /*d140*/  IMAD.U32 R20, R84, 0x10000, RZ ;  /* 0x0001000054147824 */ /* 0x000fc400078e00ff */
[-C--:B------:R-:W-:Y:S01]  /*d150*/  FMUL.FTZ R49, R49, R48.reuse ;  /* 0x0000003031317220 */ /* 0x080fe20000410000 */
[C---:B------:R-:W-:Y:S01]  /*d160*/  FFMA.FTZ R53, R38.reuse, R48, -R53 ;  /* 0x0000003026357223 */ /* 0x040fe20000010835 */
[C---:B------:R-:W-:Y:S01]  /*d170*/  FMUL.FTZ R48, R51.reuse, R90 ;  /* 0x0000005a33307220 */ /* 0x040fe20000410000 */
[----:B------:R-:W-:Y:S01]  /*d180*/  FMUL.FTZ R81, R51, R20 ;  /* 0x0000001433517220 */ /* 0x000fe20000410000 */
[----:B------:R-:W-:Y:S01]  /*d190*/  FFMA.FTZ R49, R38, R82, R49 ;  /* 0x0000005226317223 */ /* 0x000fe20000010031 */
[C---:B------:R-:W-:Y:S01]  /*d1a0*/  FMUL.FTZ R38, R32.reuse, R78 ;  /* 0x0000004e20267220 */ /* 0x040fe20000410000 */
[----:B------:R-:W-:Y:S01]  /*d1b0*/  FFMA.FTZ R51, R39, R20, -R48 ;  /* 0x0000001427337223 */ /* 0x000fe20000010830 */
[----:B------:R-:W-:Y:S01]  /*d1c0*/  FMUL.FTZ R20, R32, R80 ;  /* 0x0000005020147220 */ /* 0x000fe20000410000 */
[----:B------:R-:W-:Y:S01]  /*d1d0*/  IMAD.U32 R50, R34, 0x10000, RZ ;  /* 0x0001000022327824 */ /* 0x000fe200078e00ff */
[----:B------:R-:W-:Y:S01]  /*d1e0*/  LOP3.LUT R79, R79, 0xffff0000, RZ, 0xc0, !PT ;  /* 0xffff00004f4f7812 */ /* 0x000fe200078ec0ff */
[----:B------:R-:W-:-:S02]  /*d1f0*/  IMAD.U32 R32, R86, 0x10000, RZ ;  /* 0x0001000056207824 */ /* 0x000fc400078e00ff */
[C---:B------:R-:W-:Y:S01]  /*d200*/  FFMA.FTZ R78, R21.reuse, R78, -R20 ;  /* 0x0000004e154e7223 */ /* 0x040fe20000010814 */
[----:B------:R-:W-:Y:S01]  /*d210*/  FFMA.FTZ R38, R21, R80, R38 ;  /* 0x0000005015267223 */ /* 0x000fe20000010026 */
[----:B------:R-:W-:Y:S02]  /*d220*/  IMAD.U32 R20, R52, 0x10000, RZ ;  /* 0x0001000034147824 */ /* 0x000fe400078e00ff */
[----:B------:R-:W-:Y:S01]  /*d230*/  FMUL.FTZ R80, R50, R32 ;  /* 0x0000002032507220 */ /* 0x000fe20000410000 */
[----:B------:R-:W-:Y:S01]  /*d240*/  FFMA.FTZ R81, R39, R90, R81 ;  /* 0x0000005a27517223 */ /* 0x000fe20000010051 */
[C---:B------:R-:W-:Y:S01]  /*d250*/  FMUL.FTZ R39, R33.reuse, R85 ;  /* 0x0000005521277220 */ /* 0x040fe20000410000 */
[-C--:B------:R-:W-:Y:S01]  /*d260*/  FMUL.FTZ R82, R33, R79.reuse ;  /* 0x0000004f21527220 */ /* 0x080fe20000410000 */
[----:B------:R-:W-:Y:S01]  /*d270*/  LOP3.LUT R34, R34, 0xffff0000, RZ, 0xc0, !PT ;  /* 0xffff000022227812 */ /* 0x000fe200078ec0ff */
[-C--:B------:R-:W-:Y:S01]  /*d280*/  FMUL.FTZ R50, R50, R20.reuse ;  /* 0x0000001432327220 */ /* 0x080fe20000410000 */
[----:B------:R-:W-:Y:S01]  /*d290*/  FFMA.FTZ R80, R29, R20, -R80 ;  /* 0x000000141d507223 */ /* 0x000fe20000010850 */
        /* <DEDUP_REMOVED lines=11> */
[C---:B------:R-:W-:Y:S01]  /*d350*/  FMUL.FTZ R28, R35.reuse, R20 ;  /* 0x00000014231c7220 */ /* 0x040fe20000410000 */
[C---:B------:R-:W-:Y:S01]  /*d360*/  FFMA.FTZ R21, R30.reuse, R21, -R29 ;  /* 0x000000151e157223 */ /* 0x040fe2000001081d */
[-C--:B------:R-:W-:Y:S01]  /*d370*/  FMUL.FTZ R39, R35, R84.reuse ;  /* 0x0000005423277220 */ /* 0x080fe20000410000 */
[----:B------:R-:W-:Y:S01]  /*d380*/  FFMA.FTZ R35, R30, R33, R34 ;  /* 0x000000211e237223 */ /* 0x000fe20000010022 */
[C---:B------:R-:W-:Y:S01]  /*d390*/  FFMA.FTZ R84, R31.reuse, R84, -R28 ;  /* 0x000000541f547223 */ /* 0x040fe2000001081c */
[----:B------:R-:W-:Y:S01]  /*d3a0*/  F2FP.BF16.F32.PACK_AB R28, R78, R87 ;  /* 0x000000574e1c723e */ /* 0x000fe200000010ff */
[----:B------:R-:W-:Y:S01]  /*d3b0*/  FFMA.FTZ R20, R31, R20, R39 ;  /* 0x000000141f147223 */ /* 0x000fe20000010027 */
[----:B------:R-:W-:-:S02]  /*d3c0*/  F2FP.BF16.F32.PACK_AB R29, R48, R53 ;  /* 0x00000035301d723e */ /* 0x000fc400000010ff */
[----:B------:R-:W-:Y:S02]  /*d3d0*/  F2FP.BF16.F32.PACK_AB R30, R21, R80 ;  /* 0x00000050151e723e */ /* 0x000fe400000010ff */
[----:B------:R-:W-:Y:S02]  /*d3e0*/  F2FP.BF16.F32.PACK_AB R34, R35, R50 ;  /* 0x000000322322723e */ /* 0x000fe400000010ff */
[----:B------:R-:W-:Y:S02]  /*d3f0*/  F2FP.BF16.F32.PACK_AB R31, R84, R51 ;  /* 0x00000033541f723e */ /* 0x000fe400000010ff */
[----:B------:R-:W-:Y:S02]  /*d400*/  F2FP.BF16.F32.PACK_AB R33, R82, R49 ;  /* 0x000000315221723e */ /* 0x000fe400000010ff */
[----:B------:R-:W-:Y:S01]  /*d410*/  F2FP.BF16.F32.PACK_AB R35, R20, R81 ;  /* 0x000000511423723e */ /* 0x000fe200000010ff */
[----:B------:R1:W-:Y:S04]  /*d420*/  STS.128 [R37], R28 ;  /* 0x0000001c25007388 */ /* 0x0003e80000000c00 */
[----:B------:R1:W-:Y:S02]  /*d430*/  STS.128 [R77+0x10400], R32 ;  /* 0x010400204d007388 */ /* 0x0003e40000000c00 */
.L_x_3063:
[----:B------:R-:W-:Y:S05]  /*d440*/  BSYNC B1 ;  /* 0x0000000000017941 */ /* 0x000fea0003800000 */
.L_x_3062:
[----:B------:R-:W-:Y:S04]  /*d450*/  BSSY B1, `(.L_x_3064) ;  /* 0x0000069000017945 */ /* 0x000fe80003800000 */
[----:B------:R-:W-:Y:S05]  /*d460*/  @P2 BRA `(.L_x_3065) ;  /* 0x00000004009c2947 */ /* 0x000fea0003800000 */
[----:B------:R-:W-:Y:S02]  /*d470*/  LEA.HI R20, R58, R207, RZ, 0x1d ;  /* 0x000000cf3a147211 */ /* 0x000fe400078fe8ff */
[----:B-1----:R-:W-:Y:S02]  /*d480*/  SHF.R.U32.HI R28, RZ, 0x3, R198 ;  /* 0x00000003ff1c7819 */ /* 0x002fe400000116c6 */
        /* <DEDUP_REMOVED lines=8> */
[----:B------:R-:W-:Y:S02]  /*d510*/  PRMT R57, R57, 0x5410, R4 ;  /* 0x0000541039397816 */ /* 0x000fe40000000004 */
[----:B------:R-:W-:Y:S02]  /*d520*/  LOP3.LUT R21, R29, 0x7fffe000, RZ, 0xc0, !PT ;  /* 0x7fffe0001d157812 */ /* 0x000fe400078ec0ff */
[----:B------:R-:W0:Y:S01]  /*d530*/  LDS.128 R28, [R229] ;  /* 0x00000000e51c7984 */ /* 0x000e220000000c00 */
[----:B------:R-:W-:Y:S01]  /*d540*/  SHF.R.U64 R37, R6, 0x10, R7 ;  /* 0x0000001006257819 */ /* 0x000fe20000001207 */
[----:B------:R-:W-:Y:S01]  /*d550*/  IMAD.U32 R38, R57, 0x10000, RZ ;  /* 0x0001000039267824 */ /* 0x000fe200078e00ff */
[----:B------:R-:W-:-:S02]  /*d560*/  IADD3 R21, R20, R21, R203 ;  /* 0x0000001514157210 */ /* 0x000fc40007ffe0cb */
[----:B------:R-:W-:Y:S02]  /*d570*/  SHF.R.U32.HI R20, RZ, 0x10, R5 ;  /* 0x00000010ff147819 */ /* 0x000fe40000011605 */
[----:B------:R-:W-:Y:S01]  /*d580*/  SHF.R.U32.HI R24, RZ, 0x10, R25 ;  /* 0x00000010ff187819 */ /* 0x000fe20000011619 */
[----:B------:R-:W-:Y:S01]  /*d590*/  IMAD R21, R21, 0x2, R18 ;  /* 0x0000000215157824 */ /* 0x000fe200078e0212 */
[----:B------:R-:W-:Y:S02]  /*d5a0*/  SHF.R.U64 R5, R26, 0x10, R27 ;  /* 0x000000101a057819 */ /* 0x000fe4000000121b */
[----:B------:R-:W-:Y:S02]  /*d5b0*/  PRMT R62, R62, 0x5410, R39 ;  /* 0x000054103e3e7816 */ /* 0x000fe40000000027 */
[----:B------:R-:W1:Y:S01]  /*d5c0*/  LDS.128 R32, [R21+0x10400] ;  /* 0x0104000015207984 */ /* 0x000e620000000c00 */
[----:B------:R-:W-:Y:S02]  /*d5d0*/  SHF.R.U32.HI R26, RZ, 0x10, R27 ;  /* 0x00000010ff1a7819 */ /* 0x000fe4000001161b */
[----:B------:R-:W-:Y:S01]  /*d5e0*/  PRMT R64, R64, 0x5410, R37 ;  /* 0x0000541040407816 */ /* 0x000fe20000000025 */
[----:B------:R-:W-:Y:S01]  /*d5f0*/  IMAD.U32 R37, R62, 0x10000, RZ ;  /* 0x000100003e257824 */ /* 0x000fe200078e00ff */
[----:B------:R-:W-:-:S02]  /*d600*/  SHF.R.U32.HI R6, RZ, 0x10, R7 ;  /* 0x00000010ff067819 */ /* 0x000fc40000011607 */
[----:B------:R-:W-:Y:S02]  /*d610*/  PRMT R61, R61, 0x5410, R26 ;  /* 0x000054103d3d7816 */ /* 0x000fe4000000001a */
[----:B------:R-:W-:Y:S02]  /*d620*/  PRMT R63, R63, 0x5410, R20 ;  /* 0x000054103f3f7816 */ /* 0x000fe40000000014 */
[----:B------:R-:W-:Y:S02]  /*d630*/  PRMT R59, R59, 0x5410, R24 ;  /* 0x000054103b3b7816 */ /* 0x000fe40000000018 */
[----:B------:R-:W-:Y:S02]  /*d640*/  PRMT R60, R60, 0x5410, R5 ;  /* 0x000054103c3c7816 */ /* 0x000fe40000000005 */
[----:B------:R-:W-:Y:S02]  /*d650*/  PRMT R65, R65, 0x5410, R6 ;  /* 0x0000541041417816 */ /* 0x000fe40000000006 */
[----:B------:R-:W-:-:S02]  /*d660*/  LOP3.LUT R57, R57, 0xffff0000, RZ, 0xc0, !PT ;  /* 0xffff000039397812 */ /* 0x000fc400078ec0ff */
[----:B------:R-:W-:Y:S02]  /*d670*/  LOP3.LUT R62, R62, 0xffff0000, RZ, 0xc0, !PT ;  /* 0xffff00003e3e7812 */ /* 0x000fe400078ec0ff */
[----:B0-----:R-:W-:Y:S01]  /*d680*/  SHF.L.U32 R4, R28, 0x10, RZ ;  /* 0x000000101c047819 */ /* 0x001fe200000006ff */
[----:B------:R-:W-:Y:S01]  /*d690*/  IMAD.U32 R7, R30, 0x10000, RZ ;  /* 0x000100001e077824 */ /* 0x000fe200078e00ff */
[----:B------:R-:W-:Y:S01]  /*d6a0*/  LOP3.LUT R5, R28, 0xffff0000, RZ, 0xc0, !PT ;  /* 0xffff00001c057812 */ /* 0x000fe200078ec0ff */
[----:B------:R-:W-:Y:S01]  /*d6b0*/  IMAD.U32 R6, R29, 0x10000, RZ ;  /* 0x000100001d067824 */ /* 0x000fe200078e00ff */
[----:B------:R-:W-:Y:S01]  /*d6c0*/  LOP3.LUT R20, R30, 0xffff0000, RZ, 0xc0, !PT ;  /* 0xffff00001e147812 */ /* 0x000fe200078ec0ff */
[----:B------:R-:W-:Y:S01]  /*d6d0*/  IMAD.U32 R24, R31, 0x10000, RZ ;  /* 0x000100001f187824 */ /* 0x000fe200078e00ff */
[----:B------:R-:W-:Y:S02]  /*d6e0*/  LOP3.LUT R28, R29, 0xffff0000, RZ, 0xc0, !PT ;  /* 0xffff00001d1c7812 */ /* 0x000fe400078ec0ff */
[----:B------:R-:W-:Y:S01]  /*d6f0*/  LOP3.LUT R30, R31, 0xffff0000, RZ, 0xc0, !PT ;  /* 0xffff00001f1e7812 */ /* 0x000fe200078ec0ff */
[C---:B-1----:R-:W-:Y:S01]  /*d700*/  IMAD.U32 R25, R32.reuse, 0x10000, RZ ;  /* 0x0001000020197824 */ /* 0x042fe200078e00ff */
[----:B------:R-:W-:Y:S01]  /*d710*/  LOP3.LUT R26, R32, 0xffff0000, RZ, 0xc0, !PT ;  /* 0xffff0000201a7812 */ /* 0x000fe200078ec0ff */
[C---:B------:R-:W-:Y:S01]  /*d720*/  IMAD.U32 R27, R33.reuse, 0x10000, RZ ;  /* 0x00010000211b7824 */ /* 0x040fe200078e00ff */
[----:B------:R-:W-:Y:S01]  /*d730*/  LOP3.LUT R32, R33, 0xffff0000, RZ, 0xc0, !PT ;  /* 0xffff000021207812 */ /* 0x000fe200078ec0ff */
[C---:B------:R-:W-:Y:S01]  /*d740*/  FMUL.FTZ R39, R25.reuse, R38 ;  /* 0x0000002619277220 */ /* 0x040fe20000410000 */
[-C--:B------:R-:W-:Y:S01]  /*d750*/  FMUL.FTZ R49, R25, R37.reuse ;  /* 0x0000002519317220 */ /* 0x080fe20000410000 */
[----:B------:R-:W-:Y:S01]  /*d760*/  IMAD.U32 R33, R35, 0x10000, RZ ;  /* 0x0001000023217824 */ /* 0x000fe200078e00ff */
[----:B------:R-:W-:Y:S01]  /*d770*/  LOP3.LUT R31, R34, 0xffff0000, RZ, 0xc0, !PT ;  /* 0xffff0000221f7812 */ /* 0x000fe200078ec0ff */
[----:B------:R-:W-:Y:S01]  /*d780*/  FFMA.FTZ R39, R4, R37, -R39 ;  /* 0x0000002504277223 */ /* 0x000fe20000010827 */
[----:B------:R-:W-:-:S02]  /*d790*/  IMAD.U32 R37, R61, 0x10000, RZ ;  /* 0x000100003d257824 */ /* 0x000fc400078e00ff */
[----:B------:R-:W-:Y:S01]  /*d7a0*/  FFMA.FTZ R49, R4, R38, R49 ;  /* 0x0000002604317223 */ /* 0x000fe20000010031 */
[----:B------:R-:W-:Y:S01]  /*d7b0*/  IMAD.U32 R29, R34, 0x10000, RZ ;  /* 0x00010000221d7824 */ /* 0x000fe200078e00ff */
[----:B------:R-:W-:Y:S01]  /*d7c0*/  LOP3.LUT R34, R35, 0xffff0000, RZ, 0xc0, !PT ;  /* 0xffff000023227812 */ /* 0x000fe200078ec0ff */
[----:B------:R-:W-:Y:S02]  /*d7d0*/  IMAD.U32 R35, R59, 0x10000, RZ ;  /* 0x000100003b237824 */ /* 0x000fe400078e00ff */
[----:B------:R-:W-:Y:S01]  /*d7e0*/  FMUL.FTZ R53, R33, R37 ;  /* 0x0000002521357220 */ /* 0x000fe20000410000 */
[----:B------:R-:W-:Y:S01]  /*d7f0*/  IMAD.U32 R25, R63, 0x10000, RZ ;  /* 0x000100003f197824 */ /* 0x000fe200078e00ff */
[----:B------:R-:W-:Y:S01]  /*d800*/  LOP3.LUT R59, R59, 0xffff0000, RZ, 0xc0, !PT ;  /* 0xffff00003b3b7812 */ /* 0x000fe200078ec0ff */
[----:B------:R-:W-:Y:S02]  /*d810*/  IMAD.U32 R4, R65, 0x10000, RZ ;  /* 0x0001000041047824 */ /* 0x000fe400078e00ff */
[C---:B------:R-:W-:Y:S01]  /*d820*/  FMUL.FTZ R51, R27.reuse, R35 ;  /* 0x000000231b337220 */ /* 0x040fe20000410000 */
[----:B------:R-:W-:Y:S01]  /*d830*/  FMUL.FTZ R27, R27, R25 ;  /* 0x000000191b1b7220 */ /* 0x000fe20000410000 */
[----:B------:R-:W-:Y:S01]  /*d840*/  LOP3.LUT R63, R63, 0xffff0000, RZ, 0xc0, !PT ;  /* 0xffff00003f3f7812 */ /* 0x000fe200078ec0ff */
[-C--:B------:R-:W-:Y:S01]  /*d850*/  FMUL.FTZ R38, R33, R4.reuse ;  /* 0x0000000421267220 */ /* 0x080fe20000410000 */
[----:B------:R-:W-:Y:S01]  /*d860*/  FFMA.FTZ R53, R24, R4, -R53 ;  /* 0x0000000418357223 */ /* 0x000fe20000010835 */
[----:B------:R-:W-:Y:S01]  /*d870*/  FMUL.FTZ R4, R26, R57 ;  /* 0x000000391a047220 */ /* 0x000fe20000410000 */
[C---:B------:R-:W-:Y:S01]  /*d880*/  FFMA.FTZ R51, R6.reuse, R25, -R51 ;  /* 0x0000001906337223 */ /* 0x040fe20000010833 */
[----:B------:R-:W-:Y:S01]  /*d890*/  FFMA.FTZ R25, R6, R35, R27 ;  /* 0x0000002306197223 */ /* 0x000fe2000001001b */
[-C--:B------:R-:W-:Y:S01]  /*d8a0*/  FMUL.FTZ R26, R26, R62.reuse ;  /* 0x0000003e1a1a7220 */ /* 0x080fe20000410000 */
[----:B------:R-:W-:Y:S01]  /*d8b0*/  FFMA.FTZ R62, R5, R62, -R4 ;  /* 0x0000003e053e7223 */ /* 0x000fe20000010804 */
[----:B------:R-:W-:Y:S01]  /*d8c0*/  SHF.L.U32 R6, R60, 0x10, RZ ;  /* 0x000000103c067819 */ /* 0x000fe200000006ff */
[----:B------:R-:W-:Y:S01]  /*d8d0*/  FMUL.FTZ R27, R32, R59 ;  /* 0x0000003b201b7220 */ /* 0x000fe20000410000 */
[----:B------:R-:W-:-:S02]  /*d8e0*/  IMAD.U32 R4, R64, 0x10000, RZ ;  /* 0x0001000040047824 */ /* 0x000fc400078e00ff */
[----:B------:R-:W-:Y:S01]  /*d8f0*/  FMUL.FTZ R32, R32, R63 ;  /* 0x0000003f20207220 */ /* 0x000fe20000410000 */
[----:B------:R-:W-:Y:S01]  /*d900*/  LOP3.LUT R60, R60, 0xffff0000, RZ, 0xc0, !PT ;  /* 0xffff00003c3c7812 */ /* 0x000fe200078ec0ff */
[----:B------:R-:W-:Y:S01]  /*d910*/  FFMA.FTZ R37, R24, R37, R38 ;  /* 0x0000002518257223 */ /* 0x000fe20000010026 */
[----:B------:R-:W-:Y:S01]  /*d920*/  LOP3.LUT R64, R64, 0xffff0000, RZ, 0xc0, !PT ;  /* 0xffff000040407812 */ /* 0x000fe200078ec0ff */
[----:B------:R-:W-:Y:S01]  /*d930*/  FFMA.FTZ R24, R5, R57, R26 ;  /* 0x0000003905187223 */ /* 0x000fe2000001001a */
[----:B------:R-:W-:Y:S01]  /*d940*/  LOP3.LUT R61, R61, 0xffff0000, RZ, 0xc0, !PT ;  /* 0xffff00003d3d7812 */ /* 0x000fe200078ec0ff */
[C---:B------:R-:W-:Y:S01]  /*d950*/  FFMA.FTZ R26, R28.reuse, R63, -R27 ;  /* 0x0000003f1c1a7223 */ /* 0x040fe2000001081b */
[----:B------:R-:W-:Y:S01]  /*d960*/  LOP3.LUT R65, R65, 0xffff0000, RZ, 0xc0, !PT ;  /* 0xffff000041417812 */ /* 0x000fe200078ec0ff */
[----:B------:R-:W-:Y:S01]  /*d970*/  FFMA.FTZ R32, R28, R59, R32 ;  /* 0x0000003b1c207223 */ /* 0x000fe20000010020 */
[C---:B------:R-:W-:Y:S01]  /*d980*/  FMUL.FTZ R38, R29.reuse, R6 ;  /* 0x000000061d267220 */ /* 0x040fe20000410000 */
[----:B------:R-:W-:Y:S01]  /*d990*/  FMUL.FTZ R28, R29, R4 ;  /* 0x000000041d1c7220 */ /* 0x000fe20000410000 */
        /* <DEDUP_REMOVED lines=20> */
.L_x_3065:
[----:B------:R-:W-:Y:S05]  /*dae0*/  BSYNC B1 ;  /* 0x0000000000017941 */ /* 0x000fea0003800000 */
.L_x_3064:
[----:B------:R-:W-:Y:S04]  /*daf0*/  BSSY B1, `(.L_x_3066) ;  /* 0x0000069000017945 */ /* 0x000fe80003800000 */
[----:B------:R-:W-:Y:S05]  /*db00*/  @P1 BRA `(.L_x_3067) ;  /* 0x00000004009c1947 */ /* 0x000fea0003800000 */
        /* <DEDUP_REMOVED lines=14> */
[----:B------:R-:W1:Y:S01]  /*dbf0*/  LDS.128 R4, [R228] ;  /* 0x00000000e4047984 */ /* 0x000e620000000c00 */
[----:B------:R-:W-:Y:S01]  /*dc00*/  PRMT R66, R66, 0x5410, R31 ;  /* 0x0000541042427816 */ /* 0x000fe2000000001f */
[----:B------:R-:W-:Y:S01]  /*dc10*/  IMAD.U32 R37, R73, 0x10000, RZ ;  /* 0x0001000049257824 */ /* 0x000fe200078e00ff */
[----:B------:R-:W-:Y:S01]  /*dc20*/  SHF.R.U32.HI R44, RZ, 0x10, R45 ;  /* 0x00000010ff2c7819 */ /* 0x000fe2000001162d */
[----:B------:R-:W-:Y:S01]  /*dc30*/  IMAD R21, R21, 0x2, R18 ;  /* 0x0000000215157824 */ /* 0x000fe200078e0212 */
[----:B------:R-:W-:Y:S01]  /*dc40*/  SHF.R.U64 R20, R42, 0x10, R43 ;  /* 0x000000102a147819 */ /* 0x000fe2000000122b */
[----:B------:R-:W-:Y:S01]  /*dc50*/  IMAD.U32 R35, R66, 0x10000, RZ ;  /* 0x0001000042237824 */ /* 0x000fe200078e00ff */
[----:B------:R-:W-:Y:S02]  /*dc60*/  PRMT R74, R74, 0x5410, R41 ;  /* 0x000054104a4a7816 */ /* 0x000fe40000000029 */
[----:B------:R-:W2:Y:S01]  /*dc70*/  LDS.128 R24, [R21+0x10400] ;  /* 0x0104000015187984 */ /* 0x000ea20000000c00 */
[----:B------:R-:W-:-:S02]  /*dc80*/  SHF.R.U32.HI R43, RZ, 0x10, R43 ;  /* 0x00000010ff2b7819 */ /* 0x000fc4000001162b */
[--C-:B0-----:R-:W-:Y:S01]  /*dc90*/  SHF.R.U64 R29, R46, 0x10, R47.reuse ;  /* 0x000000102e1d7819 */ /* 0x101fe2000000122f */
[----:B------:R-:W-:Y:S01]  /*dca0*/  IMAD.U32 R39, R74, 0x10000, RZ ;  /* 0x000100004a277824 */ /* 0x000fe200078e00ff */
[----:B------:R-:W-:Y:S02]  /*dcb0*/  PRMT R67, R67, 0x5410, R44 ;  /* 0x0000541043437816 */ /* 0x000fe4000000002c */
[----:B------:R-:W-:Y:S02]  /*dcc0*/  PRMT R75, R75, 0x5410, R20 ;  /* 0x000054104b4b7816 */ /* 0x000fe40000000014 */
[----:B------:R-:W-:Y:S02]  /*dcd0*/  SHF.R.U32.HI R46, RZ, 0x10, R47 ;  /* 0x00000010ff2e7819 */ /* 0x000fe4000001162f */
[----:B------:R-:W-:Y:S02]  /*dce0*/  PRMT R76, R76, 0x5410, R43 ;  /* 0x000054104c4c7816 */ /* 0x000fe4000000002b */
[----:B------:R-:W-:-:S02]  /*dcf0*/  PRMT R55, R55, 0x5410, R46 ;  /* 0x0000541037377816 */ /* 0x000fc4000000002e */
[----:B------:R-:W-:Y:S02]  /*dd00*/  LOP3.LUT R73, R73, 0xffff0000, RZ, 0xc0, !PT ;  /* 0xffff000049497812 */ /* 0x000fe400078ec0ff */
[----:B------:R-:W-:Y:S02]  /*dd10*/  LOP3.LUT R74, R74, 0xffff0000, RZ, 0xc0, !PT ;  /* 0xffff00004a4a7812 */ /* 0x000fe400078ec0ff */
[----:B------:R-:W-:Y:S01]  /*dd20*/  PRMT R54, R54, 0x5410, R29 ;  /* 0x0000541036367816 */ /* 0x000fe2000000001d */
        /* <DEDUP_REMOVED lines=8> */
[C---:B--2---:R-:W-:Y:S01]  /*ddb0*/  IMAD.U32 R31, R24.reuse, 0x10000, RZ ;  /* 0x00010000181f7824 */ /* 0x044fe200078e00ff */
        /* <DEDUP_REMOVED lines=8> */
[----:B------:R-:W-:Y:S02]  /*de40*/  IMAD.U32 R34, R27, 0x10000, RZ ;  /* 0x000100001b227824 */ /* 0x000fe400078e00ff */
[----:B------:R-:W-:Y:S01]  /*de50*/  FFMA.FTZ R43, R20, R37, R43 ;  /* 0x00000025142b7223 */ /* 0x000fe2000001002b */
[----:B------:R-:W-:Y:S02]  /*de60*/  IMAD.U32 R41, R76, 0x10000, RZ ;  /* 0x000100004c297824 */ /* 0x000fe400078e00ff */
[-C--:B------:R-:W-:Y:S01]  /*de70*/  FMUL.FTZ R37, R32, R31.reuse ;  /* 0x0000001f20257220 */ /* 0x080fe20000410000 */
[----:B------:R-:W-:Y:S01]  /*de80*/  FFMA.FTZ R45, R28, R31, -R45 ;  /* 0x0000001f1c2d7223 */ /* 0x000fe2000001082d */
[----:B------:R-:W-:Y:S02]  /*de90*/  IMAD.U32 R35, R55, 0x10000, RZ ;  /* 0x0001000037237824 */ /* 0x000fe400078e00ff */
[----:B------:R-:W-:Y:S01]  /*dea0*/  FMUL.FTZ R31, R34, R41 ;  /* 0x00000029221f7220 */ /* 0x000fe20000410000 */
[----:B------:R-:W-:Y:S01]  /*deb0*/  FFMA.FTZ R39, R28, R39, R37 ;  /* 0x000000271c277223 */ /* 0x000fe20000010025 */
[----:B------:R-:W-:Y:S01]  /*dec0*/  SHF.L.U32 R33, R26, 0x10, RZ ;  /* 0x000000101a217819 */ /* 0x000fe200000006ff */
[-C--:B------:R-:W-:Y:S01]  /*ded0*/  FMUL.FTZ R34, R34, R35.reuse ;  /* 0x0000002322227220 */ /* 0x080fe20000410000 */
[----:B------:R-:W-:Y:S01]  /*dee0*/  FFMA.FTZ R40, R30, R35, -R31 ;  /* 0x000000231e287223 */ /* 0x000fe2000001081f */
[----:B------:R-:W-:Y:S01]  /*def0*/  LOP3.LUT R31, R66, 0xffff0000, RZ, 0xc0, !PT ;  /* 0xffff0000421f7812 */ /* 0x000fe200078ec0ff */
[----:B------:R-:W-:Y:S01]  /*df00*/  FMUL.FTZ R35, R24, R73 ;  /* 0x0000004918237220 */ /* 0x000fe20000410000 */
[----:B------:R-:W-:Y:S01]  /*df10*/  LOP3.LUT R20, R67, 0xffff0000, RZ, 0xc0, !PT ;  /* 0xffff000043147812 */ /* 0x000fe200078ec0ff */
[----:B------:R-:W-:-:S02]  /*df20*/  IMAD.U32 R28, R75, 0x10000, RZ ;  /* 0x000100004b1c7824 */ /* 0x000fc400078e00ff */
[----:B------:R-:W-:Y:S01]  /*df30*/  FFMA.FTZ R41, R30, R41, R34 ;  /* 0x000000291e297223 */ /* 0x000fe20000010022 */
[-C--:B------:R-:W-:Y:S01]  /*df40*/  FMUL.FTZ R37, R24, R31.reuse ;  /* 0x0000001f18257220 */ /* 0x080fe20000410000 */
[----:B------:R-:W-:Y:S01]  /*df50*/  FFMA.FTZ R35, R4, R31, -R35 ;  /* 0x0000001f04237223 */ /* 0x000fe20000010823 */
[C---:B------:R-:W-:Y:S01]  /*df60*/  FMUL.FTZ R32, R25.reuse, R74 ;  /* 0x0000004a19207220 */ /* 0x040fe20000410000 */
[----:B------:R-:W-:Y:S02]  /*df70*/  IMAD.U32 R24, R54, 0x10000, RZ ;  /* 0x0001000036187824 */ /* 0x000fe400078e00ff */
[----:B------:R-:W-:Y:S01]  /*df80*/  FFMA.FTZ R30, R4, R73, R37 ;  /* 0x00000049041e7223 */ /* 0x000fe20000010025 */
[----:B------:R-:W-:Y:S01]  /*df90*/  FMUL.FTZ R25, R25, R20 ;  /* 0x0000001419197220 */ /* 0x000fe20000410000 */
[----:B------:R-:W-:Y:S01]  /*dfa0*/  FMUL.FTZ R4, R33, R28 ;  /* 0x0000001c21047220 */ /* 0x000fe20000410000 */
[C---:B------:R-:W-:Y:S01]  /*dfb0*/  FFMA.FTZ R32, R5.reuse, R20, -R32 ;  /* 0x0000001405207223 */ /* 0x040fe20000010820 */
[----:B------:R-:W-:Y:S01]  /*dfc0*/  LOP3.LUT R26, R26, 0xffff0000, RZ, 0xc0, !PT ;  /* 0xffff00001a1a7812 */ /* 0x000fe200078ec0ff */
[----:B------:R-:W-:Y:S01]  /*dfd0*/  FFMA.FTZ R74, R5, R74, R25 ;  /* 0x0000004a054a7223 */ /* 0x000fe20000010019 */
[----:B------:R-:W-:Y:S01]  /*dfe0*/  LOP3.LUT R27, R27, 0xffff0000, RZ, 0xc0, !PT ;  /* 0xffff00001b1b7812 */ /* 0x000fe200078ec0ff */
[-C--:B------:R-:W-:Y:S01]  /*dff0*/  FFMA.FTZ R20, R29, R24.reuse, -R4 ;  /* 0x000000181d147223 */ /* 0x080fe20000010804 */
[----:B------:R-:W-:Y:S01]  /*e000*/  LOP3.LUT R75, R75, 0xffff0000, RZ, 0xc0, !PT ;  /* 0xffff00004b4b7812 */ /* 0x000fe200078ec0ff */
[----:B------:R-:W-:Y:S01]  /*e010*/  FMUL.FTZ R34, R33, R24 ;  /* 0x0000001821227220 */ /* 0x000fe20000410000 */
[----:B------:R-:W-:-:S02]  /*e020*/  LOP3.LUT R76, R76, 0xffff0000, RZ, 0xc0, !PT ;  /* 0xffff00004c4c7812 */ /* 0x000fc400078ec0ff */
[----:B------:R-:W-:Y:S01]  /*e030*/  LOP3.LUT R5, R54, 0xffff0000, RZ, 0xc0, !PT ;  /* 0xffff000036057812 */ /* 0x000fe200078ec0ff */
[C---:B------:R-:W-:Y:S01]  /*e040*/  FMUL.FTZ R25, R26.reuse, R75 ;  /* 0x0000004b1a197220 */ /* 0x040fe20000410000 */
[----:B------:R-:W-:Y:S01]  /*e050*/  LOP3.LUT R4, R55, 0xffff0000, RZ, 0xc0, !PT ;  /* 0xffff000037047812 */ /* 0x000fe200078ec0ff */
[----:B------:R-:W-:Y:S01]  /*e060*/  FMUL.FTZ R24, R27, R76 ;  /* 0x0000004c1b187220 */ /* 0x000fe20000410000 */
[----:B------:R-:W-:Y:S01]  /*e070*/  FFMA.FTZ R34, R29, R28, R34 ;  /* 0x0000001c1d227223 */ /* 0x000fe20000010022 */
[-C--:B------:R-:W-:Y:S02]  /*e080*/  FMUL.FTZ R26, R26, R5.reuse ;  /* 0x000000051a1a7220 */ /* 0x080fe40000410000 */
[-C--:B------:R-:W-:Y:S01]  /*e090*/  FMUL.FTZ R31, R27, R4.reuse ;  /* 0x000000041b1f7220 */ /* 0x080fe20000410000 */
[C---:B------:R-:W-:Y:S01]  /*e0a0*/  FFMA.FTZ R27, R6.reuse, R5, -R25 ;  /* 0x00000005061b7223 */ /* 0x040fe20000010819 */
[C---:B------:R-:W-:Y:S01]  /*e0b0*/  FFMA.FTZ R29, R7.reuse, R4, -R24 ;  /* 0x00000004071d7223 */ /* 0x040fe20000010818 */
        /* <DEDUP_REMOVED lines=12> */
.L_x_3067:
[----:B------:R-:W-:Y:S05]  /*e180*/  BSYNC B1 ;  /* 0x0000000000017941 */ /* 0x000fea0003800000 */
.L_x_3066:
[----:B------:R-:W-:Y:S01]  /*e190*/  PRMT R20, R3, 0x5410, R0 ;  /* 0x0000541003147816 */ /* 0x000fe20000000000 */
[----:B------:R-:W-:Y:S06]  /*e1a0*/  @P0 BRA `(.L_x_3051) ;  /* 0x00000004009c0947 */ /* 0x000fec0003800000 */
        /* <DEDUP_REMOVED lines=12> */
[----:B------:R-:W2:Y:S01]  /*e270*/  LDS.128 R4, [R227] ;  /* 0x00000000e3047984 */ /* 0x000ea20000000c00 */
[----:B------:R-:W-:Y:S02]  /*e280*/  SHF.R.U32.HI R9, RZ, 0x10, R9 ;  /* 0x00000010ff097819 */ /* 0x000fe40000011609 */
[----:B------:R-:W-:-:S02]  /*e290*/  IADD3 R3, R0, R3, R201 ;  /* 0x0000000300037210 */ /* 0x000fc40007ffe0c9 */
[--C-:B------:R-:W-:Y:S02]  /*e2a0*/  SHF.R.U64 R0, R10, 0x10, R11.reuse ;  /* 0x000000100a007819 */ /* 0x100fe4000000120b */
[----:B------:R-:W-:Y:S01]  /*e2b0*/  SHF.R.U32.HI R11, RZ, 0x10, R11 ;  /* 0x00000010ff0b7819 */ /* 0x000fe2000001160b */
[----:B------:R-:W-:Y:S01]  /*e2c0*/  IMAD R3, R3, 0x2, R18 ;  /* 0x0000000203037824 */ /* 0x000fe200078e0212 */
[----:B------:R-:W-:Y:S02]  /*e2d0*/  PRMT R56, R56, 0x5410, R13 ;  /* 0x0000541038387816 */ /* 0x000fe4000000000d */
[----:B------:R-:W-:Y:S02]  /*e2e0*/  PRMT R71, R71, 0x5410, R12 ;  /* 0x0000541047477816 */ /* 0x000fe4000000000c */
[----:B------:R-:W3:Y:S01]  /*e2f0*/  LDS.128 R24, [R3+0x10400] ;  /* 0x0104000003187984 */ /* 0x000ee20000000c00 */
[----:B------:R-:W-:Y:S02]  /*e300*/  PRMT R70, R70, 0x5410, R11 ;  /* 0x0000541046467816 */ /* 0x000fe4000000000b */
[----:B-1----:R-:W-:-:S02]  /*e310*/  SHF.R.U64 R28, R14, 0x10, R15 ;  /* 0x000000100e1c7819 */ /* 0x002fc4000000120f */
[----:B0-----:R-:W-:Y:S02]  /*e320*/  SHF.R.U32.HI R29, RZ, 0x10, R15 ;  /* 0x00000010ff1d7819 */ /* 0x001fe4000001160f */
[----:B------:R-:W-:Y:S02]  /*e330*/  PRMT R68, R68, 0x5410, R9 ;  /* 0x0000541044447816 */ /* 0x000fe40000000009 */
[----:B------:R-:W-:Y:S01]  /*e340*/  PRMT R72, R72, 0x5410, R21 ;  /* 0x0000541048487816 */ /* 0x000fe20000000015 */
[----:B------:R-:W-:Y:S01]  /*e350*/  IMAD.U32 R21, R71, 0x10000, RZ ;  /* 0x0001000047157824 */ /* 0x000fe200078e00ff */
[C---:B------:R-:W-:Y:S02]  /*e360*/  PRMT R28, R20.reuse, 0x5432, R28 ;  /* 0x00005432141c7816 */ /* 0x040fe4000000001c */
[----:B------:R-:W-:Y:S02]  /*e370*/  PRMT R29, R20, 0x5410, R29 ;  /* 0x00005410141d7816 */ /* 0x000fe4000000001d */
[----:B------:R-:W-:-:S02]  /*e380*/  PRMT R69, R69, 0x5410, R0 ;  /* 0x0000541045457816 */ /* 0x000fc40000000000 */
[----:B------:R-:W-:Y:S01]  /*e390*/  LOP3.LUT R71, R71, 0xffff0000, RZ, 0xc0, !PT ;  /* 0xffff000047477812 */ /* 0x000fe200078ec0ff */
[C---:B--2---:R-:W-:Y:S01]  /*e3a0*/  IMAD.U32 R0, R4.reuse, 0x10000, RZ ;  /* 0x0001000004007824 */ /* 0x044fe200078e00ff */
[----:B------:R-:W-:Y:S01]  /*e3b0*/  LOP3.LUT R4, R4, 0xffff0000, RZ, 0xc0, !PT ;  /* 0xffff000004047812 */ /* 0x000fe200078ec0ff */
[C---:B------:R-:W-:Y:S01]  /*e3c0*/  IMAD.U32 R8, R5.reuse, 0x10000, RZ ;  /* 0x0001000005087824 */ /* 0x040fe200078e00ff */
[----:B------:R-:W-:Y:S01]  /*e3d0*/  LOP3.LUT R5, R5, 0xffff0000, RZ, 0xc0, !PT ;  /* 0xffff000005057812 */ /* 0x000fe200078ec0ff */
[C---:B------:R-:W-:Y:S01]  /*e3e0*/  IMAD.U32 R10, R7.reuse, 0x10000, RZ ;  /* 0x00010000070a7824 */ /* 0x040fe200078e00ff */
[----:B------:R-:W-:Y:S01]  /*e3f0*/  LOP3.LUT R7, R7, 0xffff0000, RZ, 0xc0, !PT ;  /* 0xffff000007077812 */ /* 0x000fe200078ec0ff */
[C---:B------:R-:W-:Y:S01]  /*e400*/  IMAD.U32 R9, R6.reuse, 0x10000, RZ ;  /* 0x0001000006097824 */ /* 0x040fe200078e00ff */
[----:B------:R-:W-:Y:S02]  /*e410*/  LOP3.LUT R6, R6, 0xffff0000, RZ, 0xc0, !PT ;  /* 0xffff000006067812 */ /* 0x000fe400078ec0ff */
[C---:B---3--:R-:W-:Y:S01]  /*e420*/  SHF.L.U32 R11, R24.reuse, 0x10, RZ ;  /* 0x00000010180b7819 */ /* 0x048fe200000006ff */
[C---:B------:R-:W-:Y:S01]  /*e430*/  IMAD.U32 R13, R25.reuse, 0x10000, RZ ;  /* 0x00010000190d7824 */ /* 0x040fe200078e00ff */
[----:B------:R-:W-:Y:S01]  /*e440*/  LOP3.LUT R12, R24, 0xffff0000, RZ, 0xc0, !PT ;  /* 0xffff0000180c7812 */ /* 0x000fe200078ec0ff */
[----:B------:R-:W-:Y:S01]  /*e450*/  IMAD.U32 R14, R26, 0x10000, RZ ;  /* 0x000100001a0e7824 */ /* 0x000fe200078e00ff */
[----:B------:R-:W-:Y:S01]  /*e460*/  LOP3.LUT R24, R25, 0xffff0000, RZ, 0xc0, !PT ;  /* 0xffff000019187812 */ /* 0x000fe200078ec0ff */
[----:B------:R-:W-:Y:S01]  /*e470*/  IMAD.U32 R25, R56, 0x10000, RZ ;  /* 0x0001000038197824 */ /* 0x000fe200078e00ff */
[----:B------:R-:W-:Y:S01]  /*e480*/  LOP3.LUT R15, R26, 0xffff0000, RZ, 0xc0, !PT ;  /* 0xffff00001a0f7812 */ /* 0x000fe200078ec0ff */
[C---:B------:R-:W-:Y:S01]  /*e490*/  IMAD.U32 R20, R27.reuse, 0x10000, RZ ;  /* 0x000100001b147824 */ /* 0x040fe200078e00ff */
[----:B------:R-:W-:Y:S01]  /*e4a0*/  LOP3.LUT R26, R27, 0xffff0000, RZ, 0xc0, !PT ;  /* 0xffff00001b1a7812 */ /* 0x000fe200078ec0ff */
[----:B------:R-:W-:Y:S01]  /*e4b0*/  FMUL.FTZ R31, R11, R25 ;  /* 0x000000190b1f7220 */ /* 0x000fe20000410000 */
[----:B------:R-:W-:-:S02]  /*e4c0*/  IMAD.U32 R27, R68, 0x10000, RZ ;  /* 0x00010000441b7824 */ /* 0x000fc400078e00ff */
[-C--:B------:R-:W-:Y:S01]  /*e4d0*/  FMUL.FTZ R33, R11, R21.reuse ;  /* 0x000000150b217220 */ /* 0x080fe20000410000 */
[----:B------:R-:W-:Y:S02]  /*e4e0*/  IMAD.U32 R11, R72, 0x10000, RZ ;  /* 0x00010000480b7824 */ /* 0x000fe400078e00ff */
[----:B------:R-:W-:Y:S01]  /*e4f0*/  FFMA.FTZ R30, R0, R21, -R31 ;  /* 0x00000015001e7223 */ /* 0x000fe2000001081f */
[----:B------:R-:W-:Y:S01]  /*e500*/  FMUL.FTZ R35, R13, R27 ;  /* 0x0000001b0d237220 */ /* 0x000fe20000410000 */
[----:B------:R-:W-:Y:S02]  /*e510*/  IMAD.U32 R31, R70, 0x10000, RZ ;  /* 0x00010000461f7824 */ /* 0x000fe400078e00ff */
[----:B------:R-:W-:Y:S01]  /*e520*/  FFMA.FTZ R33, R0, R25, R33 ;  /* 0x0000001900217223 */ /* 0x000fe20000010021 */
[----:B------:R-:W-:Y:S02]  /*e530*/  IMAD.U32 R21, R29, 0x10000, RZ ;  /* 0x000100001d157824 */ /* 0x000fe400078e00ff */
[-C--:B------:R-:W-:Y:S01]  /*e540*/  FMUL.FTZ R13, R13, R11.reuse ;  /* 0x0000000b0d0d7220 */ /* 0x080fe20000410000 */
[----:B------:R-:W-:Y:S01]  /*e550*/  FFMA.FTZ R35, R8, R11, -R35 ;  /* 0x0000000b08237223 */ /* 0x000fe20000010823 */
[----:B------:R-:W-:Y:S01]  /*e560*/  FMUL.FTZ R25, R20, R31 ;  /* 0x0000001f14197220 */ /* 0x000fe20000410000 */
[----:B------:R-:W-:Y:S01]  /*e570*/  LOP3.LUT R11, R56, 0xffff0000, RZ, 0xc0, !PT ;  /* 0xffff0000380b7812 */ /* 0x000fe200078ec0ff */
[----:B------:R-:W-:Y:S01]  /*e580*/  FMUL.FTZ R0, R20, R21 ;  /* 0x0000001514007220 */ /* 0x000fe20000410000 */
[----:B------:R-:W-:Y:S01]  /*e590*/  FFMA.FTZ R27, R8, R27, R13 ;  /* 0x0000001b081b7223 */ /* 0x000fe2000001000d */
[----:B------:R-:W-:Y:S01]  /*e5a0*/  FFMA.FTZ R20, R10, R21, -R25 ;  /* 0x000000150a147223 */ /* 0x000fe20000010819 */
[C---:B------:R-:W-:Y:S01]  /*e5b0*/  FMUL.FTZ R21, R12.reuse, R71 ;  /* 0x000000470c157220 */ /* 0x040fe20000410000 */
[----:B------:R-:W-:Y:S01]  /*e5c0*/  FMUL.FTZ R13, R12, R11 ;  /* 0x0000000b0c0d7220 */ /* 0x000fe20000410000 */
[----:B------:R-:W-:Y:S01]  /*e5d0*/  FFMA.FTZ R31, R10, R31, R0 ;  /* 0x0000001f0a1f7223 */ /* 0x000fe20000010000 */
[----:B------:R-:W-:Y:S01]  /*e5e0*/  LOP3.LUT R72, R72, 0xffff0000, RZ, 0xc0, !PT ;  /* 0xffff000048487812 */ /* 0x000fe200078ec0ff */
[----:B------:R-:W-:Y:S01]  /*e5f0*/  IMAD.U32 R8, R69, 0x10000, RZ ;  /* 0x0001000045087824 */ /* 0x000fe200078e00ff */
[----:B------:R-:W-:Y:S01]  /*e600*/  LOP3.LUT R68, R68, 0xffff0000, RZ, 0xc0, !PT ;  /* 0xffff000044447812 */ /* 0x000fe200078ec0ff */
[----:B------:R-:W-:-:S02]  /*e610*/  IMAD.U32 R0, R28, 0x10000, RZ ;  /* 0x000100001c007824 */ /* 0x000fc400078e00ff */
[C---:B------:R-:W-:Y:S01]  /*e620*/  FFMA.FTZ R13, R4.reuse, R71, -R13 ;  /* 0x00000047040d7223 */ /* 0x040fe2000001080d */
[----:B------:R-:W-:Y:S01]  /*e630*/  FFMA.FTZ R10, R4, R11, R21 ;  /* 0x0000000b040a7223 */ /* 0x000fe20000010015 */
[----:B------:R-:W-:Y:S01]  /*e640*/  FMUL.FTZ R4, R14, R8 ;  /* 0x000000080e047220 */ /* 0x000fe20000410000 */
[C---:B------:R-:W-:Y:S01]  /*e650*/  FMUL.FTZ R12, R24.reuse, R68 ;  /* 0x00000044180c7220 */ /* 0x040fe20000410000 */
[----:B------:R-:W-:Y:S01]  /*e660*/  FMUL.FTZ R25, R24, R72 ;  /* 0x0000004818197220 */ /* 0x000fe20000410000 */
[----:B------:R-:W-:Y:S01]  /*e670*/  FMUL.FTZ R14, R14, R0 ;  /* 0x000000000e0e7220 */ /* 0x000fe20000410000 */
[----:B------:R-:W-:Y:S01]  /*e680*/  LOP3.LUT R69, R69, 0xffff0000, RZ, 0xc0, !PT ;  /* 0xffff000045457812 */ /* 0x000fe200078ec0ff */
[C---:B------:R-:W-:Y:S01]  /*e690*/  FFMA.FTZ R12, R5.reuse, R72, -R12 ;  /* 0x00000048050c7223 */ /* 0x040fe2000001080c */
[----:B------:R-:W-:Y:S01]  /*e6a0*/  LOP3.LUT R70, R70, 0xffff0000, RZ, 0xc0, !PT ;  /* 0xffff000046467812 */ /* 0x000fe200078ec0ff */
[----:B------:R-:W-:Y:S01]  /*e6b0*/  FFMA.FTZ R68, R5, R68, R25 ;  /* 0x0000004405447223 */ /* 0x000fe20000010019 */
[----:B------:R-:W-:Y:S01]  /*e6c0*/  LOP3.LUT R28, R28, 0xffff0000, RZ, 0xc0, !PT ;  /* 0xffff00001c1c7812 */ /* 0x000fe200078ec0ff */
[----:B------:R-:W-:Y:S01]  /*e6d0*/  FFMA.FTZ R14, R9, R8, R14 ;  /* 0x00000008090e7223 */ /* 0x000fe2000001000e */
[----:B------:R-:W-:Y:S01]  /*e6e0*/  LOP3.LUT R29, R29, 0xffff0000, RZ, 0xc0, !PT ;  /* 0xffff00001d1d7812 */ /* 0x000fe200078ec0ff */
[----:B------:R-:W-:Y:S01]  /*e6f0*/  FFMA.FTZ R0, R9, R0, -R4 ;  /* 0x0000000009007223 */ /* 0x000fe20000010804 */
        /* <DEDUP_REMOVED lines=18> */
.L_x_3051:
[----:B------:R-:W-:Y:S05]  /*e820*/  BSYNC B0 ;  /* 0x0000000000007941 */ /* 0x000fea0003800000 */
.L_x_3023:
        /* <DEDUP_REMOVED lines=8> */
.L_x_3021:
[----:B------:R-:W-:-:S05]  /*e8b0*/  IMAD.U32 R0, RZ, RZ, UR41 ;  /* 0x00000029ff007e24 */ /* 0x000fca000f8e00ff */
[----:B------:R-:W-:-:S13]  /*e8c0*/  ISETP.NE.AND P0, PT, R0, 0x3, PT ;  /* 0x000000030000780c */ /* 0x000fda0003f05270 */
[----:B------:R-:W-:Y:S05]  /*e8d0*/  @!P0 BRA `(.L_x_3068) ;  /* 0x0000000000048947 */ /* 0x000fea0003800000 */
[----:B------:R-:W-:Y:S01]  /*e8e0*/  BPT.TRAP 0x1 ;  /* 0x000000040000795c */ /* 0x000fe20000300000 */
.L_x_3068:
[----:B------:R-:W-:Y:S01]  /*e8f0*/  IMAD R0, R186, 0x8, R18 ;  /* 0x00000008ba007824 */ /* 0x000fe200078e0212 */
[----:B0--34-:R-:W-:-:S04]  /*e900*/  SHF.L.U32 R3, R189, 0x1f, RZ ;  /* 0x0000001fbd037819 */ /* 0x019fc800000006ff */
[----:B------:R0:W3:Y:S01]  /*e910*/  SYNCS.PHASECHK.TRANS64.TRYWAIT P1, [R0+URZ+0x28830], R3 ;  /* 0x02883003000075a7 */ /* 0x0000e2000802017f */
[----:B------:R-:W-:Y:S05]  /*e920*/  @!P0 BRA `(.L_x_3069) ;  /* 0x0000000000048947 */ /* 0x000fea0003800000 */
[----:B------:R-:W-:Y:S01]  /*e930*/  BPT.TRAP 0x1 ;  /* 0x000000040000795c */ /* 0x000fe20000300000 */
.L_x_3069:
[----:B---3--:R-:W-:Y:S05]  /*e940*/  @P1 BRA `(.L_x_3070) ;  /* 0x0000000000081947 */ /* 0x008fea0003800000 */
[----:B------:R-:W3:Y:S02]  /*e950*/  SYNCS.PHASECHK.TRANS64.TRYWAIT P1, [R0+URZ+0x28830], R3 ;  /* 0x02883003000075a7 */ /* 0x000ee4000802017f */
[----:B---3--:R-:W-:Y:S05]  /*e960*/  @!P1 BRA `(.L_x_3071) ;  /* 0x0000016000509947 */ /* 0x008fea0003800000 */
.L_x_3070:
[----:B------:R-:W-:Y:S05]  /*e970*/  WARPSYNC.ALL ;  /* 0x0000000000007948 */ /* 0x000fea0003800000 */
[----:B0--3--:R-:W-:Y:S01]  /*e980*/  IADD3 R3, R18, 0x18400, RZ ;  /* 0x0001840012037810 */ /* 0x009fe20007ffe0ff */
[----:B-12---:R-:W-:Y:S01]  /*e990*/  IMAD.MOV.U32 R7, RZ, RZ, 0x40000040 ;  /* 0x40000040ff077424 */ /* 0x006fe200078e00ff */
[----:B------:R-:W-:Y:S01]  /*e9a0*/  R2UR UR4, R36 ;  /* 0x00000000240472ca */ /* 0x000fe200000e0000 */
[----:B------:R-:W-:Y:S01]  /*e9b0*/  UMOV UR5, 0x40000040 ;  /* 0x4000004000057882 */ /* 0x000fe20000000000 */
[----:B------:R-:W-:Y:S01]  /*e9c0*/  SHF.R.U32.HI R3, RZ, 0x4, R3 ;  /* 0x00000004ff037819 */ /* 0x000fe20000011603 */
[----:B-----5:R-:W-:Y:S01]  /*e9d0*/  WARPGROUP.ARRIVE ;  /* 0x00000000000079c5 */ /* 0x020fe20000000000 */
[----:B------:R-:W-:Y:S01]  /*e9e0*/  R2UR UR7, R7 ;  /* 0x00000000070772ca */ /* 0x000fe200000e0000 */
[----:B------:R-:W-:Y:S01]  /*e9f0*/  IMAD.MOV.U32 R9, RZ, RZ, 0x40000040 ;  /* 0x40000040ff097424 */ /* 0x000fe200078e00ff */
[----:B------:R-:W-:Y:S01]  /*ea00*/  LOP3.LUT R3, R3, 0x3fff, RZ, 0xc0, !PT ;  /* 0x00003fff03037812 */ /* 0x000fe200078ec0ff */
[----:B------:R-:W-:Y:S01]  /*ea10*/  UMOV UR9, 0x40000040 ;  /* 0x4000004000097882 */ /* 0x000fe20000000000 */
[----:B------:R-:W-:Y:S01]  /*ea20*/  UMOV UR13, 0x40000040 ;  /* 0x40000040000d7882 */ /* 0x000fe20000000000 */
[----:B------:R-:W-:Y:S01]  /*ea30*/  UMOV UR17, 0x40000040 ;  /* 0x4000004000117882 */ /* 0x000fe20000000000 */
[----:B------:R-:W-:Y:S01]  /*ea40*/  LOP3.LUT R4, R3, 0x10000, RZ, 0xfc, !PT ;  /* 0x0001000003047812 */ /* 0x000fe200078efcff */
[----:B------:R-:W-:Y:S01]  /*ea50*/  UMOV UR21, 0x40000040 ;  /* 0x4000004000157882 */ /* 0x000fe20000000000 */
[----:B------:R-:W-:Y:S01]  /*ea60*/  R2UR UR11, R9 ;  /* 0x00000000090b72ca */ /* 0x000fe200000e0000 */
[----:B------:R-:W-:Y:S01]  /*ea70*/  ULOP3.LUT UR4, UR4, 0x10000, URZ, 0xfc, !UPT ;  /* 0x0001000004047892 */ /* 0x000fe2000f8efc3f */
[----:B------:R-:W-:Y:S01]  /*ea80*/  IMAD.MOV.U32 R9, RZ, RZ, 0x40000040 ;  /* 0x40000040ff097424 */ /* 0x000fe200078e00ff */
[----:B------:R-:W-:Y:S01]  /*ea90*/  UMOV UR25, 0x40000040 ;  /* 0x4000004000197882 */ /* 0x000fe20000000000 */
[----:B------:R-:W-:Y:S01]  /*eaa0*/  IMAD R6, R186, 0x800, R4 ;  /* 0x00000800ba067824 */ /* 0x000fe200078e0204 */
[----:B------:R-:W-:Y:S01]  /*eab0*/  UIADD3 UR8, UR4, 0x2, URZ ;  /* 0x0000000204087890 */ /* 0x000fe2000fffe03f */
[----:B------:R-:W-:Y:S01]  /*eac0*/  IMAD.MOV.U32 R7, RZ, RZ, 0x40000040 ;  /* 0x40000040ff077424 */ /* 0x000fe200078e00ff */
[----:B------:R-:W-:Y:S01]  /*ead0*/  R2UR UR15, R9 ;  /* 0x00000000090f72ca */ /* 0x000fe200000e0000 */
[C---:B------:R-:W-:Y:S01]  /*eae0*/  VIADD R8, R6.reuse, 0x2 ;  /* 0x0000000206087836 */ /* 0x040fe20000000000 */
[----:B------:R-:W-:Y:S01]  /*eaf0*/  R2UR UR6, R6 ;  /* 0x00000000060672ca */ /* 0x000fe200000e0000 */
[----:B------:R-:W-:Y:S01]  /*eb00*/  UIADD3 UR12, UR4, 0x4, URZ ;  /* 0x00000004040c7890 */ /* 0x000fe2000fffe03f */
[----:B------:R-:W-:Y:S01]  /*eb10*/  IMAD.MOV.U32 R9, RZ, RZ, 0x40000040 ;  /* 0x40000040ff097424 */ /* 0x000fe200078e00ff */
[----:B------:R-:W-:Y:S01]  /*eb20*/  UIADD3 UR16, UR4, 0x6, URZ ;  /* 0x0000000604107890 */ /* 0x000fe2000fffe03f */
[----:B------:R-:W-:Y:S01]  /*eb30*/  R2UR UR10, R8 ;  /* 0x00000000080a72ca */ /* 0x000fe200000e0000 */
[----:B------:R-:W-:Y:S01]  /*eb40*/  VIADD R8, R6, 0x4 ;  /* 0x0000000406087836 */ /* 0x000fe20000000000 */
[----:B------:R-:W-:Y:S01]  /*eb50*/  UIADD3 UR20, UR4, 0x400, URZ ;  /* 0x0000040004147890 */ /* 0x000fe2000fffe03f */
[----:B------:R-:W-:Y:S01]  /*eb60*/  R2UR UR19, R9 ;  /* 0x00000000091372ca */ /* 0x000fe200000e0000 */
[----:B------:R-:W-:Y:S01]  /*eb70*/  IMAD.MOV.U32 R9, RZ, RZ, 0x40000040 ;  /* 0x40000040ff097424 */ /* 0x000fe200078e00ff */
[----:B------:R-:W-:Y:S01]  /*eb80*/  UIADD3 UR24, UR4, 0x402, URZ ;  /* 0x0000040204187890 */ /* 0x000fe2000fffe03f */
[----:B------:R-:W-:Y:S01]  /*eb90*/  R2UR UR14, R8 ;  /* 0x00000000080e72ca */ /* 0x000fe200000e0000 */
[----:B------:R-:W-:Y:S01]  /*eba0*/  VIADD R8, R6, 0x6 ;  /* 0x0000000606087836 */ /* 0x000fe20000000000 */
[----:B------:R-:W-:-:S02]  /*ebb0*/  UIADD3 UR28, UR4, 0x404, URZ ;  /* 0x00000404041c7890 */ /* 0x000fc4000fffe03f */
[----:B------:R-:W-:Y:S01]  /*ebc0*/  HGMMA.64x128x16.F32.BF16 R24, gdesc[UR4], RZ, !UPT, gsb0 ;  /* 0x01e00000041879f0 */ /* 0x000fe2000c0018ff */
[----:B------:R-:W-:Y:S01]  /*ebd0*/  R2UR UR23, R9 ;  /* 0x00000000091772ca */ /* 0x000fe200000e0000 */
[----:B------:R-:W-:Y:S01]  /*ebe0*/  IMAD.MOV.U32 R9, RZ, RZ, 0x40000040 ;  /* 0x40000040ff097424 */ /* 0x000fe200078e00ff */
[----:B------:R-:W-:Y:S01]  /*ebf0*/  R2UR UR18, R8 ;  /* 0x00000000081272ca */ /* 0x000fe200000e0000 */
[----:B------:R-:W-:Y:S01]  /*ec00*/  VIADD R8, R6, 0x400 ;  /* 0x0000040006087836 */ /* 0x000fe20000000000 */
[----:B------:R-:W-:Y:S01]  /*ec10*/  UMOV UR29, 0x40000040 ;  /* 0x40000040001d7882 */ /* 0x000fe20000000000 */
[----:B------:R-:W-:Y:S01]  /*ec20*/  R2UR UR35, R7 ;  /* 0x00000000072372ca */ /* 0x000fe200000e0000 */
[----:B------:R-:W-:Y:S01]  /*ec30*/  UIADD3 UR32, UR4, 0x406, URZ ;  /* 0x0000040604207890 */ /* 0x000fe2000fffe03f */
[----:B------:R-:W-:Y:S01]  /*ec40*/  R2UR UR27, R9 ;  /* 0x00000000091b72ca */ /* 0x000fe200000e0000 */
[----:B------:R-:W-:Y:S01]  /*ec50*/  UMOV UR33, 0x40000040 ;  /* 0x4000004000217882 */ /* 0x000fe20000000000 */
[----:B------:R-:W-:Y:S01]  /*ec60*/  R2UR UR22, R8 ;  /* 0x00000000081672ca */ /* 0x000fe200000e0000 */
[----:B------:R-:W-:Y:S01]  /*ec70*/  VIADD R8, R6, 0x402 ;  /* 0x0000040206087836 */ /* 0x000fe20000000000 */
[----:B------:R-:W-:-:S04]  /*ec80*/  MOV R9, 0x40000040 ;  /* 0x4000004000097802 */ /* 0x000fc80000000f00 */
[----:B------:R-:W-:Y:S01]  /*ec90*/  R2UR UR26, R8 ;  /* 0x00000000081a72ca */ /* 0x000fe200000e0000 */
[C---:B------:R-:W-:Y:S01]  /*eca0*/  VIADD R8, R6.reuse, 0x404 ;  /* 0x0000040406087836 */ /* 0x040fe20000000000 */
[----:B------:R-:W-:Y:S01]  /*ecb0*/  R2UR UR31, R9 ;  /* 0x00000000091f72ca */ /* 0x000fe200000e0000 */
        /* <DEDUP_REMOVED lines=27> */
.L_x_3072:
[----:B------:R-:W0:Y:S01]  /*ee70*/  LDC R7, c[0x0][0x448] ;  /* 0x00011200ff077b82 */ /* 0x000e220000000800 */
[----:B------:R-:W-:Y:S01]  /*ee80*/  ULDC UR6, c[0x0][0x9d8] ;  /* 0x0002760000067ab9 */ /* 0x000fe20000000800 */
[----:B------:R-:W-:Y:S01]  /*ee90*/  ULDC UR48, c[0x0][0x988] ;  /* 0x0002620000307ab9 */ /* 0x000fe20000000800 */
[----:B------:R-:W-:Y:S01]  /*eea0*/  FMUL.FTZ R8, R28, UR6 ;  /* 0x000000061c087c20 */ /* 0x000fe20008410000 */
[----:B------:R-:W-:Y:S01]  /*eeb0*/  FMUL.FTZ R3, R24, UR6 ;  /* 0x0000000618037c20 */ /* 0x000fe20008410000 */
[----:B------:R-:W-:Y:S01]  /*eec0*/  FMUL.FTZ R24, R48, UR6 ;  /* 0x0000000630187c20 */ /* 0x000fe20008410000 */
[----:B------:R-:W-:Y:S02]  /*eed0*/  IMAD.IADD R48, R206, 0x1, R192 ;  /* 0x00000001ce307824 */ /* 0x000fe400078e02c0 */
[----:B------:R-:W-:Y:S01]  /*eee0*/  FMUL.FTZ R6, R29, UR6 ;  /* 0x000000061d067c20 */ /* 0x000fe20008410000 */
[----:B------:R-:W-:Y:S01]  /*eef0*/  FMUL.FTZ R50, R50, UR6 ;  /* 0x0000000632327c20 */ /* 0x000fe20008410000 */
[----:B------:R-:W-:-:S02]  /*ef00*/  IMAD.MOV.U32 R29, RZ, RZ, -0x80 ;  /* 0xffffff80ff1d7424 */ /* 0x000fc400078e00ff */
        /* <DEDUP_REMOVED lines=11> */
[----:B-1----:R-:W-:-:S02]  /*efc0*/  IMAD R50, R88, R29, 0x80 ;  /* 0x0000008058327424 */ /* 0x002fc400078e021d */
[----:B------:R-:W-:Y:S01]  /*efd0*/  FMUL.FTZ R42, R42, UR6 ;  /* 0x000000062a2a7c20 */ /* 0x000fe20008410000 */
[----:B------:R-:W-:Y:S01]  /*efe0*/  FMUL.FTZ R43, R43, UR6 ;  /* 0x000000062b2b7c20 */ /* 0x000fe20008410000 */
[----:B0-----:R-:W-:Y:S01]  /*eff0*/  ISETP.NE.AND P1, PT, R7, 0x1, PT ;  /* 0x000000010700780c */ /* 0x001fe20003f25270 */
[----:B------:R-:W-:Y:S01]  /*f000*/  FMUL.FTZ R46, R46, UR6 ;  /* 0x000000062e2e7c20 */ /* 0x000fe20008410000 */
[--C-:B------:R-:W-:Y:S01]  /*f010*/  IADD3 R97, -R193, 0x1, R50.reuse ;  /* 0x00000001c1617810 */ /* 0x100fe20007ffe132 */
[----:B------:R-:W-:Y:S01]  /*f020*/  FMUL.FTZ R47, R47, UR6 ;  /* 0x000000062f2f7c20 */ /* 0x000fe20008410000 */
[----:B------:R0:W1:Y:S01]  /*f030*/  MUFU.TANH R99, R27 ;  /* 0x0000001b00637308 */ /* 0x0000620000002400 */
[----:B------:R-:W-:Y:S01]  /*f040*/  IADD3 R50, -R193, R195, R50 ;  /* 0x000000c3c1327210 */ /* 0x000fe20007ffe132 */
[----:B------:R-:W-:Y:S01]  /*f050*/  FMUL.FTZ R63, R63, UR6 ;  /* 0x000000063f3f7c20 */ /* 0x000fe20008410000 */
[----:B------:R-:W-:Y:S01]  /*f060*/  IADD3 R97, -R194, R97, R195 ;  /* 0x00000061c2617210 */ /* 0x000fe20007ffe1c3 */
[----:B------:R-:W-:Y:S01]  /*f070*/  FMUL.FTZ R15, R44, UR6 ;  /* 0x000000062c0f7c20 */ /* 0x000fe20008410000 */
[----:B------:R-:W-:Y:S01]  /*f080*/  FMUL.FTZ R59, R59, UR6 ;  /* 0x000000063b3b7c20 */ /* 0x000fe20008410000 */
[----:B------:R-:W-:Y:S01]  /*f090*/  FMUL.FTZ R51, R51, UR6 ;  /* 0x0000000633337c20 */ /* 0x000fe20008410000 */
[----:B------:R-:W-:Y:S01]  /*f0a0*/  FMUL.FTZ R54, R54, UR6 ;  /* 0x0000000636367c20 */ /* 0x000fe20008410000 */
[----:B------:R-:W3:Y:S01]  /*f0b0*/  MUFU.TANH R30, R30 ;  /* 0x0000001e001e7308 */ /* 0x000ee20000002400 */
[----:B------:R-:W4:Y:S01]  /*f0c0*/  @P1 LDC R7, c[0x0][0x44c] ;  /* 0x00011300ff071b82 */ /* 0x000f220000000800 */
[----:B------:R-:W-:Y:S01]  /*f0d0*/  FMUL.FTZ R21, R49, UR6 ;  /* 0x0000000631157c20 */ /* 0x000fe20008410000 */
[----:B------:R-:W-:Y:S01]  /*f0e0*/  FMUL.FTZ R55, R55, UR6 ;  /* 0x0000000637377c20 */ /* 0x000fe20008410000 */
[----:B0-----:R-:W-:Y:S01]  /*f0f0*/  FMUL.FTZ R27, R57, UR6 ;  /* 0x00000006391b7c20 */ /* 0x001fe20008410000 */
[----:B------:R-:W-:Y:S01]  /*f100*/  FMUL.FTZ R20, R45, UR6 ;  /* 0x000000062d147c20 */ /* 0x000fe20008410000 */
[----:B------:R-:W-:Y:S01]  /*f110*/  FMUL.FTZ R26, R53, UR6 ;  /* 0x00000006351a7c20 */ /* 0x000fe20008410000 */
[----:B------:R-:W-:Y:S01]  /*f120*/  FMUL.FTZ R58, R58, UR6 ;  /* 0x000000063a3a7c20 */ /* 0x000fe20008410000 */
[----:B------:R0:W5:Y:S01]  /*f130*/  MUFU.TANH R93, R31 ;  /* 0x0000001f005d7308 */ /* 0x0001620000002400 */
[----:B------:R-:W2:Y:S01]  /*f140*/  @P1 LDC R28, c[0x0][0x450] ;  /* 0x00011400ff1c1b82 */ /* 0x000ea20000000800 */
        /* <DEDUP_REMOVED lines=15> */
[----:B----4-:R-:W-:-:S04]  /*f240*/  @P1 IMAD.HI.U32 R7, R48, R7, RZ ;  /* 0x0000000730071227 */ /* 0x010fc800078e00ff */
[----:B------:R-:W-:Y:S01]  /*f250*/  FMUL.FTZ R83, R83, UR6 ;  /* 0x0000000653537c20 */ /* 0x000fe20008410000 */
[----:B------:R-:W-:Y:S01]  /*f260*/  FMUL.FTZ R86, R86, UR6 ;  /* 0x0000000656567c20 */ /* 0x000fe20008410000 */
[----:B------:R-:W-:Y:S01]  /*f270*/  FMUL.FTZ R87, R87, UR6 ;  /* 0x0000000657577c20 */ /* 0x000fe20008410000 */
[----:B------:R-:W-:Y:S01]  /*f280*/  FMUL.FTZ R13, R41, UR6 ;  /* 0x00000006290d7c20 */ /* 0x000fe20008410000 */
[----:B------:R-:W-:Y:S01]  /*f290*/  FMUL.FTZ R5, R25, UR6 ;  /* 0x0000000619057c20 */ /* 0x000fe20008410000 */
[----:B------:R-:W-:Y:S01]  /*f2a0*/  FMUL.FTZ R61, R61, UR6 ;  /* 0x000000063d3d7c20 */ /* 0x000fe20008410000 */
[----:B------:R-:W4:Y:S01]  /*f2b0*/  MUFU.TANH R38, R38 ;  /* 0x0000002600267308 */ /* 0x000f220000002400 */
[----:B--2---:R-:W-:Y:S01]  /*f2c0*/  @P1 SHF.R.U32.HI R48, RZ, R28, R7 ;  /* 0x0000001cff301219 */ /* 0x004fe20000011607 */
[----:B------:R-:W-:Y:S01]  /*f2d0*/  FMUL.FTZ R73, R73, UR6 ;  /* 0x0000000649497c20 */ /* 0x000fe20008410000 */
[----:B------:R-:W-:Y:S01]  /*f2e0*/  FMUL.FTZ R25, R52, UR6 ;  /* 0x0000000634197c20 */ /* 0x000fe20008410000 */
[----:B------:R-:W-:Y:S01]  /*f2f0*/  FMUL.FTZ R28, R56, UR6 ;  /* 0x00000006381c7c20 */ /* 0x000fe20008410000 */
[----:B------:R-:W-:Y:S01]  /*f300*/  FMUL.FTZ R64, R64, UR6 ;  /* 0x0000000640407c20 */ /* 0x000fe20008410000 */
[----:B------:R-:W0:Y:S01]  /*f310*/  SHFL.IDX PT, R7, R48, 0x1, 0x1c1f ;  /* 0x003c1f0030077f89 */ /* 0x000e2200000e0000 */
[----:B------:R-:W-:Y:S01]  /*f320*/  FMUL.FTZ R68, R68, UR6 ;  /* 0x0000000644447c20 */ /* 0x000fe20008410000 */
[----:B------:R-:W2:Y:S01]  /*f330*/  MUFU.TANH R39, R39 ;  /* 0x0000002700277308 */ /* 0x000ea20000002400 */
[----:B------:R-:W-:Y:S01]  /*f340*/  FMUL.FTZ R69, R69, UR6 ;  /* 0x0000000645457c20 */ /* 0x000fe20008410000 */
[----:B------:R-:W2:Y:S01]  /*f350*/  SHFL.IDX PT, R48, R48, RZ, 0x1c1f ;  /* 0x001c1fff30307589 */ /* 0x000ea200000e0000 */
[----:B------:R-:W-:Y:S01]  /*f360*/  VIADD R0, R0, 0x28840 ;  /* 0x0002884000007836 */ /* 0x000fe20000000000 */
[----:B------:R-:W-:Y:S01]  /*f370*/  ULDC UR46, c[0x0][0x9d8] ;  /* 0x00027600002e7ab9 */ /* 0x000fe20000000800 */
[----:B------:R-:W-:Y:S01]  /*f380*/  ULDC UR47, c[0x0][0x9d8] ;  /* 0x00027600002f7ab9 */ /* 0x000fe20000000800 */
[----:B------:R-:W-:Y:S01]  /*f390*/  ULDC UR44, c[0x0][0x988] ;  /* 0x00026200002c7ab9 */ /* 0x000fe20000000800 */
[----:B------:R-:W-:Y:S01]  /*f3a0*/  ULDC UR45, c[0x0][0x988] ;  /* 0x00026200002d7ab9 */ /* 0x000fe20000000800 */
[----:B------:R-:W2:Y:S01]  /*f3b0*/  MUFU.TANH R42, R42 ;  /* 0x0000002a002a7308 */ /* 0x000ea20000002400 */
[----:B------:R-:W-:-:S02]  /*f3c0*/  CS2R R150, SRZ ;  /* 0x0000000000967805 */ /* 0x000fc4000001ff00 */
[----:B------:R-:W-:Y:S02]  /*f3d0*/  CS2R R148, SRZ ;  /* 0x0000000000947805 */ /* 0x000fe4000001ff00 */
[----:B------:R-:W-:Y:S02]  /*f3e0*/  CS2R R146, SRZ ;  /* 0x0000000000927805 */ /* 0x000fe4000001ff00 */
[----:B------:R-:W-:Y:S02]  /*f3f0*/  CS2R R144, SRZ ;  /* 0x0000000000907805 */ /* 0x000fe4000001ff00 */
[----:B------:R-:W-:Y:S02]  /*f400*/  CS2R R142, SRZ ;  /* 0x00000000008e7805 */ /* 0x000fe4000001ff00 */
[----:B------:R-:W-:Y:S02]  /*f410*/  CS2R R140, SRZ ;  /* 0x00000000008c7805 */ /* 0x000fe4000001ff00 */
[----:B------:R-:W-:Y:S01]  /*f420*/  CS2R R138, SRZ ;  /* 0x00000000008a7805 */ /* 0x000fe2000001ff00 */
[----:B------:R-:W2:Y:S01]  /*f430*/  MUFU.TANH R43, R43 ;  /* 0x0000002b002b7308 */ /* 0x000ea20000002400 */
[----:B------:R-:W-:-:S02]  /*f440*/  CS2R R136, SRZ ;  /* 0x0000000000887805 */ /* 0x000fc4000001ff00 */
[----:B------:R-:W-:Y:S02]  /*f450*/  CS2R R134, SRZ ;  /* 0x0000000000867805 */ /* 0x000fe4000001ff00 */
[----:B------:R-:W-:Y:S02]  /*f460*/  CS2R R132, SRZ ;  /* 0x0000000000847805 */ /* 0x000fe4000001ff00 */
[----:B------:R-:W-:Y:S02]  /*f470*/  CS2R R130, SRZ ;  /* 0x0000000000827805 */ /* 0x000fe4000001ff00 */
[----:B------:R-:W-:Y:S02]  /*f480*/  CS2R R128, SRZ ;  /* 0x0000000000807805 */ /* 0x000fe4000001ff00 */
[----:B0-----:R-:W-:Y:S01]  /*f490*/  VIADDMNMX R31, R7, R97, R50, PT ;  /* 0x00000061071f7246 */ /* 0x001fe20003800132 */
[----:B------:R-:W-:Y:S01]  /*f4a0*/  FMUL.FTZ R7, R67, UR6 ;  /* 0x0000000643077c20 */ /* 0x000fe20008410000 */
[----:B------:R-:W0:Y:S01]  /*f4b0*/  MUFU.TANH R46, R46 ;  /* 0x0000002e002e7308 */ /* 0x000e220000002400 */
[----:B------:R-:W-:-:S02]  /*f4c0*/  CS2R R126, SRZ ;  /* 0x00000000007e7805 */ /* 0x000fc4000001ff00 */
[C---:B------:R-:W-:Y:S02]  /*f4d0*/  ISETP.GT.AND P2, PT, R31.reuse, RZ, PT ;  /* 0x000000ff1f00720c */ /* 0x040fe40003f44270 */
[----:B------:R-:W-:Y:S02]  /*f4e0*/  CS2R R124, SRZ ;  /* 0x00000000007c7805 */ /* 0x000fe4000001ff00 */
[C---:B------:R-:W-:Y:S02]  /*f4f0*/  ISETP.GT.AND P3, PT, R31.reuse, 0x1, PT ;  /* 0x000000011f00780c */ /* 0x040fe40003f64270 */
[----:B------:R-:W-:Y:S02]  /*f500*/  CS2R R122, SRZ ;  /* 0x00000000007a7805 */ /* 0x000fe4000001ff00 */
[----:B------:R-:W-:Y:S02]  /*f510*/  ISETP.GT.AND P4, PT, R31, 0x8, PT ;  /* 0x000000081f00780c */ /* 0x000fe40003f84270 */
[----:B------:R-:W-:-:S02]  /*f520*/  CS2R R120, SRZ ;  /* 0x0000000000787805 */ /* 0x000fc4000001ff00 */
[----:B------:R-:W-:Y:S01]  /*f530*/  FSEL R101, R101, -INF , P2 ;  /* 0xff80000065657808 */ /* 0x000fe20001000000 */
[----:B------:R-:W0:Y:S01]  /*f540*/  MUFU.TANH R47, R47 ;  /* 0x0000002f002f7308 */ /* 0x000e220000002400 */
[----:B-1----:R-:W-:Y:S02]  /*f550*/  FSEL R99, R99, -INF , P3 ;  /* 0xff80000063637808 */ /* 0x002fe40001800000 */
[----:B------:R-:W-:Y:S02]  /*f560*/  CS2R R118, SRZ ;  /* 0x0000000000767805 */ /* 0x000fe4000001ff00 */
[----:B---3--:R-:W-:Y:S02]  /*f570*/  FSEL R95, R30, -INF , P4 ;  /* 0xff8000001e5f7808 */ /* 0x008fe40002000000 */
[----:B------:R-:W-:Y:S02]  /*f580*/  CS2R R116, SRZ ;  /* 0x0000000000747805 */ /* 0x000fe4000001ff00 */
[----:B------:R-:W-:-:S02]  /*f590*/  ISETP.GT.AND P2, PT, R31, 0x9, PT ;  /* 0x000000091f00780c */ /* 0x000fc40003f44270 */
[----:B------:R-:W-:Y:S02]  /*f5a0*/  CS2R R114, SRZ ;  /* 0x0000000000727805 */ /* 0x000fe4000001ff00 */
[----:B------:R-:W-:Y:S01]  /*f5b0*/  FMNMX.FTZ R30, R101, R99, !PT ;  /* 0x00000063651e7209 */ /* 0x000fe20007810000 */
[----:B------:R2:W-:Y:S01]  /*f5c0*/  MUFU.TANH R44, R63 ;  /* 0x0000003f002c7308 */ /* 0x0005e20000002400 */
[----:B------:R-:W-:Y:S02]  /*f5d0*/  ISETP.GT.AND P3, PT, R31, 0x10, PT ;  /* 0x000000101f00780c */ /* 0x000fe40003f64270 */
[----:B------:R-:W-:Y:S02]  /*f5e0*/  CS2R R112, SRZ ;  /* 0x0000000000707805 */ /* 0x000fe4000001ff00 */
[----:B-----5:R-:W-:Y:S02]  /*f5f0*/  FSEL R93, R93, -INF , P2 ;  /* 0xff8000005d5d7808 */ /* 0x020fe40001000000 */
[----:B------:R-:W-:-:S02]  /*f600*/  CS2R R110, SRZ ;  /* 0x00000000006e7805 */ /* 0x000fc4000001ff00 */
[----:B------:R-:W-:Y:S02]  /*f610*/  FMNMX.FTZ R30, R95, R30, !PT ;  /* 0x0000001e5f1e7209 */ /* 0x000fe40007810000 */
[----:B------:R-:W-:Y:S02]  /*f620*/  CS2R R108, SRZ ;  /* 0x00000000006c7805 */ /* 0x000fe4000001ff00 */
[----:B------:R-:W-:Y:S01]  /*f630*/  ISETP.GT.AND P2, PT, R31, 0x11, PT ;  /* 0x000000111f00780c */ /* 0x000fe20003f44270 */
[----:B------:R1:W-:Y:S01]  /*f640*/  MUFU.TANH R29, R59 ;  /* 0x0000003b001d7308 */ /* 0x0003e20000002400 */
[----:B------:R-:W-:Y:S02]  /*f650*/  FSEL R91, R34, -INF , P3 ;  /* 0xff800000225b7808 */ /* 0x000fe40001800000 */
[----:B------:R-:W-:Y:S02]  /*f660*/  CS2R R106, SRZ ;  /* 0x00000000006a7805 */ /* 0x000fe4000001ff00 */
[----:B------:R-:W-:-:S02]  /*f670*/  FMNMX.FTZ R30, R93, R30, !PT ;  /* 0x0000001e5d1e7209 */ /* 0x000fc40007810000 */
[----:B------:R-:W-:Y:S02]  /*f680*/  CS2R R104, SRZ ;  /* 0x0000000000687805 */ /* 0x000fe4000001ff00 */
[----:B------:R-:W-:Y:S02]  /*f690*/  ISETP.GT.AND P3, PT, R31, 0x18, PT ;  /* 0x000000181f00780c */ /* 0x000fe40003f64270 */
[----:B------:R-:W-:Y:S02]  /*f6a0*/  CS2R R102, SRZ ;  /* 0x0000000000667805 */ /* 0x000fe4000001ff00 */
[----:B------:R-:W-:Y:S01]  /*f6b0*/  FSEL R89, R35, -INF , P2 ;  /* 0xff80000023597808 */ /* 0x000fe20001000000 */
[----:B------:R-:W3:Y:S01]  /*f6c0*/  MUFU.TANH R49, R51 ;  /* 0x0000003300317308 */ /* 0x000ee20000002400 */
[----:B------:R-:W-:Y:S02]  /*f6d0*/  FMNMX.FTZ R30, R91, R30, !PT ;  /* 0x0000001e5b1e7209 */ /* 0x000fe40007810000 */
[----:B------:R-:W-:-:S02]  /*f6e0*/  ISETP.GT.AND P2, PT, R31, 0x19, PT ;  /* 0x000000191f00780c */ /* 0x000fc40003f44270 */
[----:B----4-:R-:W-:Y:S02]  /*f6f0*/  FSEL R67, R38, -INF , P3 ;  /* 0xff80000026437808 */ /* 0x010fe40001800000 */
[----:B------:R-:W-:Y:S01]  /*f700*/  FMNMX.FTZ R30, R89, R30, !PT ;  /* 0x0000001e591e7209 */ /* 0x000fe20007810000 */
[----:B------:R-:W4:Y:S01]  /*f710*/  MUFU.TANH R54, R54 ;  /* 0x0000003600367308 */ /* 0x000f220000002400 */
[----:B------:R-:W-:Y:S02]  /*f720*/  ISETP.GT.AND P3, PT, R31, 0x20, PT ;  /* 0x000000201f00780c */ /* 0x000fe40003f64270 */
[----:B--2---:R-:W-:Y:S02]  /*f730*/  FSEL R63, R39, -INF , P2 ;  /* 0xff800000273f7808 */ /* 0x004fe40001000000 */
[----:B------:R-:W-:Y:S02]  /*f740*/  FMNMX.FTZ R30, R67, R30, !PT ;  /* 0x0000001e431e7209 */ /* 0x000fe40007810000 */
[----:B------:R-:W-:Y:S01]  /*f750*/  ISETP.GT.AND P2, PT, R31, 0x21, PT ;  /* 0x000000211f00780c */ /* 0x000fe20003f44270 */
[----:B------:R0:W2:Y:S01]  /*f760*/  MUFU.TANH R45, R55 ;  /* 0x00000037002d7308 */ /* 0x0000a20000002400 */
[----:B-1----:R-:W-:-:S02]  /*f770*/  FSEL R59, R42, -INF , P3 ;  /* 0xff8000002a3b7808 */ /* 0x002fc40001800000 */
[----:B------:R-:W-:Y:S02]  /*f780*/  FMNMX.FTZ R30, R63, R30, !PT ;  /* 0x0000001e3f1e7209 */ /* 0x000fe40007810000 */
[----:B------:R-:W-:Y:S02]  /*f790*/  ISETP.GT.AND P3, PT, R31, 0x28, PT ;  /* 0x000000281f00780c */ /* 0x000fe40003f64270 */
[----:B------:R-:W-:Y:S01]  /*f7a0*/  FSEL R57, R43, -INF , P2 ;  /* 0xff8000002b397808 */ /* 0x000fe20001000000 */
[----:B------:R-:W1:Y:S01]  /*f7b0*/  MUFU.TANH R33, R58 ;  /* 0x0000003a00217308 */ /* 0x000e620000002400 */
[----:B------:R-:W-:Y:S02]  /*f7c0*/  FMNMX.FTZ R30, R59, R30, !PT ;  /* 0x0000001e3b1e7209 */ /* 0x000fe40007810000 */
[----:B------:R-:W-:Y:S02]  /*f7d0*/  ISETP.GT.AND P2, PT, R31, 0x29, PT ;  /* 0x000000291f00780c */ /* 0x000fe40003f44270 */
[----:B0-----:R-:W-:-:S02]  /*f7e0*/  FSEL R55, R46, -INF , P3 ;  /* 0xff8000002e377808 */ /* 0x001fc40001800000 */
[----:B------:R-:W-:Y:S01]  /*f7f0*/  FMNMX.FTZ R30, R57, R30, !PT ;  /* 0x0000001e391e7209 */ /* 0x000fe20007810000 */
[----:B------:R0:W5:Y:S01]  /*f800*/  MUFU.TANH R37, R62 ;  /* 0x0000003e00257308 */ /* 0x0001620000002400 */
[----:B------:R-:W-:Y:S02]  /*f810*/  ISETP.GT.AND P3, PT, R31, 0x30, PT ;  /* 0x000000301f00780c */ /* 0x000fe40003f64270 */
[----:B------:R-:W-:Y:S02]  /*f820*/  FSEL R53, R47, -INF , P2 ;  /* 0xff8000002f357808 */ /* 0x000fe40001000000 */
[----:B------:R-:W-:Y:S02]  /*f830*/  FMNMX.FTZ R30, R55, R30, !PT ;  /* 0x0000001e371e7209 */ /* 0x000fe40007810000 */
[----:B------:R-:W-:Y:S01]  /*f840*/  ISETP.GT.AND P2, PT, R31, 0x31, PT ;  /* 0x000000311f00780c */ /* 0x000fe20003f44270 */
[----:B------:R-:W5:Y:S01]  /*f850*/  MUFU.TANH R66, R66 ;  /* 0x0000004200427308 */ /* 0x000f620000002400 */
[----:B------:R-:W-:Y:S01]  /*f860*/  FSEL R51, R32, -INF , P3 ;  /* 0xff80000020337808 */ /* 0x000fe20001800000 */
[----:B0-----:R-:W-:Y:S01]  /*f870*/  FMUL.FTZ R62, R60, UR6 ;  /* 0x000000063c3e7c20 */ /* 0x001fe20008410000 */
[----:B------:R-:W-:-:S02]  /*f880*/  FMNMX.FTZ R30, R53, R30, !PT ;  /* 0x0000001e351e7209 */ /* 0x000fc40007810000 */
[----:B------:R-:W-:Y:S02]  /*f890*/  ISETP.GT.AND P3, PT, R31, 0x38, PT ;  /* 0x000000381f00780c */ /* 0x000fe40003f64270 */
[----:B---3--:R-:W-:Y:S01]  /*f8a0*/  FSEL R49, R49, -INF , P2 ;  /* 0xff80000031317808 */ /* 0x008fe20001000000 */
[----:B------:R0:W3:Y:S01]  /*f8b0*/  MUFU.TANH R34, R7 ;  /* 0x0000000700227308 */ /* 0x0000e20000002400 */
[----:B------:R-:W-:Y:S02]  /*f8c0*/  FMNMX.FTZ R30, R51, R30, !PT ;  /* 0x0000001e331e7209 */ /* 0x000fe40007810000 */
[----:B------:R-:W-:Y:S02]  /*f8d0*/  ISETP.GT.AND P2, PT, R31, 0x39, PT ;  /* 0x000000391f00780c */ /* 0x000fe40003f44270 */
[----:B----4-:R-:W-:Y:S02]  /*f8e0*/  FSEL R47, R54, -INF , P3 ;  /* 0xff800000362f7808 */ /* 0x010fe40001800000 */
[----:B------:R-:W-:Y:S01]  /*f8f0*/  FMNMX.FTZ R30, R49, R30, !PT ;  /* 0x0000001e311e7209 */ /* 0x000fe20007810000 */
[----:B------:R-:W4:Y:S01]  /*f900*/  MUFU.TANH R70, R70 ;  /* 0x0000004600467308 */ /* 0x000f220000002400 */
[----:B------:R-:W-:-:S02]  /*f910*/  ISETP.GT.AND P3, PT, R31, 0x40, PT ;  /* 0x000000401f00780c */ /* 0x000fc40003f64270 */
[----:B--2---:R-:W-:Y:S02]  /*f920*/  FSEL R45, R45, -INF , P2 ;  /* 0xff8000002d2d7808 */ /* 0x004fe40001000000 */
[----:B------:R-:W-:Y:S02]  /*f930*/  FMNMX.FTZ R30, R47, R30, !PT ;  /* 0x0000001e2f1e7209 */ /* 0x000fe40007810000 */
[----:B------:R-:W-:Y:S01]  /*f940*/  ISETP.GT.AND P2, PT, R31, 0x41, PT ;  /* 0x000000411f00780c */ /* 0x000fe20003f44270 */
[----:B------:R-:W2:Y:S01]  /*f950*/  MUFU.TANH R42, R71 ;  /* 0x00000047002a7308 */ /* 0x000ea20000002400 */
[----:B-1----:R-:W-:Y:S02]  /*f960*/  FSEL R33, R33, -INF , P3 ;  /* 0xff80000021217808 */ /* 0x002fe40001800000 */
[----:B------:R-:W-:Y:S02]  /*f970*/  FMNMX.FTZ R30, R45, R30, !PT ;  /* 0x0000001e2d1e7209 */ /* 0x000fe40007810000 */
[----:B------:R-:W-:-:S02]  /*f980*/  ISETP.GT.AND P3, PT, R31, 0x48, PT ;  /* 0x000000481f00780c */ /* 0x000fc40003f64270 */
[----:B------:R-:W-:Y:S01]  /*f990*/  FSEL R32, R29, -INF , P2 ;  /* 0xff8000001d207808 */ /* 0x000fe20001000000 */
[----:B------:R-:W1:Y:S01]  /*f9a0*/  MUFU.TANH R35, R74 ;  /* 0x0000004a00237308 */ /* 0x000e620000002400 */
[----:B0-----:R-:W-:Y:S02]  /*f9b0*/  FMNMX.FTZ R7, R33, R30, !PT ;  /* 0x0000001e21077209 */ /* 0x001fe40007810000 */
[----:B------:R-:W-:Y:S02]  /*f9c0*/  ISETP.GT.AND P2, PT, R31, 0x49, PT ;  /* 0x000000491f00780c */ /* 0x000fe40003f44270 */
[----:B-----5:R-:W-:Y:S02]  /*f9d0*/  FSEL R37, R37, -INF , P3 ;  /* 0xff80000025257808 */ /* 0x020fe40001800000 */
[----:B------:R-:W-:Y:S01]  /*f9e0*/  FMNMX.FTZ R30, R32, R7, !PT ;  /* 0x00000007201e7209 */ /* 0x000fe20007810000 */
[----:B------:R-:W0:Y:S01]  /*f9f0*/  MUFU.TANH R40, R75 ;  /* 0x0000004b00287308 */ /* 0x000e220000002400 */
[----:B------:R-:W-:-:S02]  /*fa00*/  ISETP.GT.AND P3, PT, R31, 0x50, PT ;  /* 0x000000501f00780c */ /* 0x000fc40003f64270 */
[----:B------:R-:W-:Y:S02]  /*fa10*/  FSEL R44, R44, -INF , P2 ;  /* 0xff8000002c2c7808 */ /* 0x000fe40001000000 */
[----:B------:R-:W-:Y:S02]  /*fa20*/  FMNMX.FTZ R7, R37, R30, !PT ;  /* 0x0000001e25077209 */ /* 0x000fe40007810000 */
[----:B------:R-:W-:Y:S01]  /*fa30*/  ISETP.GT.AND P2, PT, R31, 0x51, PT ;  /* 0x000000511f00780c */ /* 0x000fe20003f44270 */
[----:B------:R-:W5:Y:S01]  /*fa40*/  MUFU.TANH R36, R78 ;  /* 0x0000004e00247308 */ /* 0x000f620000002400 */
[----:B------:R-:W-:Y:S01]  /*fa50*/  FSEL R38, R66, -INF , P3 ;  /* 0xff80000042267808 */ /* 0x000fe20001800000 */
[----:B------:R-:W-:Y:S01]  /*fa60*/  FMUL.FTZ R66, R77, UR6 ;  /* 0x000000064d427c20 */ /* 0x000fe20008410000 */
[----:B------:R-:W-:Y:S02]  /*fa70*/  FMNMX.FTZ R7, R44, R7, !PT ;  /* 0x000000072c077209 */ /* 0x000fe40007810000 */
[----:B------:R-:W-:-:S02]  /*fa80*/  ISETP.GT.AND P3, PT, R31, 0x58, PT ;  /* 0x000000581f00780c */ /* 0x000fc40003f64270 */
[----:B---3--:R-:W-:Y:S01]  /*fa90*/  FSEL R43, R34, -INF , P2 ;  /* 0xff800000222b7808 */ /* 0x008fe20001000000 */
[----:B------:R-:W3:Y:S01]  /*faa0*/  MUFU.TANH R39, R79 ;  /* 0x0000004f00277308 */ /* 0x000ee20000002400 */
[----:B------:R-:W-:Y:S02]  /*fab0*/  FMNMX.FTZ R30, R38, R7, !PT ;  /* 0x00000007261e7209 */ /* 0x000fe40007810000 */
[----:B------:R-:W-:Y:S02]  /*fac0*/  ISETP.GT.AND P2, PT, R31, 0x59, PT ;  /* 0x000000591f00780c */ /* 0x000fe40003f44270 */
[----:B----4-:R-:W-:Y:S01]  /*fad0*/  FSEL R34, R70, -INF , P3 ;  /* 0xff80000046227808 */ /* 0x010fe20001800000 */
[----:B------:R-:W-:Y:S01]  /*fae0*/  FMUL.FTZ R70, R84, UR6 ;  /* 0x0000000654467c20 */ /* 0x000fe20008410000 */
        /* <DEDUP_REMOVED lines=10> */
[----:B0-----:R-:W-:Y:S01]  /*fb90*/  FSEL R40, R40, -INF , P2 ;  /* 0xff80000028287808 */ /* 0x001fe20001000000 */
[----:B------:R-:W0:Y:S01]  /*fba0*/  MUFU.TANH R41, R86 ;  /* 0x0000005600297308 */ /* 0x000e220000002400 */
[----:B------:R-:W-:Y:S02]  /*fbb0*/  FMNMX.FTZ R7, R35, R30, !PT ;  /* 0x0000001e23077209 */ /* 0x000fe40007810000 */
[C---:B------:R-:W-:Y:S02]  /*fbc0*/  ISETP.GT.AND P2, PT, R31.reuse, 0x69, PT ;  /* 0x000000691f00780c */ /* 0x040fe40003f44270 */
[----:B-----5:R-:W-:Y:S02]  /*fbd0*/  FSEL R36, R36, -INF , P3 ;  /* 0xff80000024247808 */ /* 0x020fe40001800000 */
[----:B------:R-:W-:Y:S01]  /*fbe0*/  FMNMX.FTZ R7, R40, R7, !PT ;  /* 0x0000000728077209 */ /* 0x000fe20007810000 */
[----:B------:R-:W1:Y:S01]  /*fbf0*/  MUFU.TANH R87, R87 ;  /* 0x0000005700577308 */ /* 0x000e620000002400 */
[----:B------:R-:W-:-:S02]  /*fc00*/  ISETP.GT.AND P3, PT, R31, 0x70, PT ;  /* 0x000000701f00780c */ /* 0x000fc40003f64270 */
[----:B---3--:R-:W-:Y:S02]  /*fc10*/  FSEL R39, R39, -INF , P2 ;  /* 0xff80000027277808 */ /* 0x008fe40001000000 */
[----:B------:R-:W-:Y:S02]  /*fc20*/  FMNMX.FTZ R30, R36, R7, !PT ;  /* 0x00000007241e7209 */ /* 0x000fe40007810000 */
[----:B------:R-:W-:Y:S01]  /*fc30*/  ISETP.GT.AND P2, PT, R31, 0x71, PT ;  /* 0x000000711f00780c */ /* 0x000fe20003f44270 */
[----:B------:R-:W-:Y:S01]  /*fc40*/  MUFU.TANH R3, R3 ;  /* 0x0000000300037308 */ /* 0x000fe20000002400 */
[----:B----4-:R-:W-:Y:S02]  /*fc50*/  FSEL R29, R29, -INF , P3 ;  /* 0xff8000001d1d7808 */ /* 0x010fe40001800000 */
[----:B------:R-:W-:Y:S02]  /*fc60*/  FMNMX.FTZ R46, R39, R30, !PT ;  /* 0x0000001e272e7209 */ /* 0x000fe40007810000 */
[----:B------:R-:W-:-:S02]  /*fc70*/  ISETP.GT.AND P3, PT, R31, 0x78, PT ;  /* 0x000000781f00780c */ /* 0x000fc40003f64270 */
[----:B--2---:R-:W-:Y:S01]  /*fc80*/  FSEL R30, R83, -INF , P2 ;  /* 0xff800000531e7808 */ /* 0x004fe20001000000 */
[----:B------:R-:W2:Y:S01]  /*fc90*/  MUFU.TANH R5, R5 ;  /* 0x0000000500057308 */ /* 0x000ea20000002400 */
[----:B------:R-:W-:Y:S02]  /*fca0*/  FMNMX.FTZ R7, R29, R46, !PT ;  /* 0x0000002e1d077209 */ /* 0x000fe40007810000 */
[----:B------:R-:W-:Y:S01]  /*fcb0*/  ISETP.GT.AND P2, PT, R31, 0x79, PT ;  /* 0x000000791f00780c */ /* 0x000fe20003f44270 */
[----:B------:R-:W-:Y:S01]  /*fcc0*/  FMUL.FTZ R31, R65, UR6 ;  /* 0x00000006411f7c20 */ /* 0x000fe20008410000 */
[----:B0-----:R-:W-:Y:S01]  /*fcd0*/  FSEL R41, R41, -INF , P3 ;  /* 0xff80000029297808 */ /* 0x001fe20001800000 */
[----:B------:R-:W-:Y:S01]  /*fce0*/  FMUL.FTZ R65, R72, UR6 ;  /* 0x0000000648417c20 */ /* 0x000fe20008410000 */
[----:B------:R-:W-:Y:S01]  /*fcf0*/  FMNMX.FTZ R46, R30, R7, !PT ;  /* 0x000000071e2e7209 */ /* 0x000fe20007810000 */
[----:B------:R-:W-:Y:S01]  /*fd00*/  MUFU.TANH R78, R31 ;  /* 0x0000001f004e7308 */ /* 0x000fe20000002400 */
[----:B-1----:R-:W-:Y:S01]  /*fd10*/  FSEL R7, R87, -INF , P2 ;  /* 0xff80000057077808 */ /* 0x002fe20001000000 */
[----:B------:R-:W-:Y:S01]  /*fd20*/  FMUL.FTZ R72, R76, UR6 ;  /* 0x000000064c487c20 */ /* 0x000fe20008410000 */
[----:B------:R-:W-:-:S02]  /*fd30*/  FMNMX.FTZ R46, R41, R46, !PT ;  /* 0x0000002e292e7209 */ /* 0x000fc40007810000 */
[----:B------:R-:W-:Y:S02]  /*fd40*/  VIADDMNMX R97, R48, R97, R50, PT ;  /* 0x0000006130617246 */ /* 0x000fe40003800132 */
[----:B------:R-:W-:Y:S01]  /*fd50*/  FMNMX.FTZ R46, R7, R46, !PT ;  /* 0x0000002e072e7209 */ /* 0x000fe20007810000 */
[----:B------:R-:W0:Y:S01]  /*fd60*/  MUFU.TANH R8, R8 ;  /* 0x0000000800087308 */ /* 0x000e220000002400 */
[C---:B------:R-:W-:Y:S02]  /*fd70*/  ISETP.GT.AND P3, PT, R97.reuse, 0x1, PT ;  /* 0x000000016100780c */ /* 0x040fe40003f64270 */
[----:B------:R-:W-:Y:S01]  /*fd80*/  ISETP.GT.AND P4, PT, R97, 0x8, PT ;  /* 0x000000086100780c */ /* 0x000fe20003f84270 */
[----:B------:R-:W1:Y:S04]  /*fd90*/  SHFL.BFLY PT, R71, R46, 0x2, 0x1f ;  /* 0x0c401f002e477f89 */ /* 0x000e6800000e0000 */
[----:B------:R-:W3:Y:S08]  /*fda0*/  MUFU.TANH R6, R6 ;  /* 0x0000000600067308 */ /* 0x000ef00000002400 */
[----:B------:R-:W4:Y:S08]  /*fdb0*/  MUFU.TANH R10, R10 ;  /* 0x0000000a000a7308 */ /* 0x000f300000002400 */
[----:B------:R-:W5:Y:S01]  /*fdc0*/  MUFU.TANH R9, R9 ;  /* 0x0000000900097308 */ /* 0x000f620000002400 */
[----:B-1----:R-:W-:-:S07]  /*fdd0*/  FMNMX.FTZ R71, R46, R71, !PT ;  /* 0x000000472e477209 */ /* 0x002fce0007810000 */
[----:B------:R2:W-:Y:S01]  /*fde0*/  MUFU.TANH R74, R61 ;  /* 0x0000003d004a7308 */ /* 0x0005e20000002400 */
[----:B------:R-:W1:Y:S07]  /*fdf0*/  SHFL.BFLY PT, R46, R71, 0x1, 0x1f ;  /* 0x0c201f00472e7f89 */ /* 0x000e6e00000e0000 */
[----:B------:R-:W5:Y:S01]  /*fe00*/  MUFU.TANH R11, R11 ;  /* 0x0000000b000b7308 */ /* 0x000f620000002400 */
[----:B--2---:R-:W-:Y:S02]  /*fe10*/  FSEL R61, R5, -INF , P3 ;  /* 0xff800000053d7808 */ /* 0x004fe40001800000 */
[----:B0-----:R-:W-:-:S02]  /*fe20*/  FSEL R5, R8, -INF , P4 ;  /* 0xff80000008057808 */ /* 0x001fc40002000000 */
[----:B------:R-:W-:-:S03]  /*fe30*/  ISETP.GT.AND P3, PT, R97, 0x10, PT ;  /* 0x000000106100780c */ /* 0x000fc60003f64270 */
[----:B------:R-:W0:Y:S08]  /*fe40*/  MUFU.TANH R12, R12 ;  /* 0x0000000c000c7308 */ /* 0x000e300000002400 */
[----:B------:R-:W2:Y:S01]  /*fe50*/  MUFU.TANH R14, R14 ;  /* 0x0000000e000e7308 */ /* 0x000ea20000002400 */
[----:B-1----:R-:W-:Y:S01]  /*fe60*/  FMNMX.FTZ R31, R71, R46, !PT ;  /* 0x0000002e471f7209 */ /* 0x002fe20007810000 */
[----:B------:R-:W-:-:S03]  /*fe70*/  FMUL.FTZ R71, R85, UR6 ;  /* 0x0000000655477c20 */ /* 0x000fc60008410000 */
[C---:B------:R-:W-:Y:S01]  /*fe80*/  FSETP.NEU.FTZ.AND P2, PT, R31.reuse, -INF , PT ;  /* 0xff8000001f00780b */ /* 0x040fe20003f5d000 */
[----:B------:R-:W-:Y:S02]  /*fe90*/  FMUL.FTZ R46, R31, UR48 ;  /* 0x000000301f2e7c20 */ /* 0x000fe40008410000 */
[----:B------:R1:W-:Y:S03]  /*fea0*/  MUFU.TANH R83, R73 ;  /* 0x0000004900537308 */ /* 0x0003e60000002400 */
[----:B------:R-:W-:Y:S02]  /*feb0*/  FSEL R46, R46, RZ, P2 ;  /* 0x000000ff2e2e7208 */ /* 0x000fe40001000000 */
[----:B------:R-:W-:-:S03]  /*fec0*/  ISETP.GT.AND P2, PT, R97, RZ, PT ;  /* 0x000000ff6100720c */ /* 0x000fc60003f44270 */
[----:B------:R-:W2:Y:S01]  /*fed0*/  MUFU.TANH R13, R13 ;  /* 0x0000000d000d7308 */ /* 0x000ea20000002400 */
[----:B------:R-:W-:Y:S01]  /*fee0*/  FSEL R48, R3, -INF , P2 ;  /* 0xff80000003307808 */ /* 0x000fe20001000000 */
[--C-:B------:R-:W-:Y:S01]  /*fef0*/  FFMA.FTZ R179, R67, UR48, -R46.reuse ;  /* 0x0000003043b37c23 */ /* 0x100fe2000801082e */
[----:B------:R-:W-:Y:S01]  /*ff00*/  ISETP.GT.AND P2, PT, R97, 0x9, PT ;  /* 0x000000096100780c */ /* 0x000fe20003f44270 */
[--C-:B------:R-:W-:Y:S01]  /*ff10*/  FFMA.FTZ R173, R59, UR48, -R46.reuse ;  /* 0x000000303bad7c23 */ /* 0x100fe2000801082e */
[----:B------:R-:W-:Y:S01]  /*ff20*/  FMNMX.FTZ R50, R48, R61, !PT ;  /* 0x0000003d30327209 */ /* 0x000fe20007810000 */
[--C-:B------:R-:W-:Y:S01]  /*ff30*/  FFMA.FTZ R175, R55, UR48, -R46.reuse ;  /* 0x0000003037af7c23 */ /* 0x100fe2000801082e */
[----:B---3--:R-:W-:Y:S01]  /*ff40*/  FSEL R3, R6, -INF , P2 ;  /* 0xff80000006037808 */ /* 0x008fe20001000000 */
[----:B------:R-:W3:Y:S01]  /*ff50*/  MUFU.TANH R15, R15 ;  /* 0x0000000f000f7308 */ /* 0x000ee20000002400 */
[----:B------:R-:W-:Y:S01]  /*ff60*/  FMNMX.FTZ R6, R5, R50, !PT ;  /* 0x0000003205067209 */ /* 0x000fe20007810000 */
[--C-:B------:R-:W-:Y:S01]  /*ff70*/  FFMA.FTZ R169, R51, UR48, -R46.reuse ;  /* 0x0000003033a97c23 */ /* 0x100fe2000801082e */
[----:B------:R-:W-:Y:S01]  /*ff80*/  ISETP.GT.AND P2, PT, R97, 0x11, PT ;  /* 0x000000116100780c */ /* 0x000fe20003f44270 */
[--C-:B------:R-:W-:Y:S01]  /*ff90*/  FFMA.FTZ R171, R47, UR48, -R46.reuse ;  /* 0x000000302fab7c23 */ /* 0x100fe2000801082e */
[----:B----4-:R-:W-:Y:S01]  /*ffa0*/  FSEL R50, R10, -INF , P3 ;  /* 0xff8000000a327808 */ /* 0x010fe20001800000 */
[--C-:B------:R-:W-:Y:S01]  /*ffb0*/  FFMA.FTZ R165, R33, UR48, -R46.reuse ;  /* 0x0000003021a57c23 */ /* 0x100fe2000801082e */
[----:B-1----:R-:W-:Y:S01]  /*ffc0*/  FMNMX.FTZ R73, R3, R6, !PT ;  /* 0x0000000603497209 */ /* 0x002fe20007810000 */
[----:B------:R-:W1:Y:S01]  /*ffd0*/  MUFU.TANH R20, R20 ;  /* 0x0000001400147308 */ /* 0x000e620000002400 */
[----:B------:R-:W-:Y:S01]  /*ffe0*/  ISETP.GT.AND P3, PT, R97, 0x18, PT ;  /* 0x000000186100780c */ /* 0x000fe20003f64270 */
[--C-:B------:R-:W-:Y:S01]  /*fff0*/  FFMA.FTZ R167, R37, UR48, -R46.reuse ;  /* 0x0000003025a77c23 */ /* 0x100fe2000801082e */
[----:B-----5:R-:W-:Y:S01]  /*10000*/  FSEL R9, R9, -INF , P2 ;  /* 0xff80000009097808 */ /* 0x020fe20001000000 */
[--C-:B------:R-:W-:Y:S01]  /*10010*/  FFMA.FTZ R153, R29, UR48, -R46.reuse ;  /* 0x000000301d997c23 */ /* 0x100fe2000801082e */
[----:B------:R-:W-:Y:S01]  /*10020*/  FMNMX.FTZ R10, R50, R73, !PT ;  /* 0x00000049320a7209 */ /* 0x000fe20007810000 */
[--C-:B------:R-:W-:Y:S01]  /*10030*/  FFMA.FTZ R163, R34, UR48, -R46.reuse ;  /* 0x0000003022a37c23 */ /* 0x100fe2000801082e */
[----:B------:R-:W-:Y:S01]  /*10040*/  ISETP.GT.AND P2, PT, R97, 0x19, PT ;  /* 0x000000196100780c */ /* 0x000fe20003f44270 */
[----:B------:R-:W4:Y:S01]  /*10050*/  MUFU.TANH R24, R24 ;  /* 0x0000001800187308 */ /* 0x000f220000002400 */
[----:B------:R-:W-:Y:S01]  /*10060*/  FSEL R11, R11, -INF , P3 ;  /* 0xff8000000b0b7808 */ /* 0x000fe20001800000 */
        /* <DEDUP_REMOVED lines=17> */
[----:B------:R-:W-:Y:S01]  /*10180*/  FSEL R13, R13, -INF , P2 ;  /* 0xff8000000d0d7808 */ /* 0x000fe20001000000 */
[--C-:B------:R-:W-:Y:S01]  /*10190*/  FFMA.FTZ R157, R35, UR48, -R46.reuse ;  /* 0x00000030239d7c23 */ /* 0x100fe2000801082e */
[----:B------:R-:W-:Y:S01]  /*101a0*/  FMNMX.FTZ R12, R54, R73, !PT ;  /* 0x00000049360c7209 */ /* 0x000fe20007810000 */
[--C-:B------:R-:W-:Y:S01]  /*101b0*/  FFMA.FTZ R161, R38, UR48, -R46.reuse ;  /* 0x0000003026a17c23 */ /* 0x100fe2000801082e */
[----:B------:R-:W-:Y:S01]  /*101c0*/  ISETP.GT.AND P2, PT, R97, 0x29, PT ;  /* 0x000000296100780c */ /* 0x000fe20003f44270 */
[----:B------:R-:W5:Y:S01]  /*101d0*/  MUFU.TANH R26, R26 ;  /* 0x0000001a001a7308 */ /* 0x000f620000002400 */
[----:B---3--:R-:W-:Y:S01]  /*101e0*/  FSEL R15, R15, -INF , P3 ;  /* 0xff8000000f0f7808 */ /* 0x008fe20001800000 */
[----:B------:R-:W-:Y:S01]  /*101f0*/  FFMA.FTZ R159, R36, UR48, -R46 ;  /* 0x00000030249f7c23 */ /* 0x000fe2000801082e */
[----:B------:R-:W-:Y:S01]  /*10200*/  FMNMX.FTZ R12, R13, R12, !PT ;  /* 0x0000000c0d0c7209 */ /* 0x000fe20007810000 */
[----:B------:R-:W-:Y:S01]  /*10210*/  IMAD.MOV.U32 R35, RZ, RZ, R192 ;  /* 0x000000ffff237224 */ /* 0x000fe200078e00c0 */
[----:B------:R-:W-:Y:S01]  /*10220*/  ISETP.GT.AND P3, PT, R97, 0x30, PT ;  /* 0x000000306100780c */ /* 0x000fe20003f64270 */
[--C-:B------:R-:W-:Y:S01]  /*10230*/  FFMA.FTZ R32, R32, UR48, -R46.reuse ;  /* 0x0000003020207c23 */ /* 0x100fe2000801082e */
[----:B-1----:R-:W-:Y:S01]  /*10240*/  FSEL R56, R20, -INF , P2 ;  /* 0xff80000014387808 */ /* 0x002fe20001000000 */
[----:B------:R-:W1:Y:S01]  /*10250*/  MUFU.TANH R28, R28 ;  /* 0x0000001c001c7308 */ /* 0x000e620000002400 */
[----:B------:R-:W-:Y:S01]  /*10260*/  FMNMX.FTZ R67, R15, R12, !PT ;  /* 0x0000000c0f437209 */ /* 0x000fe20007810000 */
[--C-:B------:R-:W-:Y:S01]  /*10270*/  FFMA.FTZ R12, R63, UR48, -R46.reuse ;  /* 0x000000303f0c7c23 */ /* 0x100fe2000801082e */
[----:B------:R-:W-:Y:S01]  /*10280*/  ISETP.GT.AND P2, PT, R97, 0x31, PT ;  /* 0x000000316100780c */ /* 0x000fe20003f44270 */
[--C-:B------:R-:W-:Y:S01]  /*10290*/  FFMA.FTZ R44, R44, UR48, -R46.reuse ;  /* 0x000000302c2c7c23 */ /* 0x100fe2000801082e */
[----:B----4-:R-:W-:Y:S01]  /*102a0*/  FSEL R58, R24, -INF , P3 ;  /* 0xff800000183a7808 */ /* 0x010fe20001800000 */
[--C-:B------:R-:W-:Y:S01]  /*102b0*/  FFMA.FTZ R24, R57, UR48, -R46.reuse ;  /* 0x0000003039187c23 */ /* 0x100fe2000801082e */
[----:B------:R-:W-:Y:S01]  /*102c0*/  FMNMX.FTZ R67, R56, R67, !PT ;  /* 0x0000004338437209 */ /* 0x000fe20007810000 */
[----:B------:R-:W3:Y:S01]  /*102d0*/  MUFU.TANH R27, R27 ;  /* 0x0000001b001b7308 */ /* 0x000ee20000002400 */
[----:B------:R-:W-:Y:S01]  /*102e0*/  ISETP.GT.AND P3, PT, R97, 0x38, PT ;  /* 0x000000386100780c */ /* 0x000fe20003f64270 */
[--C-:B------:R-:W-:Y:S01]  /*102f0*/  FFMA.FTZ R38, R43, UR48, -R46.reuse ;  /* 0x000000302b267c23 */ /* 0x100fe2000801082e */
[----:B0-----:R-:W-:Y:S01]  /*10300*/  FSEL R21, R21, -INF , P2 ;  /* 0xff80000015157808 */ /* 0x001fe20001000000 */
[--C-:B------:R-:W-:Y:S01]  /*10310*/  FFMA.FTZ R40, R40, UR48, -R46.reuse ;  /* 0x0000003028287c23 */ /* 0x100fe2000801082e */
[----:B------:R-:W-:Y:S01]  /*10320*/  FMNMX.FTZ R14, R58, R67, !PT ;  /* 0x000000433a0e7209 */ /* 0x000fe20007810000 */
[--C-:B------:R-:W-:Y:S01]  /*10330*/  FFMA.FTZ R36, R39, UR48, -R46.reuse ;  /* 0x0000003027247c23 */ /* 0x100fe2000801082e */
[----:B------:R-:W-:Y:S01]  /*10340*/  ISETP.GT.AND P2, PT, R97, 0x39, PT ;  /* 0x000000396100780c */ /* 0x000fe20003f44270 */
[----:B------:R-:W0:Y:S01]  /*10350*/  MUFU.TANH R62, R62 ;  /* 0x0000003e003e7308 */ /* 0x000e220000002400 */
[----:B--2---:R-:W-:Y:S01]  /*10360*/  FSEL R25, R25, -INF , P3 ;  /* 0xff80000019197808 */ /* 0x004fe20001800000 */
[--C-:B------:R-:W-:Y:S01]  /*10370*/  FFMA.FTZ R30, R30, UR48, -R46.reuse ;  /* 0x000000301e1e7c23 */ /* 0x100fe2000801082e */
[----:B------:R-:W-:Y:S01]  /*10380*/  FMNMX.FTZ R14, R21, R14, !PT ;  /* 0x0000000e150e7209 */ /* 0x000fe20007810000 */
[--C-:B------:R-:W-:Y:S01]  /*10390*/  FFMA.FTZ R155, R41, UR48, -R46.reuse ;  /* 0x00000030299b7c23 */ /* 0x100fe2000801082e */
[----:B------:R-:W-:Y:S01]  /*103a0*/  ISETP.GT.AND P3, PT, R97, 0x40, PT ;  /* 0x000000406100780c */ /* 0x000fe20003f64270 */
[--C-:B------:R-:W-:Y:S01]  /*103b0*/  FFMA.FTZ R7, R7, UR48, -R46.reuse ;  /* 0x0000003007077c23 */ /* 0x100fe2000801082e */
[----:B-----5:R-:W-:Y:S01]  /*103c0*/  FSEL R60, R26, -INF , P2 ;  /* 0xff8000001a3c7808 */ /* 0x020fe20001000000 */
[----:B------:R0:W2:Y:S01]  /*103d0*/  MUFU.TANH R75, R64 ;  /* 0x00000040004b7308 */ /* 0x0000a20000002400 */
[----:B------:R-:W-:Y:S01]  /*103e0*/  FMNMX.FTZ R63, R25, R14, !PT ;  /* 0x0000000e193f7209 */ /* 0x000fe20007810000 */
[----:B------:R-:W-:Y:S01]  /*103f0*/  FFMA.FTZ R26, R53, UR48, -R46 ;  /* 0x00000030351a7c23 */ /* 0x000fe2000801082e */
[----:B------:R-:W-:-:S02]  /*10400*/  ISETP.GT.AND P2, PT, R97, 0x41, PT ;  /* 0x000000416100780c */ /* 0x000fc40003f44270 */
[----:B------:R-:W-:Y:S02]  /*10410*/  CS2R R100, SRZ ;  /* 0x0000000000647805 */ /* 0x000fe4000001ff00 */
[----:B-1----:R-:W-:Y:S01]  /*10420*/  FSEL R59, R28, -INF , P3 ;  /* 0xff8000001c3b7808 */ /* 0x002fe20001800000 */
[----:B------:R-:W-:Y:S01]  /*10430*/  FFMA.FTZ R28, R49, UR48, -R46 ;  /* 0x00000030311c7c23 */ /* 0x000fe2000801082e */
[----:B------:R-:W-:Y:S01]  /*10440*/  FMNMX.FTZ R14, R60, R63, !PT ;  /* 0x0000003f3c0e7209 */ /* 0x000fe20007810000 */
[----:B------:R1:W4:Y:S01]  /*10450*/  MUFU.TANH R79, R68 ;  /* 0x00000044004f7308 */ /* 0x0003220000002400 */
[----:B------:R-:W-:Y:S02]  /*10460*/  ISETP.GT.AND P3, PT, R97, 0x48, PT ;  /* 0x000000486100780c */ /* 0x000fe40003f64270 */
[----:B------:R-:W-:Y:S02]  /*10470*/  CS2R R94, SRZ ;  /* 0x00000000005e7805 */ /* 0x000fe4000001ff00 */
[----:B---3--:R-:W-:-:S02]  /*10480*/  FSEL R63, R27, -INF , P2 ;  /* 0xff8000001b3f7808 */ /* 0x008fc40001000000 */
[----:B------:R-:W-:Y:S02]  /*10490*/  CS2R R92, SRZ ;  /* 0x00000000005c7805 */ /* 0x000fe4000001ff00 */
[----:B------:R-:W-:Y:S02]  /*104a0*/  FMNMX.FTZ R20, R59, R14, !PT ;  /* 0x0000000e3b147209 */ /* 0x000fe40007810000 */
[----:B------:R-:W-:Y:S02]  /*104b0*/  CS2R R90, SRZ ;  /* 0x00000000005a7805 */ /* 0x000fe4000001ff00 */
[----:B------:R-:W-:Y:S01]  /*104c0*/  ISETP.GT.AND P2, PT, R97, 0x49, PT ;  /* 0x000000496100780c */ /* 0x000fe20003f44270 */
[----:B------:R3:W5:Y:S01]  /*104d0*/  MUFU.TANH R82, R69 ;  /* 0x0000004500527308 */ /* 0x0007620000002400 */
[----:B0-----:R-:W-:Y:S01]  /*104e0*/  FSEL R64, R62, -INF , P3 ;  /* 0xff8000003e407808 */ /* 0x001fe20001800000 */
[----:B-1----:R-:W-:Y:S01]  /*104f0*/  FMUL.FTZ R68, R80, UR6 ;  /* 0x0000000650447c20 */ /* 0x002fe20008410000 */
[----:B------:R-:W-:-:S02]  /*10500*/  FMNMX.FTZ R27, R63, R20, !PT ;  /* 0x000000143f1b7209 */ /* 0x000fc40007810000 */
[----:B------:R-:W-:Y:S02]  /*10510*/  ISETP.GT.AND P3, PT, R97, 0x50, PT ;  /* 0x000000506100780c */ /* 0x000fe40003f64270 */
[----:B------:R-:W-:Y:S01]  /*10520*/  FSEL R57, R74, -INF , P2 ;  /* 0xff8000004a397808 */ /* 0x000fe20001000000 */
[----:B------:R-:W0:Y:S01]  /*10530*/  MUFU.TANH R65, R65 ;  /* 0x0000004100417308 */ /* 0x000e220000002400 */
[----:B------:R-:W-:Y:S01]  /*10540*/  FMNMX.FTZ R20, R64, R27, !PT ;  /* 0x0000001b40147209 */ /* 0x000fe20007810000 */
[----:B---3--:R-:W-:Y:S01]  /*10550*/  FMUL.FTZ R69, R81, UR6 ;  /* 0x0000000651457c20 */ /* 0x008fe20008410000 */
[----:B------:R-:W-:Y:S02]  /*10560*/  ISETP.GT.AND P2, PT, R97, 0x51, PT ;  /* 0x000000516100780c */ /* 0x000fe40003f44270 */
[----:B--2---:R-:W-:Y:S02]  /*10570*/  FSEL R27, R75, -INF , P3 ;  /* 0xff8000004b1b7808 */ /* 0x004fe40001800000 */
[----:B------:R-:W-:Y:S01]  /*10580*/  FMNMX.FTZ R20, R57, R20, !PT ;  /* 0x0000001439147209 */ /* 0x000fe20007810000 */
[----:B------:R1:W-:Y:S01]  /*10590*/  MUFU.EX2 R14, R24 ;  /* 0x00000018000e7308 */ /* 0x0003e20000000800 */
[----:B------:R-:W-:-:S02]  /*105a0*/  ISETP.GT.AND P3, PT, R97, 0x58, PT ;  /* 0x000000586100780c */ /* 0x000fc40003f64270 */
[----:B------:R-:W-:Y:S02]  /*105b0*/  FSEL R55, R78, -INF , P2 ;  /* 0xff8000004e377808 */ /* 0x000fe40001000000 */
[----:B------:R-:W-:Y:S02]  /*105c0*/  ISETP.GT.AND P2, PT, R97, 0x59, PT ;  /* 0x000000596100780c */ /* 0x000fe40003f44270 */
[----:B----4-:R-:W-:Y:S01]  /*105d0*/  FSEL R53, R79, -INF , P3 ;  /* 0xff8000004f357808 */ /* 0x010fe20001800000 */
[----:B------:R-:W2:Y:S01]  /*105e0*/  MUFU.TANH R72, R72 ;  /* 0x0000004800487308 */ /* 0x000ea20000002400 */
[----:B-1----:R-:W-:Y:S02]  /*105f0*/  FMNMX.FTZ R24, R27, R20, !PT ;  /* 0x000000141b187209 */ /* 0x002fe40007810000 */
[----:B------:R-:W-:Y:S02]  /*10600*/  ISETP.GT.AND P3, PT, R97, 0x60, PT ;  /* 0x000000606100780c */ /* 0x000fe40003f64270 */
[----:B------:R-:W-:-:S02]  /*10610*/  FMNMX.FTZ R24, R55, R24, !PT ;  /* 0x0000001837187209 */ /* 0x000fc40007810000 */
[----:B-----5:R-:W-:Y:S01]  /*10620*/  FSEL R62, R82, -INF , P2 ;  /* 0xff800000523e7808 */ /* 0x020fe20001000000 */
[----:B------:R-:W1:Y:S01]  /*10630*/  MUFU.TANH R66, R66 ;  /* 0x0000004200427308 */ /* 0x000e620000002400 */
[----:B------:R-:W-:Y:S02]  /*10640*/  FMNMX.FTZ R67, R53, R24, !PT ;  /* 0x0000001835437209 */ /* 0x000fe40007810000 */
[----:B------:R-:W-:Y:S02]  /*10650*/  ISETP.GT.AND P2, PT, R97, 0x61, PT ;  /* 0x000000616100780c */ /* 0x000fe40003f44270 */
[----:B0-----:R-:W-:Y:S02]  /*10660*/  FSEL R51, R65, -INF , P3 ;  /* 0xff80000041337808 */ /* 0x001fe40001800000 */
[----:B------:R-:W-:Y:S01]  /*10670*/  FMNMX.FTZ R24, R62, R67, !PT ;  /* 0x000000433e187209 */ /* 0x000fe20007810000 */
[----:B------:R-:W0:Y:S01]  /*10680*/  MUFU.TANH R68, R68 ;  /* 0x0000004400447308 */ /* 0x000e220000002400 */
[----:B------:R-:W-:-:S02]  /*10690*/  ISETP.GT.AND P3, PT, R97, 0x68, PT ;  /* 0x000000686100780c */ /* 0x000fc40003f64270 */
[----:B------:R-:W-:Y:S02]  /*106a0*/  FSEL R65, R83, -INF , P2 ;  /* 0xff80000053417808 */ /* 0x000fe40001000000 */
[C---:B------:R-:W-:Y:S02]  /*106b0*/  ISETP.GT.AND P2, PT, R97.reuse, 0x69, PT ;  /* 0x000000696100780c */ /* 0x040fe40003f44270 */
[----:B--2---:R-:W-:Y:S01]  /*106c0*/  FSEL R49, R72, -INF , P3 ;  /* 0xff80000048317808 */ /* 0x004fe20001800000 */
[----:B------:R-:W2:Y:S01]  /*106d0*/  MUFU.TANH R69, R69 ;  /* 0x0000004500457308 */ /* 0x000ea20000002400 */
[C---:B------:R-:W-:Y:S02]  /*106e0*/  ISETP.GT.AND P3, PT, R97.reuse, 0x70, PT ;  /* 0x000000706100780c */ /* 0x040fe40003f64270 */
[----:B-1----:R-:W-:Y:S02]  /*106f0*/  FSEL R66, R66, -INF , P2 ;  /* 0xff80000042427808 */ /* 0x002fe40001000000 */
[----:B------:R-:W-:-:S03]  /*10700*/  ISETP.GT.AND P2, PT, R97, 0x71, PT ;  /* 0x000000716100780c */ /* 0x000fc60003f44270 */
[----:B------:R1:W-:Y:S01]  /*10710*/  MUFU.EX2 R20, R26 ;  /* 0x0000001a00147308 */ /* 0x0003e20000000800 */
[----:B0-----:R-:W-:Y:S02]  /*10720*/  FSEL R47, R68, -INF , P3 ;  /* 0xff800000442f7808 */ /* 0x001fe40001800000 */
[----:B------:R-:W-:-:S05]  /*10730*/  ISETP.GT.AND P3, PT, R97, 0x78, PT ;  /* 0x000000786100780c */ /* 0x000fca0003f64270 */
[----:B------:R-:W0:Y:S01]  /*10740*/  MUFU.TANH R70, R70 ;  /* 0x0000004600467308 */ /* 0x000e220000002400 */
[----:B-1----:R-:W-:-:S04]  /*10750*/  FMNMX.FTZ R26, R51, R24, !PT ;  /* 0x00000018331a7209 */ /* 0x002fc80007810000 */
[----:B------:R-:W-:-:S03]  /*10760*/  FMNMX.FTZ R26, R65, R26, !PT ;  /* 0x0000001a411a7209 */ /* 0x000fc60007810000 */
[----:B------:R-:W1:Y:S01]  /*10770*/  MUFU.TANH R71, R71 ;  /* 0x0000004700477308 */ /* 0x000e620000002400 */
[----:B------:R-:W-:-:S04]  /*10780*/  FMNMX.FTZ R67, R49, R26, !PT ;  /* 0x0000001a31437209 */ /* 0x000fc80007810000 */
[----:B------:R-:W-:Y:S02]  /*10790*/  FMNMX.FTZ R26, R66, R67, !PT ;  /* 0x00000043421a7209 */ /* 0x000fe40007810000 */
[----:B--2---:R-:W-:Y:S01]  /*107a0*/  FSEL R67, R69, -INF , P2 ;  /* 0xff80000045437808 */ /* 0x004fe20001000000 */
[----:B------:R2:W-:Y:S01]  /*107b0*/  MUFU.EX2 R24, R28 ;  /* 0x0000001c00187308 */ /* 0x0005e20000000800 */
[----:B------:R-:W-:Y:S02]  /*107c0*/  FMNMX.FTZ R26, R47, R26, !PT ;  /* 0x0000001a2f1a7209 */ /* 0x000fe40007810000 */
[----:B------:R-:W-:Y:S02]  /*107d0*/  ISETP.GT.AND P2, PT, R97, 0x79, PT ;  /* 0x000000796100780c */ /* 0x000fe40003f44270 */
[----:B------:R-:W-:Y:S02]  /*107e0*/  CS2R R96, SRZ ;  /* 0x0000000000607805 */ /* 0x000fe4000001ff00 */
[----:B------:R-:W-:Y:S01]  /*107f0*/  FMNMX.FTZ R26, R67, R26, !PT ;  /* 0x0000001a431a7209 */ /* 0x000fe20007810000 */
[----:B------:R-:W-:Y:S01]  /*10800*/  MUFU.EX2 R181, R181 ;  /* 0x000000b500b57308 */ /* 0x000fe20000000800 */
[----:B--2---:R-:W-:Y:S01]  /*10810*/  FFMA.FTZ R28, R45, UR48, -R46 ;  /* 0x000000302d1c7c23 */ /* 0x004fe2000801082e */
[----:B0-----:R-:W-:-:S02]  /*10820*/  FSEL R45, R70, -INF , P3 ;  /* 0xff800000462d7808 */ /* 0x001fc40001800000 */
[----:B-1----:R-:W-:Y:S02]  /*10830*/  FSEL R68, R71, -INF , P2 ;  /* 0xff80000047447808 */ /* 0x002fe40001000000 */
[----:B------:R-:W-:Y:S02]  /*10840*/  FMNMX.FTZ R33, R45, R26, !PT ;  /* 0x0000001a2d217209 */ /* 0x000fe40007810000 */
[----:B------:R0:W1:Y:S02]  /*10850*/  MUFU.EX2 R8, R99 ;  /* 0x0000006300087308 */ /* 0x0000640000000800 */
[----:B------:R-:W-:-:S05]  /*10860*/  FMNMX.FTZ R33, R68, R33, !PT ;  /* 0x0000002144217209 */ /* 0x000fca0007810000 */
[----:B------:R-:W2:Y:S01]  /*10870*/  SHFL.BFLY PT, R26, R33, 0x2, 0x1f ;  /* 0x0c401f00211a7f89 */ /* 0x000ea200000e0000 */
[----:B------:R-:W-:Y:S01]  /*10880*/  MUFU.EX2 R183, R183 ;  /* 0x000000b700b77308 */ /* 0x000fe20000000800 */
[----:B0-----:R-:W-:-:S07]  /*10890*/  CS2R R98, SRZ ;  /* 0x0000000000627805 */ /* 0x001fce000001ff00 */
[----:B------:R-:W-:Y:S08]  /*108a0*/  MUFU.EX2 R6, R6 ;  /* 0x0000000600067308 */ /* 0x000ff00000000800 */
[----:B------:R-:W-:Y:S01]  /*108b0*/  MUFU.EX2 R177, R177 ;  /* 0x000000b100b17308 */ /* 0x000fe20000000800 */
[----:B--2---:R-:W-:-:S07]  /*108c0*/  FMNMX.FTZ R37, R33, R26, !PT ;  /* 0x0000001a21257209 */ /* 0x004fce0007810000 */
[----:B------:R-:W-:Y:S01]  /*108d0*/  MUFU.EX2 R10, R10 ;  /* 0x0000000a000a7308 */ /* 0x000fe20000000800 */
[----:B------:R-:W0:Y:S07]  /*108e0*/  SHFL.BFLY PT, R26, R37, 0x1, 0x1f ;  /* 0x0c201f00251a7f89 */ /* 0x000e2e00000e0000 */
[----:B------:R-:W-:Y:S08]  /*108f0*/  MUFU.EX2 R179, R179 ;  /* 0x000000b300b37308 */ /* 0x000ff00000000800 */
[----:B------:R-:W-:Y:S08]  /*10900*/  MUFU.EX2 R12, R12 ;  /* 0x0000000c000c7308 */ /* 0x000ff00000000800 */
[----:B------:R-:W-:Y:S01]  /*10910*/  MUFU.EX2 R173, R173 ;  /* 0x000000ad00ad7308 */ /* 0x000fe20000000800 */
[----:B0-----:R-:W-:-:S02]  /*10920*/  FMNMX.FTZ R26, R37, R26, !PT ;  /* 0x0000001a251a7209 */ /* 0x001fc40007810000 */
[----:B------:R-:W0:Y:S02]  /*10930*/  @P1 LDC R37, c[0x0][0x44c] ;  /* 0x00011300ff251b82 */ /* 0x000e240000000800 */
[C---:B------:R-:W-:Y:S01]  /*10940*/  FSETP.NEU.FTZ.AND P2, PT, R26.reuse, -INF , PT ;  /* 0xff8000001a00780b */ /* 0x040fe20003f5d000 */
[----:B------:R-:W-:Y:S02]  /*10950*/  FMUL.FTZ R29, R26, UR48 ;  /* 0x000000301a1d7c20 */ /* 0x000fe40008410000 */
[----:B------:R-:W-:Y:S03]  /*10960*/  MUFU.EX2 R175, R175 ;  /* 0x000000af00af7308 */ /* 0x000fe60000000800 */
[----:B------:R-:W-:-:S05]  /*10970*/  FSEL R42, R29, RZ, P2 ;  /* 0x000000ff1d2a7208 */ /* 0x000fca0001000000 */
[----:B------:R-:W-:Y:S01]  /*10980*/  MUFU.EX2 R169, R169 ;  /* 0x000000a900a97308 */ /* 0x000fe20000000800 */
[--C-:B------:R-:W-:Y:S01]  /*10990*/  FFMA.FTZ R180, R48, UR48, -R42.reuse ;  /* 0x0000003030b47c23 */ /* 0x100fe2000801082a */
[--C-:B------:R-:W-:Y:S01]  /*109a0*/  FFMA.FTZ R29, R61, UR48, -R42.reuse ;  /* 0x000000303d1d7c23 */ /* 0x100fe2000801082a */
[----:B------:R-:W2:Y:S01]  /*109b0*/  @P1 LDC R48, c[0x0][0x450] ;  /* 0x00011400ff301b82 */ /* 0x000ea20000000800 */
[--C-:B------:R-:W-:Y:S01]  /*109c0*/  FFMA.FTZ R182, R5, UR48, -R42.reuse ;  /* 0x0000003005b67c23 */ /* 0x100fe2000801082a */
[--C-:B------:R-:W-:Y:S01]  /*109d0*/  FFMA.FTZ R3, R3, UR48, -R42.reuse ;  /* 0x0000003003037c23 */ /* 0x100fe2000801082a */
[--C-:B------:R-:W-:Y:S01]  /*109e0*/  FFMA.FTZ R176, R50, UR48, -R42.reuse ;  /* 0x0000003032b07c23 */ /* 0x100fe2000801082a */
[----:B------:R-:W-:Y:S01]  /*109f0*/  IMAD.U32 R5, RZ, RZ, UR38 ;  /* 0x00000026ff057e24 */ /* 0x000fe2000f8e00ff */
[----:B------:R-:W-:Y:S01]  /*10a00*/  MUFU.EX2 R180, R180 ;  /* 0x000000b400b47308 */ /* 0x000fe20000000800 */
[--C-:B------:R-:W-:Y:S01]  /*10a10*/  FFMA.FTZ R9, R9, UR48, -R42.reuse ;  /* 0x0000003009097c23 */ /* 0x100fe2000801082a */
[--C-:B------:R-:W-:Y:S01]  /*10a20*/  FFMA.FTZ R178, R11, UR48, -R42.reuse ;  /* 0x000000300bb27c23 */ /* 0x100fe2000801082a */
[----:B------:R-:W-:Y:S01]  /*10a30*/  FFMA.FTZ R11, R52, UR48, -R42 ;  /* 0x00000030340b7c23 */ /* 0x000fe2000801082a */
[----:B------:R-:W-:Y:S01]  /*10a40*/  PRMT R0, R5, 0x654, R0 ;  /* 0x0000065405007816 */ /* 0x000fe20000000000 */
[----:B0-----:R-:W-:-:S04]  /*10a50*/  @P1 IMAD.HI.U32 R37, R192, R37, RZ ;  /* 0x00000025c0251227 */ /* 0x001fc800078e00ff */
[--C-:B------:R-:W-:Y:S01]  /*10a60*/  FFMA.FTZ R172, R54, UR48, -R42.reuse ;  /* 0x0000003036ac7c23 */ /* 0x100fe2000801082a */
[--C-:B------:R-:W-:Y:S01]  /*10a70*/  FFMA.FTZ R13, R13, UR48, -R42.reuse ;  /* 0x000000300d0d7c23 */ /* 0x100fe2000801082a */
[----:B------:R-:W0:Y:S01]  /*10a80*/  MUFU.EX2 R29, R29 ;  /* 0x0000001d001d7308 */ /* 0x000e220000000800 */
[----:B------:R1:W-:Y:S01]  /*10a90*/  SYNCS.ARRIVE.TRANS64.RED.A1T0 RZ, [R0+URZ], RZ ;  /* 0x000000ff00ff79a7 */ /* 0x0003e2000810043f */
[--C-:B------:R-:W-:Y:S01]  /*10aa0*/  FFMA.FTZ R174, R15, UR48, -R42.reuse ;  /* 0x000000300fae7c23 */ /* 0x100fe2000801082a */
[--C-:B------:R-:W-:Y:S01]  /*10ab0*/  FFMA.FTZ R15, R56, UR48, -R42.reuse ;  /* 0x00000030380f7c23 */ /* 0x100fe2000801082a */
[--C-:B------:R-:W-:Y:S01]  /*10ac0*/  FFMA.FTZ R168, R58, UR48, -R42.reuse ;  /* 0x000000303aa87c23 */ /* 0x100fe2000801082a */
[--C-:B------:R-:W-:Y:S01]  /*10ad0*/  FFMA.FTZ R33, R21, UR48, -R42.reuse ;  /* 0x0000003015217c23 */ /* 0x100fe2000801082a */
[--C-:B------:R-:W-:Y:S01]  /*10ae0*/  FFMA.FTZ R170, R25, UR48, -R42.reuse ;  /* 0x0000003019aa7c23 */ /* 0x100fe2000801082a */
[----:B------:R-:W-:Y:S01]  /*10af0*/  FFMA.FTZ R21, R60, UR48, -R42 ;  /* 0x000000303c157c23 */ /* 0x000fe2000801082a */
[----:B------:R-:W3:Y:S01]  /*10b00*/  MUFU.EX2 R182, R182 ;  /* 0x000000b600b67308 */ /* 0x000ee20000000800 */
[----:B-1----:R-:W-:Y:S01]  /*10b10*/  FADD.FTZ R0, R181, R8 ;  /* 0x00000008b5007221 */ /* 0x002fe20000010000 */
[--C-:B------:R-:W-:Y:S01]  /*10b20*/  FFMA.FTZ R164, R59, UR48, -R42.reuse ;  /* 0x000000303ba47c23 */ /* 0x100fe2000801082a */
[----:B--2---:R-:W-:Y:S01]  /*10b30*/  @P1 SHF.R.U32.HI R35, RZ, R48, R37 ;  /* 0x00000030ff231219 */ /* 0x004fe20000011625 */
[--C-:B------:R-:W-:Y:S01]  /*10b40*/  FFMA.FTZ R25, R63, UR48, -R42.reuse ;  /* 0x000000303f197c23 */ /* 0x100fe2000801082a */
[--C-:B------:R-:W-:Y:S01]  /*10b50*/  FFMA.FTZ R166, R64, UR48, -R42.reuse ;  /* 0x0000003040a67c23 */ /* 0x100fe2000801082a */
[----:B------:R-:W-:Y:S01]  /*10b60*/  FFMA.FTZ R57, R57, UR48, -R42 ;  /* 0x0000003039397c23 */ /* 0x000fe2000801082a */
[----:B------:R-:W-:Y:S01]  /*10b70*/  IADD3 R37, R35, R195, -R194 ;  /* 0x000000c323257210 */ /* 0x000fe20007ffe8c2 */
[----:B------:R-:W1:Y:S01]  /*10b80*/  MUFU.EX2 R3, R3 ;  /* 0x0000000300037308 */ /* 0x000e620000000800 */
[----:B0-----:R-:W-:Y:S01]  /*10b90*/  FADD.FTZ R5, R180, R29 ;  /* 0x0000001db4057221 */ /* 0x001fe20000010000 */
[--C-:B------:R-:W-:Y:S01]  /*10ba0*/  FFMA.FTZ R27, R27, UR48, -R42.reuse ;  /* 0x000000301b1b7c23 */ /* 0x100fe2000801082a */
[----:B------:R-:W-:Y:S01]  /*10bb0*/  SHF.R.S32.HI R48, RZ, 0x1f, R37 ;  /* 0x0000001fff307819 */ /* 0x000fe20000011425 */
[--C-:B------:R-:W-:Y:S01]  /*10bc0*/  FFMA.FTZ R55, R55, UR48, -R42.reuse ;  /* 0x0000003037377c23 */ /* 0x100fe2000801082a */
[--C-:B------:R-:W-:Y:S01]  /*10bd0*/  FFMA.FTZ R53, R53, UR48, -R42.reuse ;  /* 0x0000003035357c23 */ /* 0x100fe2000801082a */
[----:B------:R-:W-:Y:S01]  /*10be0*/  F2FP.BF16.F32.PACK_AB R180, R29, R180 ;  /* 0x000000b41db4723e */ /* 0x000fe200000010ff */
[----:B------:R-:W-:Y:S01]  /*10bf0*/  FFMA.FTZ R62, R62, UR48, -R42 ;  /* 0x000000303e3e7c23 */ /* 0x000fe2000801082a */
[----:B------:R-:W0:Y:S01]  /*10c00*/  MUFU.EX2 R176, R176 ;  /* 0x000000b000b07308 */ /* 0x000e220000000800 */
[----:B---3--:R-:W-:Y:S01]  /*10c10*/  FADD.FTZ R46, R182, R5 ;  /* 0x00000005b62e7221 */ /* 0x008fe20000010000 */
[----:B------:R-:W-:Y:S01]  /*10c20*/  FADD.FTZ R5, R183, R0 ;  /* 0x00000000b7057221 */ /* 0x000fe20000010000 */
[C---:B------:R-:W-:Y:S01]  /*10c30*/  F2FP.BF16.F32.PACK_AB R183, R6.reuse, R183 ;  /* 0x000000b706b7723e */ /* 0x040fe200000010ff */
[--C-:B------:R-:W-:Y:S01]  /*10c40*/  FFMA.FTZ R51, R51, UR48, -R42.reuse ;  /* 0x0000003033337c23 */ /* 0x100fe2000801082a */
[--C-:B------:R-:W-:Y:S01]  /*10c50*/  FFMA.FTZ R65, R65, UR48, -R42.reuse ;  /* 0x0000003041417c23 */ /* 0x100fe2000801082a */
[----:B------:R-:W-:Y:S01]  /*10c60*/  FADD.FTZ R0, R6, R5 ;  /* 0x0000000506007221 */ /* 0x000fe20000010000 */
[----:B------:R-:W-:Y:S01]  /*10c70*/  FFMA.FTZ R49, R49, UR48, -R42 ;  /* 0x0000003031317c23 */ /* 0x000fe2000801082a */
[----:B------:R-:W2:Y:S01]  /*10c80*/  MUFU.EX2 R9, R9 ;  /* 0x0000000900097308 */ /* 0x000ea20000000800 */
[----:B-1----:R-:W-:Y:S01]  /*10c90*/  FADD.FTZ R35, R3, R46 ;  /* 0x0000002e03237221 */ /* 0x002fe20000010000 */
[----:B------:R-:W-:Y:S01]  /*10ca0*/  FADD.FTZ R5, R177, R0 ;  /* 0x00000000b1057221 */ /* 0x000fe20000010000 */
[----:B------:R-:W-:Y:S01]  /*10cb0*/  F2FP.BF16.F32.PACK_AB R182, R3, R182 ;  /* 0x000000b603b6723e */ /* 0x000fe200000010ff */
[--C-:B------:R-:W-:Y:S01]  /*10cc0*/  FFMA.FTZ R66, R66, UR48, -R42.reuse ;  /* 0x0000003042427c23 */ /* 0x100fe2000801082a */
[--C-:B------:R-:W-:Y:S01]  /*10cd0*/  FFMA.FTZ R47, R47, UR48, -R42.reuse ;  /* 0x000000302f2f7c23 */ /* 0x100fe2000801082a */
[----:B------:R-:W-:Y:S01]  /*10ce0*/  FADD.FTZ R0, R10, R5 ;  /* 0x000000050a007221 */ /* 0x000fe20000010000 */
[----:B------:R-:W-:Y:S01]  /*10cf0*/  FFMA.FTZ R67, R67, UR48, -R42 ;  /* 0x0000003043437c23 */ /* 0x000fe2000801082a */
[----:B------:R-:W1:Y:S01]  /*10d00*/  MUFU.EX2 R178, R178 ;  /* 0x000000b200b27308 */ /* 0x000e620000000800 */
[----:B0-----:R-:W-:Y:S01]  /*10d10*/  FADD.FTZ R46, R176, R35 ;  /* 0x00000023b02e7221 */ /* 0x001fe20000010000 */
[----:B------:R-:W-:Y:S01]  /*10d20*/  FADD.FTZ R5, R179, R0 ;  /* 0x00000000b3057221 */ /* 0x000fe20000010000 */
[--C-:B------:R-:W-:Y:S01]  /*10d30*/  FFMA.FTZ R45, R45, UR48, -R42.reuse ;  /* 0x000000302d2d7c23 */ /* 0x100fe2000801082a */
[----:B------:R-:W-:Y:S01]  /*10d40*/  F2FP.BF16.F32.PACK_AB R181, R8, R181 ;  /* 0x000000b508b5723e */ /* 0x000fe200000010ff */
[----:B------:R-:W-:Y:S01]  /*10d50*/  FFMA.FTZ R42, R68, UR48, -R42 ;  /* 0x00000030442a7c23 */ /* 0x000fe2000801082a */
[C---:B------:R-:W-:Y:S01]  /*10d60*/  FADD.FTZ R0, R12.reuse, R5 ;  /* 0x000000050c007221 */ /* 0x040fe20000010000 */
[----:B------:R-:W-:Y:S01]  /*10d70*/  F2FP.BF16.F32.PACK_AB R179, R12, R179 ;  /* 0x000000b30cb3723e */ /* 0x000fe200000010ff */
[----:B------:R-:W0:Y:S01]  /*10d80*/  MUFU.EX2 R11, R11 ;  /* 0x0000000b000b7308 */ /* 0x000e220000000800 */
[----:B--2---:R-:W-:Y:S01]  /*10d90*/  FADD.FTZ R35, R9, R46 ;  /* 0x0000002e09237221 */ /* 0x004fe20000010000 */
[----:B------:R-:W-:Y:S01]  /*10da0*/  FADD.FTZ R5, R173, R0 ;  /* 0x00000000ad057221 */ /* 0x000fe20000010000 */
[----:B------:R-:W-:Y:S01]  /*10db0*/  F2FP.BF16.F32.PACK_AB R176, R9, R176 ;  /* 0x000000b009b0723e */ /* 0x000fe200000010ff */
[----:B------:R-:W-:Y:S01]  /*10dc0*/  VIADD R12, R88, 0xfffffffe ;  /* 0xfffffffe580c7836 */ /* 0x000fe20000000000 */
[----:B------:R-:W-:Y:S01]  /*10dd0*/  F2FP.BF16.F32.PACK_AB R177, R10, R177 ;  /* 0x000000b10ab1723e */ /* 0x000fe200000010ff */
[C---:B------:R-:W-:Y:S01]  /*10de0*/  FADD.FTZ R0, R14.reuse, R5 ;  /* 0x000000050e007221 */ /* 0x040fe20000010000 */
[----:B------:R-:W-:Y:S01]  /*10df0*/  F2FP.BF16.F32.PACK_AB R173, R14, R173 ;  /* 0x000000ad0ead723e */ /* 0x000fe200000010ff */
[----:B------:R-:W2:Y:S01]  /*10e00*/  MUFU.EX2 R172, R172 ;  /* 0x000000ac00ac7308 */ /* 0x000ea20000000800 */
[----:B-1----:R-:W-:Y:S01]  /*10e10*/  FADD.FTZ R46, R178, R35 ;  /* 0x00000023b22e7221 */ /* 0x002fe20000010000 */
[----:B------:R-:W-:Y:S01]  /*10e20*/  FADD.FTZ R5, R175, R0 ;  /* 0x00000000af057221 */ /* 0x000fe20000010000 */
[----:B------:R-:W-:-:S02]  /*10e30*/  F2FP.BF16.F32.PACK_AB R175, R20, R175 ;  /* 0x000000af14af723e */ /* 0x000fc400000010ff */
[----:B------:R-:W-:Y:S01]  /*10e40*/  CS2R R88, SRZ ;  /* 0x0000000000587805 */ /* 0x000fe2000001ff00 */
[----:B------:R-:W-:Y:S01]  /*10e50*/  FADD.FTZ R0, R20, R5 ;  /* 0x0000000514007221 */ /* 0x000fe20000010000 */
[----:B------:R-:W-:Y:S01]  /*10e60*/  LEA.HI R5, R48, R37, RZ, 0x7 ;  /* 0x0000002530057211 */ /* 0x000fe200078f38ff */
[----:B------:R-:W1:Y:S01]  /*10e70*/  MUFU.EX2 R13, R13 ;  /* 0x0000000d000d7308 */ /* 0x000e620000000800 */
[C---:B0-----:R-:W-:Y:S01]  /*10e80*/  FADD.FTZ R35, R11.reuse, R46 ;  /* 0x0000002e0b237221 */ /* 0x041fe20000010000 */
[----:B------:R-:W-:-:S06]  /*10e90*/  F2FP.BF16.F32.PACK_AB R178, R11, R178 ;  /* 0x000000b20bb2723e */ /* 0x000fcc00000010ff */
[----:B------:R-:W0:Y:S01]  /*10ea0*/  MUFU.EX2 R174, R174 ;  /* 0x000000ae00ae7308 */ /* 0x000e220000000800 */
[----:B--2---:R-:W-:-:S07]  /*10eb0*/  FADD.FTZ R46, R172, R35 ;  /* 0x00000023ac2e7221 */ /* 0x004fce0000010000 */
[----:B------:R-:W2:Y:S01]  /*10ec0*/  MUFU.EX2 R15, R15 ;  /* 0x0000000f000f7308 */ /* 0x000ea20000000800 */
[C---:B-1----:R-:W-:Y:S01]  /*10ed0*/  FADD.FTZ R35, R13.reuse, R46 ;  /* 0x0000002e0d237221 */ /* 0x042fe20000010000 */
[----:B------:R-:W-:-:S06]  /*10ee0*/  F2FP.BF16.F32.PACK_AB R172, R13, R172 ;  /* 0x000000ac0dac723e */ /* 0x000fcc00000010ff */
[----:B------:R-:W1:Y:S01]  /*10ef0*/  MUFU.EX2 R168, R168 ;  /* 0x000000a800a87308 */ /* 0x000e620000000800 */
[----:B0-----:R-:W-:-:S07]  /*10f00*/  FADD.FTZ R46, R174, R35 ;  /* 0x00000023ae2e7221 */ /* 0x001fce0000010000 */
[----:B------:R-:W0:Y:S01]  /*10f10*/  MUFU.EX2 R33, R33 ;  /* 0x0000002100217308 */ /* 0x000e220000000800 */
[C---:B--2---:R-:W-:Y:S01]  /*10f20*/  FADD.FTZ R35, R15.reuse, R46 ;  /* 0x0000002e0f237221 */ /* 0x044fe20000010000 */
[----:B------:R-:W-:-:S06]  /*10f30*/  F2FP.BF16.F32.PACK_AB R174, R15, R174 ;  /* 0x000000ae0fae723e */ /* 0x000fcc00000010ff */
[----:B------:R-:W2:Y:S01]  /*10f40*/  MUFU.EX2 R171, R171 ;  /* 0x000000ab00ab7308 */ /* 0x000ea20000000800 */
[----:B-1----:R-:W-:Y:S01]  /*10f50*/  FADD.FTZ R46, R168, R35 ;  /* 0x00000023a82e7221 */ /* 0x002fe20000010000 */
[----:B------:R-:W-:Y:S01]  /*10f60*/  FADD.FTZ R35, R169, R0 ;  /* 0x00000000a9237221 */ /* 0x000fe20000010000 */
[----:B------:R-:W-:-:S03]  /*10f70*/  F2FP.BF16.F32.PACK_AB R169, R24, R169 ;  /* 0x000000a918a9723e */ /* 0x000fc600000010ff */
[----:B------:R-:W-:Y:S02]  /*10f80*/  FADD.FTZ R0, R24, R35 ;  /* 0x0000002318007221 */ /* 0x000fe40000010000 */
        /* <DEDUP_REMOVED lines=83> */
[----:B------:R0:W1:Y:S08]  /*114c0*/  MUFU.EX2 R6, R7 ;  /* 0x0000000700067308 */ /* 0x0000700000000800 */
[----:B------:R-:W3:Y:S01]  /*114d0*/  MUFU.EX2 R42, R42 ;  /* 0x0000002a002a7308 */ /* 0x000ee20000000800 */
[----:B0-----:R-:W-:Y:S01]  /*114e0*/  FADD.FTZ R7, R155, R8 ;  /* 0x000000089b077221 */ /* 0x001fe20000010000 */
[----:B--2---:R-:W-:-:S03]  /*114f0*/  FADD.FTZ R3, R45, R0 ;  /* 0x000000002d037221 */ /* 0x004fc60000010000 */
[C---:B-1----:R-:W-:Y:S01]  /*11500*/  FADD.FTZ R0, R6.reuse, R7 ;  /* 0x0000000706007221 */ /* 0x042fe20000010000 */
[----:B------:R-:W-:Y:S02]  /*11510*/  F2FP.BF16.F32.PACK_AB R155, R6, R155 ;  /* 0x0000009b069b723e */ /* 0x000fe400000010ff */
[----:B------:R-:W-:-:S04]  /*11520*/  SHF.R.S32.HI R6, RZ, 0x7, R5 ;  /* 0x00000007ff067819 */ /* 0x000fc80000011405 */
[----:B------:R-:W-:Y:S01]  /*11530*/  VIMNMX R5, R199, R6, !PT ;  /* 0x00000006c7057248 */ /* 0x000fe20007fe0100 */
[C---:B---3--:R-:W-:Y:S01]  /*11540*/  FADD.FTZ R3, R42.reuse, R3 ;  /* 0x000000032a037221 */ /* 0x048fe20000010000 */
[----:B------:R-:W-:Y:S02]  /*11550*/  F2FP.BF16.F32.PACK_AB R154, R42, R45 ;  /* 0x0000002d2a9a723e */ /* 0x000fe400000010ff */
[----:B------:R-:W-:-:S13]  /*11560*/  ISETP.GE.AND P2, PT, R12, R5, PT ;  /* 0x000000050c00720c */ /* 0x000fda0003f46270 */
[----:B------:R-:W-:Y:S05]  /*11570*/  @!P2 BRA `(.L_x_3073) ;  /* 0x0000003000eca947 */ /* 0x000fea0003800000 */
[----:B------:R-:W-:Y:S02]  /*11580*/  IMAD.MOV.U32 R10, RZ, RZ, R31 ;  /* 0x000000ffff0a7224 */ /* 0x000fe400078e001f */
[----:B------:R-:W-:Y:S02]  /*11590*/  IMAD.MOV.U32 R11, RZ, RZ, R26 ;  /* 0x000000ffff0b7224 */ /* 0x000fe400078e001a */
[----:B------:R-:W-:Y:S02]  /*115a0*/  IMAD.MOV.U32 R6, RZ, RZ, R189 ;  /* 0x000000ffff067224 */ /* 0x000fe400078e00bd */
[----:B------:R-:W-:Y:S02]  /*115b0*/  IMAD.MOV.U32 R13, RZ, RZ, R186 ;  /* 0x000000ffff0d7224 */ /* 0x000fe400078e00ba */
[----:B------:R-:W-:-:S07]  /*115c0*/  IMAD.MOV.U32 R151, RZ, RZ, RZ ;  /* 0x000000ffff977224 */ /* 0x000fce00078e00ff */
.L_x_3085:
        /* <DEDUP_REMOVED lines=8> */
.L_x_3075:
[----:B------:R-:W-:Y:S02]  /*11650*/  IADD3 R7, R13, 0x1, RZ ;  /* 0x000000010d077810 */ /* 0x000fe40007ffe0ff */
[----:B------:R-:W-:Y:S02]  /*11660*/  SHF.L.U32 R8, R189, 0x1f, RZ ;  /* 0x0000001fbd087819 */ /* 0x000fe400000006ff */
[----:B------:R-:W-:-:S04]  /*11670*/  ISETP.NE.AND P3, PT, R7, 0x2, PT ;  /* 0x000000020700780c */ /* 0x000fc80003f65270 */
[----:B------:R-:W-:-:S05]  /*11680*/  SEL R7, R7, RZ, P3 ;  /* 0x000000ff07077207 */ /* 0x000fca0001800000 */
[----:B------:R-:W-:-:S04]  /*11690*/  IMAD R7, R7, 0x8, R18 ;  /* 0x0000000807077824 */ /* 0x000fc800078e0212 */
[----:B------:R0:W1:Y:S01]  /*116a0*/  SYNCS.PHASECHK.TRANS64.TRYWAIT P3, [R7+URZ+0x28830], R8 ;  /* 0x02883008070075a7 */ /* 0x000062000806017f */
[----:B------:R-:W-:Y:S05]  /*116b0*/  @!P0 BRA `(.L_x_3076) ;  /* 0x0000000000048947 */ /* 0x000fea0003800000 */
[----:B------:R-:W-:Y:S01]  /*116c0*/  BPT.TRAP 0x1 ;  /* 0x000000040000795c */ /* 0x000fe20000300000 */
.L_x_3076:
[----:B------:R-:W-:Y:S04]  /*116d0*/  BSSY B0, `(.L_x_3074) ;  /* 0x0000004000007945 */ /* 0x000fe80003800000 */
[----:B-1----:R-:W-:Y:S05]  /*116e0*/  @P3 BRA `(.L_x_3077) ;  /* 0x0000000000083947 */ /* 0x002fea0003800000 */
[----:B------:R-:W1:Y:S02]  /*116f0*/  SYNCS.PHASECHK.TRANS64.TRYWAIT P3, [R7+URZ+0x28830], R8 ;  /* 0x02883008070075a7 */ /* 0x000e64000806017f */
[----:B-1----:R-:W-:Y:S05]  /*11700*/  @!P3 BRA `(.L_x_3078) ;  /* 0x0000013000fcb947 */ /* 0x002fea0003800000 */
.L_x_3077:
[----:B------:R-:W-:Y:S05]  /*11710*/  BSYNC B0 ;  /* 0x0000000000007941 */ /* 0x000fea0003800000 */
.L_x_3074:
        /* <DEDUP_REMOVED lines=10> */
[C---:B------:R-:W-:Y:S01]  /*117c0*/  R2UR UR15, R25.reuse ;  /* 0x00000000190f72ca */ /* 0x040fe200000e0000 */
[----:B------:R-:W-:Y:S01]  /*117d0*/  IMAD R8, R186, 0x800, R4 ;  /* 0x00000800ba087824 */ /* 0x000fe200078e0204 */
[----:B------:R-:W-:-:S02]  /*117e0*/  R2UR UR31, R25 ;  /* 0x00000000191f72ca */ /* 0x000fc400000e0000 */
[----:B------:R-:W-:Y:S01]  /*117f0*/  R2UR UR11, R21 ;  /* 0x00000000150b72ca */ /* 0x000fe200000e0000 */
[C---:B------:R-:W-:Y:S01]  /*11800*/  VIADD R24, R8.reuse, 0x4 ;  /* 0x0000000408187836 */ /* 0x040fe20000000000 */
[C---:B------:R-:W-:Y:S01]  /*11810*/  R2UR UR6, R8.reuse ;  /* 0x00000000080672ca */ /* 0x040fe200000e0000 */
[C---:B------:R-:W-:Y:S01]  /*11820*/  VIADD R20, R8.reuse, 0x2 ;  /* 0x0000000208147836 */ /* 0x040fe20000000000 */
[----:B------:R-:W-:Y:S01]  /*11830*/  R2UR UR19, R15 ;  /* 0x000000000f1372ca */ /* 0x000fe200000e0000 */
[----:B------:R-:W-:Y:S01]  /*11840*/  VIADD R14, R8, 0x6 ;  /* 0x00000006080e7836 */ /* 0x000fe20000000000 */
[----:B------:R-:W-:Y:S02]  /*11850*/  R2UR UR14, R24 ;  /* 0x00000000180e72ca */ /* 0x000fe400000e0000 */
[----:B------:R-:W-:Y:S02]  /*11860*/  IADD3 R24, R8, 0x404, RZ ;  /* 0x0000040408187810 */ /* 0x000fe40007ffe0ff */
[----:B------:R-:W-:Y:S01]  /*11870*/  R2UR UR10, R20 ;  /* 0x00000000140a72ca */ /* 0x000fe200000e0000 */
[----:B------:R-:W-:Y:S01]  /*11880*/  VIADD R20, R8, 0x400 ;  /* 0x0000040008147836 */ /* 0x000fe20000000000 */
[----:B------:R-:W-:-:S02]  /*11890*/  R2UR UR30, R24 ;  /* 0x00000000181e72ca */ /* 0x000fc400000e0000 */
[----:B0-----:R-:W-:Y:S02]  /*118a0*/  SHF.R.U32.HI R7, RZ, 0x7, R7 ;  /* 0x00000007ff077819 */ /* 0x001fe40000011607 */
[----:B------:R-:W-:Y:S01]  /*118b0*/  R2UR UR18, R14 ;  /* 0x000000000e1272ca */ /* 0x000fe200000e0000 */
[----:B------:R-:W-:Y:S01]  /*118c0*/  VIADD R14, R8, 0x402 ;  /* 0x00000402080e7836 */ /* 0x000fe20000000000 */
[----:B------:R-:W-:Y:S01]  /*118d0*/  R2UR UR22, R20 ;  /* 0x00000000141672ca */ /* 0x000fe200000e0000 */
[----:B------:R-:W-:Y:S01]  /*118e0*/  VIADD R7, R7, 0x8 ;  /* 0x0000000807077836 */ /* 0x000fe20000000000 */
[----:B------:R-:W-:Y:S01]  /*118f0*/  R2UR UR23, R21 ;  /* 0x00000000151772ca */ /* 0x000fe200000e0000 */
[----:B------:R-:W-:Y:S01]  /*11900*/  VIADD R8, R8, 0x406 ;  /* 0x0000040608087836 */ /* 0x000fe20000000000 */
[----:B------:R-:W-:Y:S02]  /*11910*/  R2UR UR26, R14 ;  /* 0x000000000e1a72ca */ /* 0x000fe400000e0000 */
[----:B------:R0:W-:Y:S01]  /*11920*/  BAR.SYNC.DEFER_BLOCKING R7, 0x100 ;  /* 0x000400070000751d */ /* 0x0001e20000010000 */
[----:B------:R-:W-:-:S02]  /*11930*/  R2UR UR27, R15 ;  /* 0x000000000f1b72ca */ /* 0x000fc400000e0000 */
        /* <DEDUP_REMOVED lines=29> */
.L_x_3080:
[----:B------:R-:W-:Y:S01]  /*11b10*/  SHF.L.U32 R6, R6, 0x1f, RZ ;  /* 0x0000001f06067819 */ /* 0x000fe200000006ff */
[----:B------:R-:W-:-:S04]  /*11b20*/  IMAD R7, R13, 0x8, R18 ;  /* 0x000000080d077824 */ /* 0x000fc800078e0212 */
[----:B------:R0:W1:Y:S01]  /*11b30*/  SYNCS.PHASECHK.TRANS64.TRYWAIT P2, [R7+URZ+0x28850], R6 ;  /* 0x02885006070075a7 */ /* 0x000062000804017f */
[----:B------:R-:W-:Y:S05]  /*11b40*/  @!P0 BRA `(.L_x_3081) ;  /* 0x0000000000048947 */ /* 0x000fea0003800000 */
[----:B------:R-:W-:Y:S01]  /*11b50*/  BPT.TRAP 0x1 ;  /* 0x000000040000795c */ /* 0x000fe20000300000 */
.L_x_3081:
[----:B-1----:R-:W-:Y:S05]  /*11b60*/  @P2 BRA `(.L_x_3079) ;  /* 0x0000000000082947 */ /* 0x002fea0003800000 */
[----:B------:R-:W1:Y:S02]  /*11b70*/  SYNCS.PHASECHK.TRANS64.TRYWAIT P2, [R7+URZ+0x28850], R6 ;  /* 0x02885006070075a7 */ /* 0x000e64000804017f */
[----:B-1----:R-:W-:Y:S05]  /*11b80*/  @!P2 BRA `(.L_x_3082) ;  /* 0x0000012c00f0a947 */ /* 0x002fea0003800000 */
.L_x_3079:
        /* <DEDUP_REMOVED lines=8> */
[----:B------:R-:W-:Y:S01]  /*11c10*/  R2UR UR7, R7 ;  /* 0x00000000070772ca */ /* 0x000fe200000e0000 */
[----:B------:R-:W-:Y:S01]  /*11c20*/  IMAD.MOV.U32 R7, RZ, RZ, 0x40000040 ;  /* 0x40000040ff077424 */ /* 0x000fe200078e00ff */
[----:B------:R-:W-:-:S05]  /*11c30*/  LOP3.LUT R6, R6, 0x4000000, RZ, 0xfc, !PT ;  /* 0x0400000006067812 */ /* 0x000fca00078efcff */
        /* <DEDUP_REMOVED lines=56> */
.L_x_3083:
[----:B------:R-:W-:Y:S01]  /*11fc0*/  FMUL.FTZ R158, R33, UR47 ;  /* 0x0000002f219e7c20 */ /* 0x000fe20008410000 */
[----:B------:R-:W-:Y:S01]  /*11fd0*/  FMUL.FTZ R14, R34, UR47 ;  /* 0x0000002f220e7c20 */ /* 0x000fe20008410000 */
[----:B------:R-:W1:Y:S01]  /*11fe0*/  @P1 LDC R33, c[0x0][0x44c] ;  /* 0x00011300ff211b82 */ /* 0x000e620000000800 */
[----:B0-----:R-:W-:Y:S01]  /*11ff0*/  FMUL.FTZ R6, R26, UR47 ;  /* 0x0000002f1a067c20 */ /* 0x001fe20008410000 */
[----:B------:R-:W-:Y:S02]  /*12000*/  IMAD.IADD R26, R206, 0x1, R192 ;  /* 0x00000001ce1a7824 */ /* 0x000fe400078e02c0 */
[----:B------:R-:W-:Y:S01]  /*12010*/  FMUL.FTZ R157, R24, UR47 ;  /* 0x0000002f189d7c20 */ /* 0x000fe20008410000 */
[----:B------:R-:W-:Y:S01]  /*12020*/  FMUL.FTZ R156, R25, UR47 ;  /* 0x0000002f199c7c20 */ /* 0x000fe20008410000 */
[----:B------:R-:W-:Y:S01]  /*12030*/  FMUL.FTZ R15, R35, UR47 ;  /* 0x0000002f230f7c20 */ /* 0x000fe20008410000 */
[----:B------:R-:W-:Y:S01]  /*12040*/  FMUL.FTZ R155, R28, UR47 ;  /* 0x0000002f1c9b7c20 */ /* 0x000fe20008410000 */
[----:B------:R-:W-:Y:S01]  /*12050*/  FMUL.FTZ R153, R29, UR47 ;  /* 0x0000002f1d997c20 */ /* 0x000fe20008410000 */
[----:B------:R-:W0:Y:S01]  /*12060*/  @P1 LDC R34, c[0x0][0x450] ;  /* 0x00011400ff221b82 */ /* 0x000e220000000800 */
[----:B------:R-:W2:Y:S01]  /*12070*/  MUFU.TANH R157, R157 ;  /* 0x0000009d009d7308 */ /* 0x000ea20000002400 */
        /* <DEDUP_REMOVED lines=8> */
[----:B------:R-:W-:Y:S01]  /*12100*/  FMUL.FTZ R44, R52, UR47 ;  /* 0x0000002f342c7c20 */ /* 0x000fe20008410000 */
[----:B------:R-:W-:Y:S01]  /*12110*/  FMUL.FTZ R21, R39, UR47 ;  /* 0x0000002f27157c20 */ /* 0x000fe20008410000 */
[----:B------:R-:W-:Y:S01]  /*12120*/  FMUL.FTZ R39, R41, UR47 ;  /* 0x0000002f29277c20 */ /* 0x000fe20008410000 */
[----:B------:R-:W-:Y:S01]  /*12130*/  FMUL.FTZ R41, R45, UR47 ;  /* 0x0000002f2d297c20 */ /* 0x000fe20008410000 */
[----:B------:R-:W-:Y:S01]  /*12140*/  FMUL.FTZ R24, R42, UR47 ;  /* 0x0000002f2a187c20 */ /* 0x000fe20008410000 */
[----:B------:R-:W-:Y:S01]  /*12150*/  FMUL.FTZ R42, R48, UR47 ;  /* 0x0000002f302a7c20 */ /* 0x000fe20008410000 */
[----:B-1----:R-:W-:Y:S01]  /*12160*/  @P1 IMAD.HI.U32 R33, R26, R33, RZ ;  /* 0x000000211a211227 */ /* 0x002fe200078e00ff */
[----:B------:R-:W1:Y:S03]  /*12170*/  MUFU.TANH R155, R155 ;  /* 0x0000009b009b7308 */ /* 0x000e660000002400 */
[----:B------:R-:W-:Y:S01]  /*12180*/  FMUL.FTZ R45, R53, UR47 ;  /* 0x0000002f352d7c20 */ /* 0x000fe20008410000 */
[----:B------:R-:W-:Y:S01]  /*12190*/  FMUL.FTZ R25, R43, UR47 ;  /* 0x0000002f2b197c20 */ /* 0x000fe20008410000 */
[----:B------:R-:W-:Y:S01]  /*121a0*/  FMUL.FTZ R43, R49, UR47 ;  /* 0x0000002f312b7c20 */ /* 0x000fe20008410000 */
[----:B------:R-:W-:Y:S01]  /*121b0*/  FMUL.FTZ R9, R31, UR47 ;  /* 0x0000002f1f097c20 */ /* 0x000fe20008410000 */
[----:B------:R-:W-:Y:S01]  /*121c0*/  FMUL.FTZ R31, R54, UR47 ;  /* 0x0000002f361f7c20 */ /* 0x000fe20008410000 */
[----:B------:R-:W-:Y:S01]  /*121d0*/  FMUL.FTZ R7, R27, UR47 ;  /* 0x0000002f1b077c20 */ /* 0x000fe20008410000 */
[----:B0-----:R-:W-:Y:S01]  /*121e0*/  @P1 SHF.R.U32.HI R26, RZ, R34, R33 ;  /* 0x00000022ff1a1219 */ /* 0x001fe20000011621 */
[----:B------:R-:W-:Y:S01]  /*121f0*/  IMAD.MOV.U32 R33, RZ, RZ, -0x80 ;  /* 0xffffff80ff217424 */ /* 0x000fe200078e00ff */
[----:B------:R-:W0:Y:S01]  /*12200*/  MUFU.TANH R153, R153 ;  /* 0x0000009900997308 */ /* 0x000e220000002400 */
[----:B------:R-:W-:Y:S01]  /*12210*/  FMUL.FTZ R32, R55, UR47 ;  /* 0x0000002f37207c20 */ /* 0x000fe20008410000 */
[----:B------:R-:W-:Y:S01]  /*12220*/  FMUL.FTZ R27, R46, UR47 ;  /* 0x0000002f2e1b7c20 */ /* 0x000fe20008410000 */
[----:B------:R-:W4:Y:S01]  /*12230*/  SHFL.IDX PT, R159, R26, RZ, 0x1c1f ;  /* 0x001c1fff1a9f7589 */ /* 0x000f2200000e0000 */
[----:B------:R-:W-:-:S02]  /*12240*/  IMAD R34, R12, R33, 0x1 ;  /* 0x000000010c227424 */ /* 0x000fc400078e0221 */
[----:B------:R-:W-:Y:S01]  /*12250*/  FMUL.FTZ R46, R56, UR47 ;  /* 0x0000002f382e7c20 */ /* 0x000fe20008410000 */
[----:B------:R-:W-:Y:S01]  /*12260*/  FMUL.FTZ R28, R47, UR47 ;  /* 0x0000002f2f1c7c20 */ /* 0x000fe20008410000 */
[----:B------:R-:W-:Y:S01]  /*12270*/  FMUL.FTZ R47, R57, UR47 ;  /* 0x0000002f392f7c20 */ /* 0x000fe20008410000 */
[----:B------:R-:W5:Y:S01]  /*12280*/  MUFU.TANH R152, R152 ;  /* 0x0000009800987308 */ /* 0x000f620000002400 */
[----:B------:R-:W-:Y:S01]  /*12290*/  IADD3 R35, R195, R34, -R193 ;  /* 0x00000022c3237210 */ /* 0x000fe20007ffe8c1 */
[----:B------:R-:W-:Y:S01]  /*122a0*/  FMUL.FTZ R49, R60, UR47 ;  /* 0x0000002f3c317c20 */ /* 0x000fe20008410000 */
[----:B------:R-:W-:Y:S01]  /*122b0*/  FMUL.FTZ R48, R61, UR47 ;  /* 0x0000002f3d307c20 */ /* 0x000fe20008410000 */
[----:B------:R-:W-:Y:S01]  /*122c0*/  FMUL.FTZ R8, R30, UR47 ;  /* 0x0000002f1e087c20 */ /* 0x000fe20008410000 */
[----:B------:R-:W-:Y:S01]  /*122d0*/  FMUL.FTZ R33, R58, UR47 ;  /* 0x0000002f3a217c20 */ /* 0x000fe20008410000 */
[----:B------:R-:W-:Y:S02]  /*122e0*/  IMAD.IADD R154, R35, 0x1, -R194 ;  /* 0x00000001239a7824 */ /* 0x000fe400078e0ac2 */
        /* <DEDUP_REMOVED lines=12> */
[----:B----4-:R-:W-:-:S02]  /*123b0*/  IMAD.IADD R159, R154, 0x1, R159 ;  /* 0x000000019a9f7824 */ /* 0x010fc400078e029f */
[----:B------:R-:W-:Y:S01]  /*123c0*/  FMUL.FTZ R67, R71, UR47 ;  /* 0x0000002f47437c20 */ /* 0x000fe20008410000 */
[----:B------:R-:W-:Y:S01]  /*123d0*/  FMUL.FTZ R71, R79, UR47 ;  /* 0x0000002f4f477c20 */ /* 0x000fe20008410000 */
[----:B------:R-:W-:Y:S01]  /*123e0*/  UMOV UR48, UR45 ;  /* 0x0000002d00307c82 */ /* 0x000fe20008000000 */
[C---:B------:R-:W-:Y:S01]  /*123f0*/  ISETP.GT.AND P2, PT, R159.reuse, RZ, PT ;  /* 0x000000ff9f00720c */ /* 0x040fe20003f44270 */
[----:B------:R-:W4:Y:S01]  /*12400*/  MUFU.TANH R36, R36 ;  /* 0x0000002400247308 */ /* 0x000f220000002400 */
[----:B------:R-:W-:Y:S02]  /*12410*/  ISETP.GT.AND P3, PT, R159, 0x1, PT ;  /* 0x000000019f00780c */ /* 0x000fe40003f64270 */
[----:B--2---:R-:W-:Y:S02]  /*12420*/  FSEL R157, R157, -INF , P2 ;  /* 0xff8000009d9d7808 */ /* 0x004fe40001000000 */
[----:B------:R-:W-:Y:S02]  /*12430*/  ISETP.GT.AND P2, PT, R159, 0x8, PT ;  /* 0x000000089f00780c */ /* 0x000fe40003f44270 */
[----:B---3--:R-:W-:Y:S01]  /*12440*/  FSEL R156, R156, -INF , P3 ;  /* 0xff8000009c9c7808 */ /* 0x008fe20001800000 */
[----:B------:R-:W2:Y:S01]  /*12450*/  MUFU.TANH R38, R38 ;  /* 0x0000002600267308 */ /* 0x000ea20000002400 */
[----:B------:R-:W-:-:S02]  /*12460*/  FMNMX.FTZ R35, R157, R11, !PT ;  /* 0x0000000b9d237209 */ /* 0x000fc40007810000 */
[----:B------:R-:W-:Y:S02]  /*12470*/  ISETP.GT.AND P3, PT, R159, 0x9, PT ;  /* 0x000000099f00780c */ /* 0x000fe40003f64270 */
[----:B-1----:R-:W-:Y:S02]  /*12480*/  FSEL R155, R155, -INF , P2 ;  /* 0xff8000009b9b7808 */ /* 0x002fe40001000000 */
[----:B------:R-:W-:Y:S01]  /*12490*/  FMNMX.FTZ R50, R156, R35, !PT ;  /* 0x000000239c327209 */ /* 0x000fe20007810000 */
[----:B------:R-:W1:Y:S01]  /*124a0*/  MUFU.TANH R39, R39 ;  /* 0x0000002700277308 */ /* 0x000e620000002400 */
[----:B------:R-:W-:Y:S02]  /*124b0*/  ISETP.GT.AND P2, PT, R159, 0x10, PT ;  /* 0x000000109f00780c */ /* 0x000fe40003f44270 */
[----:B0-----:R-:W-:Y:S02]  /*124c0*/  FSEL R153, R153, -INF , P3 ;  /* 0xff80000099997808 */ /* 0x001fe40001800000 */
[----:B------:R-:W-:Y:S01]  /*124d0*/  FMNMX.FTZ R52, R155, R50, !PT ;  /* 0x000000329b347209 */ /* 0x000fe20007810000 */
[----:B------:R-:W-:Y:S01]  /*124e0*/  FMUL.FTZ R50, R64, UR47 ;  /* 0x0000002f40327c20 */ /* 0x000fe20008410000 */
[----:B------:R-:W-:Y:S01]  /*124f0*/  ISETP.GT.AND P3, PT, R159, 0x11, PT ;  /* 0x000000119f00780c */ /* 0x000fe20003f64270 */
[----:B------:R-:W0:Y:S01]  /*12500*/  MUFU.TANH R40, R40 ;  /* 0x0000002800287308 */ /* 0x000e220000002400 */
[----:B-----5:R-:W-:-:S02]  /*12510*/  FSEL R152, R152, -INF , P2 ;  /* 0xff80000098987808 */ /* 0x020fc40001000000 */
[----:B------:R-:W-:Y:S02]  /*12520*/  FMNMX.FTZ R37, R153, R52, !PT ;  /* 0x0000003499257209 */ /* 0x000fe40007810000 */
[C---:B------:R-:W-:Y:S02]  /*12530*/  ISETP.GT.AND P2, PT, R159.reuse, 0x18, PT ;  /* 0x000000189f00780c */ /* 0x040fe40003f44270 */
[----:B------:R-:W-:Y:S01]  /*12540*/  FSEL R35, R158, -INF , P3 ;  /* 0xff8000009e237808 */ /* 0x000fe20001800000 */
[----:B------:R-:W3:Y:S01]  /*12550*/  MUFU.TANH R41, R41 ;  /* 0x0000002900297308 */ /* 0x000ee20000002400 */
[----:B------:R-:W-:Y:S02]  /*12560*/  FMNMX.FTZ R52, R152, R37, !PT ;  /* 0x0000002598347209 */ /* 0x000fe40007810000 */
[----:B------:R-:W-:Y:S02]  /*12570*/  ISETP.GT.AND P3, PT, R159, 0x19, PT ;  /* 0x000000199f00780c */ /* 0x000fe40003f64270 */
[----:B------:R-:W-:-:S02]  /*12580*/  FSEL R37, R160, -INF , P2 ;  /* 0xff800000a0257808 */ /* 0x000fc40001000000 */
[----:B------:R-:W-:Y:S01]  /*12590*/  FMNMX.FTZ R52, R35, R52, !PT ;  /* 0x0000003423347209 */ /* 0x000fe20007810000 */
[----:B------:R-:W5:Y:S01]  /*125a0*/  MUFU.TANH R42, R42 ;  /* 0x0000002a002a7308 */ /* 0x000f620000002400 */
[----:B------:R-:W-:Y:S02]  /*125b0*/  ISETP.GT.AND P2, PT, R159, 0x20, PT ;  /* 0x000000209f00780c */ /* 0x000fe40003f44270 */
[----:B----4-:R-:W-:Y:S02]  /*125c0*/  FSEL R36, R36, -INF , P3 ;  /* 0xff80000024247808 */ /* 0x010fe40001800000 */
[----:B------:R-:W-:Y:S01]  /*125d0*/  FMNMX.FTZ R53, R37, R52, !PT ;  /* 0x0000003425357209 */ /* 0x000fe20007810000 */
[----:B------:R-:W-:Y:S01]  /*125e0*/  FMUL.FTZ R52, R68, UR47 ;  /* 0x0000002f44347c20 */ /* 0x000fe20008410000 */
[----:B------:R-:W-:Y:S01]  /*125f0*/  ISETP.GT.AND P3, PT, R159, 0x21, PT ;  /* 0x000000219f00780c */ /* 0x000fe20003f64270 */
[----:B------:R-:W4:Y:S01]  /*12600*/  MUFU.TANH R43, R43 ;  /* 0x0000002b002b7308 */ /* 0x000f220000002400 */
[----:B--2---:R-:W-:-:S02]  /*12610*/  FSEL R38, R38, -INF , P2 ;  /* 0xff80000026267808 */ /* 0x004fc40001000000 */
[----:B------:R-:W-:Y:S02]  /*12620*/  FMNMX.FTZ R53, R36, R53, !PT ;  /* 0x0000003524357209 */ /* 0x000fe40007810000 */
[----:B------:R-:W-:Y:S02]  /*12630*/  ISETP.GT.AND P2, PT, R159, 0x28, PT ;  /* 0x000000289f00780c */ /* 0x000fe40003f44270 */
[----:B-1----:R-:W-:Y:S01]  /*12640*/  FSEL R39, R39, -INF , P3 ;  /* 0xff80000027277808 */ /* 0x002fe20001800000 */
[----:B------:R-:W1:Y:S01]  /*12650*/  MUFU.TANH R44, R44 ;  /* 0x0000002c002c7308 */ /* 0x000e620000002400 */
[----:B------:R-:W-:Y:S01]  /*12660*/  FMNMX.FTZ R54, R38, R53, !PT ;  /* 0x0000003526367209 */ /* 0x000fe20007810000 */
[----:B------:R-:W-:Y:S01]  /*12670*/  FMUL.FTZ R53, R69, UR47 ;  /* 0x0000002f45357c20 */ /* 0x000fe20008410000 */
[----:B------:R-:W-:Y:S02]  /*12680*/  ISETP.GT.AND P3, PT, R159, 0x29, PT ;  /* 0x000000299f00780c */ /* 0x000fe40003f64270 */
[----:B0-----:R-:W-:-:S02]  /*12690*/  FSEL R40, R40, -INF , P2 ;  /* 0xff80000028287808 */ /* 0x001fc40001000000 */
[----:B------:R-:W-:Y:S01]  /*126a0*/  FMNMX.FTZ R55, R39, R54, !PT ;  /* 0x0000003627377209 */ /* 0x000fe20007810000 */
[----:B------:R-:W0:Y:S01]  /*126b0*/  MUFU.TANH R45, R45 ;  /* 0x0000002d002d7308 */ /* 0x000e220000002400 */
[----:B------:R-:W-:Y:S02]  /*126c0*/  ISETP.GT.AND P2, PT, R159, 0x30, PT ;  /* 0x000000309f00780c */ /* 0x000fe40003f44270 */
[----:B---3--:R-:W-:Y:S02]  /*126d0*/  FSEL R41, R41, -INF , P3 ;  /* 0xff80000029297808 */ /* 0x008fe40001800000 */
[----:B------:R-:W-:Y:S01]  /*126e0*/  FMNMX.FTZ R54, R40, R55, !PT ;  /* 0x0000003728367209 */ /* 0x000fe20007810000 */
[----:B------:R-:W-:Y:S01]  /*126f0*/  FMUL.FTZ R55, R72, UR47 ;  /* 0x0000002f48377c20 */ /* 0x000fe20008410000 */
[----:B------:R-:W-:Y:S01]  /*12700*/  ISETP.GT.AND P3, PT, R159, 0x31, PT ;  /* 0x000000319f00780c */ /* 0x000fe20003f64270 */
[----:B------:R-:W2:Y:S01]  /*12710*/  MUFU.TANH R46, R46 ;  /* 0x0000002e002e7308 */ /* 0x000ea20000002400 */
[----:B-----5:R-:W-:-:S02]  /*12720*/  FSEL R42, R42, -INF , P2 ;  /* 0xff8000002a2a7808 */ /* 0x020fc40001000000 */
[----:B------:R-:W-:Y:S01]  /*12730*/  FMNMX.FTZ R57, R41, R54, !PT ;  /* 0x0000003629397209 */ /* 0x000fe20007810000 */
[----:B------:R-:W-:Y:S01]  /*12740*/  FMUL.FTZ R54, R73, UR47 ;  /* 0x0000002f49367c20 */ /* 0x000fe20008410000 */
[----:B------:R-:W-:Y:S01]  /*12750*/  ISETP.GT.AND P2, PT, R159, 0x38, PT ;  /* 0x000000389f00780c */ /* 0x000fe20003f44270 */
[----:B------:R-:W-:Y:S01]  /*12760*/  FMUL.FTZ R73, R83, UR47 ;  /* 0x0000002f53497c20 */ /* 0x000fe20008410000 */
[----:B----4-:R-:W-:Y:S01]  /*12770*/  FSEL R43, R43, -INF , P3 ;  /* 0xff8000002b2b7808 */ /* 0x010fe20001800000 */
[----:B------:R-:W3:Y:S01]  /*12780*/  MUFU.TANH R47, R47 ;  /* 0x0000002f002f7308 */ /* 0x000ee20000002400 */
[----:B------:R-:W-:Y:S02]  /*12790*/  FMNMX.FTZ R56, R42, R57, !PT ;  /* 0x000000392a387209 */ /* 0x000fe40007810000 */
[----:B------:R-:W-:Y:S02]  /*127a0*/  ISETP.GT.AND P3, PT, R159, 0x39, PT ;  /* 0x000000399f00780c */ /* 0x000fe40003f64270 */
[----:B-1----:R-:W-:-:S02]  /*127b0*/  FSEL R44, R44, -INF , P2 ;  /* 0xff8000002c2c7808 */ /* 0x002fc40001000000 */
[----:B------:R-:W-:Y:S01]  /*127c0*/  FMNMX.FTZ R57, R43, R56, !PT ;  /* 0x000000382b397209 */ /* 0x000fe20007810000 */
[----:B------:R-:W1:Y:S01]  /*127d0*/  MUFU.TANH R49, R49 ;  /* 0x0000003100317308 */ /* 0x000e620000002400 */
[----:B------:R-:W-:Y:S01]  /*127e0*/  ISETP.GT.AND P2, PT, R159, 0x40, PT ;  /* 0x000000409f00780c */ /* 0x000fe20003f44270 */
[----:B------:R-:W-:Y:S01]  /*127f0*/  FMUL.FTZ R56, R76, UR47 ;  /* 0x0000002f4c387c20 */ /* 0x000fe20008410000 */
[----:B0-----:R-:W-:Y:S02]  /*12800*/  FSEL R45, R45, -INF , P3 ;  /* 0xff8000002d2d7808 */ /* 0x001fe40001800000 */
[----:B------:R-:W-:Y:S02]  /*12810*/  FMNMX.FTZ R58, R44, R57, !PT ;  /* 0x000000392c3a7209 */ /* 0x000fe40007810000 */
[----:B------:R-:W-:Y:S01]  /*12820*/  ISETP.GT.AND P3, PT, R159, 0x41, PT ;  /* 0x000000419f00780c */ /* 0x000fe20003f64270 */
[----:B------:R-:W0:Y:S01]  /*12830*/  MUFU.TANH R48, R48 ;  /* 0x0000003000307308 */ /* 0x000e220000002400 */
[----:B--2---:R-:W-:-:S02]  /*12840*/  FSEL R46, R46, -INF , P2 ;  /* 0xff8000002e2e7808 */ /* 0x004fc40001000000 */
[----:B------:R-:W-:Y:S02]  /*12850*/  FMNMX.FTZ R57, R45, R58, !PT ;  /* 0x0000003a2d397209 */ /* 0x000fe40007810000 */
[----:B------:R-:W-:Y:S02]  /*12860*/  ISETP.GT.AND P2, PT, R159, 0x48, PT ;  /* 0x000000489f00780c */ /* 0x000fe40003f44270 */
[----:B---3--:R-:W-:Y:S01]  /*12870*/  FSEL R47, R47, -INF , P3 ;  /* 0xff8000002f2f7808 */ /* 0x008fe20001800000 */
[----:B------:R-:W2:Y:S01]  /*12880*/  MUFU.TANH R50, R50 ;  /* 0x0000003200327308 */ /* 0x000ea20000002400 */
[----:B------:R-:W-:Y:S01]  /*12890*/  FMNMX.FTZ R58, R46, R57, !PT ;  /* 0x000000392e3a7209 */ /* 0x000fe20007810000 */
[----:B------:R-:W-:Y:S01]  /*128a0*/  FMUL.FTZ R57, R77, UR47 ;  /* 0x0000002f4d397c20 */ /* 0x000fe20008410000 */
[----:B------:R-:W-:Y:S02]  /*128b0*/  ISETP.GT.AND P3, PT, R159, 0x49, PT ;  /* 0x000000499f00780c */ /* 0x000fe40003f64270 */
[----:B-1----:R-:W-:-:S02]  /*128c0*/  FSEL R49, R49, -INF , P2 ;  /* 0xff80000031317808 */ /* 0x002fc40001000000 */
[----:B------:R-:W-:Y:S01]  /*128d0*/  FMNMX.FTZ R58, R47, R58, !PT ;  /* 0x0000003a2f3a7209 */ /* 0x000fe20007810000 */
[----:B------:R-:W1:Y:S01]  /*128e0*/  MUFU.TANH R51, R51 ;  /* 0x0000003300337308 */ /* 0x000e620000002400 */
[----:B------:R-:W-:Y:S02]  /*128f0*/  ISETP.GT.AND P2, PT, R159, 0x50, PT ;  /* 0x000000509f00780c */ /* 0x000fe40003f44270 */
[----:B0-----:R-:W-:Y:S02]  /*12900*/  FSEL R48, R48, -INF , P3 ;  /* 0xff80000030307808 */ /* 0x001fe40001800000 */
[----:B------:R-:W-:Y:S02]  /*12910*/  FMNMX.FTZ R59, R49, R58, !PT ;  /* 0x0000003a313b7209 */ /* 0x000fe40007810000 */
[----:B------:R-:W-:Y:S01]  /*12920*/  ISETP.GT.AND P3, PT, R159, 0x51, PT ;  /* 0x000000519f00780c */ /* 0x000fe20003f64270 */
[----:B------:R-:W0:Y:S01]  /*12930*/  MUFU.TANH R52, R52 ;  /* 0x0000003400347308 */ /* 0x000e220000002400 */
[----:B--2---:R-:W-:-:S02]  /*12940*/  FSEL R50, R50, -INF , P2 ;  /* 0xff80000032327808 */ /* 0x004fc40001000000 */
[----:B------:R-:W-:Y:S02]  /*12950*/  FMNMX.FTZ R59, R48, R59, !PT ;  /* 0x0000003b303b7209 */ /* 0x000fe40007810000 */
[----:B------:R-:W-:Y:S02]  /*12960*/  ISETP.GT.AND P2, PT, R159, 0x58, PT ;  /* 0x000000589f00780c */ /* 0x000fe40003f44270 */
[----:B------:R-:W-:Y:S01]  /*12970*/  FMNMX.FTZ R58, R50, R59, !PT ;  /* 0x0000003b323a7209 */ /* 0x000fe20007810000 */
        /* <DEDUP_REMOVED lines=37> */
[----:B-1----:R-:W-:-:S04]  /*12bd0*/  FSEL R63, R84, -INF , P2 ;  /* 0xff800000543f7808 */ /* 0x002fc80001000000 */
[----:B------:R-:W-:Y:S01]  /*12be0*/  FMNMX.FTZ R68, R63, R64, !PT ;  /* 0x000000403f447209 */ /* 0x000fe20007810000 */
[----:B------:R-:W-:Y:S01]  /*12bf0*/  FMUL.FTZ R64, R66, UR47 ;  /* 0x0000002f42407c20 */ /* 0x000fe20008410000 */
[----:B------:R-:W-:Y:S01]  /*12c00*/  FMUL.FTZ R66, R70, UR47 ;  /* 0x0000002f46427c20 */ /* 0x000fe20008410000 */
[----:B------:R-:W1:Y:S01]  /*12c10*/  MUFU.TANH R7, R7 ;  /* 0x0000000700077308 */ /* 0x000e620000002400 */
[----:B0-----:R-:W-:Y:S01]  /*12c20*/  FSEL R61, R85, -INF , P3 ;  /* 0xff800000553d7808 */ /* 0x001fe20001800000 */
[----:B------:R-:W-:-:S03]  /*12c30*/  FMUL.FTZ R70, R78, UR47 ;  /* 0x0000002f4e467c20 */ /* 0x000fc60008410000 */
[----:B------:R-:W-:Y:S01]  /*12c40*/  FMNMX.FTZ R72, R61, R68, !PT ;  /* 0x000000443d487209 */ /* 0x000fe20007810000 */
[----:B------:R-:W-:Y:S02]  /*12c50*/  FMUL.FTZ R68, R74, UR47 ;  /* 0x0000002f4a447c20 */ /* 0x000fe40008410000 */
[----:B------:R-:W0:Y:S02]  /*12c60*/  MUFU.TANH R8, R8 ;  /* 0x0000000800087308 */ /* 0x000e240000002400 */
[----:B------:R-:W3:Y:S06]  /*12c70*/  SHFL.BFLY PT, R69, R72, 0x2, 0x1f ;  /* 0x0c401f0048457f89 */ /* 0x000eec00000e0000 */
[----:B------:R-:W4:Y:S08]  /*12c80*/  MUFU.TANH R9, R9 ;  /* 0x0000000900097308 */ /* 0x000f300000002400 */
[----:B------:R-:W5:Y:S08]  /*12c90*/  MUFU.TANH R14, R14 ;  /* 0x0000000e000e7308 */ /* 0x000f700000002400 */
[----:B------:R-:W5:Y:S01]  /*12ca0*/  MUFU.TANH R15, R15 ;  /* 0x0000000f000f7308 */ /* 0x000f620000002400 */
[----:B---3--:R-:W-:Y:S01]  /*12cb0*/  FMNMX.FTZ R74, R72, R69, !PT ;  /* 0x00000045484a7209 */ /* 0x008fe20007810000 */
[----:B------:R-:W-:Y:S01]  /*12cc0*/  FMUL.FTZ R69, R75, UR47 ;  /* 0x0000002f4b457c20 */ /* 0x000fe20008410000 */
[----:B------:R-:W-:Y:S01]  /*12cd0*/  FMUL.FTZ R72, R82, UR47 ;  /* 0x0000002f52487c20 */ /* 0x000fe20008410000 */
[----:B------:R-:W3:Y:S04]  /*12ce0*/  SHFL.IDX PT, R75, R26, 0x1, 0x1c1f ;  /* 0x003c1f001a4b7f89 */ /* 0x000ee800000e0000 */
[----:B------:R-:W5:Y:S01]  /*12cf0*/  MUFU.TANH R20, R20 ;  /* 0x0000001400147308 */ /* 0x000f620000002400 */
[----:B------:R-:W2:Y:S07]  /*12d00*/  SHFL.BFLY PT, R77, R74, 0x1, 0x1f ;  /* 0x0c201f004a4d7f89 */ /* 0x000eae00000e0000 */
[----:B------:R-:W5:Y:S08]  /*12d10*/  MUFU.TANH R21, R21 ;  /* 0x0000001500157308 */ /* 0x000f700000002400 */
[----:B------:R-:W5:Y:S01]  /*12d20*/  MUFU.TANH R24, R24 ;  /* 0x0000001800187308 */ /* 0x000f620000002400 */
[----:B---3--:R-:W-:-:S07]  /*12d30*/  IMAD.IADD R78, R154, 0x1, R75 ;  /* 0x000000019a4e7824 */ /* 0x008fce00078e024b */
[----:B------:R-:W3:Y:S01]  /*12d40*/  MUFU.TANH R25, R25 ;  /* 0x0000001900197308 */ /* 0x000ee20000002400 */
[----:B--2---:R-:W-:Y:S01]  /*12d50*/  FMNMX.FTZ R26, R74, R77, !PT ;  /* 0x0000004d4a1a7209 */ /* 0x004fe20007810000 */
[----:B------:R-:W-:Y:S01]  /*12d60*/  FMUL.FTZ R74, R86, UR47 ;  /* 0x0000002f564a7c20 */ /* 0x000fe20008410000 */
[C---:B------:R-:W-:Y:S01]  /*12d70*/  ISETP.GT.AND P3, PT, R78.reuse, RZ, PT ;  /* 0x000000ff4e00720c */ /* 0x040fe20003f64270 */
[----:B------:R-:W-:Y:S01]  /*12d80*/  FMUL.FTZ R77, R87, UR47 ;  /* 0x0000002f574d7c20 */ /* 0x000fe20008410000 */
[----:B------:R-:W-:Y:S01]  /*12d90*/  ISETP.GT.AND P4, PT, R78, 0x1, PT ;  /* 0x000000014e00780c */ /* 0x000fe20003f84270 */
[----:B------:R-:W-:Y:S01]  /*12da0*/  FMUL.FTZ R76, R26, UR48 ;  /* 0x000000301a4c7c20 */ /* 0x000fe20008410000 */
[----:B------:R-:W-:Y:S01]  /*12db0*/  FSEL R6, R6, -INF , P3 ;  /* 0xff80000006067808 */ /* 0x000fe20001800000 */
[----:B------:R-:W2:Y:S01]  /*12dc0*/  MUFU.TANH R27, R27 ;  /* 0x0000001b001b7308 */ /* 0x000ea20000002400 */
[----:B------:R-:W-:Y:S02]  /*12dd0*/  ISETP.GT.AND P3, PT, R78, 0x8, PT ;  /* 0x000000084e00780c */ /* 0x000fe40003f64270 */
[----:B-1----:R-:W-:-:S02]  /*12de0*/  FSEL R79, R7, -INF , P4 ;  /* 0xff800000074f7808 */ /* 0x002fc40002000000 */
[----:B------:R-:W-:Y:S02]  /*12df0*/  FMNMX.FTZ R80, R6, R10, !PT ;  /* 0x0000000a06507209 */ /* 0x000fe40007810000 */
[----:B------:R-:W-:Y:S01]  /*12e00*/  ISETP.GT.AND P4, PT, R78, 0x9, PT ;  /* 0x000000094e00780c */ /* 0x000fe20003f84270 */
[----:B------:R-:W1:Y:S01]  /*12e10*/  MUFU.TANH R28, R28 ;  /* 0x0000001c001c7308 */ /* 0x000e620000002400 */
[----:B0-----:R-:W-:Y:S02]  /*12e20*/  FSEL R8, R8, -INF , P3 ;  /* 0xff80000008087808 */ /* 0x001fe40001800000 */
[----:B------:R-:W-:Y:S02]  /*12e30*/  FMNMX.FTZ R81, R79, R80, !PT ;  /* 0x000000504f517209 */ /* 0x000fe40007810000 */
[----:B------:R-:W-:Y:S02]  /*12e40*/  ISETP.GT.AND P3, PT, R78, 0x10, PT ;  /* 0x000000104e00780c */ /* 0x000fe40003f64270 */
[----:B----4-:R-:W-:Y:S01]  /*12e50*/  FSEL R9, R9, -INF , P4 ;  /* 0xff80000009097808 */ /* 0x010fe20002000000 */
[----:B------:R-:W0:Y:S01]  /*12e60*/  MUFU.TANH R29, R29 ;  /* 0x0000001d001d7308 */ /* 0x000e220000002400 */
[----:B------:R-:W-:-:S02]  /*12e70*/  FMNMX.FTZ R82, R8, R81, !PT ;  /* 0x0000005108527209 */ /* 0x000fc40007810000 */
[----:B------:R-:W-:Y:S02]  /*12e80*/  ISETP.GT.AND P4, PT, R78, 0x11, PT ;  /* 0x000000114e00780c */ /* 0x000fe40003f84270 */
[----:B-----5:R-:W-:Y:S02]  /*12e90*/  FSEL R80, R14, -INF , P3 ;  /* 0xff8000000e507808 */ /* 0x020fe40001800000 */
[----:B------:R-:W-:Y:S01]  /*12ea0*/  FMNMX.FTZ R81, R9, R82, !PT ;  /* 0x0000005209517209 */ /* 0x000fe20007810000 */
[----:B------:R-:W4:Y:S01]  /*12eb0*/  MUFU.TANH R30, R30 ;  /* 0x0000001e001e7308 */ /* 0x000f220000002400 */
[----:B------:R-:W-:Y:S02]  /*12ec0*/  FSETP.NEU.FTZ.AND P2, PT, R26, -INF , PT ;  /* 0xff8000001a00780b */ /* 0x000fe40003f5d000 */
[----:B------:R-:W-:Y:S02]  /*12ed0*/  ISETP.GT.AND P3, PT, R78, 0x18, PT ;  /* 0x000000184e00780c */ /* 0x000fe40003f64270 */
[----:B------:R-:W-:-:S02]  /*12ee0*/  FSEL R15, R15, -INF , P4 ;  /* 0xff8000000f0f7808 */ /* 0x000fc40002000000 */
[----:B------:R-:W-:Y:S01]  /*12ef0*/  FMNMX.FTZ R14, R80, R81, !PT ;  /* 0x00000051500e7209 */ /* 0x000fe20007810000 */
[----:B------:R-:W5:Y:S01]  /*12f00*/  MUFU.TANH R31, R31 ;  /* 0x0000001f001f7308 */ /* 0x000f620000002400 */
[----:B------:R-:W-:Y:S02]  /*12f10*/  FSEL R76, R76, RZ, P2 ;  /* 0x000000ff4c4c7208 */ /* 0x000fe40001000000 */
[----:B------:R-:W-:Y:S02]  /*12f20*/  ISETP.GT.AND P4, PT, R78, 0x19, PT ;  /* 0x000000194e00780c */ /* 0x000fe40003f84270 */
[----:B------:R-:W-:Y:S01]  /*12f30*/  FSEL R20, R20, -INF , P3 ;  /* 0xff80000014147808 */ /* 0x000fe20001800000 */
[--C-:B------:R-:W-:Y:S01]  /*12f40*/  FFMA.FTZ R83, R35, UR48, -R76.reuse ;  /* 0x0000003023537c23 */ /* 0x100fe2000801084c */
[----:B------:R-:W-:Y:S01]  /*12f50*/  FMNMX.FTZ R81, R15, R14, !PT ;  /* 0x0000000e0f517209 */ /* 0x000fe20007810000 */
[--C-:B------:R-:W-:Y:S01]  /*12f60*/  FFMA.FTZ R178, R37, UR48, -R76.reuse ;  /* 0x0000003025b27c23 */ /* 0x100fe2000801084c */
[----:B------:R-:W-:Y:S01]  /*12f70*/  ISETP.GT.AND P3, PT, R78, 0x20, PT ;  /* 0x000000204e00780c */ /* 0x000fe20003f64270 */
[----:B------:R-:W5:Y:S01]  /*12f80*/  MUFU.TANH R32, R32 ;  /* 0x0000002000207308 */ /* 0x000f620000002400 */
[----:B------:R-:W-:Y:S01]  /*12f90*/  FSEL R35, R21, -INF , P4 ;  /* 0xff80000015237808 */ /* 0x000fe20002000000 */
[--C-:B------:R-:W-:Y:S01]  /*12fa0*/  FFMA.FTZ R172, R38, UR48, -R76.reuse ;  /* 0x0000003026ac7c23 */ /* 0x100fe2000801084c */
[----:B------:R-:W-:Y:S01]  /*12fb0*/  FMNMX.FTZ R82, R20, R81, !PT ;  /* 0x0000005114527209 */ /* 0x000fe20007810000 */
[--C-:B------:R-:W-:Y:S01]  /*12fc0*/  FFMA.FTZ R81, R39, UR48, -R76.reuse ;  /* 0x0000003027517c23 */ /* 0x100fe2000801084c */
[----:B------:R-:W-:Y:S01]  /*12fd0*/  ISETP.GT.AND P4, PT, R78, 0x21, PT ;  /* 0x000000214e00780c */ /* 0x000fe20003f84270 */
[--C-:B------:R-:W-:Y:S01]  /*12fe0*/  FFMA.FTZ R174, R40, UR48, -R76.reuse ;  /* 0x0000003028ae7c23 */ /* 0x100fe2000801084c */
[----:B------:R-:W-:Y:S01]  /*12ff0*/  FSEL R24, R24, -INF , P3 ;  /* 0xff80000018187808 */ /* 0x000fe20001800000 */
[----:B------:R-:W5:Y:S01]  /*13000*/  MUFU.TANH R33, R33 ;  /* 0x0000002100217308 */ /* 0x000f620000002400 */
[----:B------:R-:W-:Y:S01]  /*13010*/  FMNMX.FTZ R21, R35, R82, !PT ;  /* 0x0000005223157209 */ /* 0x000fe20007810000 */
[--C-:B------:R-:W-:Y:S01]  /*13020*/  FFMA.FTZ R168, R42, UR48, -R76.reuse ;  /* 0x000000302aa87c23 */ /* 0x100fe2000801084c */
[----:B------:R-:W-:Y:S01]  /*13030*/  ISETP.GT.AND P3, PT, R78, 0x28, PT ;  /* 0x000000284e00780c */ /* 0x000fe20003f64270 */
[--C-:B------:R-:W-:Y:S01]  /*13040*/  FFMA.FTZ R164, R46, UR48, -R76.reuse ;  /* 0x000000302ea47c23 */ /* 0x100fe2000801084c */
[----:B---3--:R-:W-:Y:S01]  /*13050*/  FSEL R25, R25, -INF , P4 ;  /* 0xff80000019197808 */ /* 0x008fe20002000000 */
[--C-:B------:R-:W-:Y:S01]  /*13060*/  FFMA.FTZ R46, R48, UR48, -R76.reuse ;  /* 0x00000030302e7c23 */ /* 0x100fe2000801084c */
[----:B------:R-:W-:Y:S01]  /*13070*/  FMNMX.FTZ R82, R24, R21, !PT ;  /* 0x0000001518527209 */ /* 0x000fe20007810000 */
[----:B------:R-:W3:Y:S01]  /*13080*/  MUFU.TANH R34, R34 ;  /* 0x0000002200227308 */ /* 0x000ee20000002400 */
[----:B------:R-:W-:Y:S01]  /*13090*/  ISETP.GT.AND P4, PT, R78, 0x29, PT ;  /* 0x000000294e00780c */ /* 0x000fe20003f84270 */
[--C-:B------:R-:W-:Y:S01]  /*130a0*/  FFMA.FTZ R21, R36, UR48, -R76.reuse ;  /* 0x0000003024157c23 */ /* 0x100fe2000801084c */
[----:B--2---:R-:W-:Y:S01]  /*130b0*/  FSEL R37, R27, -INF , P3 ;  /* 0xff8000001b257808 */ /* 0x004fe20001800000 */
        /* <DEDUP_REMOVED lines=17> */
[----:B----4-:R-:W-:Y:S01]  /*131d0*/  FSEL R36, R30, -INF , P4 ;  /* 0xff8000001e247808 */ /* 0x010fe20002000000 */
[--C-:B------:R-:W-:Y:S01]  /*131e0*/  FFMA.FTZ R176, R152, UR48, -R76.reuse ;  /* 0x0000003098b07c23 */ /* 0x100fe2000801084c */
[----:B------:R-:W-:Y:S01]  /*131f0*/  FMNMX.FTZ R27, R29, R38, !PT ;  /* 0x000000261d1b7209 */ /* 0x000fe20007810000 */
[----:B------:R-:W1:Y:S01]  /*13200*/  MUFU.TANH R64, R64 ;  /* 0x0000004000407308 */ /* 0x000e620000002400 */
[----:B-----5:R-:W-:Y:S01]  /*13210*/  FSEL R38, R31, -INF , P3 ;  /* 0xff8000001f267808 */ /* 0x020fe20001800000 */
[--C-:B------:R-:W-:Y:S01]  /*13220*/  FFMA.FTZ R160, R50, UR48, -R76.reuse ;  /* 0x0000003032a07c23 */ /* 0x100fe2000801084c */
[----:B------:R-:W-:Y:S01]  /*13230*/  ISETP.GT.AND P4, PT, R78, 0x39, PT ;  /* 0x000000394e00780c */ /* 0x000fe20003f84270 */
        /* <DEDUP_REMOVED lines=22> */
[----:B------:R-:W-:Y:S01]  /*133a0*/  FFMA.FTZ R30, R41, UR48, -R76 ;  /* 0x00000030291e7c23 */ /* 0x000fe2000801084c */
[----:B--2---:R-:W-:-:S02]  /*133b0*/  FSEL R60, R60, -INF , P3 ;  /* 0xff8000003c3c7808 */ /* 0x004fc40001800000 */
[----:B------:R-:W-:Y:S02]  /*133c0*/  FMNMX.FTZ R31, R34, R31, !PT ;  /* 0x0000001f221f7209 */ /* 0x000fe40007810000 */
[----:B------:R-:W-:Y:S01]  /*133d0*/  ISETP.GT.AND P3, PT, R78, 0x50, PT ;  /* 0x000000504e00780c */ /* 0x000fe20003f64270 */
[----:B------:R-:W2:Y:S01]  /*133e0*/  MUFU.TANH R68, R68 ;  /* 0x0000004400447308 */ /* 0x000ea20000002400 */
[----:B0-----:R-:W-:Y:S02]  /*133f0*/  FSEL R62, R62, -INF , P4 ;  /* 0xff8000003e3e7808 */ /* 0x001fe40002000000 */
[----:B------:R-:W-:Y:S02]  /*13400*/  FMNMX.FTZ R31, R60, R31, !PT ;  /* 0x0000001f3c1f7209 */ /* 0x000fe40007810000 */
[----:B------:R-:W-:Y:S02]  /*13410*/  ISETP.GT.AND P4, PT, R78, 0x51, PT ;  /* 0x000000514e00780c */ /* 0x000fe40003f84270 */
[----:B-1----:R-:W-:Y:S01]  /*13420*/  FSEL R64, R64, -INF , P3 ;  /* 0xff80000040407808 */ /* 0x002fe20001800000 */
[----:B------:R-:W0:Y:S01]  /*13430*/  MUFU.TANH R69, R69 ;  /* 0x0000004500457308 */ /* 0x000e220000002400 */
[----:B------:R-:W-:-:S02]  /*13440*/  FMNMX.FTZ R31, R62, R31, !PT ;  /* 0x0000001f3e1f7209 */ /* 0x000fc40007810000 */
[----:B------:R-:W-:Y:S02]  /*13450*/  ISETP.GT.AND P3, PT, R78, 0x58, PT ;  /* 0x000000584e00780c */ /* 0x000fe40003f64270 */
[----:B----4-:R-:W-:Y:S02]  /*13460*/  FSEL R65, R65, -INF , P4 ;  /* 0xff80000041417808 */ /* 0x010fe40002000000 */
[----:B------:R-:W-:Y:S01]  /*13470*/  FMNMX.FTZ R32, R64, R31, !PT ;  /* 0x0000001f40207209 */ /* 0x000fe20007810000 */
[----:B------:R-:W1:Y:S01]  /*13480*/  MUFU.TANH R70, R70 ;  /* 0x0000004600467308 */ /* 0x000e620000002400 */
[----:B------:R-:W-:Y:S02]  /*13490*/  ISETP.GT.AND P4, PT, R78, 0x59, PT ;  /* 0x000000594e00780c */ /* 0x000fe40003f84270 */
[----:B-----5:R-:W-:Y:S02]  /*134a0*/  FSEL R66, R66, -INF , P3 ;  /* 0xff80000042427808 */ /* 0x020fe40001800000 */
[----:B------:R-:W-:-:S02]  /*134b0*/  FMNMX.FTZ R31, R65, R32, !PT ;  /* 0x00000020411f7209 */ /* 0x000fc40007810000 */
[----:B------:R-:W-:Y:S01]  /*134c0*/  ISETP.GT.AND P3, PT, R78, 0x60, PT ;  /* 0x000000604e00780c */ /* 0x000fe20003f64270 */
[----:B------:R-:W4:Y:S01]  /*134d0*/  MUFU.TANH R71, R71 ;  /* 0x0000004700477308 */ /* 0x000f220000002400 */
[----:B---3--:R-:W-:Y:S02]  /*134e0*/  FSEL R67, R67, -INF , P4 ;  /* 0xff80000043437808 */ /* 0x008fe40002000000 */
[----:B------:R-:W-:Y:S02]  /*134f0*/  FMNMX.FTZ R40, R66, R31, !PT ;  /* 0x0000001f42287209 */ /* 0x000fe40007810000 */
[----:B------:R-:W-:Y:S02]  /*13500*/  ISETP.GT.AND P4, PT, R78, 0x61, PT ;  /* 0x000000614e00780c */ /* 0x000fe40003f84270 */
[----:B--2---:R-:W-:Y:S01]  /*13510*/  FSEL R68, R68, -INF , P3 ;  /* 0xff80000044447808 */ /* 0x004fe20001800000 */
[----:B------:R-:W2:Y:S01]  /*13520*/  MUFU.TANH R72, R72 ;  /* 0x0000004800487308 */ /* 0x000ea20000002400 */
[----:B------:R-:W-:-:S02]  /*13530*/  FMNMX.FTZ R31, R67, R40, !PT ;  /* 0x00000028431f7209 */ /* 0x000fc40007810000 */
[----:B------:R-:W-:Y:S02]  /*13540*/  ISETP.GT.AND P3, PT, R78, 0x68, PT ;  /* 0x000000684e00780c */ /* 0x000fe40003f64270 */
[----:B0-----:R-:W-:Y:S02]  /*13550*/  FSEL R69, R69, -INF , P4 ;  /* 0xff80000045457808 */ /* 0x001fe40002000000 */
[----:B------:R-:W-:Y:S01]  /*13560*/  FMNMX.FTZ R40, R68, R31, !PT ;  /* 0x0000001f44287209 */ /* 0x000fe20007810000 */
[----:B------:R-:W0:Y:S01]  /*13570*/  MUFU.TANH R73, R73 ;  /* 0x0000004900497308 */ /* 0x000e220000002400 */
[----:B------:R-:W-:Y:S02]  /*13580*/  ISETP.GT.AND P4, PT, R78, 0x69, PT ;  /* 0x000000694e00780c */ /* 0x000fe40003f84270 */
[----:B-1----:R-:W-:Y:S02]  /*13590*/  FSEL R70, R70, -INF , P3 ;  /* 0xff80000046467808 */ /* 0x002fe40001800000 */
[----:B------:R-:W-:-:S02]  /*135a0*/  FMNMX.FTZ R31, R69, R40, !PT ;  /* 0x00000028451f7209 */ /* 0x000fc40007810000 */
[----:B------:R-:W-:Y:S01]  /*135b0*/  ISETP.GT.AND P3, PT, R78, 0x70, PT ;  /* 0x000000704e00780c */ /* 0x000fe20003f64270 */
[----:B------:R-:W1:Y:S01]  /*135c0*/  MUFU.TANH R74, R74 ;  /* 0x0000004a004a7308 */ /* 0x000e620000002400 */
[----:B----4-:R-:W-:Y:S02]  /*135d0*/  FSEL R71, R71, -INF , P4 ;  /* 0xff80000047477808 */ /* 0x010fe40002000000 */
        /* <DEDUP_REMOVED lines=8> */
[----:B------:R-:W-:Y:S01]  /*13660*/  MUFU.EX2 R180, R180 ;  /* 0x000000b400b47308 */ /* 0x000fe20000000800 */
[----:B------:R-:W-:Y:S02]  /*13670*/  ISETP.GT.AND P4, PT, R78, 0x79, PT ;  /* 0x000000794e00780c */ /* 0x000fe40003f84270 */
[----:B-1----:R-:W-:Y:S02]  /*13680*/  FSEL R74, R74, -INF , P3 ;  /* 0xff8000004a4a7808 */ /* 0x002fe40001800000 */
[----:B------:R-:W-:-:S03]  /*13690*/  FMNMX.FTZ R31, R73, R42, !PT ;  /* 0x0000002a491f7209 */ /* 0x000fc60007810000 */
[----:B------:R0:W-:Y:S01]  /*136a0*/  MUFU.EX2 R75, R156 ;  /* 0x0000009c004b7308 */ /* 0x0001e20000000800 */
[----:B--2---:R-:W-:Y:S02]  /*136b0*/  FSEL R77, R77, -INF , P4 ;  /* 0xff8000004d4d7808 */ /* 0x004fe40002000000 */
[----:B------:R-:W-:-:S04]  /*136c0*/  FMNMX.FTZ R42, R74, R31, !PT ;  /* 0x0000001f4a2a7209 */ /* 0x000fc80007810000 */
[----:B------:R-:W-:Y:S01]  /*136d0*/  FMNMX.FTZ R42, R77, R42, !PT ;  /* 0x0000002a4d2a7209 */ /* 0x000fe20007810000 */
[----:B------:R1:W-:Y:S01]  /*136e0*/  MUFU.EX2 R40, R45 ;  /* 0x0000002d00287308 */ /* 0x0003e20000000800 */
[----:B0-----:R-:W-:-:S03]  /*136f0*/  FFMA.FTZ R156, R55, UR48, -R76 ;  /* 0x00000030379c7c23 */ /* 0x001fc6000801084c */
[----:B------:R-:W0:Y:S04]  /*13700*/  SHFL.BFLY PT, R31, R42, 0x2, 0x1f ;  /* 0x0c401f002a1f7f89 */ /* 0x000e2800000e0000 */
[----:B------:R-:W-:Y:S01]  /*13710*/  MUFU.EX2 R182, R182 ;  /* 0x000000b600b67308 */ /* 0x000fe20000000800 */
[----:B-1----:R-:W-:-:S07]  /*13720*/  FFMA.FTZ R45, R51, UR48, -R76 ;  /* 0x00000030332d7c23 */ /* 0x002fce000801084c */
[----:B------:R-:W-:Y:S08]  /*13730*/  MUFU.EX2 R7, R7 ;  /* 0x0000000700077308 */ /* 0x000ff00000000800 */
[----:B------:R-:W-:Y:S01]  /*13740*/  MUFU.EX2 R176, R176 ;  /* 0x000000b000b07308 */ /* 0x000fe20000000800 */
[----:B0-----:R-:W-:Y:S01]  /*13750*/  FMNMX.FTZ R41, R42, R31, !PT ;  /* 0x0000001f2a297209 */ /* 0x001fe20007810000 */
[----:B------:R-:W-:-:S06]  /*13760*/  FFMA.FTZ R42, R57, UR48, -R76 ;  /* 0x00000030392a7c23 */ /* 0x000fcc000801084c */
[----:B------:R-:W-:Y:S01]  /*13770*/  MUFU.EX2 R14, R83 ;  /* 0x00000053000e7308 */ /* 0x000fe20000000800 */
[----:B------:R-:W0:Y:S07]  /*13780*/  SHFL.BFLY PT, R48, R41, 0x1, 0x1f ;  /* 0x0c201f0029307f89 */ /* 0x000e2e00000e0000 */
[----:B------:R-:W-:Y:S08]  /*13790*/  MUFU.EX2 R178, R178 ;  /* 0x000000b200b27308 */ /* 0x000ff00000000800 */
[----:B------:R-:W-:Y:S08]  /*137a0*/  MUFU.EX2 R21, R21 ;  /* 0x0000001500157308 */ /* 0x000ff00000000800 */
[----:B------:R-:W-:Y:S01]  /*137b0*/  MUFU.EX2 R172, R172 ;  /* 0x000000ac00ac7308 */ /* 0x000fe20000000800 */
[----:B0-----:R-:W-:Y:S01]  /*137c0*/  FMNMX.FTZ R31, R41, R48, !PT ;  /* 0x00000030291f7209 */ /* 0x001fe20007810000 */
[----:B------:R-:W-:-:S03]  /*137d0*/  FFMA.FTZ R48, R61, UR48, -R76 ;  /* 0x000000303d307c23 */ /* 0x000fc6000801084c */
[C---:B------:R-:W-:Y:S01]  /*137e0*/  FSETP.NEU.FTZ.AND P3, PT, R31.reuse, -INF , PT ;  /* 0xff8000001f00780b */ /* 0x040fe20003f7d000 */
[----:B------:R-:W-:Y:S02]  /*137f0*/  FMUL.FTZ R49, R31, UR48 ;  /* 0x000000301f317c20 */ /* 0x000fe40008410000 */
        /* <DEDUP_REMOVED lines=9> */
[----:B------:R-:W-:Y:S01]  /*13890*/  FSEL R11, R31, RZ, P3 ;  /* 0x000000ff1f0b7208 */ /* 0x000fe20001800000 */
[----:B------:R-:W-:Y:S01]  /*138a0*/  MUFU.EX2 R181, R181 ;  /* 0x000000b500b57308 */ /* 0x000fe20000000800 */
[--C-:B------:R-:W-:Y:S01]  /*138b0*/  FFMA.FTZ R50, R15, UR48, -R49.reuse ;  /* 0x000000300f327c23 */ /* 0x100fe20008010831 */
[----:B------:R-:W-:Y:S01]  /*138c0*/  FMUL.FTZ R6, R6, UR48 ;  /* 0x0000003006067c20 */ /* 0x000fe20008410000 */
[--C-:B------:R-:W-:Y:S01]  /*138d0*/  FFMA.FTZ R179, R20, UR48, -R49.reuse ;  /* 0x0000003014b37c23 */ /* 0x100fe20008010831 */
[----:B------:R-:W-:Y:S01]  /*138e0*/  FADD.FTZ R11, -R11, R10 ;  /* 0x0000000a0b0b7221 */ /* 0x000fe20000010100 */
[--C-:B------:R-:W-:Y:S01]  /*138f0*/  FFMA.FTZ R35, R35, UR48, -R49.reuse ;  /* 0x0000003023237c23 */ /* 0x100fe20008010831 */
[--C-:B------:R-:W-:Y:S01]  /*13900*/  FFMA.FTZ R173, R24, UR48, -R49.reuse ;  /* 0x0000003018ad7c23 */ /* 0x100fe20008010831 */
[--C-:B------:R-:W-:Y:S01]  /*13910*/  FFMA.FTZ R20, R25, UR48, -R49.reuse ;  /* 0x0000003019147c23 */ /* 0x100fe20008010831 */
[----:B------:R-:W-:Y:S01]  /*13920*/  FMUL.FTZ R8, R11, UR48 ;  /* 0x000000300b087c20 */ /* 0x000fe20008410000 */
        /* <DEDUP_REMOVED lines=17> */
[----:B0-----:R-:W-:Y:S01]  /*13a40*/  FFMA.FTZ R10, R6, R3, R180 ;  /* 0x00000003060a7223 */ /* 0x001fe200000100b4 */
[--C-:B------:R-:W-:Y:S01]  /*13a50*/  FFMA.FTZ R157, R68, UR48, -R49.reuse ;  /* 0x00000030449d7c23 */ /* 0x100fe20008010831 */
[--C-:B------:R-:W-:Y:S01]  /*13a60*/  FFMA.FTZ R24, R69, UR48, -R49.reuse ;  /* 0x0000003045187c23 */ /* 0x100fe20008010831 */
[--C-:B------:R-:W-:Y:S01]  /*13a70*/  FFMA.FTZ R159, R70, UR48, -R49.reuse ;  /* 0x00000030469f7c23 */ /* 0x100fe20008010831 */
[----:B------:R-:W-:Y:S01]  /*13a80*/  FADD.FTZ R11, R75, R10 ;  /* 0x0000000a4b0b7221 */ /* 0x000fe20000010000 */
[----:B------:R-:W-:Y:S01]  /*13a90*/  FFMA.FTZ R153, R72, UR48, -R49 ;  /* 0x0000003048997c23 */ /* 0x000fe20008010831 */
[----:B------:R-:W-:Y:S01]  /*13aa0*/  IMAD R38, R186, 0x8, R18 ;  /* 0x00000008ba267824 */ /* 0x000fe200078e0212 */
[----:B------:R-:W0:Y:S01]  /*13ab0*/  MUFU.EX2 R183, R183 ;  /* 0x000000b700b77308 */ /* 0x000e220000000800 */
[----:B-1----:R-:W-:Y:S01]  /*13ac0*/  FFMA.FTZ R3, R8, R0, R181 ;  /* 0x0000000008037223 */ /* 0x002fe200000100b5 */
[----:B------:R-:W-:Y:S01]  /*13ad0*/  FADD.FTZ R10, R182, R11 ;  /* 0x0000000bb60a7221 */ /* 0x000fe20000010000 */
[----:B------:R-:W-:Y:S01]  /*13ae0*/  FFMA.FTZ R155, R74, UR48, -R49 ;  /* 0x000000304a9b7c23 */ /* 0x000fe20008010831 */
[----:B------:R-:W-:-:S04]  /*13af0*/  IMAD.U32 R39, RZ, RZ, UR38 ;  /* 0x00000026ff277e24 */ /* 0x000fc8000f8e00ff */
        /* <DEDUP_REMOVED lines=13> */
[----:B--2---:R-:W-:-:S07]  /*13bd0*/  FADD.FTZ R11, R177, R0 ;  /* 0x00000000b10b7221 */ /* 0x004fce0000010000 */
        /* <DEDUP_REMOVED lines=19> */
[----:B------:R2:W3:Y:S01]  /*13d10*/  MUFU.EX2 R32, R43 ;  /* 0x0000002b00207308 */ /* 0x0004e20000000800 */
[----:B0-----:R-:W-:-:S07]  /*13d20*/  FADD.FTZ R11, R168, R11 ;  /* 0x0000000ba80b7221 */ /* 0x001fce0000010000 */
[----:B------:R-:W0:Y:S01]  /*13d30*/  MUFU.EX2 R9, R9 ;  /* 0x0000000900097308 */ /* 0x000e220000000800 */
[----:B-1----:R-:W-:Y:S01]  /*13d40*/  FADD.FTZ R0, R169, R0 ;  /* 0x00000000a9007221 */ /* 0x002fe20000010000 */
[----:B--2---:R-:W-:-:S06]  /*13d50*/  FFMA.FTZ R43, R54, UR48, -R76 ;  /* 0x00000030362b7c23 */ /* 0x004fcc000801084c */
[----:B------:R-:W1:Y:S01]  /*13d60*/  MUFU.EX2 R170, R170 ;  /* 0x000000aa00aa7308 */ /* 0x000e620000000800 */
[----:B---3--:R-:W-:-:S07]  /*13d70*/  FADD.FTZ R11, R32, R11 ;  /* 0x0000000b200b7221 */ /* 0x008fce0000010000 */
        /* <DEDUP_REMOVED lines=47> */
[----:B------:R-:W-:-:S05]  /*14070*/  VIADD R0, R38, 0x28840 ;  /* 0x0002884026007836 */ /* 0x000fca0000000000 */
[----:B------:R-:W-:Y:S01]  /*14080*/  PRMT R0, R39, 0x654, R0 ;  /* 0x0000065427007816 */ /* 0x000fe20000000000 */
[----:B------:R-:W0:Y:S01]  /*14090*/  MUFU.EX2 R158, R158 ;  /* 0x0000009e009e7308 */ /* 0x000e220000000800 */
[----:B-1----:R-:W-:Y:S01]  /*140a0*/  FADD.FTZ R37, R43, R34 ;  /* 0x000000222b257221 */ /* 0x002fe20000010000 */
[----:B------:R-:W-:Y:S01]  /*140b0*/  FFMA.FTZ R34, R77, UR48, -R49 ;  /* 0x000000304d227c23 */ /* 0x000fe20008010831 */
[----:B------:R1:W-:Y:S05]  /*140c0*/  SYNCS.ARRIVE.TRANS64.RED.A1T0 RZ, [R0+URZ], RZ ;  /* 0x000000ff00ff79a7 */ /* 0x0003ea000810043f */
[----:B------:R-:W3:Y:S01]  /*140d0*/  MUFU.EX2 R159, R159 ;  /* 0x0000009f009f7308 */ /* 0x000ee20000000800 */
[----:B--2---:R-:W-:-:S07]  /*140e0*/  FADD.FTZ R38, R24, R3 ;  /* 0x0000000318267221 */ /* 0x004fce0000010000 */
[----:B------:R-:W2:Y:S01]  /*140f0*/  MUFU.EX2 R42, R42 ;  /* 0x0000002a002a7308 */ /* 0x000ea20000000800 */
[----:B0-----:R-:W-:-:S07]  /*14100*/  FADD.FTZ R37, R158, R37 ;  /* 0x000000259e257221 */ /* 0x001fce0000010000 */
[----:B------:R-:W0:Y:S01]  /*14110*/  MUFU.EX2 R11, R11 ;  /* 0x0000000b000b7308 */ /* 0x000e220000000800 */
[----:B---3--:R-:W-:-:S07]  /*14120*/  FADD.FTZ R38, R159, R38 ;  /* 0x000000269f267221 */ /* 0x008fce0000010000 */
        /* <DEDUP_REMOVED lines=20> */
.L_x_3084:
[----:B------:R-:W-:Y:S01]  /*14270*/  LEA R13, R13, R18, 0x3 ;  /* 0x000000120d0d7211 */ /* 0x000fe200078e18ff */
[----:B------:R-:W-:Y:S01]  /*14280*/  IMAD.U32 R38, RZ, RZ, UR38 ;  /* 0x00000026ff267e24 */ /* 0x000fe2000f8e00ff */
[----:B------:R-:W-:Y:S01]  /*14290*/  ISETP.GT.AND P2, PT, R12, R5, PT ;  /* 0x000000050c00720c */ /* 0x000fe20003f44270 */
[-C--:B------:R-:W-:Y:S01]  /*142a0*/  FMUL.FTZ R88, R88, R6.reuse ;  /* 0x0000000658587220 */ /* 0x080fe20000410000 */
[----:B------:R-:W-:Y:S01]  /*142b0*/  F2FP.BF16.F32.PACK_AB R159, R11, R159 ;  /* 0x0000009f0b9f723e */ /* 0x000fe200000010ff */
[----:B------:R-:W-:Y:S01]  /*142c0*/  VIADD R13, R13, 0x28860 ;  /* 0x000288600d0d7836 */ /* 0x000fe20000000000 */
[----:B------:R-:W-:Y:S01]  /*142d0*/  F2FP.BF16.F32.PACK_AB R153, R10, R153 ;  /* 0x000000990a99723e */ /* 0x000fe200000010ff */
        /* <DEDUP_REMOVED lines=92> */
[-C--:B------:R-:W-:Y:S01]  /*148a0*/  FMUL.FTZ R147, R147, R8.reuse ;  /* 0x0000000893937220 */ /* 0x080fe20000410000 */
[-C--:B------:R-:W-:Y:S01]  /*148b0*/  FMUL.FTZ R150, R150, R8.reuse ;  /* 0x0000000896967220 */ /* 0x080fe20000410000 */
[----:B------:R-:W-:Y:S01]  /*148c0*/  FMUL.FTZ R151, R151, R8 ;  /* 0x0000000897977220 */ /* 0x000fe20000410000 */
[----:B------:R-:W-:-:S02]  /*148d0*/  VIADD R12, R12, 0xffffffff ;  /* 0xffffffff0c0c7836 */ /* 0x000fc40000000000 */
[----:B------:R-:W-:Y:S02]  /*148e0*/  IMAD.MOV.U32 R10, RZ, RZ, R31 ;  /* 0x000000ffff0a7224 */ /* 0x000fe400078e001f */
[----:B------:R-:W-:Y:S02]  /*148f0*/  IMAD.MOV.U32 R11, RZ, RZ, R26 ;  /* 0x000000ffff0b7224 */ /* 0x000fe400078e001a */
[----:B------:R-:W-:Y:S02]  /*14900*/  IMAD.MOV.U32 R6, RZ, RZ, R189 ;  /* 0x000000ffff067224 */ /* 0x000fe400078e00bd */
[----:B0-----:R-:W-:Y:S01]  /*14910*/  IMAD.MOV.U32 R13, RZ, RZ, R186 ;  /* 0x000000ffff0d7224 */ /* 0x001fe200078e00ba */
[----:B------:R-:W-:Y:S06]  /*14920*/  @P2 BRA `(.L_x_3085) ;  /* 0xffffffcc00282947 */ /* 0x000fec000383ffff */
.L_x_3073:
[----:B------:R-:W-:-:S13]  /*14930*/  ISETP.GE.AND P1, PT, R12, R199, PT ;  /* 0x000000c70c00720c */ /* 0x000fda0003f26270 */
[----:B------:R-:W-:Y:S05]  /*14940*/  @!P1 BRA `(.L_x_3086) ;  /* 0x00000028008c9947 */ /* 0x000fea0003800000 */
[----:B------:R-:W-:Y:S02]  /*14950*/  IMAD.MOV.U32 R5, RZ, RZ, R31 ;  /* 0x000000ffff057224 */ /* 0x000fe400078e001f */
[----:B------:R-:W-:Y:S02]  /*14960*/  IMAD.MOV.U32 R10, RZ, RZ, R26 ;  /* 0x000000ffff0a7224 */ /* 0x000fe400078e001a */
[----:B------:R-:W-:Y:S02]  /*14970*/  IMAD.MOV.U32 R6, RZ, RZ, R189 ;  /* 0x000000ffff067224 */ /* 0x000fe400078e00bd */
[----:B------:R-:W-:-:S07]  /*14980*/  IMAD.MOV.U32 R11, RZ, RZ, R186 ;  /* 0x000000ffff0b7224 */ /* 0x000fce00078e00ba */
.L_x_3098:
        /* <DEDUP_REMOVED lines=10> */
.L_x_3088:
[----:B------:R-:W-:Y:S01]  /*14a30*/  IMAD R7, R186, 0x8, R18 ;  /* 0x00000008ba077824 */ /* 0x000fe200078e0212 */
[----:B------:R-:W-:-:S04]  /*14a40*/  SHF.L.U32 R8, R189, 0x1f, RZ ;  /* 0x0000001fbd087819 */ /* 0x000fc800000006ff */
[----:B------:R0:W1:Y:S01]  /*14a50*/  SYNCS.PHASECHK.TRANS64.TRYWAIT P1, [R7+URZ+0x28830], R8 ;  /* 0x02883008070075a7 */ /* 0x000062000802017f */
[----:B------:R-:W-:Y:S05]  /*14a60*/  @!P0 BRA `(.L_x_3089) ;  /* 0x0000000000048947 */ /* 0x000fea0003800000 */
[----:B------:R-:W-:Y:S01]  /*14a70*/  BPT.TRAP 0x1 ;  /* 0x000000040000795c */ /* 0x000fe20000300000 */
.L_x_3089:
[----:B------:R-:W-:Y:S04]  /*14a80*/  BSSY B0, `(.L_x_3087) ;  /* 0x0000004000007945 */ /* 0x000fe80003800000 */
[----:B-1----:R-:W-:Y:S05]  /*14a90*/  @P1 BRA `(.L_x_3090) ;  /* 0x0000000000081947 */ /* 0x002fea0003800000 */
[----:B------:R-:W1:Y:S02]  /*14aa0*/  SYNCS.PHASECHK.TRANS64.TRYWAIT P1, [R7+URZ+0x28830], R8 ;  /* 0x02883008070075a7 */ /* 0x000e64000802017f */
[----:B-1----:R-:W-:Y:S05]  /*14ab0*/  @!P1 BRA `(.L_x_3091) ;  /* 0x0000010000389947 */ /* 0x002fea0003800000 */
.L_x_3090:
[----:B------:R-:W-:Y:S05]  /*14ac0*/  BSYNC B0 ;  /* 0x0000000000007941 */ /* 0x000fea0003800000 */
.L_x_3087:
[----:B01----:R-:W0:Y:S01]  /*14ad0*/  S2R R7, SR_TID.X ;  /* 0x0000000000077919 */ /* 0x003e220000002100 */
[----:B------:R-:W-:Y:S05]  /*14ae0*/  WARPSYNC.ALL ;  /* 0x0000000000007948 */ /* 0x000fea0003800000 */
[----:B------:R-:W-:Y:S01]  /*14af0*/  LEA R8, R186, R4, 0xb ;  /* 0x00000004ba087211 */ /* 0x000fe200078e58ff */
[----:B------:R-:W-:Y:S02]  /*14b00*/  IMAD.MOV.U32 R9, RZ, RZ, 0x40000040 ;  /* 0x40000040ff097424 */ /* 0x000fe400078e00ff */
[----:B------:R-:W-:Y:S01]  /*14b10*/  IMAD.MOV.U32 R25, RZ, RZ, 0x40000040 ;  /* 0x40000040ff197424 */ /* 0x000fe200078e00ff */
[C---:B------:R-:W-:Y:S01]  /*14b20*/  R2UR UR6, R8.reuse ;  /* 0x00000000080672ca */ /* 0x040fe200000e0000 */
[C---:B------:R-:W-:Y:S01]  /*14b30*/  VIADD R24, R8.reuse, 0x4 ;  /* 0x0000000408187836 */ /* 0x040fe20000000000 */
[----:B------:R-:W-:Y:S01]  /*14b40*/  R2UR UR7, R9 ;  /* 0x00000000090772ca */ /* 0x000fe200000e0000 */
[----:B------:R-:W-:Y:S01]  /*14b50*/  VIADD R20, R8, 0x2 ;  /* 0x0000000208147836 */ /* 0x000fe20000000000 */
[C---:B------:R-:W-:Y:S01]  /*14b60*/  R2UR UR15, R25.reuse ;  /* 0x00000000190f72ca */ /* 0x040fe200000e0000 */
[----:B------:R-:W-:Y:S01]  /*14b70*/  IMAD.MOV.U32 R21, RZ, RZ, 0x40000040 ;  /* 0x40000040ff157424 */ /* 0x000fe200078e00ff */
[----:B------:R-:W-:Y:S01]  /*14b80*/  R2UR UR14, R24 ;  /* 0x00000000180e72ca */ /* 0x000fe200000e0000 */
[C---:B------:R-:W-:Y:S01]  /*14b90*/  VIADD R24, R8.reuse, 0x404 ;  /* 0x0000040408187836 */ /* 0x040fe20000000000 */
[----:B------:R-:W-:Y:S01]  /*14ba0*/  R2UR UR31, R25 ;  /* 0x00000000191f72ca */ /* 0x000fe200000e0000 */
[----:B------:R-:W-:Y:S01]  /*14bb0*/  VIADD R14, R8, 0x6 ;  /* 0x00000006080e7836 */ /* 0x000fe20000000000 */
[----:B------:R-:W-:Y:S01]  /*14bc0*/  R2UR UR10, R20 ;  /* 0x00000000140a72ca */ /* 0x000fe200000e0000 */
[----:B------:R-:W-:Y:S01]  /*14bd0*/  IMAD.MOV.U32 R15, RZ, RZ, 0x40000040 ;  /* 0x40000040ff0f7424 */ /* 0x000fe200078e00ff */
[----:B------:R-:W-:Y:S01]  /*14be0*/  R2UR UR30, R24 ;  /* 0x00000000181e72ca */ /* 0x000fe200000e0000 */
[----:B------:R-:W-:Y:S01]  /*14bf0*/  VIADD R20, R8, 0x400 ;  /* 0x0000040008147836 */ /* 0x000fe20000000000 */
[----:B------:R-:W-:-:S02]  /*14c00*/  R2UR UR11, R21 ;  /* 0x00000000150b72ca */ /* 0x000fc400000e0000 */
[----:B------:R-:W-:Y:S01]  /*14c10*/  R2UR UR18, R14 ;  /* 0x000000000e1272ca */ /* 0x000fe200000e0000 */
[C---:B------:R-:W-:Y:S01]  /*14c20*/  VIADD R14, R8.reuse, 0x402 ;  /* 0x00000402080e7836 */ /* 0x040fe20000000000 */
[----:B------:R-:W-:Y:S01]  /*14c30*/  R2UR UR19, R15 ;  /* 0x000000000f1372ca */ /* 0x000fe200000e0000 */
[----:B------:R-:W-:Y:S01]  /*14c40*/  VIADD R8, R8, 0x406 ;  /* 0x0000040608087836 */ /* 0x000fe20000000000 */
[----:B------:R-:W-:Y:S02]  /*14c50*/  R2UR UR22, R20 ;  /* 0x00000000141672ca */ /* 0x000fe400000e0000 */
[----:B0-----:R-:W-:Y:S02]  /*14c60*/  SHF.R.U32.HI R7, RZ, 0x7, R7 ;  /* 0x00000007ff077819 */ /* 0x001fe40000011607 */
[----:B------:R-:W-:Y:S02]  /*14c70*/  R2UR UR23, R21 ;  /* 0x00000000151772ca */ /* 0x000fe400000e0000 */
[----:B------:R-:W-:Y:S01]  /*14c80*/  R2UR UR26, R14 ;  /* 0x000000000e1a72ca */ /* 0x000fe200000e0000 */
[----:B------:R-:W-:Y:S01]  /*14c90*/  VIADD R7, R7, 0x8 ;  /* 0x0000000807077836 */ /* 0x000fe20000000000 */
[----:B------:R-:W-:-:S02]  /*14ca0*/  R2UR UR27, R15 ;  /* 0x000000000f1b72ca */ /* 0x000fc400000e0000 */
[----:B------:R-:W-:Y:S02]  /*14cb0*/  R2UR UR34, R8 ;  /* 0x00000000082272ca */ /* 0x000fe400000e0000 */
[----:B------:R0:W-:Y:S01]  /*14cc0*/  BAR.SYNC.DEFER_BLOCKING R7, 0x100 ;  /* 0x000400070000751d */ /* 0x0001e20000010000 */
[----:B------:R-:W-:-:S05]  /*14cd0*/  R2UR UR35, R9 ;  /* 0x00000000092372ca */ /* 0x000fca00000e0000 */
        /* <DEDUP_REMOVED lines=27> */
.L_x_3093:
[----:B------:R-:W-:Y:S01]  /*14e90*/  SHF.L.U32 R6, R6, 0x1f, RZ ;  /* 0x0000001f06067819 */ /* 0x000fe200000006ff */
[----:B------:R-:W-:-:S04]  /*14ea0*/  IMAD R7, R11, 0x8, R18 ;  /* 0x000000080b077824 */ /* 0x000fc800078e0212 */
[----:B------:R0:W1:Y:S01]  /*14eb0*/  SYNCS.PHASECHK.TRANS64.TRYWAIT P1, [R7+URZ+0x28850], R6 ;  /* 0x02885006070075a7 */ /* 0x000062000802017f */
[----:B------:R-:W-:Y:S05]  /*14ec0*/  @!P0 BRA `(.L_x_3094) ;  /* 0x0000000000048947 */ /* 0x000fea0003800000 */
[----:B------:R-:W-:Y:S01]  /*14ed0*/  BPT.TRAP 0x1 ;  /* 0x000000040000795c */ /* 0x000fe20000300000 */
.L_x_3094:
[----:B-1----:R-:W-:Y:S05]  /*14ee0*/  @P1 BRA `(.L_x_3092) ;  /* 0x0000000000081947 */ /* 0x002fea0003800000 */
[----:B------:R-:W1:Y:S02]  /*14ef0*/  SYNCS.PHASECHK.TRANS64.TRYWAIT P1, [R7+URZ+0x28850], R6 ;  /* 0x02885006070075a7 */ /* 0x000e64000802017f */
[----:B-1----:R-:W-:Y:S05]  /*14f00*/  @!P1 BRA `(.L_x_3095) ;  /* 0x000000fc00389947 */ /* 0x002fea0003800000 */
.L_x_3092:
[----:B01----:R-:W-:Y:S01]  /*14f10*/  IADD3 R6, R18, 0x400, RZ ;  /* 0x0000040012067810 */ /* 0x003fe20007ffe0ff */
[----:B------:R-:W-:Y:S01]  /*14f20*/  IMAD.MOV.U32 R7, RZ, RZ, 0x40000040 ;  /* 0x40000040ff077424 */ /* 0x000fe200078e00ff */
[----:B------:R-:W-:Y:S05]  /*14f30*/  WARPSYNC.ALL ;  /* 0x0000000000007948 */ /* 0x000fea0003800000 */
[----:B------:R-:W-:Y:S01]  /*14f40*/  SHF.R.U32.HI R6, RZ, 0x4, R6 ;  /* 0x00000004ff067819 */ /* 0x000fe20000011606 */
[----:B------:R-:W-:Y:S01]  /*14f50*/  WARPGROUP.ARRIVE ;  /* 0x00000000000079c5 */ /* 0x000fe20000000000 */
[----:B------:R-:W-:Y:S01]  /*14f60*/  R2UR UR7, R7 ;  /* 0x00000000070772ca */ /* 0x000fe200000e0000 */
[----:B------:R-:W-:Y:S01]  /*14f70*/  IMAD.MOV.U32 R9, RZ, RZ, 0x40000040 ;  /* 0x40000040ff097424 */ /* 0x000fe200078e00ff */
[----:B------:R-:W-:Y:S01]  /*14f80*/  LOP3.LUT R6, R6, 0x3fff, RZ, 0xc0, !PT ;  /* 0x00003fff06067812 */ /* 0x000fe200078ec0ff */
[----:B------:R-:W-:-:S02]  /*14f90*/  IMAD.MOV.U32 R7, RZ, RZ, 0x40000040 ;  /* 0x40000040ff077424 */ /* 0x000fc400078e00ff */
[----:B------:R-:W0:Y:S01]  /*14fa0*/  S2R R13, SR_TID.X ;  /* 0x00000000000d7919 */ /* 0x000e220000002100 */
        /* <DEDUP_REMOVED lines=57> */
.L_x_3096:
        /* <DEDUP_REMOVED lines=191> */
[----:B--2---:R-:W-:-:S05]  /*15f30*/  FMNMX.FTZ R82, R78, R31, !PT ;  /* 0x0000001f4e527209 */ /* 0x004fca0007810000 */
        /* <DEDUP_REMOVED lines=12> */
[----:B------:R-:W-:Y:S01]  /*16000*/  FFMA.FTZ R34, R38, UR48, -R81 ;  /* 0x0000003026227c23 */ /* 0x000fe20008010851 */
[C---:B------:R-:W-:Y:S01]  /*16010*/  FADD.FTZ R5, -R31.reuse, R5 ;  /* 0x000000051f057221 */ /* 0x040fe20000010100 */
[----:B------:R-:W-:Y:S01]  /*16020*/  FMUL.FTZ R38, R31, UR48 ;  /* 0x000000301f267c20 */ /* 0x000fe20008410000 */
[----:B------:R-:W-:Y:S01]  /*16030*/  FMUL.FTZ R10, R10, UR48 ;  /* 0x000000300a0a7c20 */ /* 0x000fe20008410000 */
        /* <DEDUP_REMOVED lines=29> */
[----:B------:R-:W-:Y:S01]  /*16210*/  FFMA.FTZ R175, R39, UR48, -R38 ;  /* 0x0000003027af7c23 */ /* 0x000fe20008010826 */
        /* <DEDUP_REMOVED lines=18> */
[--C-:B------:R-:W-:Y:S01]  /*16340*/  FFMA.FTZ R161, R59, UR48, -R38.reuse ;  /* 0x000000303ba17c23 */ /* 0x100fe20008010826 */
[--C-:B------:R-:W-:Y:S01]  /*16350*/  FFMA.FTZ R21, R58, UR48, -R81.reuse ;  /* 0x000000303a157c23 */ /* 0x100fe20008010851 */
[--C-:B------:R-:W-:Y:S01]  /*16360*/  FFMA.FTZ R25, R60, UR48, -R38.reuse ;  /* 0x000000303c197c23 */ /* 0x100fe20008010826 */
[--C-:B------:R-:W-:Y:S01]  /*16370*/  FFMA.FTZ R162, R61, UR48, -R81.reuse ;  /* 0x000000303da27c23 */ /* 0x100fe20008010851 */
[--C-:B------:R-:W-:Y:S01]  /*16380*/  FFMA.FTZ R163, R63, UR48, -R38.reuse ;  /* 0x000000303fa37c23 */ /* 0x100fe20008010826 */
[----:B------:R-:W-:Y:S01]  /*16390*/  FFMA.FTZ R14, R62, UR48, -R81 ;  /* 0x000000303e0e7c23 */ /* 0x000fe20008010851 */
[----:B------:R-:W1:Y:S01]  /*163a0*/  MUFU.EX2 R182, R182 ;  /* 0x000000b600b67308 */ /* 0x000e620000000800 */
[----:B0-----:R-:W-:Y:S01]  /*163b0*/  FADD.FTZ R3, R86, R3 ;  /* 0x0000000356037221 */ /* 0x001fe20000010000 */
[--C-:B------:R-:W-:Y:S01]  /*163c0*/  FFMA.FTZ R20, R64, UR48, -R38.reuse ;  /* 0x0000003040147c23 */ /* 0x100fe20008010826 */
[--C-:B------:R-:W-:Y:S01]  /*163d0*/  FFMA.FTZ R156, R65, UR48, -R81.reuse ;  /* 0x00000030419c7c23 */ /* 0x100fe20008010851 */
[--C-:B------:R-:W-:Y:S01]  /*163e0*/  FFMA.FTZ R157, R67, UR48, -R38.reuse ;  /* 0x00000030439d7c23 */ /* 0x100fe20008010826 */
[--C-:B------:R-:W-:Y:S01]  /*163f0*/  FFMA.FTZ R13, R66, UR48, -R81.reuse ;  /* 0x00000030420d7c23 */ /* 0x100fe20008010851 */
[----:B------:R-:W-:Y:S01]  /*16400*/  FFMA.FTZ R15, R68, UR48, -R38 ;  /* 0x00000030440f7c23 */ /* 0x000fe20008010826 */
[--C-:B------:R-:W-:Y:S01]  /*16410*/  FFMA.FTZ R158, R69, UR48, -R81.reuse ;  /* 0x00000030459e7c23 */ /* 0x100fe20008010851 */
[----:B------:R-:W0:Y:S01]  /*16420*/  MUFU.EX2 R183, R183 ;  /* 0x000000b700b77308 */ /* 0x000e220000000800 */
        /* <DEDUP_REMOVED lines=8> */
[----:B-1----:R-:W-:Y:S01]  /*164b0*/  FADD.FTZ R8, R182, R3 ;  /* 0x00000003b6087221 */ /* 0x002fe20000010000 */
[----:B------:R-:W-:Y:S01]  /*164c0*/  FFMA.FTZ R155, R79, UR48, -R38 ;  /* 0x000000304f9b7c23 */ /* 0x000fe20008010826 */
[----:B------:R-:W-:Y:S01]  /*164d0*/  FFMA.FTZ R37, R78, UR48, -R81 ;  /* 0x000000304e257c23 */ /* 0x000fe20008010851 */
[----:B------:R-:W-:-:S02]  /*164e0*/  IMAD R43, R186, 0x8, R18 ;  /* 0x00000008ba2b7824 */ /* 0x000fc400078e0212 */
[----:B------:R-:W-:Y:S02]  /*164f0*/  IMAD.U32 R44, RZ, RZ, UR38 ;  /* 0x00000026ff2c7e24 */ /* 0x000fe4000f8e00ff */
[----:B------:R-:W1:Y:S01]  /*16500*/  MUFU.EX2 R46, R46 ;  /* 0x0000002e002e7308 */ /* 0x000e620000000800 */
[----:B0-----:R-:W-:Y:S01]  /*16510*/  FADD.FTZ R3, R183, R0 ;  /* 0x00000000b7037221 */ /* 0x001fe20000010000 */
[----:B------:R-:W-:-:S05]  /*16520*/  VIADD R43, R43, 0x28840 ;  /* 0x000288402b2b7836 */ /* 0x000fca0000000000 */
[----:B------:R-:W-:Y:S01]  /*16530*/  PRMT R43, R44, 0x654, R43 ;  /* 0x000006542c2b7816 */ /* 0x000fe2000000002b */
[----:B------:R-:W0:Y:S01]  /*16540*/  MUFU.EX2 R176, R176 ;  /* 0x000000b000b07308 */ /* 0x000e220000000800 */
[----:B--2---:R-:W-:Y:S02]  /*16550*/  FADD.FTZ R9, R85, R8 ;  /* 0x0000000855097221 */ /* 0x004fe40000010000 */
[----:B------:R2:W-:Y:S05]  /*16560*/  SYNCS.ARRIVE.TRANS64.RED.A1T0 RZ, [R43+URZ], RZ ;  /* 0x000000ff2bff79a7 */ /* 0x0005ea000810043f */
        /* <DEDUP_REMOVED lines=56> */
[----:B------:R-:W-:-:S06]  /*168f0*/  FFMA.FTZ R9, R72, UR48, -R38 ;  /* 0x0000003048097c23 */ /* 0x000fcc0008010826 */
        /* <DEDUP_REMOVED lines=15> */
[----:B---3--:R-:W-:Y:S01]  /*169f0*/  FADD.FTZ R3, R21, R8 ;  /* 0x0000000815037221 */ /* 0x008fe20000010000 */
[--C-:B------:R-:W-:Y:S01]  /*16a00*/  FFMA.FTZ R8, R76, UR48, -R38.reuse ;  /* 0x000000304c087c23 */ /* 0x100fe20008010826 */
[----:B------:R-:W-:-:S05]  /*16a10*/  FFMA.FTZ R38, R80, UR48, -R38 ;  /* 0x0000003050267c23 */ /* 0x000fca0008010826 */
        /* <DEDUP_REMOVED lines=40> */
[----:B--2---:R-:W-:Y:S06]  /*16ca0*/  @!P0 BRA `(.L_x_3097) ;  /* 0x0000000000048947 */ /* 0x004fec0003800000 */
[----:B------:R-:W-:Y:S01]  /*16cb0*/  BPT.TRAP 0x1 ;  /* 0x000000040000795c */ /* 0x000fe20000300000 */
.L_x_3097:
        /* <DEDUP_REMOVED lines=106> */
[----:B------:R-:W-:Y:S01]  /*17360*/  F2FP.BF16.F32.PACK_AB R155, R38, R155 ;  /* 0x0000009b269b723e */ /* 0x000fe200000010ff */
[----:B------:R-:W-:Y:S06]  /*17370*/  @P1 BRA `(.L_x_3098) ;  /* 0xffffffd400841947 */ /* 0x000fec000383ffff */
.L_x_3086:
[----:B------:R-:W-:Y:S05]  /*17380*/  WARPSYNC.ALL ;  /* 0x0000000000007948 */ /* 0x000fea0003800000 */
[----:B------:R-:W-:Y:S06]  /*17390*/  BAR.ARV 0x8, 0x180 ;  /* 0x0206000000007b1d */ /* 0x000fec0000002000 */
[----:B------:R-:W-:Y:S05]  /*173a0*/  @!P0 BRA `(.L_x_3099) ;  /* 0x0000000000048947 */ /* 0x000fea0003800000 */
[----:B------:R-:W-:Y:S01]  /*173b0*/  BPT.TRAP 0x1 ;  /* 0x000000040000795c */ /* 0x000fe20000300000 */
.L_x_3099:
[----:B------:R-:W-:Y:S02]  /*173c0*/  LEA R11, R186, R18, 0x3 ;  /* 0x00000012ba0b7211 */ /* 0x000fe400078e18ff */
[----:B------:R-:W-:-:S04]  /*173d0*/  SHF.L.U32 R4, R189, 0x1f, RZ ;  /* 0x0000001fbd047819 */ /* 0x000fc800000006ff */
[----:B------:R0:W1:Y:S01]  /*173e0*/  SYNCS.PHASECHK.TRANS64.TRYWAIT P1, [R11+URZ+0x28850], R4 ;  /* 0x028850040b0075a7 */ /* 0x000062000802017f */
[----:B------:R-:W-:Y:S05]  /*173f0*/  @!P0 BRA `(.L_x_3100) ;  /* 0x0000000000048947 */ /* 0x000fea0003800000 */
[----:B------:R-:W-:Y:S01]  /*17400*/  BPT.TRAP 0x1 ;  /* 0x000000040000795c */ /* 0x000fe20000300000 */
.L_x_3100:
[----:B------:R-:W-:-:S05]  /*17410*/  VIADD R18, R18, 0x400 ;  /* 0x0000040012127836 */ /* 0x000fca0000000000 */
[----:B------:R-:W-:-:S04]  /*17420*/  SHF.R.U32.HI R18, RZ, 0x4, R18 ;  /* 0x00000004ff127819 */ /* 0x000fc80000011612 */
[----:B------:R-:W-:-:S04]  /*17430*/  LOP3.LUT R18, R18, 0x3fff, RZ, 0xc0, !PT ;  /* 0x00003fff12127812 */ /* 0x000fc800078ec0ff */
[----:B------:R-:W-:Y:S01]  /*17440*/  LOP3.LUT R5, R18, 0x4000000, RZ, 0xfc, !PT ;  /* 0x0400000012057812 */ /* 0x000fe200078efcff */
[----:B-1----:R-:W-:Y:S06]  /*17450*/  @P1 BRA `(.L_x_3101) ;  /* 0x0000000000081947 */ /* 0x002fec0003800000 */
[----:B------:R-:W1:Y:S02]  /*17460*/  SYNCS.PHASECHK.TRANS64.TRYWAIT P1, [R11+URZ+0x28850], R4 ;  /* 0x028850040b0075a7 */ /* 0x000e64000802017f */
[----:B-1----:R-:W-:Y:S05]  /*17470*/  @!P1 BRA `(.L_x_3102) ;  /* 0x000000d400f09947 */ /* 0x002fea0003800000 */
.L_x_3101:
[----:B01----:R-:W-:Y:S01]  /*17480*/  IMAD R4, R186, 0x800, R5 ;  /* 0x00000800ba047824 */ /* 0x003fe200078e0205 */
[----:B------:R-:W-:Y:S05]  /*17490*/  WARPSYNC.ALL ;  /* 0x0000000000007948 */ /* 0x000fea0003800000 */
[----:B------:R-:W-:Y:S01]  /*174a0*/  IMAD.MOV.U32 R5, RZ, RZ, 0x40000040 ;  /* 0x40000040ff057424 */ /* 0x000fe200078e00ff */
[C---:B------:R-:W-:Y:S01]  /*174b0*/  R2UR UR6, R4.reuse ;  /* 0x00000000040672ca */ /* 0x040fe200000e0000 */
[----:B------:R-:W-:Y:S01]  /*174c0*/  WARPGROUP.ARRIVE ;  /* 0x00000000000079c5 */ /* 0x000fe20000000000 */
[----:B------:R-:W-:Y:S02]  /*174d0*/  VIADD R6, R4, 0x80 ;  /* 0x0000008004067836 */ /* 0x000fe40000000000 */
[----:B------:R-:W-:Y:S01]  /*174e0*/  R2UR UR7, R5 ;  /* 0x00000000050772ca */ /* 0x000fe200000e0000 */
[----:B------:R-:W-:-:S02]  /*174f0*/  IMAD.MOV.U32 R7, RZ, RZ, 0x40000040 ;  /* 0x40000040ff077424 */ /* 0x000fc400078e00ff */
[----:B------:R-:W-:Y:S02]  /*17500*/  IMAD.MOV.U32 R5, RZ, RZ, 0x40000040 ;  /* 0x40000040ff057424 */ /* 0x000fe400078e00ff */
[----:B------:R-:W-:Y:S02]  /*17510*/  IMAD.MOV.U32 R9, RZ, RZ, RZ ;  /* 0x000000ffff097224 */ /* 0x000fe400078e00ff */
[----:B------:R-:W-:-:S06]  /*17520*/  IMAD.U32 R15, RZ, RZ, UR48 ;  /* 0x00000030ff0f7e24 */ /* 0x000fcc000f8e00ff */
        /* <DEDUP_REMOVED lines=32> */
[C---:B------:R-:W-:Y:S01]  /*17730*/  IADD3 R6, R4.reuse, 0x300, RZ ;  /* 0x0000030004067810 */ /* 0x040fe20007ffe0ff */
        /* <DEDUP_REMOVED lines=10> */
[----:B------:R-:W-:Y:S01]  /*177e0*/  R2UR UR7, R5 ;  /* 0x00000000050772ca */ /* 0x000fe200000e0000 */
[----:B------:R-:W0:Y:S04]  /*177f0*/  SHFL.BFLY PT, R4, R3, 0x2, 0x1f ;  /* 0x0c401f0003047f89 */ /* 0x000e2800000e0000 */
[----:B------:R-:W1:Y:S01]  /*17800*/  SHFL.BFLY PT, R5, R0, 0x2, 0x1f ;  /* 0x0c401f0000057f89 */ /* 0x000e6200000e0000 */
[----:B0-----:R-:W-:Y:S01]  /*17810*/  FADD.FTZ R4, R4, R3 ;  /* 0x0000000304047221 */ /* 0x001fe20000010000 */
[----:B------:R-:W-:-:S02]  /*17820*/  IMAD.MOV.U32 R3, RZ, RZ, -0x800000 ;  /* 0xff800000ff037424 */ /* 0x000fc400078e00ff */
[----:B-1----:R-:W-:Y:S01]  /*17830*/  FADD.FTZ R6, R5, R0 ;  /* 0x0000000005067221 */ /* 0x002fe20000010000 */
[----:B------:R-:W-:Y:S01]  /*17840*/  IMAD.MOV.U32 R0, RZ, RZ, -0x800000 ;  /* 0xff800000ff007424 */ /* 0x000fe200078e00ff */
[----:B------:R-:W0:Y:S04]  /*17850*/  SHFL.BFLY PT, R5, R4, 0x1, 0x1f ;  /* 0x0c201f0004057f89 */ /* 0x000e2800000e0000 */
[----:B------:R-:W1:Y:S01]  /*17860*/  SHFL.BFLY PT, R7, R6, 0x1, 0x1f ;  /* 0x0c201f0006077f89 */ /* 0x000e6200000e0000 */
[----:B0-----:R-:W-:Y:S01]  /*17870*/  FADD.FTZ R12, R4, R5 ;  /* 0x00000005040c7221 */ /* 0x001fe20000010000 */
[----:B------:R-:W-:Y:S02]  /*17880*/  IMAD.MOV.U32 R5, RZ, RZ, RZ ;  /* 0x000000ffff057224 */ /* 0x000fe400078e00ff */
[----:B-1----:R-:W-:-:S02]  /*17890*/  FADD.FTZ R13, R6, R7 ;  /* 0x00000007060d7221 */ /* 0x002fc40000010000 */
[----:B------:R-:W-:Y:S01]  /*178a0*/  FSETP.NE.FTZ.AND P1, PT, R12, RZ, PT ;  /* 0x000000ff0c00720b */ /* 0x000fe20003f35000 */
[----:B------:R-:W-:Y:S02]  /*178b0*/  IMAD.U32 R7, RZ, RZ, UR48 ;  /* 0x00000030ff077e24 */ /* 0x000fe4000f8e00ff */
        /* <DEDUP_REMOVED lines=17> */
.L_x_3103:
        /* <DEDUP_REMOVED lines=19> */
[----:B-1----:R-:W-:Y:S01]  /*17b00*/  SEL R4, RZ, 0x1, P1 ;  /* 0x00000001ff047807 */ /* 0x002fe20000800000 */
        /* <DEDUP_REMOVED lines=20> */
[-C--:B0-----:R-:W-:Y:S01]  /*17c50*/  FMUL.FTZ R90, R90, R9.reuse ;  /* 0x000000095a5a7220 */ /* 0x081fe20000410000 */
        /* <DEDUP_REMOVED lines=34> */
.L_x_3014:
        /* <DEDUP_REMOVED lines=13> */
[----:B------:R-:W4:Y:S01]  /*17f50*/  S2R R9, SR_SWINHI ;  /* 0x0000000000097919 */ /* 0x000f220000002f00 */
[----:B------:R-:W-:Y:S02]  /*17f60*/  F2FP.BF16.F32.PACK_AB R36, R137, R136 ;  /* 0x000000888924723e */ /* 0x000fe400000010ff */
[----:B------:R-:W-:Y:S02]  /*17f70*/  MOV R40, R18 ;  /* 0x0000001200287202 */ /* 0x000fe40000000f00 */
[----:B----4-:R-:W-:-:S03]  /*17f80*/  MOV R41, R9 ;  /* 0x0000000900297202 */ /* 0x010fc60000000f00 */
[----:B--2---:R-:W-:-:S03]  /*17f90*/  IMAD.WIDE R12, R8, 0x2, R40 ;  /* 0x00000002080c7825 */ /* 0x004fc600078e0228 */
[C---:B------:R-:W-:Y:S02]  /*17fa0*/  IADD3 R37, P0, R12.reuse, 0x40, RZ ;  /* 0x000000400c257810 */ /* 0x040fe40007f1e0ff */
[----:B------:R-:W-:Y:S02]  /*17fb0*/  IADD3 R35, P5, R12, 0x20, RZ ;  /* 0x000000200c237810 */ /* 0x000fe40007fbe0ff */
[----:B------:R-:W-:Y:S01]  /*17fc0*/  LOP3.LUT R8, R37, 0x380, RZ, 0xc0, !PT ;  /* 0x0000038025087812 */ /* 0x000fe200078ec0ff */
[----:B------:R-:W-:Y:S01]  /*17fd0*/  IMAD.X R31, RZ, RZ, R13, P0 ;  /* 0x000000ffff1f7224 */ /* 0x000fe200000e060d */
[C---:B------:R-:W-:Y:S02]  /*17fe0*/  ISETP.NE.AND P0, PT, R208.reuse, RZ, PT ;  /* 0x000000ffd000720c */ /* 0x040fe40003f05270 */
[----:B---3--:R-:W-:Y:S02]  /*17ff0*/  LOP3.LUT R4, R35, 0x380, RZ, 0xc0, !PT ;  /* 0x0000038023047812 */ /* 0x008fe400078ec0ff */
[----:B------:R-:W-:Y:S01]  /*18000*/  SEL R208, R208, UR4, P0 ;  /* 0x00000004d0d07c07 */ /* 0x000fe20008000000 */
[----:B------:R-:W-:Y:S05]  /*18010*/  WARPSYNC.ALL ;  /* 0x0000000000007948 */ /* 0x000fea0003800000 */
[C---:B------:R-:W-:Y:S01]  /*18020*/  LOP3.LUT R15, R12.reuse, 0x380, RZ, 0xc0, !PT ;  /* 0x000003800c0f7812 */ /* 0x040fe200078ec0ff */
[----:B------:R-:W-:Y:S01]  /*18030*/  ULDC.64 UR6, c[0x0][0xc08] ;  /* 0x0003020000067ab9 */ /* 0x000fe20000000a00 */
[----:B------:R-:W-:Y:S01]  /*18040*/  IADD3 R39, P1, R12, 0x60, RZ ;  /* 0x000000600c277810 */ /* 0x000fe20007f3e0ff */
[----:B------:R-:W-:Y:S01]  /*18050*/  ULDC.64 UR4, c[0x0][0xc00] ;  /* 0x0003000000047ab9 */ /* 0x000fe20000000a00 */
[----:B------:R-:W-:-:S02]  /*18060*/  SHF.R.U64 R4, R4, 0x3, RZ ;  /* 0x0000000304047819 */ /* 0x000fc400000012ff */
[----:B------:R-:W-:Y:S01]  /*18070*/  SHF.R.U64 R8, R8, 0x3, RZ ;  /* 0x0000000308087819 */ /* 0x000fe200000012ff */
[--C-:B------:R-:W-:Y:S01]  /*18080*/  IMAD.X R27, RZ, RZ, R13.reuse, P1 ;  /* 0x000000ffff1b7224 */ /* 0x100fe200008e060d */
[C---:B-1----:R-:W-:Y:S02]  /*18090*/  IADD3 R43, P2, R12.reuse, 0x4000, RZ ;  /* 0x000040000c2b7810 */ /* 0x042fe40007f5e0ff */
[C---:B------:R-:W-:Y:S02]  /*180a0*/  IADD3 R45, P3, R12.reuse, 0x4020, RZ ;  /* 0x000040200c2d7810 */ /* 0x040fe40007f7e0ff */
[----:B------:R-:W-:Y:S01]  /*180b0*/  IADD3.X R29, RZ, R13, RZ, P5, !PT ;  /* 0x0000000dff1d7210 */ /* 0x000fe20002ffe4ff */
[--C-:B------:R-:W-:Y:S01]  /*180c0*/  IMAD.X R25, RZ, RZ, R13.reuse, P2 ;  /* 0x000000ffff197224 */ /* 0x100fe200010e060d */
[----:B------:R-:W-:Y:S01]  /*180d0*/  SHF.R.U64 R15, R15, 0x3, RZ ;  /* 0x000000030f0f7819 */ /* 0x000fe200000012ff */
[----:B------:R-:W-:Y:S01]  /*180e0*/  IMAD.X R11, RZ, RZ, R13, P3 ;  /* 0x000000ffff0b7224 */ /* 0x000fe200018e060d */
[----:B------:R-:W-:-:S02]  /*180f0*/  IADD3 R47, P4, R12, 0x4040, RZ ;  /* 0x000040400c2f7810 */ /* 0x000fc40007f9e0ff */
[----:B------:R-:W-:Y:S02]  /*18100*/  IADD3 R32, P5, R12, 0x4060, RZ ;  /* 0x000040600c207810 */ /* 0x000fe40007fbe0ff */
[----:B------:R-:W-:Y:S01]  /*18110*/  LOP3.LUT R10, R39, 0x380, RZ, 0xc0, !PT ;  /* 0x00000380270a7812 */ /* 0x000fe200078ec0ff */
[--C-:B------:R-:W-:Y:S01]  /*18120*/  IMAD.X R9, RZ, RZ, R13.reuse, P4 ;  /* 0x000000ffff097224 */ /* 0x100fe200020e060d */
[----:B------:R-:W-:Y:S01]  /*18130*/  LOP3.LUT R28, R4, R35, RZ, 0x3c, !PT ;  /* 0x00000023041c7212 */ /* 0x000fe200078e3cff */
[----:B------:R-:W-:Y:S01]  /*18140*/  IMAD.X R33, RZ, RZ, R13, P5 ;  /* 0x000000ffff217224 */ /* 0x000fe200028e060d */
[----:B------:R-:W-:Y:S02]  /*18150*/  LOP3.LUT R30, R8, R37, RZ, 0x3c, !PT ;  /* 0x00000025081e7212 */ /* 0x000fe400078e3cff */
[----:B------:R-:W-:Y:S02]  /*18160*/  LOP3.LUT R12, R15, R12, RZ, 0x3c, !PT ;  /* 0x0000000c0f0c7212 */ /* 0x000fe400078e3cff */
[----:B------:R-:W-:-:S02]  /*18170*/  LOP3.LUT R4, R43, 0x380, RZ, 0xc0, !PT ;  /* 0x000003802b047812 */ /* 0x000fc400078ec0ff */
[----:B------:R-:W-:Y:S02]  /*18180*/  LOP3.LUT R8, R45, 0x380, RZ, 0xc0, !PT ;  /* 0x000003802d087812 */ /* 0x000fe400078ec0ff */
[----:B------:R-:W-:Y:S02]  /*18190*/  LOP3.LUT R14, R47, 0x380, RZ, 0xc0, !PT ;  /* 0x000003802f0e7812 */ /* 0x000fe400078ec0ff */
[----:B------:R-:W-:Y:S02]  /*181a0*/  LOP3.LUT R15, R32, 0x380, RZ, 0xc0, !PT ;  /* 0x00000380200f7812 */ /* 0x000fe400078ec0ff */
[----:B------:R-:W-:Y:S02]  /*181b0*/  SHF.R.U64 R10, R10, 0x3, RZ ;  /* 0x000000030a0a7819 */ /* 0x000fe400000012ff */
[----:B------:R-:W-:Y:S02]  /*181c0*/  SHF.R.U64 R4, R4, 0x3, RZ ;  /* 0x0000000304047819 */ /* 0x000fe400000012ff */
[----:B------:R-:W-:-:S02]  /*181d0*/  SHF.R.U64 R8, R8, 0x3, RZ ;  /* 0x0000000308087819 */ /* 0x000fc400000012ff */
[----:B------:R-:W-:Y:S02]  /*181e0*/  SHF.R.U64 R14, R14, 0x3, RZ ;  /* 0x000000030e0e7819 */ /* 0x000fe400000012ff */
[----:B------:R-:W-:Y:S02]  /*181f0*/  SHF.R.U64 R15, R15, 0x3, RZ ;  /* 0x000000030f0f7819 */ /* 0x000fe400000012ff */
[----:B------:R-:W-:Y:S02]  /*18200*/  LOP3.LUT R26, R10, R39, RZ, 0x3c, !PT ;  /* 0x000000270a1a7212 */ /* 0x000fe400078e3cff */
[----:B-----5:R-:W-:Y:S02]  /*18210*/  LOP3.LUT R24, R4, R43, RZ, 0x3c, !PT ;  /* 0x0000002b04187212 */ /* 0x020fe400078e3cff */
[----:B------:R-:W-:Y:S02]  /*18220*/  LOP3.LUT R10, R8, R45, RZ, 0x3c, !PT ;  /* 0x0000002d080a7212 */ /* 0x000fe400078e3cff */
[----:B------:R-:W-:-:S02]  /*18230*/  LOP3.LUT R8, R14, R47, RZ, 0x3c, !PT ;  /* 0x0000002f0e087212 */ /* 0x000fc400078e3cff */
[----:B------:R-:W-:Y:S02]  /*18240*/  LOP3.LUT R32, R15, R32, RZ, 0x3c, !PT ;  /* 0x000000200f207212 */ /* 0x000fe400078e3cff */
[----:B------:R-:W-:Y:S02]  /*18250*/  MOV R4, R12 ;  /* 0x0000000c00047202 */ /* 0x000fe40000000f00 */
[----:B------:R-:W-:Y:S02]  /*18260*/  F2FP.BF16.F32.PACK_AB R12, R21, R20 ;  /* 0x00000014150c723e */ /* 0x000fe400000010ff */
[----:B------:R-:W-:Y:S02]  /*18270*/  F2FP.BF16.F32.PACK_AB R13, R91, R90 ;  /* 0x0000005a5b0d723e */ /* 0x000fe400000010ff */
[----:B------:R-:W-:Y:S02]  /*18280*/  F2FP.BF16.F32.PACK_AB R14, R93, R92 ;  /* 0x0000005c5d0e723e */ /* 0x000fe400000010ff */
[----:B------:R-:W-:Y:S01]  /*18290*/  F2FP.BF16.F32.PACK_AB R15, R95, R94 ;  /* 0x0000005e5f0f723e */ /* 0x000fe200000010ff */
[----:B------:R-:W-:Y:S01]  /*182a0*/  BAR.SYNC.DEFER_BLOCKING 0x1, 0x100 ;  /* 0x0044000000007b1d */ /* 0x000fe20000010000 */
[----:B------:R-:W-:-:S02]  /*182b0*/  MOV R43, R10 ;  /* 0x0000000a002b7202 */ /* 0x000fc40000000f00 */
[----:B------:R-:W-:Y:S02]  /*182c0*/  MOV R42, R8 ;  /* 0x00000008002a7202 */ /* 0x000fe40000000f00 */
[----:B------:R-:W-:Y:S02]  /*182d0*/  MOV R37, R28 ;  /* 0x0000001c00257202 */ /* 0x000fe40000000f00 */
[----:B------:R-:W-:Y:S02]  /*182e0*/  F2FP.BF16.F32.PACK_AB R8, R97, R96 ;  /* 0x000000606108723e */ /* 0x000fe400000010ff */
[----:B------:R-:W-:Y:S02]  /*182f0*/  F2FP.BF16.F32.PACK_AB R9, R99, R98 ;  /* 0x000000626309723e */ /* 0x000fe400000010ff */
[----:B------:R-:W-:Y:S02]  /*18300*/  F2FP.BF16.F32.PACK_AB R10, R101, R100 ;  /* 0x00000064650a723e */ /* 0x000fe400000010ff */
[----:B------:R-:W-:-:S02]  /*18310*/  F2FP.BF16.F32.PACK_AB R11, R103, R102 ;  /* 0x00000066670b723e */ /* 0x000fc400000010ff */
[----:B------:R-:W-:Y:S02]  /*18320*/  MOV R38, R30 ;  /* 0x0000001e00267202 */ /* 0x000fe40000000f00 */
[----:B------:R-:W-:Y:S02]  /*18330*/  MOV R39, R26 ;  /* 0x0000001a00277202 */ /* 0x000fe40000000f00 */
[----:B------:R-:W-:Y:S02]  /*18340*/  MOV R44, R24 ;  /* 0x00000018002c7202 */ /* 0x000fe40000000f00 */
        /* <DEDUP_REMOVED lines=8> */
[----:B------:R-:W-:Y:S02]  /*183d0*/  F2FP.BF16.F32.PACK_AB R30, R125, R124 ;  /* 0x0000007c7d1e723e */ /* 0x000fe400000010ff */
[----:B------:R-:W-:Y:S02]  /*183e0*/  F2FP.BF16.F32.PACK_AB R31, R127, R126 ;  /* 0x0000007e7f1f723e */ /* 0x000fe400000010ff */
[----:B------:R-:W-:-:S02]  /*183f0*/  F2FP.BF16.F32.PACK_AB R35, R135, R134 ;  /* 0x000000868723723e */ /* 0x000fc400000010ff */
[----:B------:R-:W-:Y:S02]  /*18400*/  ISETP.NE.U32.AND P0, PT, RZ, UR4, PT ;  /* 0x00000004ff007c0c */ /* 0x000fe4000bf05070 */
[----:B-1----:R-:W-:Y:S02]  /*18410*/  F2FP.BF16.F32.PACK_AB R12, R105, R104 ;  /* 0x00000068690c723e */ /* 0x002fe400000010ff */
[----:B------:R-:W-:Y:S02]  /*18420*/  F2FP.BF16.F32.PACK_AB R13, R107, R106 ;  /* 0x0000006a6b0d723e */ /* 0x000fe400000010ff */
[----:B------:R-:W-:Y:S02]  /*18430*/  F2FP.BF16.F32.PACK_AB R14, R109, R108 ;  /* 0x0000006c6d0e723e */ /* 0x000fe400000010ff */
[----:B------:R-:W-:Y:S02]  /*18440*/  F2FP.BF16.F32.PACK_AB R15, R111, R110 ;  /* 0x0000006e6f0f723e */ /* 0x000fe400000010ff */
[----:B------:R-:W-:-:S02]  /*18450*/  MOV R4, R32 ;  /* 0x0000002000047202 */ /* 0x000fc40000000f00 */
[----:B------:R-:W-:Y:S01]  /*18460*/  F2FP.BF16.F32.PACK_AB R32, R129, R128 ;  /* 0x000000808120723e */ /* 0x000fe200000010ff */
[----:B------:R1:W-:Y:S01]  /*18470*/  STSM.16.M88.4 [R38], R12 ;  /* 0x0000000c26007844 */ /* 0x0003e20000000200 */
[----:B------:R-:W-:Y:S02]  /*18480*/  F2FP.BF16.F32.PACK_AB R33, R131, R130 ;  /* 0x000000828321723e */ /* 0x000fe400000010ff */
[----:B--2---:R-:W-:Y:S01]  /*18490*/  F2FP.BF16.F32.PACK_AB R37, R139, R138 ;  /* 0x0000008a8b25723e */ /* 0x004fe200000010ff */
[----:B------:R2:W-:Y:S01]  /*184a0*/  STSM.16.M88.4 [R39], R24 ;  /* 0x0000001827007844 */ /* 0x0005e20000000200 */
[----:B------:R-:W-:Y:S02]  /*184b0*/  F2FP.BF16.F32.PACK_AB R8, R145, R144 ;  /* 0x000000909108723e */ /* 0x000fe400000010ff */
[----:B------:R-:W-:Y:S01]  /*184c0*/  F2FP.BF16.F32.PACK_AB R9, R147, R146 ;  /* 0x000000929309723e */ /* 0x000fe200000010ff */
[----:B------:R3:W-:Y:S01]  /*184d0*/  STSM.16.M88.4 [R44], R28 ;  /* 0x0000001c2c007844 */ /* 0x0007e20000000200 */
[----:B------:R-:W-:-:S02]  /*184e0*/  F2FP.BF16.F32.PACK_AB R10, R149, R148 ;  /* 0x00000094950a723e */ /* 0x000fc400000010ff */
[----:B------:R-:W-:Y:S01]  /*184f0*/  F2FP.BF16.F32.PACK_AB R11, R151, R150 ;  /* 0x00000096970b723e */ /* 0x000fe200000010ff */
[----:B------:R-:W-:Y:S01]  /*18500*/  STSM.16.M88.4 [R43], R32 ;  /* 0x000000202b007844 */ /* 0x000fe20000000200 */
[----:B------:R-:W-:Y:S02]  /*18510*/  ISETP.NE.U32.AND P3, PT, RZ, UR6, PT ;  /* 0x00000006ff007c0c */ /* 0x000fe4000bf65070 */
[----:B------:R-:W-:Y:S01]  /*18520*/  ISETP.NE.AND.EX P0, PT, RZ, UR5, PT, P0 ;  /* 0x00000005ff007c0c */ /* 0x000fe2000bf05300 */
[----:B-1----:R-:W-:Y:S01]  /*18530*/  IMAD.MOV.U32 R12, RZ, RZ, RZ ;  /* 0x000000ffff0c7224 */ /* 0x002fe200078e00ff */
[----:B------:R-:W-:Y:S02]  /*18540*/  F2FP.BF16.F32.PACK_AB R38, R141, R140 ;  /* 0x0000008c8d26723e */ /* 0x000fe400000010ff */
[----:B------:R-:W-:Y:S02]  /*18550*/  IADD3 R14, P1, R210, UR4, RZ ;  /* 0x00000004d20e7c10 */ /* 0x000fe4000ff3e0ff */
[----:B--2---:R-:W-:-:S02]  /*18560*/  F2FP.BF16.F32.PACK_AB R39, R143, R142 ;  /* 0x0000008e8f27723e */ /* 0x004fc400000010ff */
[----:B------:R-:W-:Y:S02]  /*18570*/  ISETP.NE.AND.EX P3, PT, RZ, UR7, PT, P3 ;  /* 0x00000007ff007c0c */ /* 0x000fe4000bf65330 */
[----:B------:R-:W-:Y:S01]  /*18580*/  IADD3.X R15, R211, UR5, RZ, P1, !PT ;  /* 0x00000005d30f7c10 */ /* 0x000fe20008ffe4ff */
[----:B------:R-:W-:Y:S04]  /*18590*/  STSM.16.M88.4 [R42], R36 ;  /* 0x000000242a007844 */ /* 0x000fe80000000200 */
[----:B------:R1:W-:Y:S01]  /*185a0*/  STSM.16.M88.4 [R4], R8 ;  /* 0x0000000804007844 */ /* 0x0003e20000000200 */
[----:B------:R-:W-:Y:S05]  /*185b0*/  BAR.SYNC.DEFER_BLOCKING 0x1, 0x100 ;  /* 0x0044000000007b1d */ /* 0x000fea0000010000 */
[----:B------:R-:W-:Y:S01]  /*185c0*/  @P3 IADD3 R210, P1, R210, UR6, RZ ;  /* 0x00000006d2d23c10 */ /* 0x000fe2000ff3e0ff */
[----:B------:R-:W-:-:S03]  /*185d0*/  ULDC UR6, c[0x0][0xa88] ;  /* 0x0002a20000067ab9 */ /* 0x000fc60000000800 */
[----:B------:R-:W-:Y:S01]  /*185e0*/  @P3 IADD3.X R211, R211, UR7, RZ, P1, !PT ;  /* 0x00000007d3d33c10 */ /* 0x000fe20008ffe4ff */
[----:B------:R-:W-:Y:S01]  /*185f0*/  IMAD.U32 R13, RZ, RZ, UR6 ;  /* 0x00000006ff0d7e24 */ /* 0x000fe2000f8e00ff */
[----:B------:R-:W-:Y:S01]  /*18600*/  ISETP.GT.AND P2, PT, R208, 0x1, PT ;  /* 0x00000001d000780c */ /* 0x000fe20003f44270 */
[----:B---3--:R-:W-:Y:S01]  /*18610*/  IMAD.MOV.U32 R30, RZ, RZ, 0x9b8 ;  /* 0x000009b8ff1e7424 */ /* 0x008fe200078e00ff */
[----:B-1----:R-:W1:Y:S01]  /*18620*/  LDC R4, c[0x0][0xbe8] ;  /* 0x0002fa00ff047b82 */ /* 0x002e620000000800 */
[----:B------:R2:W5:Y:S04]  /*18630*/  @P0 LDG.E R12, desc[UR42][R14.64] ;  /* 0x0000002a0e0c0981 */ /* 0x000568000c1e1900 */
[----:B------:R2:W5:Y:S01]  /*18640*/  @P3 LDG.E R13, desc[UR42][R210.64] ;  /* 0x0000002ad20d3981 */ /* 0x000562000c1e1900 */
[----:B------:R-:W-:-:S04]  /*18650*/  SEL R30, R30, 0x978, P2 ;  /* 0x000009781e1e7807 */ /* 0x000fc80001000000 */
[----:B------:R2:W3:Y:S01]  /*18660*/  LDC.64 R26, c[0x0][R30+0x220] ;  /* 0x000088001e1a7b82 */ /* 0x0004e20000000a00 */
[----:B-1----:R-:W-:-:S07]  /*18670*/  ISETP.NE.AND P1, PT, R4, 0x1, PT ;  /* 0x000000010400780c */ /* 0x002fce0003f25270 */
[----:B------:R2:W1:Y:S08]  /*18680*/  LDC.64 R24, c[0x0][R30+0x218] ;  /* 0x000086001e187b82 */ /* 0x0004700000000a00 */
[----:B------:R2:W4:Y:S01]  /*18690*/  LDC.64 R8, c[0x0][R30+0x228] ;  /* 0x00008a001e087b82 */ /* 0x0005220000000a00 */
[----:B---3--:R-:W-:Y:S05]  /*186a0*/  @P3 BRA `(.L_x_3106) ;  /* 0x0000000000103947 */ /* 0x008fea0003800000 */
[----:B------:R-:W-:Y:S05]  /*186b0*/  @!P0 BRA `(.L_x_3106) ;  /* 0x00000000000c8947 */ /* 0x000fea0003800000 */
[----:B------:R-:W3:Y:S04]  /*186c0*/  LDG.E R10, desc[UR42][R14.64] ;  /* 0x0000002a0e0a7981 */ /* 0x000ee8000c1e1900 */
[----:B-----5:R-:W3:Y:S02]  /*186d0*/  LDG.E R13, desc[UR42][R14.64+0x4] ;  /* 0x0000042a0e0d7981 */ /* 0x020ee4000c1e1900 */
[----:B---3--:R-:W-:-:S07]  /*186e0*/  IMAD.IADD R13, R13, 0x1, -R10 ;  /* 0x000000010d0d7824 */ /* 0x008fce00078e0a0a */
.L_x_3106:
[----:B------:R-:W3:Y:S01]  /*186f0*/  LDL R36, [R1+0x14] ;  /* 0x0000140001247983 */ /* 0x000ee20000100800 */
[----:B--2---:R-:W2:Y:S01]  /*18700*/  LDC.64 R14, c[0x0][R30+0x210] ;  /* 0x000084001e0e7b82 */ /* 0x004ea20000000a00 */
[----:B------:R-:W-:Y:S01]  /*18710*/  ISETP.NE.U32.AND P0, PT, RZ, UR4, PT ;  /* 0x00000004ff007c0c */ /* 0x000fe2000bf05070 */
[-C--:B-1----:R-:W-:Y:S01]  /*18720*/  IMAD R31, R25, R188.reuse, RZ ;  /* 0x000000bc191f7224 */ /* 0x082fe200078e02ff */
[----:B------:R-:W-:Y:S01]  /*18730*/  SEL R29, R212, RZ, P2 ;  /* 0x000000ffd41d7207 */ /* 0x000fe20001000000 */
[----:B------:R-:W-:Y:S01]  /*18740*/  IMAD.WIDE.U32 R24, R24, R188, RZ ;  /* 0x000000bc18187225 */ /* 0x000fe200078e00ff */
[----:B------:R-:W-:-:S03]  /*18750*/  ISETP.NE.AND.EX P0, PT, RZ, UR5, PT, P0 ;  /* 0x00000005ff007c0c */ /* 0x000fc6000bf05300 */
[----:B------:R-:W1:Y:S01]  /*18760*/  @P1 LDC R32, c[0x0][0xbec] ;  /* 0x0002fb00ff201b82 */ /* 0x000e620000000800 */
[----:B------:R-:W-:Y:S01]  /*18770*/  SEL R209, R209, RZ, !P0 ;  /* 0x000000ffd1d17207 */ /* 0x000fe20004000000 */
[----:B------:R-:W-:Y:S01]  /*18780*/  IMAD.IADD R35, R206, 0x1, R192 ;  /* 0x00000001ce237824 */ /* 0x000fe200078e02c0 */
[----:B------:R-:W-:Y:S01]  /*18790*/  SEL R219, R219, RZ, !P0 ;  /* 0x000000ffdbdb7207 */ /* 0x000fe20004000000 */
[----:B------:R-:W-:Y:S02]  /*187a0*/  IMAD.IADD R34, R25, 0x1, R31 ;  /* 0x0000000119227824 */ /* 0x000fe400078e021f */
[----:B------:R-:W-:Y:S02]  /*187b0*/  IMAD R27, R27, R209, RZ ;  /* 0x000000d11b1b7224 */ /* 0x000fe400078e02ff */
[----:B------:R-:W0:Y:S01]  /*187c0*/  @P1 LDC R33, c[0x0][0xbf0] ;  /* 0x0002fc00ff211b82 */ /* 0x000e220000000800 */
[----:B----4-:R-:W-:Y:S01]  /*187d0*/  IMAD R31, R9, R29, RZ ;  /* 0x0000001d091f7224 */ /* 0x010fe200078e02ff */
[----:B-----5:R-:W-:Y:S01]  /*187e0*/  SHF.R.S32.HI R9, RZ, 0x1f, R12 ;  /* 0x0000001fff097819 */ /* 0x020fe2000001140c */
[----:B------:R-:W-:-:S02]  /*187f0*/  IMAD R219, R26, R219, R27 ;  /* 0x000000db1adb7224 */ /* 0x000fc400078e021b */
[----:B------:R-:W-:-:S03]  /*18800*/  IMAD.WIDE.U32 R26, R26, R209, RZ ;  /* 0x000000d11a1a7225 */ /* 0x000fc600078e00ff */
[----:B------:R-:W4:Y:S01]  /*18810*/  LDC.64 R10, c[0x0][0xba8] ;  /* 0x0002ea00ff0a7b82 */ /* 0x000f220000000a00 */
[----:B------:R-:W-:Y:S01]  /*18820*/  IMAD.IADD R219, R27, 0x1, R219 ;  /* 0x000000011bdb7824 */ /* 0x000fe200078e02db */
[----:B------:R-:W-:Y:S01]  /*18830*/  IADD3 R28, P0, P3, R26, R24, R12 ;  /* 0x000000181a1c7210 */ /* 0x000fe20007b1e00c */
[----:B------:R-:W-:Y:S01]  /*18840*/  IMAD.WIDE.U32 R24, R8, R29, RZ ;  /* 0x0000001d08187225 */ /* 0x000fe200078e00ff */
[----:B------:R-:W-:Y:S02]  /*18850*/  MOV R27, R35 ;  /* 0x00000023001b7202 */ /* 0x000fe40000000f00 */
[----:B------:R-:W-:Y:S01]  /*18860*/  IADD3.X R29, R219, R34, R9, P0, P3 ;  /* 0x00000022db1d7210 */ /* 0x000fe200007e6409 */
[----:B------:R-:W-:Y:S02]  /*18870*/  IMAD.IADD R31, R25, 0x1, R31 ;  /* 0x00000001191f7824 */ /* 0x000fe400078e021f */
[----:B-1----:R-:W-:-:S05]  /*18880*/  @P1 IMAD.HI.U32 R26, R35, R32, RZ ;  /* 0x00000020231a1227 */ /* 0x002fca00078e00ff */
[----:B0-----:R-:W-:-:S04]  /*18890*/  @P1 SHF.R.U32.HI R27, RZ, R33, R26 ;  /* 0x00000021ff1b1219 */ /* 0x001fc8000001161a */
[----:B------:R-:W-:Y:S01]  /*188a0*/  IADD3 R24, P0, P3, R27, R28, R24 ;  /* 0x0000001c1b187210 */ /* 0x000fe20007b1e018 */
[--C-:B------:R-:W-:Y:S01]  /*188b0*/  IMAD.MOV R33, RZ, RZ, -R27.reuse ;  /* 0x000000ffff217224 */ /* 0x100fe200078e0a1b */
[----:B------:R-:W-:Y:S01]  /*188c0*/  SHF.R.S32.HI R8, RZ, 0x1f, R27 ;  /* 0x0000001fff087819 */ /* 0x000fe2000001141b */
[----:B----4-:R-:W0:Y:S02]  /*188d0*/  @!P2 LDC R10, c[0x0][0xb50] ;  /* 0x0002d400ff0aab82 */ /* 0x010e240000000800 */
[----:B------:R-:W-:Y:S01]  /*188e0*/  IMAD R27, R4, R33, R35 ;  /* 0x00000021041b7224 */ /* 0x000fe200078e0223 */
[----:B------:R-:W-:-:S03]  /*188f0*/  IADD3.X R25, R8, R29, R31, P0, P3 ;  /* 0x0000001d08197210 */ /* 0x000fc600007e641f */
[----:B--2---:R-:W-:Y:S01]  /*18900*/  IMAD R8, R15, R27, RZ ;  /* 0x0000001b0f087224 */ /* 0x004fe200078e02ff */
[----:B------:R-:W-:Y:S01]  /*18910*/  SHF.R.S32.HI R29, RZ, 0x1f, R27 ;  /* 0x0000001fff1d7819 */ /* 0x000fe2000001141b */
[----:B------:R-:W1:Y:S04]  /*18920*/  @!P2 LDC R11, c[0x0][0xb54] ;  /* 0x0002d500ff0bab82 */ /* 0x000e680000000800 */
[C---:B------:R-:W-:Y:S02]  /*18930*/  IMAD R29, R14.reuse, R29, R8 ;  /* 0x0000001d0e1d7224 */ /* 0x040fe400078e0208 */
[----:B------:R-:W-:-:S04]  /*18940*/  IMAD.WIDE.U32 R14, R14, R27, R24 ;  /* 0x0000001b0e0e7225 */ /* 0x000fc800078e0018 */
[----:B------:R-:W-:Y:S01]  /*18950*/  IMAD.IADD R8, R15, 0x1, R29 ;  /* 0x000000010f087824 */ /* 0x000fe200078e021d */
[----:B0-----:R-:W-:-:S05]  /*18960*/  LEA R24, P0, R14, R10, 0x2 ;  /* 0x0000000a0e187211 */ /* 0x001fca00078010ff */
[----:B------:R-:W-:Y:S01]  /*18970*/  SHFL.IDX PT, R10, R24, RZ, 0x1c1f ;  /* 0x001c1fff180a7589 */ /* 0x000fe200000e0000 */
[----:B-1----:R-:W-:Y:S01]  /*18980*/  LEA.HI.X R26, R14, R11, R8, 0x2, P0 ;  /* 0x0000000b0e1a7211 */ /* 0x002fe200000f1408 */
[----:B------:R-:W-:Y:S02]  /*18990*/  IMAD R8, R13, R4, RZ ;  /* 0x000000040d087224 */ /* 0x000fe400078e02ff */
[----:B------:R-:W-:Y:S01]  /*189a0*/  SHFL.IDX PT, R14, R24, 0x1, 0x1c1f ;  /* 0x003c1f00180e7f89 */ /* 0x000fe200000e0000 */
[----:B------:R-:W-:-:S03]  /*189b0*/  LOP3.LUT P0, RZ, R220, 0x3, RZ, 0xc0, !PT ;  /* 0x00000003dcff7812 */ /* 0x000fc6000780c0ff */
[----:B------:R-:W0:Y:S04]  /*189c0*/  SHFL.IDX PT, R11, R26, RZ, 0x1c1f ;  /* 0x001c1fff1a0b7589 */ /* 0x000e2800000e0000 */
[----:B------:R-:W1:Y:S01]  /*189d0*/  SHFL.IDX PT, R15, R26, 0x1, 0x1c1f ;  /* 0x003c1f001a0f7f89 */ /* 0x000e6200000e0000 */
[----:B---3--:R-:W-:-:S04]  /*189e0*/  IMAD.IADD R27, R36, 0x1, R192 ;  /* 0x00000001241b7824 */ /* 0x008fc800078e02c0 */
[C---:B------:R-:W-:Y:S01]  /*189f0*/  VIADD R25, R27.reuse, 0x8 ;  /* 0x000000081b197836 */ /* 0x040fe20000000000 */
[----:B------:R-:W-:-:S04]  /*18a00*/  ISETP.GE.OR P3, PT, R27, R8, P0 ;  /* 0x000000081b00720c */ /* 0x000fc80000766670 */
[----:B------:R-:W-:-:S09]  /*18a10*/  ISETP.GE.OR P0, PT, R25, R8, P0 ;  /* 0x000000081900720c */ /* 0x000fd20000706670 */
[----:B0-----:R0:W-:Y:S04]  /*18a20*/  @!P3 ST.E desc[UR42][R10.64], R3 ;  /* 0x000000030a00b985 */ /* 0x0011e8000c10192a */
[----:B-1----:R0:W-:Y:S01]  /*18a30*/  @!P0 ST.E desc[UR42][R14.64], R0 ;  /* 0x000000000e008985 */ /* 0x0021e2000c10192a */
[----:B------:R-:W-:Y:S05]  /*18a40*/  @P2 BRA `(.L_x_3107) ;  /* 0x0000000800a42947 */ /* 0x000fea0003800000 */
[----:B------:R-:W-:Y:S01]  /*18a50*/  IMAD.SHL.U32 R36, R187, 0x40, RZ ;  /* 0x00000040bb247824 */ /* 0x000fe200078e00ff */
[----:B------:R-:W1:Y:S01]  /*18a60*/  @P1 LDC R13, c[0x0][0xbec] ;  /* 0x0002fb00ff0d1b82 */ /* 0x000e620000000800 */
[----:B------:R-:W-:Y:S02]  /*18a70*/  ULDC.64 UR4, c[0x0][0xaa0] ;  /* 0x0002a80000047ab9 */ /* 0x000fe40000000a00 */
[----:B0-----:R-:W-:-:S04]  /*18a80*/  IMAD.IADD R3, R16, 0x1, R36 ;  /* 0x0000000110037824 */ /* 0x001fc800078e0224 */
[----:B------:R-:W-:Y:S01]  /*18a90*/  IMAD.WIDE R40, R3, 0x2, R40 ;  /* 0x0000000203287825 */ /* 0x000fe200078e0228 */
[----:B------:R-:W0:Y:S02]  /*18aa0*/  @P1 LDC R15, c[0x0][0xbf0] ;  /* 0x0002fc00ff0f1b82 */ /* 0x000e240000000800 */
        /* <DEDUP_REMOVED lines=13> */
[----:B------:R-:W-:Y:S01]  /*18b80*/  IADD3 R45, P4, R40, 0x5000, RZ ;  /* 0x00005000282d7810 */ /* 0x000fe20007f9e0ff */
[----:B------:R-:W-:Y:S01]  /*18b90*/  IMAD.WIDE.U32 R10, R12, UR4, RZ ;  /* 0x000000040c0a7c25 */ /* 0x000fe2000f8e00ff */
        /* <DEDUP_REMOVED lines=9> */
[----:B------:R-:W-:-:S02]  /*18c30*/  LOP3.LUT R0, R3, 0x380, RZ, 0xc0, !PT ;  /* 0x0000038003007812 */ /* 0x000fc400078ec0ff */
[----:B------:R-:W-:Y:S02]  /*18c40*/  SHF.R.U64 R36, R36, 0x3, RZ ;  /* 0x0000000324247819 */ /* 0x000fe400000012ff */
[----:B------:R-:W-:Y:S02]  /*18c50*/  SHF.R.U64 R42, R42, 0x3, RZ ;  /* 0x000000032a2a7819 */ /* 0x000fe400000012ff */
[----:B------:R-:W-:Y:S02]  /*18c60*/  SHF.R.U64 R44, R44, 0x3, RZ ;  /* 0x000000032c2c7819 */ /* 0x000fe400000012ff */
[----:B------:R-:W-:Y:S02]  /*18c70*/  SHF.R.U64 R48, R48, 0x3, RZ ;  /* 0x0000000330307819 */ /* 0x000fe400000012ff */
[----:B------:R-:W-:Y:S02]  /*18c80*/  SHF.R.U64 R25, R25, 0x3, RZ ;  /* 0x0000000319197819 */ /* 0x000fe400000012ff */
[----:B------:R-:W-:Y:S01]  /*18c90*/  SHF.R.U64 R0, R0, 0x3, RZ ;  /* 0x0000000300007819 */ /* 0x000fe200000012ff */
[----:B------:R-:W-:Y:S01]  /*18ca0*/  IMAD R9, R12, UR5, R9 ;  /* 0x000000050c097c24 */ /* 0x000fe2000f8e0209 */
        /* <DEDUP_REMOVED lines=10> */
[----:B------:R-:W-:-:S02]  /*18d50*/  IADD3.X R53, RZ, R41, RZ, P0, !PT ;  /* 0x00000029ff357210 */ /* 0x000fc400007fe4ff */
[----:B------:R-:W-:Y:S01]  /*18d60*/  LOP3.LUT R52, R0, R3, RZ, 0x3c, !PT ;  /* 0x0000000300347212 */ /* 0x000fe200078e3cff */
[----:B------:R-:W-:Y:S01]  /*18d70*/  IMAD.IADD R11, R11, 0x1, R9 ;  /* 0x000000010b0b7824 */ /* 0x000fe200078e0209 */
[----:B------:R-:W-:Y:S01]  /*18d80*/  ULDC.64 UR4, c[0x0][0xae8] ;  /* 0x0002ba0000047ab9 */ /* 0x000fe20000000a00 */
[----:B------:R-:W-:Y:S01]  /*18d90*/  IMAD R3, R207, 0x20, R187 ;  /* 0x00000020cf037824 */ /* 0x000fe200078e02bb */
[----:B------:R-:W5:Y:S01]  /*18da0*/  LD.E.128 R24, desc[UR42][R24.64] ;  /* 0x0000002a18187980 */ /* 0x000f62000c101d00 */
[----:B------:R-:W-:-:S03]  /*18db0*/  IMAD.WIDE.U32 R10, R188, UR4, R10 ;  /* 0x00000004bc0a7c25 */ /* 0x000fc6000f8e000a */
[----:B------:R-:W5:Y:S01]  /*18dc0*/  LD.E.128 R36, desc[UR42][R36.64] ;  /* 0x0000002a24247980 */ /* 0x000f62000c101d00 */
[----:B------:R-:W-:-:S03]  /*18dd0*/  IMAD.IADD R14, R192, 0x1, R3 ;  /* 0x00000001c00e7824 */ /* 0x000fc600078e0203 */
[----:B------:R-:W5:Y:S01]  /*18de0*/  LD.E.128 R40, desc[UR42][R42.64] ;  /* 0x0000002a2a287980 */ /* 0x000f62000c101d00 */
[----:B------:R-:W-:-:S03]  /*18df0*/  SHF.R.S32.HI R12, RZ, 0x1f, R209 ;  /* 0x0000001fff0c7819 */ /* 0x000fc600000114d1 */
        /* <DEDUP_REMOVED lines=8> */
[----:B--2---:R-:W2:Y:S01]  /*18e80*/  FENCE.VIEW.ASYNC.S ;  /* 0x00000000000073c6 */ /* 0x004ea20000000000 */
[----:B------:R-:W-:Y:S01]  /*18e90*/  IMAD R11, R188, UR5, R11 ;  /* 0x00000005bc0b7c24 */ /* 0x000fe2000f8e020b */
[----:B------:R-:W-:Y:S01]  /*18ea0*/  ULDC.64 UR4, c[0x0][0xaf0] ;  /* 0x0002bc0000047ab9 */ /* 0x000fe20000000a00 */
[----:B-1----:R-:W-:-:S04]  /*18eb0*/  @P1 IMAD.HI.U32 R0, R14, R13, RZ ;  /* 0x0000000d0e001227 */ /* 0x002fc800078e00ff */
[----:B------:R-:W-:Y:S02]  /*18ec0*/  IMAD R12, R12, UR4, RZ ;  /* 0x000000040c0c7c24 */ /* 0x000fe4000f8e02ff */
[----:B------:R-:W-:Y:S01]  /*18ed0*/  IMAD.MOV.U32 R3, RZ, RZ, R14 ;  /* 0x000000ffff037224 */ /* 0x000fe200078e000e */
[----:B0-----:R-:W-:Y:S01]  /*18ee0*/  @P1 SHF.R.U32.HI R3, RZ, R15, R0 ;  /* 0x0000000fff031219 */ /* 0x001fe20000011600 */
[C---:B------:R-:W-:Y:S02]  /*18ef0*/  IMAD R13, R209.reuse, UR5, R12 ;  /* 0x00000005d10d7c24 */ /* 0x040fe4000f8e020c */
[----:B------:R-:W-:Y:S01]  /*18f00*/  IMAD.WIDE.U32 R10, R209, UR4, R10 ;  /* 0x00000004d10a7c25 */ /* 0x000fe2000f8e000a */
[----:B------:R-:W-:Y:S01]  /*18f10*/  SHF.R.S32.HI R9, RZ, 0x1f, R3 ;  /* 0x0000001fff097819 */ /* 0x000fe20000011403 */
[----:B------:R-:W-:Y:S02]  /*18f20*/  ULDC.64 UR4, c[0x0][0xae0] ;  /* 0x0002b80000047ab9 */ /* 0x000fe40000000a00 */
[----:B------:R-:W-:-:S02]  /*18f30*/  IMAD.IADD R11, R11, 0x1, R13 ;  /* 0x000000010b0b7824 */ /* 0x000fc400078e020d */
[----:B------:R-:W-:Y:S02]  /*18f40*/  VIADD R0, R18, 0x28820 ;  /* 0x0002882012007836 */ /* 0x000fe40000000000 */
[----:B------:R-:W-:Y:S02]  /*18f50*/  IMAD.MOV R13, RZ, RZ, -R3 ;  /* 0x000000ffff0d7224 */ /* 0x000fe400078e0a03 */
[----:B------:R-:W-:Y:S01]  /*18f60*/  IMAD R12, R9, UR4, RZ ;  /* 0x00000004090c7c24 */ /* 0x000fe2000f8e02ff */
[----:B------:R-:W-:Y:S01]  /*18f70*/  PRMT R0, RZ, 0x654, R0 ;  /* 0x00000654ff007816 */ /* 0x000fe20000000000 */
[----:B------:R-:W-:-:S03]  /*18f80*/  IMAD R9, R4, R13, R14 ;  /* 0x0000000d04097224 */ /* 0x000fc600078e020e */
[----:B--2---:R0:W-:Y:S01]  /*18f90*/  SYNCS.ARRIVE.TRANS64.RED.A1T0 RZ, [R0+URZ], RZ ;  /* 0x000000ff00ff79a7 */ /* 0x0041e2000810043f */
[C---:B------:R-:W-:Y:S02]  /*18fa0*/  IMAD R13, R3.reuse, UR5, R12 ;  /* 0x00000005030d7c24 */ /* 0x040fe4000f8e020c */
[----:B------:R-:W-:Y:S01]  /*18fb0*/  IMAD.WIDE.U32 R10, R3, UR4, R10 ;  /* 0x00000004030a7c25 */ /* 0x000fe2000f8e000a */
        /* <DEDUP_REMOVED lines=15> */
.L_x_3364:
        /* <DEDUP_REMOVED lines=12> */
.L_x_3110:
[----:B------:R-:W-:Y:S05]  /*19170*/  BSYNC B1 ;  /* 0x0000000000017941 */ /* 0x000fea0003800000 */
.L_x_3109:
[----:B------:R-:W-:-:S03]  /*19180*/  UMOV UR4, 0xffffffff ;  /* 0xffffffff00047882 */ /* 0x000fc60000000000 */
[----:B------:R-:W-:Y:S05]  /*19190*/  BRA.DIV UR4, `(.L_x_3111) ;  /* 0x000000ba04f07947 */ /* 0x000fea000b800000 */
[----:B-1----:R1:W4:Y:S04]  /*191a0*/  SHFL.IDX PT, R3, R4, 0x1, 0x181f ;  /* 0x00381f0004037f89 */ /* 0x00232800000e0000 */
[----:B--23--:R1:W2:Y:S02]  /*191b0*/  SHFL.IDX PT, R14, R0, 0x1, 0x181f ;  /* 0x00381f00000e7f89 */ /* 0x00c2a400000e0000 */
.L_x_3368:
        /* <DEDUP_REMOVED lines=11> */
[----:B-----5:R3:W-:Y:S04]  /*19270*/  @!P2 ST.E.128 desc[UR42][R10.64], R28 ;  /* 0x0000001c0a00a985 */ /* 0x0207e8000c101d2a */
[----:B------:R3:W-:Y:S02]  /*19280*/  @!P3 ST.E.128 desc[UR42][R14.64], R44 ;  /* 0x0000002c0e00b985 */ /* 0x0007e4000c101d2a */
.L_x_3113:
[----:B------:R-:W-:Y:S05]  /*19290*/  BSYNC B1 ;  /* 0x0000000000017941 */ /* 0x000fea0003800000 */
.L_x_3112:
[----:B------:R-:W-:-:S03]  /*192a0*/  UMOV UR4, 0xffffffff ;  /* 0xffffffff00047882 */ /* 0x000fc60000000000 */
[----:B------:R-:W-:Y:S05]  /*192b0*/  BRA.DIV UR4, `(.L_x_3114) ;  /* 0x000000ba04f07947 */ /* 0x000fea000b800000 */
[----:B----4-:R4:W0:Y:S04]  /*192c0*/  SHFL.IDX PT, R3, R4, 0x2, 0x181f ;  /* 0x00581f0004037f89 */ /* 0x01082800000e0000 */
[----:B--23--:R4:W2:Y:S02]  /*192d0*/  SHFL.IDX PT, R14, R0, 0x2, 0x181f ;  /* 0x00581f00000e7f89 */ /* 0x00c8a400000e0000 */
.L_x_3372:
        /* <DEDUP_REMOVED lines=11> */
[----:B-----5:R3:W-:Y:S04]  /*19390*/  @!P2 ST.E.128 desc[UR42][R10.64], R32 ;  /* 0x000000200a00a985 */ /* 0x0207e8000c101d2a */
[----:B------:R3:W-:Y:S02]  /*193a0*/  @!P3 ST.E.128 desc[UR42][R14.64], R48 ;  /* 0x000000300e00b985 */ /* 0x0007e4000c101d2a */
.L_x_3116:
[----:B------:R-:W-:Y:S05]  /*193b0*/  BSYNC B1 ;  /* 0x0000000000017941 */ /* 0x000fea0003800000 */
.L_x_3115:
[----:B------:R-:W-:-:S03]  /*193c0*/  UMOV UR4, 0xffffffff ;  /* 0xffffffff00047882 */ /* 0x000fc60000000000 */
[----:B------:R-:W-:Y:S05]  /*193d0*/  BRA.DIV UR4, `(.L_x_3117) ;  /* 0x000000ba04f07947 */ /* 0x000fea000b800000 */
[----:B0-----:R0:W0:Y:S04]  /*193e0*/  SHFL.IDX PT, R3, R4, 0x3, 0x181f ;  /* 0x00781f0004037f89 */ /* 0x00102800000e0000 */
[----:B--23--:R2:W3:Y:S02]  /*193f0*/  SHFL.IDX PT, R14, R0, 0x3, 0x181f ;  /* 0x00781f00000e7f89 */ /* 0x00c4e400000e0000 */
.L_x_3376:
        /* <DEDUP_REMOVED lines=8> */
[----:B-----5:R0:W-:Y:S10]  /*19480*/  @!P1 ST.E.128 desc[UR42][R8.64], R36 ;  /* 0x0000002408009985 */ /* 0x0201f4000c101d2a */
[----:B------:R-:W-:Y:S05]  /*19490*/  @P0 BRA `(.L_x_3118) ;  /* 0x0000001800480947 */ /* 0x000fea0003800000 */
[----:B------:R-:W-:-:S04]  /*194a0*/  LEA R14, P0, R2, R14, 0x1 ;  /* 0x0000000e020e7211 */ /* 0x000fc800078008ff */
[----:B------:R-:W-:-:S05]  /*194b0*/  LEA.HI.X R15, R2, R3, R184, 0x1, P0 ;  /* 0x00000003020f7211 */ /* 0x000fca00000f0cb8 */
[----:B------:R3:W-:Y:S01]  /*194c0*/  ST.E.128 desc[UR42][R14.64], R52 ;  /* 0x000000340e007985 */ /* 0x0007e2000c101d2a */
[----:B------:R-:W-:Y:S05]  /*194d0*/  BRA `(.L_x_3118) ;  /* 0x0000001800387947 */ /* 0x000fea0003800000 */
.L_x_3107:
[----:B0-----:R-:W0:Y:S01]  /*194e0*/  @P1 LDC R14, c[0x0][0xbec] ;  /* 0x0002fb00ff0e1b82 */ /* 0x001e220000000800 */
[----:B------:R-:W-:Y:S01]  /*194f0*/  ULDC.64 UR4, c[0x0][0xb08] ;  /* 0x0002c20000047ab9 */ /* 0x000fe20000000a00 */
[----:B------:R-:W-:Y:S01]  /*19500*/  SHF.R.S32.HI R0, RZ, 0x1f, R209 ;  /* 0x0000001fff007819 */ /* 0x000fe200000114d1 */
[----:B------:R-:W-:Y:S01]  /*19510*/  IMAD R9, R9, UR4, RZ ;  /* 0x0000000409097c24 */ /* 0x000fe2000f8e02ff */
[----:B------:R-:W-:Y:S01]  /*19520*/  ULDC.64 UR6, c[0x0][0xb30] ;  /* 0x0002cc0000067ab9 */ /* 0x000fe20000000a00 */
[C---:B------:R-:W-:Y:S01]  /*19530*/  IMAD.WIDE.U32 R10, R12.reuse, UR4, RZ ;  /* 0x000000040c0a7c25 */ /* 0x040fe2000f8e00ff */
[----:B------:R-:W-:Y:S02]  /*19540*/  IADD3 R43, R193, 0x38, RZ ;  /* 0x00000038c12b7810 */ /* 0x000fe40007ffe0ff */
[----:B------:R-:W1:Y:S01]  /*19550*/  @P1 LDC R13, c[0x0][0xbf0] ;  /* 0x0002fc00ff0d1b82 */ /* 0x000e620000000800 */
[----:B------:R-:W-:Y:S01]  /*19560*/  IMAD R9, R12, UR5, R9 ;  /* 0x000000050c097c24 */ /* 0x000fe2000f8e0209 */
[----:B------:R-:W-:Y:S01]  /*19570*/  ULDC.64 UR4, c[0x0][0xb38] ;  /* 0x0002ce0000047ab9 */ /* 0x000fe20000000a00 */
[----:B------:R-:W-:Y:S01]  /*19580*/  IMAD.MOV.U32 R3, RZ, RZ, R35 ;  /* 0x000000ffff037224 */ /* 0x000fe200078e0023 */
[----:B------:R-:W-:Y:S01]  /*19590*/  SHF.R.S32.HI R44, RZ, 0x1f, R43 ;  /* 0x0000001fff2c7819 */ /* 0x000fe2000001142b */
[----:B------:R-:W-:-:S02]  /*195a0*/  IMAD.IADD R11, R11, 0x1, R9 ;  /* 0x000000010b0b7824 */ /* 0x000fc400078e0209 */
[----:B------:R-:W-:Y:S02]  /*195b0*/  VIADD R24, R193, 0x8 ;  /* 0x00000008c1187836 */ /* 0x000fe40000000000 */
        /* <DEDUP_REMOVED lines=8> */
[C---:B------:R-:W-:Y:S01]  /*19640*/  IMAD R9, R209.reuse, UR5, R0 ;  /* 0x00000005d1097c24 */ /* 0x040fe2000f8e0200 */
[----:B-1----:R-:W-:Y:S01]  /*19650*/  @P1 SHF.R.U32.HI R3, RZ, R13, R14 ;  /* 0x0000000dff031219 */ /* 0x002fe2000001160e */
[----:B------:R-:W-:Y:S01]  /*19660*/  IMAD.WIDE.U32 R10, R209, UR4, R10 ;  /* 0x00000004d10a7c25 */ /* 0x000fe2000f8e000a */
[----:B------:R-:W-:Y:S02]  /*19670*/  ULDC.64 UR4, c[0x0][0xb48] ;  /* 0x0002d20000047ab9 */ /* 0x000fe40000000a00 */
[----:B------:R-:W-:Y:S01]  /*19680*/  SHF.R.S32.HI R0, RZ, 0x1f, R3 ;  /* 0x0000001fff007819 */ /* 0x000fe20000011403 */
[----:B------:R-:W-:Y:S02]  /*19690*/  IMAD.IADD R11, R11, 0x1, R9 ;  /* 0x000000010b0b7824 */ /* 0x000fe400078e0209 */
        /* <DEDUP_REMOVED lines=14> */
[----:B------:R-:W-:Y:S01]  /*19780*/  ULDC.64 UR4, c[0x0][0xb00] ;  /* 0x0002c00000047ab9 */ /* 0x000fe20000000a00 */
[----:B------:R-:W-:-:S02]  /*19790*/  PRMT R4, RZ, 0x654, R4 ;  /* 0x00000654ff047816 */ /* 0x000fc40000000004 */
[----:B------:R-:W-:Y:S01]  /*197a0*/  IMAD.IADD R3, R11, 0x1, R3 ;  /* 0x000000010b037824 */ /* 0x000fe200078e0203 */
[C---:B------:R-:W-:Y:S01]  /*197b0*/  LEA R0, P0, R10.reuse, UR4, 0x2 ;  /* 0x000000040a007c11 */ /* 0x040fe2000f8010ff */
[C---:B------:R-:W-:Y:S01]  /*197c0*/  VIADD R35, R193.reuse, 0x18 ;  /* 0x00000018c1237836 */ /* 0x040fe20000000000 */
[----:B------:R-:W-:Y:S01]  /*197d0*/  UMOV UR4, 0xffffffff ;  /* 0xffffffff00047882 */ /* 0x000fe20000000000 */
[C---:B------:R-:W-:Y:S01]  /*197e0*/  VIADD R37, R193.reuse, 0x20 ;  /* 0x00000020c1257836 */ /* 0x040fe20000000000 */
[----:B------:R0:W-:Y:S01]  /*197f0*/  SYNCS.ARRIVE.TRANS64.RED.A1T0 RZ, [R4+URZ], RZ ;  /* 0x000000ff04ff79a7 */ /* 0x0001e2000810043f */
[C---:B------:R-:W-:Y:S01]  /*19800*/  VIADD R39, R193.reuse, 0x28 ;  /* 0x00000028c1277836 */ /* 0x040fe20000000000 */
[----:B------:R-:W-:Y:S01]  /*19810*/  SHF.R.S32.HI R36, RZ, 0x1f, R35 ;  /* 0x0000001fff247819 */ /* 0x000fe20000011423 */
[C---:B------:R-:W-:Y:S01]  /*19820*/  VIADD R41, R193.reuse, 0x30 ;  /* 0x00000030c1297836 */ /* 0x040fe20000000000 */
[----:B------:R-:W-:Y:S01]  /*19830*/  SHF.R.S32.HI R38, RZ, 0x1f, R37 ;  /* 0x0000001fff267819 */ /* 0x000fe20000011425 */
[C---:B------:R-:W-:Y:S01]  /*19840*/  VIADD R45, R193.reuse, 0x40 ;  /* 0x00000040c12d7836 */ /* 0x040fe20000000000 */
[----:B------:R-:W-:Y:S01]  /*19850*/  SHF.R.S32.HI R40, RZ, 0x1f, R39 ;  /* 0x0000001fff287819 */ /* 0x000fe20000011427 */
[----:B------:R-:W-:Y:S01]  /*19860*/  VIADD R47, R193, 0x48 ;  /* 0x00000048c12f7836 */ /* 0x000fe20000000000 */
[----:B0-----:R-:W-:-:S02]  /*19870*/  LEA.HI.X R4, R10, UR5, R3, 0x2, P0 ;  /* 0x000000050a047c11 */ /* 0x001fc400080f1403 */
[----:B------:R-:W-:Y:S02]  /*19880*/  SHF.R.S32.HI R42, RZ, 0x1f, R41 ;  /* 0x0000001fff2a7819 */ /* 0x000fe40000011429 */
[----:B------:R-:W-:Y:S02]  /*19890*/  SHF.R.S32.HI R46, RZ, 0x1f, R45 ;  /* 0x0000001fff2e7819 */ /* 0x000fe4000001142d */
[----:B------:R-:W-:Y:S01]  /*198a0*/  SHF.R.S32.HI R48, RZ, 0x1f, R47 ;  /* 0x0000001fff307819 */ /* 0x000fe2000001142f */
[----:B------:R-:W-:Y:S06]  /*198b0*/  BRA.DIV UR4, `(.L_x_3119) ;  /* 0x000000ba04007947 */ /* 0x000fec000b800000 */
[----:B------:R0:W1:Y:S04]  /*198c0*/  SHFL.IDX PT, R3, R4, RZ, 0x1c1f ;  /* 0x001c1fff04037589 */ /* 0x00006800000e0000 */
[----:B------:R0:W2:Y:S02]  /*198d0*/  SHFL.IDX PT, R14, R0, RZ, 0x1c1f ;  /* 0x001c1fff000e7589 */ /* 0x0000a400000e0000 */
.L_x_3379:
        /* <DEDUP_REMOVED lines=12> */
[-C--:B------:R-:W-:Y:S01]  /*199a0*/  @!P3 LEA R26, P4, R33, R14.reuse, 0x2 ;  /* 0x0000000e211ab211 */ /* 0x080fe200078810ff */
        /* <DEDUP_REMOVED lines=19> */
[-C--:B------:R-:W-:Y:S02]  /*19ae0*/  @!P1 LEA R20, P5, R43, R14.reuse, 0x2 ;  /* 0x0000000e2b149211 */ /* 0x080fe400078a10ff */
[----:B------:R-:W-:Y:S02]  /*19af0*/  ISETP.GE.AND P2, PT, R47, UR4, PT ;  /* 0x000000042f007c0c */ /* 0x000fe4000bf46270 */
[-C--:B------:R-:W-:Y:S02]  /*19b00*/  @!P4 LEA.HI.X R13, R41, R3.reuse, R42, 0x2, P0 ;  /* 0x00000003290dc211 */ /* 0x080fe400000f142a */
[----:B------:R-:W-:Y:S02]  /*19b10*/  ISETP.GE.AND P0, PT, R218, UR4, PT ;  /* 0x00000004da007c0c */ /* 0x000fe4000bf06270 */
[----:B------:R-:W-:Y:S01]  /*19b20*/  @!P1 LEA.HI.X R21, R43, R3, R44, 0x2, P5 ;  /* 0x000000032b159211 */ /* 0x000fe200028f142c */
[----:B------:R2:W-:Y:S01]  /*19b30*/  @!P4 ST.E.64 desc[UR42][R12.64], R112 ;  /* 0x000000700c00c985 */ /* 0x0005e2000c101b2a */
[----:B---3--:R-:W-:-:S03]  /*19b40*/  @!P3 LEA R26, P5, R45, R14, 0x2 ;  /* 0x0000000e2d1ab211 */ /* 0x008fc600078a10ff */
[----:B------:R3:W-:Y:S01]  /*19b50*/  @!P1 ST.E.64 desc[UR42][R20.64], R116 ;  /* 0x0000007414009985 */ /* 0x0007e2000c101b2a */
[----:B------:R-:W-:Y:S02]  /*19b60*/  ISETP.GE.AND P1, PT, R217, UR4, PT ;  /* 0x00000004d9007c0c */ /* 0x000fe4000bf26270 */
[-C--:B------:R-:W-:Y:S02]  /*19b70*/  @!P3 LEA.HI.X R27, R45, R3.reuse, R46, 0x2, P5 ;  /* 0x000000032d1bb211 */ /* 0x080fe400028f142e */
[CC--:B----4-:R-:W-:Y:S02]  /*19b80*/  @!P2 LEA R28, P4, R47.reuse, R14.reuse, 0x2 ;  /* 0x0000000e2f1ca211 */ /* 0x0d0fe400078810ff */
        /* <DEDUP_REMOVED lines=25> */
.L_x_3121:
[----:B------:R-:W-:Y:S05]  /*19d20*/  BSYNC B1 ;  /* 0x0000000000017941 */ /* 0x000fea0003800000 */
.L_x_3120:
[----:B------:R-:W-:-:S03]  /*19d30*/  UMOV UR4, 0xffffffff ;  /* 0xffffffff00047882 */ /* 0x000fc60000000000 */
[----:B------:R-:W-:Y:S05]  /*19d40*/  BRA.DIV UR4, `(.L_x_3122) ;  /* 0x000000b604107947 */ /* 0x000fea000b800000 */
[----:B-1----:R1:W3:Y:S04]  /*19d50*/  SHFL.IDX PT, R3, R4, 0x1, 0x1c1f ;  /* 0x003c1f0004037f89 */ /* 0x0022e800000e0000 */
[----:B--2---:R1:W2:Y:S02]  /*19d60*/  SHFL.IDX PT, R14, R0, 0x1, 0x1c1f ;  /* 0x003c1f00000e7f89 */ /* 0x0042a400000e0000 */
.L_x_3383:
        /* <DEDUP_REMOVED lines=8> */
[----:B---3--:R-:W-:Y:S02]  /*19df0*/  @!P4 IMAD.MOV.U32 R15, RZ, RZ, R3 ;  /* 0x000000ffff0fc224 */ /* 0x008fe400078e0003 */
[----:B------:R-:W-:Y:S02]  /*19e00*/  @!P2 LEA.HI.X R11, R24, R3, R32, 0x2, P3 ;  /* 0x00000003180ba211 */ /* 0x000fe400018f1420 */
[----:B------:R-:W-:Y:S01]  /*19e10*/  ISETP.GE.AND P3, PT, R37, UR4, PT ;  /* 0x0000000425007c0c */ /* 0x000fe2000bf66270 */
[----:B------:R-:W-:Y:S01]  /*19e20*/  @!P4 IMAD.WIDE R8, R193, 0x4, R14 ;  /* 0x00000004c108c825 */ /* 0x000fe200078e020e */
[----:B------:R-:W-:-:S04]  /*19e30*/  @!P1 LEA R12, P5, R33, R14, 0x2 ;  /* 0x0000000e210c9211 */ /* 0x000fc800078a10ff */
[----:B------:R2:W-:Y:S01]  /*19e40*/  @!P4 ST.E.64 desc[UR42][R8.64], R90 ;  /* 0x0000005a0800c985 */ /* 0x0005e2000c101b2a */
[-C--:B------:R-:W-:Y:S02]  /*19e50*/  @!P1 LEA.HI.X R13, R33, R3.reuse, R34, 0x2, P5 ;  /* 0x00000003210d9211 */ /* 0x080fe400028f1422 */
[----:B------:R-:W-:Y:S01]  /*19e60*/  ISETP.GE.AND P4, PT, R39, UR4, PT ;  /* 0x0000000427007c0c */ /* 0x000fe2000bf86270 */
[----:B------:R3:W-:Y:S01]  /*19e70*/  @!P2 ST.E.64 desc[UR42][R10.64], R94 ;  /* 0x0000005e0a00a985 */ /* 0x0007e2000c101b2a */
[----:B------:R-:W-:Y:S02]  /*19e80*/  ISETP.GE.AND P2, PT, R41, UR4, PT ;  /* 0x0000000429007c0c */ /* 0x000fe4000bf46270 */
[-C--:B------:R-:W-:Y:S01]  /*19e90*/  @!P0 LEA R20, P5, R35, R14.reuse, 0x2 ;  /* 0x0000000e23148211 */ /* 0x080fe200078a10ff */
[----:B------:R4:W-:Y:S01]  /*19ea0*/  @!P1 ST.E.64 desc[UR42][R12.64], R98 ;  /* 0x000000620c009985 */ /* 0x0009e2000c101b2a */
[----:B------:R-:W-:Y:S02]  /*19eb0*/  @!P3 LEA R24, P1, R37, R14, 0x2 ;  /* 0x0000000e2518b211 */ /* 0x000fe400078210ff */
[----:B------:R-:W-:-:S02]  /*19ec0*/  @!P0 LEA.HI.X R21, R35, R3, R36, 0x2, P5 ;  /* 0x0000000323158211 */ /* 0x000fc400028f1424 */
[-C--:B------:R-:W-:Y:S02]  /*19ed0*/  @!P3 LEA.HI.X R25, R37, R3.reuse, R38, 0x2, P1 ;  /* 0x000000032519b211 */ /* 0x080fe400008f1426 */
[----:B------:R-:W-:Y:S01]  /*19ee0*/  ISETP.GE.AND P1, PT, R43, UR4, PT ;  /* 0x000000042b007c0c */ /* 0x000fe2000bf26270 */
[----:B------:R5:W-:Y:S01]  /*19ef0*/  @!P0 ST.E.64 desc[UR42][R20.64], R102 ;  /* 0x0000006614008985 */ /* 0x000be2000c101b2a */
[-C--:B--2---:R-:W-:Y:S02]  /*19f00*/  @!P4 LEA R8, P5, R39, R14.reuse, 0x2 ;  /* 0x0000000e2708c211 */ /* 0x084fe400078a10ff */
[----:B------:R-:W-:Y:S01]  /*19f10*/  ISETP.GE.AND P0, PT, R45, UR4, PT ;  /* 0x000000042d007c0c */ /* 0x000fe2000bf06270 */
[----:B------:R2:W-:Y:S01]  /*19f20*/  @!P3 ST.E.64 desc[UR42][R24.64], R106 ;  /* 0x0000006a1800b985 */ /* 0x0005e2000c101b2a */
[----:B------:R-:W-:Y:S02]  /*19f30*/  @!P4 LEA.HI.X R9, R39, R3, R40, 0x2, P5 ;  /* 0x000000032709c211 */ /* 0x000fe400028f1428 */
[----:B---3--:R-:W-:-:S02]  /*19f40*/  @!P2 LEA R10, P5, R41, R14, 0x2 ;  /* 0x0000000e290aa211 */ /* 0x008fc400078a10ff */
[----:B------:R-:W-:Y:S01]  /*19f50*/  ISETP.GE.AND P3, PT, R47, UR4, PT ;  /* 0x000000042f007c0c */ /* 0x000fe2000bf66270 */
[----:B------:R3:W-:Y:S01]  /*19f60*/  @!P4 ST.E.64 desc[UR42][R8.64], R110 ;  /* 0x0000006e0800c985 */ /* 0x0007e2000c101b2a */
[-C--:B------:R-:W-:Y:S02]  /*19f70*/  @!P2 LEA.HI.X R11, R41, R3.reuse, R42, 0x2, P5 ;  /* 0x00000003290ba211 */ /* 0x080fe400028f142a */
[CC--:B----4-:R-:W-:Y:S02]  /*19f80*/  @!P1 LEA R12, P5, R43.reuse, R14.reuse, 0x2 ;  /* 0x0000000e2b0c9211 */ /* 0x0d0fe400078a10ff */
[----:B------:R-:W-:Y:S01]  /*19f90*/  ISETP.GE.AND P4, PT, R218, UR4, PT ;  /* 0x00000004da007c0c */ /* 0x000fe2000bf86270 */
[----:B------:R4:W-:Y:S01]  /*19fa0*/  @!P2 ST.E.64 desc[UR42][R10.64], R114 ;  /* 0x000000720a00a985 */ /* 0x0009e2000c101b2a */
[----:B------:R-:W-:Y:S02]  /*19fb0*/  @!P1 LEA.HI.X R13, R43, R3, R44, 0x2, P5 ;  /* 0x000000032b0d9211 */ /* 0x000fe400028f142c */
[----:B------:R-:W-:-:S02]  /*19fc0*/  @!P0 LEA R26, P5, R45, R14, 0x2 ;  /* 0x0000000e2d1a8211 */ /* 0x000fc400078a10ff */
[----:B------:R-:W-:Y:S01]  /*19fd0*/  ISETP.GE.AND P2, PT, R216, UR4, PT ;  /* 0x00000004d8007c0c */ /* 0x000fe2000bf46270 */
[----:B------:R0:W-:Y:S01]  /*19fe0*/  @!P1 ST.E.64 desc[UR42][R12.64], R118 ;  /* 0x000000760c009985 */ /* 0x0001e2000c101b2a */
[-C--:B------:R-:W-:Y:S02]  /*19ff0*/  @!P0 LEA.HI.X R27, R45, R3.reuse, R46, 0x2, P5 ;  /* 0x000000032d1b8211 */ /* 0x080fe400028f142e */
[-C--:B-----5:R-:W-:Y:S02]  /*1a000*/  @!P3 LEA R20, P5, R47, R14.reuse, 0x2 ;  /* 0x0000000e2f14b211 */ /* 0x0a0fe400078a10ff */
[----:B------:R-:W-:Y:S01]  /*1a010*/  ISETP.GE.AND P1, PT, R217, UR4, PT ;  /* 0x00000004d9007c0c */ /* 0x000fe2000bf26270 */
[----:B------:R5:W-:Y:S01]  /*1a020*/  @!P0 ST.E.64 desc[UR42][R26.64], R122 ;  /* 0x0000007a1a008985 */ /* 0x000be2000c101b2a */
[----:B------:R-:W-:Y:S02]  /*1a030*/  @!P3 LEA.HI.X R21, R47, R3, R48, 0x2, P5 ;  /* 0x000000032f15b211 */ /* 0x000fe400028f1430 */
[----:B--2---:R-:W-:-:S02]  /*1a040*/  @!P4 LEA R24, P5, R218, R14, 0x2 ;  /* 0x0000000eda18c211 */ /* 0x004fc400078a10ff */
[----:B------:R-:W-:Y:S01]  /*1a050*/  ISETP.GE.AND P0, PT, R215, UR4, PT ;  /* 0x00000004d7007c0c */ /* 0x000fe2000bf06270 */
[----:B------:R2:W-:Y:S01]  /*1a060*/  @!P3 ST.E.64 desc[UR42][R20.64], R126 ;  /* 0x0000007e1400b985 */ /* 0x0005e2000c101b2a */
[----:B------:R-:W-:Y:S02]  /*1a070*/  ISETP.GE.AND P3, PT, R214, UR4, PT ;  /* 0x00000004d6007c0c */ /* 0x000fe4000bf66270 */
[----:B------:R-:W-:-:S03]  /*1a080*/  @!P4 LEA.HI.X R25, R218, R3, R226, 0x2, P5 ;  /* 0x00000003da19c211 */ /* 0x000fc600028f14e2 */
[CC--:B---3--:R-:W-:Y:S02]  /*1a090*/  @!P1 LEA R8, P5, R217.reuse, R14.reuse, 0x2 ;  /* 0x0000000ed9089211 */ /* 0x0c8fe400078a10ff */
[----:B------:R2:W-:Y:S01]  /*1a0a0*/  @!P4 ST.E.64 desc[UR42][R24.64], R130 ;  /* 0x000000821800c985 */ /* 0x0005e2000c101b2a */
[CC--:B----4-:R-:W-:Y:S02]  /*1a0b0*/  @!P2 LEA R10, P4, R216.reuse, R14.reuse, 0x2 ;  /* 0x0000000ed80aa211 */ /* 0x0d0fe400078810ff */
[-C--:B------:R-:W-:Y:S02]  /*1a0c0*/  @!P1 LEA.HI.X R9, R217, R3.reuse, R225, 0x2, P5 ;  /* 0x00000003d9099211 */ /* 0x080fe400028f14e1 */
[-C--:B0-----:R-:W-:Y:S02]  /*1a0d0*/  @!P0 LEA R12, P5, R215, R14.reuse, 0x2 ;  /* 0x0000000ed70c8211 */ /* 0x081fe400078a10ff */
[----:B------:R-:W-:Y:S01]  /*1a0e0*/  @!P2 LEA.HI.X R11, R216, R3, R224, 0x2, P4 ;  /* 0x00000003d80ba211 */ /* 0x000fe200020f14e0 */
[----:B------:R2:W-:Y:S01]  /*1a0f0*/  @!P1 ST.E.64 desc[UR42][R8.64], R134 ;  /* 0x0000008608009985 */ /* 0x0005e2000c101b2a */
[----:B-----5:R-:W-:-:S02]  /*1a100*/  @!P3 LEA R26, P4, R214, R14, 0x2 ;  /* 0x0000000ed61ab211 */ /* 0x020fc400078810ff */
[-C--:B------:R-:W-:Y:S01]  /*1a110*/  @!P0 LEA.HI.X R13, R215, R3.reuse, R223, 0x2, P5 ;  /* 0x00000003d70d8211 */ /* 0x080fe200028f14df */
[----:B------:R2:W-:Y:S01]  /*1a120*/  @!P2 ST.E.64 desc[UR42][R10.64], R138 ;  /* 0x0000008a0a00a985 */ /* 0x0005e2000c101b2a */
[----:B------:R-:W-:-:S03]  /*1a130*/  @!P3 LEA.HI.X R27, R214, R3, R222, 0x2, P4 ;  /* 0x00000003d61bb211 */ /* 0x000fc600020f14de */
[----:B------:R2:W-:Y:S01]  /*1a140*/  @!P0 ST.E.64 desc[UR42][R12.64], R142 ;  /* 0x0000008e0c008985 */ /* 0x0005e2000c101b2a */
[----:B------:R-:W-:-:S03]  /*1a150*/  ISETP.GE.AND P0, PT, R213, UR4, PT ;  /* 0x00000004d5007c0c */ /* 0x000fc6000bf06270 */
[----:B------:R2:W-:Y:S10]  /*1a160*/  @!P3 ST.E.64 desc[UR42][R26.64], R146 ;  /* 0x000000921a00b985 */ /* 0x0005f4000c101b2a */
[----:B------:R-:W-:Y:S05]  /*1a170*/  @P0 BRA `(.L_x_3118) ;  /* 0x0000000c00100947 */ /* 0x000fea0003800000 */
[----:B------:R-:W-:-:S04]  /*1a180*/  LEA R14, P0, R213, R14, 0x2 ;  /* 0x0000000ed50e7211 */ /* 0x000fc800078010ff */
[----:B------:R-:W-:-:S05]  /*1a190*/  LEA.HI.X R15, R213, R3, R221, 0x2, P0 ;  /* 0x00000003d50f7211 */ /* 0x000fca00000f14dd */
[----:B------:R0:W-:Y:S01]  /*1a1a0*/  ST.E.64 desc[UR42][R14.64], R150 ;  /* 0x000000960e007985 */ /* 0x0001e2000c101b2a */
[----:B------:R-:W-:Y:S05]  /*1a1b0*/  BRA `(.L_x_3118) ;  /* 0x0000000c00007947 */ /* 0x000fea0003800000 */
.L_x_3105:
[----:B------:R-:W-:Y:S01]  /*1a1c0*/  ULDC.64 UR6, c[0x0][0xc08] ;  /* 0x0003020000067ab9 */ /* 0x000fe20000000a00 */
[----:B------:R-:W-:Y:S01]  /*1a1d0*/  ULDC.64 UR4, c[0x0][0xc00] ;  /* 0x0003000000047ab9 */ /* 0x000fe20000000a00 */
[----:B------:R-:W-:Y:S01]  /*1a1e0*/  ISETP.NE.U32.AND P1, PT, RZ, UR6, PT ;  /* 0x00000006ff007c0c */ /* 0x000fe2000bf25070 */
[----:B------:R-:W-:Y:S01]  /*1a1f0*/  IMAD.MOV.U32 R3, RZ, RZ, RZ ;  /* 0x000000ffff037224 */ /* 0x000fe200078e00ff */
[----:B------:R-:W-:Y:S02]  /*1a200*/  ISETP.NE.U32.AND P0, PT, RZ, UR4, PT ;  /* 0x00000004ff007c0c */ /* 0x000fe4000bf05070 */
[----:B------:R-:W-:Y:S02]  /*1a210*/  ISETP.NE.AND.EX P1, PT, RZ, UR7, PT, P1 ;  /* 0x00000007ff007c0c */ /* 0x000fe4000bf25310 */
[----:B------:R-:W-:Y:S02]  /*1a220*/  IADD3 R8, P2, R210, UR4, RZ ;  /* 0x00000004d2087c10 */ /* 0x000fe4000ff5e0ff */
[----:B------:R-:W-:-:S02]  /*1a230*/  ISETP.NE.AND.EX P0, PT, RZ, UR5, PT, P0 ;  /* 0x00000005ff007c0c */ /* 0x000fc4000bf05300 */
[----:B------:R-:W-:Y:S01]  /*1a240*/  IADD3.X R9, R211, UR5, RZ, P2, !PT ;  /* 0x00000005d3097c10 */ /* 0x000fe200097fe4ff */
[----:B------:R-:W-:Y:S02]  /*1a250*/  ULDC UR4, c[0x0][0xa88] ;  /* 0x0002a20000047ab9 */ /* 0x000fe40000000800 */
[----:B-----5:R-:W-:-:S04]  /*1a260*/  IMAD.U32 R24, RZ, RZ, UR4 ;  /* 0x00000004ff187e24 */ /* 0x020fc8000f8e00ff */
[----:B------:R-:W-:-:S04]  /*1a270*/  @P1 IADD3 R210, P2, R210, UR6, RZ ;  /* 0x00000006d2d21c10 */ /* 0x000fc8000ff5e0ff */
[----:B------:R-:W-:Y:S01]  /*1a280*/  @P1 IADD3.X R211, R211, UR7, RZ, P2, !PT ;  /* 0x00000007d3d31c10 */ /* 0x000fe200097fe4ff */
[----:B------:R4:W5:Y:S04]  /*1a290*/  @P0 LDG.E R3, desc[UR42][R8.64] ;  /* 0x0000002a08030981 */ /* 0x000968000c1e1900 */
[----:B------:R4:W5:Y:S01]  /*1a2a0*/  @P1 LDG.E R24, desc[UR42][R210.64] ;  /* 0x0000002ad2181981 */ /* 0x000962000c1e1900 */
[----:B------:R-:W-:Y:S01]  /*1a2b0*/  ISETP.NE.AND P2, PT, R208, RZ, PT ;  /* 0x000000ffd000720c */ /* 0x000fe20003f45270 */
[----:B------:R-:W1:-:S12]  /*1a2c0*/  S2R R0, SR_TID.X ;  /* 0x0000000000007919 */ /* 0x000e580000002100 */
[----:B------:R-:W2:Y:S01]  /*1a2d0*/  @!P2 LDC R208, c[0x0][0xad4] ;  /* 0x0002b500ffd0ab82 */ /* 0x000ea20000000800 */
[----:B-1----:R-:W-:Y:S01]  /*1a2e0*/  VIADD R0, R0, 0xffffff80 ;  /* 0xffffff8000007836 */ /* 0x002fe20000000000 */
[----:B--2---:R-:W-:-:S04]  /*1a2f0*/  ISETP.GT.AND P2, PT, R208, 0x1, PT ;  /* 0x00000001d000780c */ /* 0x004fc80003f44270 */
[----:B------:R-:W-:Y:S01]  /*1a300*/  ISETP.GT.AND P3, PT, R0, 0x7f, PT ;  /* 0x0000007f0000780c */ /* 0x000fe20003f64270 */
[----:B----4-:R-:W-:-:S12]  /*1a310*/  @P1 BRA `(.L_x_3123) ;  /* 0x0000000000101947 */ /* 0x010fd80003800000 */
[----:B------:R-:W-:Y:S05]  /*1a320*/  @!P0 BRA `(.L_x_3123) ;  /* 0x00000000000c8947 */ /* 0x000fea0003800000 */
[----:B------:R-:W2:Y:S04]  /*1a330*/  LDG.E R11, desc[UR42][R8.64] ;  /* 0x0000002a080b7981 */ /* 0x000ea8000c1e1900 */
[----:B-----5:R-:W2:Y:S02]  /*1a340*/  LDG.E R24, desc[UR42][R8.64+0x4] ;  /* 0x0000042a08187981 */ /* 0x020ea4000c1e1900 */
[----:B--2---:R-:W-:-:S07]  /*1a350*/  IMAD.IADD R24, R24, 0x1, -R11 ;  /* 0x0000000118187824 */ /* 0x004fce00078e0a0b */
.L_x_3123:
[----:B------:R-:W-:Y:S01]  /*1a360*/  BSSY B1, `(.L_x_3124) ;  /* 0x0000036000017945 */ /* 0x000fe20003800000 */
[----:B------:R-:W-:Y:S02]  /*1a370*/  SEL R209, R209, RZ, !P0 ;  /* 0x000000ffd1d17207 */ /* 0x000fe40004000000 */
[----:B------:R-:W-:Y:S02]  /*1a380*/  SEL R219, R219, RZ, !P0 ;  /* 0x000000ffdbdb7207 */ /* 0x000fe40004000000 */
[----:B-----5:R-:W-:Y:S01]  /*1a390*/  SHF.R.S32.HI R28, RZ, 0x1f, R3 ;  /* 0x0000001fff1c7819 */ /* 0x020fe20000011403 */
[----:B------:R-:W-:Y:S06]  /*1a3a0*/  @P3 BRA `(.L_x_3125) ;  /* 0x0000000000c43947 */ /* 0x000fec0003800000 */
[----:B------:R-:W1:Y:S01]  /*1a3b0*/  S2R R31, SR_TID.X ;  /* 0x00000000001f7919 */ /* 0x000e620000002100 */
[----:B------:R-:W2:Y:S02]  /*1a3c0*/  LDC R35, c[0x0][0xbe8] ;  /* 0x0002fa00ff237b82 */ /* 0x000ea40000000800 */
[----:B--2---:R-:W-:Y:S01]  /*1a3d0*/  IMAD R0, R24, R35, RZ ;  /* 0x0000002318007224 */ /* 0x004fe200078e02ff */
[----:B-1----:R-:W-:-:S04]  /*1a3e0*/  IADD3 R31, R192, -0x80, R31 ;  /* 0xffffff80c01f7810 */ /* 0x002fc80007ffe01f */
[----:B------:R-:W-:-:S13]  /*1a3f0*/  ISETP.GE.AND P0, PT, R31, R0, PT ;  /* 0x000000001f00720c */ /* 0x000fda0003f06270 */
[----:B------:R-:W-:Y:S05]  /*1a400*/  @P0 BRA `(.L_x_3125) ;  /* 0x0000000000ac0947 */ /* 0x000fea0003800000 */
[----:B------:R-:W-:Y:S01]  /*1a410*/  IMAD.MOV.U32 R26, RZ, RZ, 0x9b8 ;  /* 0x000009b8ff1a7424 */ /* 0x000fe200078e00ff */
[----:B------:R-:W-:Y:S01]  /*1a420*/  ISETP.GT.AND P0, PT, R208, 0x1, PT ;  /* 0x00000001d000780c */ /* 0x000fe20003f04270 */
[----:B------:R-:W1:Y:S01]  /*1a430*/  LDC.64 R32, c[0x0][0xba8] ;  /* 0x0002ea00ff207b82 */ /* 0x000e620000000a00 */
[----:B------:R-:W-:Y:S01]  /*1a440*/  ISETP.NE.AND P1, PT, R35, 0x1, PT ;  /* 0x000000012300780c */ /* 0x000fe20003f25270 */
[----:B------:R-:W-:Y:S01]  /*1a450*/  IMAD.MOV.U32 R25, RZ, RZ, R31 ;  /* 0x000000ffff197224 */ /* 0x000fe200078e001f */
[----:B------:R-:W-:-:S05]  /*1a460*/  SEL R26, R26, 0x978, P0 ;  /* 0x000009781a1a7807 */ /* 0x000fca0000000000 */
[----:B------:R-:W2:Y:S08]  /*1a470*/  LDC.64 R10, c[0x0][R26+0x220] ;  /* 0x000088001a0a7b82 */ /* 0x000eb00000000a00 */
[----:B------:R-:W4:Y:S08]  /*1a480*/  LDC.64 R8, c[0x0][R26+0x218] ;  /* 0x000086001a087b82 */ /* 0x000f300000000a00 */
[----:B------:R-:W5:Y:S08]  /*1a490*/  LDC.64 R12, c[0x0][R26+0x228] ;  /* 0x00008a001a0c7b82 */ /* 0x000f700000000a00 */
[----:B------:R-:W0:Y:S08]  /*1a4a0*/  @P1 LDC R0, c[0x0][0xbec] ;  /* 0x0002fb00ff001b82 */ /* 0x000e300000000800 */
[----:B------:R-:W5:Y:S08]  /*1a4b0*/  LDC.64 R14, c[0x0][R26+0x210] ;  /* 0x000084001a0e7b82 */ /* 0x000f700000000a00 */
[----:B------:R-:W3:Y:S01]  /*1a4c0*/  @P1 LDC R29, c[0x0][0xbf0] ;  /* 0x0002fc00ff1d1b82 */ /* 0x000ee20000000800 */
[----:B0-----:R-:W-:-:S07]  /*1a4d0*/  @P1 IMAD.HI.U32 R0, R31, R0, RZ ;  /* 0x000000001f001227 */ /* 0x001fce00078e00ff */
[----:B-1----:R-:W0:Y:S01]  /*1a4e0*/  @!P0 LDC R32, c[0x0][0xb50] ;  /* 0x0002d400ff208b82 */ /* 0x002e220000000800 */
[-C--:B--2---:R-:W-:Y:S02]  /*1a4f0*/  IMAD R11, R11, R209.reuse, RZ ;  /* 0x000000d10b0b7224 */ /* 0x084fe400078e02ff */
[----:B------:R-:W-:-:S05]  /*1a500*/  IMAD.WIDE.U32 R20, R10, R209, RZ ;  /* 0x000000d10a147225 */ /* 0x000fca00078e00ff */
[----:B------:R-:W1:Y:S01]  /*1a510*/  @!P0 LDC R33, c[0x0][0xb54] ;  /* 0x0002d500ff218b82 */ /* 0x000e620000000800 */
[-C--:B----4-:R-:W-:Y:S02]  /*1a520*/  IMAD R27, R9, R188.reuse, RZ ;  /* 0x000000bc091b7224 */ /* 0x090fe400078e02ff */
[----:B------:R-:W-:Y:S01]  /*1a530*/  IMAD.WIDE.U32 R8, R8, R188, RZ ;  /* 0x000000bc08087225 */ /* 0x000fe200078e00ff */
[----:B---3--:R-:W-:-:S03]  /*1a540*/  @P1 SHF.R.U32.HI R25, RZ, R29, R0 ;  /* 0x0000001dff191219 */ /* 0x008fc60000011600 */
[----:B------:R-:W-:Y:S01]  /*1a550*/  IMAD R29, R10, R219, R11 ;  /* 0x000000db0a1d7224 */ /* 0x000fe200078e020b */
[----:B------:R-:W-:Y:S01]  /*1a560*/  SEL R11, R212, RZ, P0 ;  /* 0x000000ffd40b7207 */ /* 0x000fe20000000000 */
[----:B------:R-:W-:Y:S01]  /*1a570*/  IMAD.IADD R27, R9, 0x1, R27 ;  /* 0x00000001091b7824 */ /* 0x000fe200078e021b */
[----:B------:R-:W-:Y:S01]  /*1a580*/  IADD3 R0, P1, P3, R20, R8, R3 ;  /* 0x0000000814007210 */ /* 0x000fe20007b3e003 */
[----:B------:R-:W-:Y:S02]  /*1a590*/  IMAD.MOV R4, RZ, RZ, -R25 ;  /* 0x000000ffff047224 */ /* 0x000fe400078e0a19 */
[----:B------:R-:W-:Y:S02]  /*1a5a0*/  IMAD.IADD R29, R21, 0x1, R29 ;  /* 0x00000001151d7824 */ /* 0x000fe400078e021d */
[----:B-----5:R-:W-:-:S04]  /*1a5b0*/  IMAD.WIDE.U32 R8, R12, R11, RZ ;  /* 0x0000000b0c087225 */ /* 0x020fc800078e00ff */
[----:B------:R-:W-:Y:S02]  /*1a5c0*/  IMAD R13, R13, R11, RZ ;  /* 0x0000000b0d0d7224 */ /* 0x000fe400078e02ff */
[----:B------:R-:W-:Y:S01]  /*1a5d0*/  IMAD R11, R35, R4, R31 ;  /* 0x00000004230b7224 */ /* 0x000fe200078e021f */
[----:B------:R-:W-:Y:S02]  /*1a5e0*/  IADD3.X R4, R29, R27, R28, P1, P3 ;  /* 0x0000001b1d047210 */ /* 0x000fe40000fe641c */
[----:B------:R-:W-:Y:S01]  /*1a5f0*/  IADD3 R8, P0, P1, R25, R0, R8 ;  /* 0x0000000019087210 */ /* 0x000fe2000791e008 */
[----:B------:R-:W-:Y:S01]  /*1a600*/  IMAD R0, R15, R11, RZ ;  /* 0x0000000b0f007224 */ /* 0x000fe200078e02ff */
[----:B------:R-:W-:Y:S02]  /*1a610*/  IADD3 R13, R9, R13, RZ ;  /* 0x0000000d090d7210 */ /* 0x000fe40007ffe0ff */
        /* <DEDUP_REMOVED lines=8> */
[----:B-1----:R-:W-:-:S05]  /*1a6a0*/  LEA.HI.X R11, R8, R33, R0, 0x2, P0 ;  /* 0x00000021080b7211 */ /* 0x002fca00000f1400 */
[----:B------:R1:W-:Y:S02]  /*1a6b0*/  STG.E desc[UR42][R10.64], R9 ;  /* 0x000000090a007986 */ /* 0x0003e4000c10192a */
.L_x_3125:
[----:B------:R-:W-:Y:S05]  /*1a6c0*/  BSYNC B1 ;  /* 0x0000000000017941 */ /* 0x000fea0003800000 */
.L_x_3124:
        /* <DEDUP_REMOVED lines=18> */
[----:B---3--:R-:W1:Y:S08]  /*1a7f0*/  @P0 LDC R4, c[0x0][0xbec] ;  /* 0x0002fb00ff040b82 */ /* 0x008e700000000800 */
        /* <DEDUP_REMOVED lines=25> */
[----:B------:R1:W3:Y:S02]  /*1a990*/  SHFL.IDX PT, R14, R0, RZ, 0x181f ;  /* 0x00181fff000e7589 */ /* 0x0002e400000e0000 */
.L_x_3386:
[----:B------:R-:W-:Y:S01]  /*1a9a0*/  IMAD R21, R24, R21, RZ ;  /* 0x0000001518157224 */ /* 0x000fe200078e02ff */
[----:B------:R-:W-:Y:S04]  /*1a9b0*/  BSSY B1, `(.L_x_3127) ;  /* 0x000000c000017945 */ /* 0x000fe80003800000 */
[----:B------:R-:W-:-:S13]  /*1a9c0*/  ISETP.GE.AND P0, PT, R192, R21, PT ;  /* 0x00000015c000720c */ /* 0x000fda0003f06270 */
[----:B------:R-:W-:Y:S05]  /*1a9d0*/  @P0 BRA `(.L_x_3128) ;  /* 0x0000000000240947 */ /* 0x000fea0003800000 */
[----:B------:R-:W-:Y:S02]  /*1a9e0*/  ULDC UR4, c[0x0][0xac8] ;  /* 0x0002b20000047ab9 */ /* 0x000fe40000000800 */
[----:B------:R-:W-:Y:S02]  /*1a9f0*/  ISETP.GE.AND P2, PT, R16, UR4, PT ;  /* 0x0000000410007c0c */ /* 0x000fe4000bf46270 */
[----:B------:R-:W-:-:S11]  /*1aa00*/  ISETP.GE.AND P3, PT, R2, UR4, PT ;  /* 0x0000000402007c0c */ /* 0x000fd6000bf66270 */
[-C--:B---3--:R-:W-:Y:S02]  /*1aa10*/  @!P2 LEA R8, P0, R16, R14.reuse, 0x1 ;  /* 0x0000000e1008a211 */ /* 0x088fe400078008ff */
[----:B------:R-:W-:Y:S02]  /*1aa20*/  @!P3 LEA R14, P1, R2, R14, 0x1 ;  /* 0x0000000e020eb211 */ /* 0x000fe400078208ff */
[-C--:B--2---:R-:W-:Y:S02]  /*1aa30*/  @!P2 LEA.HI.X R9, R16, R3.reuse, R17, 0x1, P0 ;  /* 0x000000031009a211 */ /* 0x084fe400000f0c11 */
[----:B------:R-:W-:-:S03]  /*1aa40*/  @!P3 LEA.HI.X R15, R2, R3, R184, 0x1, P1 ;  /* 0x00000003020fb211 */ /* 0x000fc600008f0cb8 */
[----:B------:R4:W-:Y:S04]  /*1aa50*/  @!P2 ST.E.128 desc[UR42][R8.64], RZ ;  /* 0x000000ff0800a985 */ /* 0x0009e8000c101d2a */
[----:B------:R4:W-:Y:S02]  /*1aa60*/  @!P3 ST.E.128 desc[UR42][R14.64], RZ ;  /* 0x000000ff0e00b985 */ /* 0x0009e4000c101d2a */
.L_x_3128:
[----:B------:R-:W-:Y:S05]  /*1aa70*/  BSYNC B1 ;  /* 0x0000000000017941 */ /* 0x000fea0003800000 */
.L_x_3127:
[----:B------:R-:W-:-:S03]  /*1aa80*/  UMOV UR4, 0xffffffff ;  /* 0xffffffff00047882 */ /* 0x000fc60000000000 */
[----:B------:R-:W-:Y:S05]  /*1aa90*/  BRA.DIV UR4, `(.L_x_3129) ;  /* 0x000000aa04387947 */ /* 0x000fea000b800000 */
[----:B--2---:R2:W0:Y:S04]  /*1aaa0*/  SHFL.IDX PT, R3, R4, 0x1, 0x181f ;  /* 0x00381f0004037f89 */ /* 0x00442800000e0000 */
[----:B---34-:R2:W3:Y:S02]  /*1aab0*/  SHFL.IDX PT, R14, R0, 0x1, 0x181f ;  /* 0x00381f00000e7f89 */ /* 0x0184e400000e0000 */
.L_x_3390:
[----:B------:R-:W-:Y:S01]  /*1aac0*/  VIADD R8, R192, 0x20 ;  /* 0x00000020c0087836 */ /* 0x000fe20000000000 */
        /* <DEDUP_REMOVED lines=12> */
.L_x_3131:
[----:B------:R-:W-:Y:S05]  /*1ab90*/  BSYNC B1 ;  /* 0x0000000000017941 */ /* 0x000fea0003800000 */
.L_x_3130:
[----:B------:R-:W-:-:S03]  /*1aba0*/  UMOV UR4, 0xffffffff ;  /* 0xffffffff00047882 */ /* 0x000fc60000000000 */
[----:B------:R-:W-:Y:S05]  /*1abb0*/  BRA.DIV UR4, `(.L_x_3132) ;  /* 0x000000aa04387947 */ /* 0x000fea000b800000 */
[----:B0-----:R0:W0:Y:S04]  /*1abc0*/  SHFL.IDX PT, R3, R4, 0x2, 0x181f ;  /* 0x00581f0004037f89 */ /* 0x00102800000e0000 */
[----:B---34-:R3:W4:Y:S02]  /*1abd0*/  SHFL.IDX PT, R14, R0, 0x2, 0x181f ;  /* 0x00581f00000e7f89 */ /* 0x01872400000e0000 */
.L_x_3394:
        /* <DEDUP_REMOVED lines=13> */
.L_x_3134:
[----:B------:R-:W-:Y:S05]  /*1acb0*/  BSYNC B1 ;  /* 0x0000000000017941 */ /* 0x000fea0003800000 */
.L_x_3133:
[----:B------:R-:W-:-:S03]  /*1acc0*/  UMOV UR4, 0xffffffff ;  /* 0xffffffff00047882 */ /* 0x000fc60000000000 */
[----:B------:R-:W-:Y:S05]  /*1acd0*/  BRA.DIV UR4, `(.L_x_3135) ;  /* 0x000000aa04387947 */ /* 0x000fea000b800000 */
[----:B0-----:R0:W0:Y:S04]  /*1ace0*/  SHFL.IDX PT, R3, R4, 0x3, 0x181f ;  /* 0x00781f0004037f89 */ /* 0x00102800000e0000 */
[----:B----4-:R4:W0:Y:S02]  /*1acf0*/  SHFL.IDX PT, R14, R0, 0x3, 0x181f ;  /* 0x00781f00000e7f89 */ /* 0x01082400000e0000 */
.L_x_3398:
[----:B-1234-:R-:W-:-:S04]  /*1ad00*/  IADD3 R0, R192, 0x60, RZ ;  /* 0x00000060c0007810 */ /* 0x01efc80007ffe0ff */
        /* <DEDUP_REMOVED lines=11> */
.L_x_3118:
[----:B------:R-:W-:Y:S05]  /*1adc0*/  BSYNC B0 ;  /* 0x0000000000007941 */ /* 0x000fea0003800000 */
.L_x_3104:
[----:B------:R-:W-:Y:S02]  /*1add0*/  ULDC UR4, c[0x0][0xc3c] ;  /* 0x00030f0000047ab9 */ /* 0x000fe40000000800 */
[----:B---3--:R-:W-:-:S13]  /*1ade0*/  ISETP.GE.AND P0, PT, R7, UR4, PT ;  /* 0x0000000407007c0c */ /* 0x008fda000bf06270 */
[----:B------:R-:W-:Y:S05]  /*1adf0*/  @!P0 BRA `(.L_x_3136) ;  /* 0xfffffe6400048947 */ /* 0x000fea000383ffff */
[----:B------:R-:W-:Y:S05]  /*1ae00*/  BRA `(.L_x_2902) ;  /* 0x0000007800487947 */ /* 0x000fea0003800000 */
.L_x_2900:
        /* <DEDUP_REMOVED lines=16> */
.L_x_3137:
        /* <DEDUP_REMOVED lines=43> */
.L_x_3141:
        /* <DEDUP_REMOVED lines=37> */
.L_x_3139:
        /* <DEDUP_REMOVED lines=13> */
.L_x_3142:
        /* <DEDUP_REMOVED lines=25> */
[-C--:B------:R-:W-:Y:S01]  /*1b670*/  @!P1 IADD3 R3, R3, -R12.reuse, RZ ;  /* 0x8000000c03039210 */ /* 0x080fe20007ffe0ff */
        /* <DEDUP_REMOVED lines=28> */
[----:B------:R-:W-:Y:S02]  /*1b840*/  @!P2 IADD3 R2, -R2, RZ, RZ ;  /* 0x000000ff0202a210 */ /* 0x000fe40007ffe1ff */
[----:B------:R-:W-:-:S05]  /*1b850*/  @!P1 LOP3.LUT R2, RZ, R9, RZ, 0x33, !PT ;  /* 0x00000009ff029212 */ /* 0x000fca00078e33ff */
[----:B------:R-:W-:-:S04]  /*1b860*/  IMAD.MOV R18, RZ, RZ, -R2 ;  /* 0x000000ffff127224 */ /* 0x000fc800078e0a02 */
[C---:B------:R-:W-:Y:S02]  /*1b870*/  IMAD R18, R9.reuse, R18, R10 ;  /* 0x0000001209127224 */ /* 0x040fe400078e020a */
[----:B------:R-:W-:Y:S02]  /*1b880*/  IMAD R9, R9, 0x1000000, R2 ;  /* 0x0100000009097824 */ /* 0x000fe400078e0202 */
[----:B------:R-:W-:Y:S02]  /*1b890*/  IMAD R2, R6, R3, R5 ;  /* 0x0000000306027224 */ /* 0x000fe400078e0205 */
[----:B------:R-:W-:Y:S01]  /*1b8a0*/  IMAD R18, R18, 0x10000, R9 ;  /* 0x0001000012127824 */ /* 0x000fe200078e0209 */
[----:B------:R-:W-:Y:S06]  /*1b8b0*/  BRA `(.L_x_3144) ;  /* 0x0000000000f47947 */ /* 0x000fec0003800000 */
.L_x_3143:
        /* <DEDUP_REMOVED lines=39> */
[----:B0-----:R-:W-:-:S06]  /*1bb30*/  IADD3 R3, R8, 0xffffffe, RZ ;  /* 0x0ffffffe08037810 */ /* 0x001fcc0007ffe0ff */
        /* <DEDUP_REMOVED lines=21> */
.L_x_3144:
[----:B------:R-:W-:-:S05]  /*1bc90*/  LOP3.LUT R17, RZ, R2, RZ, 0x33, !PT ;  /* 0x00000002ff117212 */ /* 0x000fca00078e33ff */
[----:B------:R-:W-:Y:S01]  /*1bca0*/  IMAD.IADD R17, R6, 0x1, R17 ;  /* 0x0000000106117824 */ /* 0x000fe200078e0211 */
[----:B------:R-:W-:Y:S06]  /*1bcb0*/  BRA `(.L_x_3145) ;  /* 0x00000000000c7947 */ /* 0x000fec0003800000 */
.L_x_3140:
[----:B------:R-:W-:Y:S01]  /*1bcc0*/  IMAD.MOV.U32 R17, RZ, RZ, RZ ;  /* 0x000000ffff117224 */ /* 0x000fe200078e00ff */
[----:B------:R-:W-:Y:S01]  /*1bcd0*/  MOV R18, RZ ;  /* 0x000000ff00127202 */ /* 0x000fe20000000f00 */
[----:B------:R-:W-:-:S07]  /*1bce0*/  IMAD.U32 R16, RZ, RZ, UR6 ;  /* 0x00000006ff107e24 */ /* 0x000fce000f8e00ff */
.L_x_3145:
[----:B------:R-:W-:-:S13]  /*1bcf0*/  ISETP.NE.AND P0, PT, R7, RZ, PT ;  /* 0x000000ff0700720c */ /* 0x000fda0003f05270 */
[----:B------:R-:W0:Y:S01]  /*1bd00*/  @!P0 S2R R3, SR_CgaCtaId ;  /* 0x0000000000038919 */ /* 0x000e220000008800 */
[----:B------:R-:W-:-:S04]  /*1bd10*/  @!P0 MOV R2, 0x400 ;  /* 0x0000040000028802 */ /* 0x000fc80000000f00 */
[----:B0-----:R-:W-:-:S05]  /*1bd20*/  @!P0 LEA R2, R3, R2, 0x18 ;  /* 0x0000000203028211 */ /* 0x001fca00078ec0ff */
[----:B------:R1:W-:Y:S01]  /*1bd30*/  @!P0 STS.128 [R2+0x288d0], R16 ;  /* 0x0288d01002008388 */ /* 0x0003e20000000c00 */
[----:B------:R-:W-:Y:S06]  /*1bd40*/  BAR.ARV 0x5, 0x180 ;  /* 0x0146000000007b1d */ /* 0x000fec0000002000 */
.L_x_3138:
        /* <DEDUP_REMOVED lines=33> */
.L_x_3249:
[----:B0-----:R-:W0:Y:S02]  /*1bf60*/  LDC.64 R2, c[0x0][0xc88] ;  /* 0x00032200ff027b82 */ /* 0x001e240000000a00 */
[----:B0-----:R-:W-:-:S05]  /*1bf70*/  IMAD.WIDE R2, R19, 0x4, R2 ;  /* 0x0000000413027825 */ /* 0x001fca00078e0202 */
[----:B--2---:R-:W2:Y:S01]  /*1bf80*/  LDG.E R33, desc[UR42][R2.64] ;  /* 0x0000002a02217981 */ /* 0x004ea2000c1e1900 */
        /* <DEDUP_REMOVED lines=8> */
[----:B--2---:R-:W-:-:S11]  /*1c010*/  SHF.R.S32.HI R0, RZ, 0x1f, R33 ;  /* 0x0000001fff007819 */ /* 0x004fd60000011421 */
[C---:B------:R-:W-:Y:S01]  /*1c020*/  @P0 LEA R2, P1, R33.reuse, UR4, 0x2 ;  /* 0x0000000421020c11 */ /* 0x040fe2000f8210ff */
[C---:B------:R-:W-:Y:S01]  /*1c030*/  IMAD.SHL.U32 R23, R33.reuse, 0x4, RZ ;  /* 0x0000000421177824 */ /* 0x040fe200078e00ff */
[C-C-:B------:R-:W-:Y:S01]  /*1c040*/  SHF.L.U64.HI R24, R33.reuse, 0x2, R0.reuse ;  /* 0x0000000221187819 */ /* 0x140fe20000010200 */
[----:B------:R0:W-:Y:S01]  /*1c050*/  STL [R1+0x14], R0 ;  /* 0x0000140001007387 */ /* 0x0001e20000100800 */
[----:B------:R-:W-:Y:S01]  /*1c060*/  @P0 LEA.HI.X R3, R33, UR5, R0, 0x2, P1 ;  /* 0x0000000521030c11 */ /* 0x000fe200088f1400 */
[----:B------:R-:W-:-:S04]  /*1c070*/  ULDC.64 UR4, c[0x0][0xa00] ;  /* 0x0002800000047ab9 */ /* 0x000fc80000000a00 */
[----:B-1----:R1:W2:Y:S01]  /*1c080*/  @P0 LDG.E R13, desc[UR42][R2.64] ;  /* 0x0000002a020d0981 */ /* 0x0022a2000c1e1900 */
        /* <DEDUP_REMOVED lines=10> */
[----:B------:R-:W3:Y:S01]  /*1c130*/  @P0 LDG.E R6, desc[UR42][R2.64] ;  /* 0x0000002a02060981 */ /* 0x000ee2000c1e1900 */
[----:B------:R-:W-:Y:S01]  /*1c140*/  ULDC UR4, c[0x0][0x288] ;  /* 0x0000a20000047ab9 */ /* 0x000fe20000000800 */
[----:B------:R-:W-:Y:S01]  /*1c150*/  IADD3.X R5, R24, UR7, RZ, P4, !PT ;  /* 0x0000000718057c10 */ /* 0x000fe2000a7fe4ff */
[----:B------:R-:W-:Y:S01]  /*1c160*/  IMAD.U32 R8, RZ, RZ, UR4 ;  /* 0x00000004ff087e24 */ /* 0x000fe2000f8e00ff */
[----:B------:R-:W-:-:S03]  /*1c170*/  ULDC.64 UR4, c[0x0][0x418] ;  /* 0x0001060000047ab9 */ /* 0x000fc60000000a00 */
[----:B------:R-:W5:Y:S04]  /*1c180*/  @P1 LDG.E R0, desc[UR42][R4.64] ;  /* 0x0000002a04001981 */ /* 0x000f68000c1e1900 */
[----:B---3--:R0:W-:Y:S02]  /*1c190*/  STL [R1+0xc], R6 ;  /* 0x00000c0601007387 */ /* 0x0081e40000100800 */
[----:B0-----:R-:W-:-:S04]  /*1c1a0*/  @P2 IADD3 R6, P3, R23, UR8, RZ ;  /* 0x0000000817062c10 */ /* 0x001fc8000ff7e0ff */
[----:B------:R-:W-:-:S05]  /*1c1b0*/  @P2 IADD3.X R7, R24, UR9, RZ, P3, !PT ;  /* 0x0000000918072c10 */ /* 0x000fca0009ffe4ff */
[----:B------:R0:W3:Y:S01]  /*1c1c0*/  @P2 LDG.E R8, desc[UR42][R6.64] ;  /* 0x0000002a06082981 */ /* 0x0000e2000c1e1900 */
[----:B------:R-:W-:-:S03]  /*1c1d0*/  UISETP.NE.U32.AND UP0, UPT, UR4, URZ, UPT ;  /* 0x0000003f0400728c */ /* 0x000fc6000bf05070 */
[----:B------:R-:W-:Y:S01]  /*1c1e0*/  ULDC UR4, c[0x0][0x424] ;  /* 0x0001090000047ab9 */ /* 0x000fe20000000800 */
[----:B------:R-:W-:-:S03]  /*1c1f0*/  UISETP.NE.AND.EX UP0, UPT, UR5, URZ, UPT, UP0 ;  /* 0x0000003f0500728c */ /* 0x000fc6000bf05300 */
[----:B------:R-:W-:Y:S01]  /*1c200*/  ULDC UR5, c[0x0][0x2f0] ;  /* 0x0000bc0000057ab9 */ /* 0x000fe20000000800 */
[----:B------:R-:W-:-:S04]  /*1c210*/  USEL UR4, UR4, 0x1, UP0 ;  /* 0x0000000104047887 */ /* 0x000fc80008000000 */
[----:B------:R-:W-:-:S03]  /*1c220*/  UIMAD UR4, UR4, UR5, URZ ;  /* 0x00000005040472a4 */ /* 0x000fc6000f8e023f */
[----:B------:R-:W-:Y:S02]  /*1c230*/  ULDC UR5, c[0x0][0x348] ;  /* 0x0000d20000057ab9 */ /* 0x000fe40000000800 */
[----:B0-----:R-:W-:Y:S02]  /*1c240*/  IMAD.U32 R6, RZ, RZ, UR5 ;  /* 0x00000005ff067e24 */ /* 0x001fe4000f8e00ff */
[----:B------:R-:W-:Y:S01]  /*1c250*/  IMAD.U32 R9, RZ, RZ, UR4 ;  /* 0x00000004ff097e24 */ /* 0x000fe2000f8e00ff */
[----:B---3--:R0:W-:Y:S04]  /*1c260*/  STL [R1+0x10], R8 ;  /* 0x0000100801007387 */ /* 0x0081e80000100800 */
[----:B--2---:R0:W-:Y:S01]  /*1c270*/  STL [R1], R13 ;  /* 0x0000000d01007387 */ /* 0x0041e20000100800 */
[----:B------:R-:W-:Y:S01]  /*1c280*/  IMAD.MOV.U32 R12, RZ, RZ, R8 ;  /* 0x000000ffff0c7224 */ /* 0x000fe200078e0008 */
[----:B------:R-:W-:Y:S06]  /*1c290*/  @P2 BRA `(.L_x_3147) ;  /* 0x0000000000142947 */ /* 0x000fec0003800000 */
[----:B------:R-:W-:Y:S05]  /*1c2a0*/  @!P0 BRA `(.L_x_3147) ;  /* 0x0000000000108947 */ /* 0x000fea0003800000 */
[----:B0-----:R-:W2:Y:S04]  /*1c2b0*/  LDG.E R8, desc[UR42][R2.64] ;  /* 0x0000002a02087981 */ /* 0x001ea8000c1e1900 */
[----:B------:R-:W2:Y:S02]  /*1c2c0*/  LDG.E R7, desc[UR42][R2.64+0x4] ;  /* 0x0000042a02077981 */ /* 0x000ea4000c1e1900 */
[----:B--2---:R-:W-:-:S05]  /*1c2d0*/  IMAD.IADD R12, R7, 0x1, -R8 ;  /* 0x00000001070c7824 */ /* 0x004fca00078e0a08 */
[----:B------:R1:W-:Y:S02]  /*1c2e0*/  STL [R1+0x10], R12 ;  /* 0x0000100c01007387 */ /* 0x0003e40000100800 */
.L_x_3147:
[----:B------:R-:W-:Y:S01]  /*1c2f0*/  ULDC.64 UR4, c[0x0][0xa20] ;  /* 0x0002880000047ab9 */ /* 0x000fe20000000a00 */
[C---:B------:R-:W-:Y:S01]  /*1c300*/  LOP3.LUT R2, R18.reuse, 0xff000000, RZ, 0xc0, !PT ;  /* 0xff00000012027812 */ /* 0x040fe200078ec0ff */
[----:B------:R-:W-:Y:S01]  /*1c310*/  IMAD.MOV.U32 R34, RZ, RZ, R33 ;  /* 0x000000ffff227224 */ /* 0x000fe200078e0021 */
[----:B------:R-:W-:Y:S02]  /*1c320*/  ISETP.NE.U32.AND P0, PT, RZ, UR4, PT ;  /* 0x00000004ff007c0c */ /* 0x000fe4000bf05070 */
[----:B------:R-:W-:Y:S02]  /*1c330*/  SHF.R.U32.HI R3, RZ, 0x8, R2 ;  /* 0x00000008ff037819 */ /* 0x000fe40000011602 */
[----:B------:R-:W-:Y:S02]  /*1c340*/  ISETP.NE.AND.EX P0, PT, RZ, UR5, PT, P0 ;  /* 0x00000005ff007c0c */ /* 0x000fe4000bf05300 */
[C---:B0-----:R-:W-:Y:S02]  /*1c350*/  LOP3.LUT R8, R18.reuse, 0xff0000, RZ, 0xc0, !PT ;  /* 0x00ff000012087812 */ /* 0x041fe400078ec0ff */
[----:B------:R-:W-:-:S02]  /*1c360*/  LOP3.LUT R18, R18, 0xffff, RZ, 0xc0, !PT ;  /* 0x0000ffff12127812 */ /* 0x000fc400078ec0ff */
[----:B------:R-:W-:-:S07]  /*1c370*/  LEA.HI R8, R8, R3, RZ, 0x10 ;  /* 0x0000000308087211 */ /* 0x000fce00078f80ff */
[----:B------:R-:W-:Y:S05]  /*1c380*/  @!P0 BRA `(.L_x_3148) ;  /* 0x0000000000108947 */ /* 0x000fea0003800000 */
[----:B------:R-:W-:-:S04]  /*1c390*/  IADD3 R2, P0, R23, UR4, RZ ;  /* 0x0000000417027c10 */ /* 0x000fc8000ff1e0ff */
[----:B------:R-:W-:-:S05]  /*1c3a0*/  IADD3.X R3, R24, UR5, RZ, P0, !PT ;  /* 0x0000000518037c10 */ /* 0x000fca00087fe4ff */
[----:B------:R0:W5:Y:S01]  /*1c3b0*/  LDG.E R9, desc[UR42][R2.64] ;  /* 0x0000002a02097981 */ /* 0x000162000c1e1900 */
[----:B------:R-:W-:Y:S05]  /*1c3c0*/  BRA `(.L_x_3149) ;  /* 0x0000000000247947 */ /* 0x000fea0003800000 */
.L_x_3148:
        /* <DEDUP_REMOVED lines=9> */
.L_x_3149:
[----:B0-----:R-:W2:Y:S01]  /*1c460*/  @P1 LDG.E R2, desc[UR42][R4.64] ;  /* 0x0000002a04021981 */ /* 0x001ea2000c1e1900 */
[----:B------:R-:W0:Y:S03]  /*1c470*/  LDC R3, c[0x0][0x448] ;  /* 0x00011200ff037b82 */ /* 0x000e260000000800 */
[----:B------:R-:W2:Y:S01]  /*1c480*/  @P1 LDG.E R11, desc[UR42][R4.64+0x4] ;  /* 0x0000042a040b1981 */ /* 0x000ea2000c1e1900 */
[----:B-----5:R-:W-:Y:S01]  /*1c490*/  IMAD.IADD R9, R9, 0x1, -R13 ;  /* 0x0000000109097824 */ /* 0x020fe200078e0a0d */
[----:B------:R-:W-:Y:S01]  /*1c4a0*/  BSSY B0, `(.L_x_3150) ;  /* 0x0000035000007945 */ /* 0x000fe20003800000 */
[----:B------:R-:W-:Y:S01]  /*1c4b0*/  LOP3.LUT R37, R8, 0xff, RZ, 0xc0, !PT ;  /* 0x000000ff08257812 */ /* 0x000fe200078ec0ff */
[----:B------:R-:W-:Y:S01]  /*1c4c0*/  IMAD.MOV.U32 R13, RZ, RZ, RZ ;  /* 0x000000ffff0d7224 */ /* 0x000fe200078e00ff */
[----:B0-----:R-:W-:-:S13]  /*1c4d0*/  ISETP.NE.AND P0, PT, R3, 0x1, PT ;  /* 0x000000010300780c */ /* 0x001fda0003f05270 */
[----:B------:R-:W0:Y:S08]  /*1c4e0*/  @P0 LDC R7, c[0x0][0x44c] ;  /* 0x00011300ff070b82 */ /* 0x000e300000000800 */
[----:B------:R-:W3:Y:S01]  /*1c4f0*/  @P0 LDC R3, c[0x0][0x450] ;  /* 0x00011400ff030b82 */ /* 0x000ee20000000800 */
[----:B--2---:R-:W-:Y:S02]  /*1c500*/  @P1 IMAD.IADD R6, R11, 0x1, -R2 ;  /* 0x000000010b061824 */ /* 0x004fe400078e0a02 */
[----:B------:R-:W-:-:S02]  /*1c510*/  IMAD.SHL.U32 R2, R17, 0x80, RZ ;  /* 0x0000008011027824 */ /* 0x000fc400078e00ff */
[----:B------:R-:W-:Y:S02]  /*1c520*/  IMAD.IADD R36, R9, 0x1, R6 ;  /* 0x0000000109247824 */ /* 0x000fe400078e0206 */
[----:B------:R-:W-:-:S04]  /*1c530*/  VIADD R2, R2, 0x7f ;  /* 0x0000007f02027836 */ /* 0x000fc80000000000 */
[----:B0-----:R-:W-:Y:S01]  /*1c540*/  @P0 IMAD.HI.U32 R10, R2, R7, RZ ;  /* 0x00000007020a0227 */ /* 0x001fe200078e00ff */
[----:B------:R-:W-:-:S04]  /*1c550*/  IADD3 R7, R36, 0x80, -R12 ;  /* 0x0000008024077810 */ /* 0x000fc80007ffe80c */
[----:B---3--:R-:W-:Y:S02]  /*1c560*/  @P0 SHF.R.U32.HI R2, RZ, R3, R10 ;  /* 0x00000003ff020219 */ /* 0x008fe4000001160a */
[----:B------:R-:W-:-:S03]  /*1c570*/  IADD3 R3, R36, 0x7f, RZ ;  /* 0x0000007f24037810 */ /* 0x000fc60007ffe0ff */
[----:B------:R-:W-:Y:S01]  /*1c580*/  IMAD.IADD R2, R7, 0x1, R2 ;  /* 0x0000000107027824 */ /* 0x000fe200078e0202 */
[----:B------:R-:W-:-:S04]  /*1c590*/  SHF.R.S32.HI R4, RZ, 0x1f, R3 ;  /* 0x0000001fff047819 */ /* 0x000fc80000011403 */
[----:B------:R-:W-:Y:S02]  /*1c5a0*/  LEA.HI R4, R4, R3, RZ, 0x7 ;  /* 0x0000000304047211 */ /* 0x000fe400078f38ff */
[----:B------:R-:W-:Y:S02]  /*1c5b0*/  SHF.R.S32.HI R3, RZ, 0x1f, R2 ;  /* 0x0000001fff037819 */ /* 0x000fe40000011402 */
[----:B------:R-:W-:Y:S02]  /*1c5c0*/  SHF.R.S32.HI R5, RZ, 0x7, R4 ;  /* 0x00000007ff057819 */ /* 0x000fe40000011404 */
[----:B------:R-:W-:Y:S02]  /*1c5d0*/  LEA.HI R3, R3, R2, RZ, 0x7 ;  /* 0x0000000203037211 */ /* 0x000fe400078f38ff */
[----:B------:R-:W-:Y:S02]  /*1c5e0*/  SHF.R.U32.HI R4, RZ, 0x10, R8 ;  /* 0x00000010ff047819 */ /* 0x000fe40000011608 */
[----:B------:R-:W-:-:S04]  /*1c5f0*/  SHF.R.S32.HI R10, RZ, 0x7, R3 ;  /* 0x00000007ff0a7819 */ /* 0x000fc80000011403 */
[----:B------:R-:W-:-:S04]  /*1c600*/  VIMNMX R10, R5, R10, PT ;  /* 0x0000000a050a7248 */ /* 0x000fc80003fe0100 */
[----:B------:R-:W-:-:S13]  /*1c610*/  ISETP.GE.AND P0, PT, R10, 0x1, PT ;  /* 0x000000010a00780c */ /* 0x000fda0003f06270 */
[----:B------:R-:W-:Y:S05]  /*1c620*/  @!P0 BRA `(.L_x_3151) ;  /* 0x0000000000708947 */ /* 0x000fea0003800000 */
[----:B------:R-:W-:Y:S01]  /*1c630*/  ISETP.NE.AND P0, PT, R4, RZ, PT ;  /* 0x000000ff0400720c */ /* 0x000fe20003f05270 */
[----:B------:R-:W-:-:S03]  /*1c640*/  ULDC UR4, c[0x0][0x9f0] ;  /* 0x00027c0000047ab9 */ /* 0x000fc60000000800 */
[----:B------:R-:W-:-:S04]  /*1c650*/  SEL R8, R4, UR4, P0 ;  /* 0x0000000404087c07 */ /* 0x000fc80008000000 */
[----:B-1----:R-:W-:Y:S02]  /*1c660*/  IABS R12, R8 ;  /* 0x00000008000c7213 */ /* 0x002fe40000000000 */
        /* <DEDUP_REMOVED lines=24> */
.L_x_3151:
[----:B------:R-:W-:Y:S05]  /*1c7f0*/  BSYNC B0 ;  /* 0x0000000000007941 */ /* 0x000fea0003800000 */
.L_x_3150:
[-C--:B------:R-:W-:Y:S01]  /*1c800*/  IMAD R2, R37, R13.reuse, RZ ;  /* 0x0000000d25027224 */ /* 0x080fe200078e02ff */
[----:B------:R-:W-:Y:S04]  /*1c810*/  BSSY B0, `(.L_x_3152) ;  /* 0x0000114000007945 */ /* 0x000fe80003800000 */
[C---:B------:R-:W-:Y:S01]  /*1c820*/  VIADDMNMX R10, R2.reuse, R13, R10, PT ;  /* 0x0000000d020a7246 */ /* 0x040fe2000380010a */
[----:B------:R-:W-:-:S04]  /*1c830*/  IMAD R2, R2, 0x80, -R9 ;  /* 0x0000008002027824 */ /* 0x000fc800078e0a09 */
[----:B------:R-:W-:-:S05]  /*1c840*/  IMAD R10, R10, 0x80, -R9 ;  /* 0x000000800a0a7824 */ /* 0x000fca00078e0a09 */
[----:B------:R-:W-:Y:S02]  /*1c850*/  VIMNMX R10, R10, R6, PT ;  /* 0x000000060a0a7248 */ /* 0x000fe40003fe0100 */
[----:B------:R-:W-:-:S04]  /*1c860*/  VIMNMX R6, RZ, R2, !PT ;  /* 0x00000002ff067248 */ /* 0x000fc80007fe0100 */
[----:B------:R-:W-:Y:S02]  /*1c870*/  ISETP.GT.AND P0, PT, R10, R6, PT ;  /* 0x000000060a00720c */ /* 0x000fe40003f04270 */
[----:B------:R-:W-:-:S11]  /*1c880*/  SHF.R.U32.HI R6, RZ, 0x7, R6 ;  /* 0x00000007ff067819 */ /* 0x000fd60000011606 */
[----:B------:R-:W-:-:S05]  /*1c890*/  @P0 VIADD R2, R10, 0x7f ;  /* 0x0000007f0a020836 */ /* 0x000fca0000000000 */
[----:B------:R-:W-:-:S04]  /*1c8a0*/  @P0 SHF.R.S32.HI R3, RZ, 0x1f, R2 ;  /* 0x0000001fff030819 */ /* 0x000fc80000011402 */
[----:B------:R-:W-:Y:S02]  /*1c8b0*/  @P0 LEA.HI R2, R3, R2, RZ, 0x7 ;  /* 0x0000000203020211 */ /* 0x000fe400078f38ff */
[-C--:B------:R-:W-:Y:S02]  /*1c8c0*/  MOV R3, R6.reuse ;  /* 0x0000000600037202 */ /* 0x080fe40000000f00 */
        /* <DEDUP_REMOVED lines=10> */
[----:B------:R0:W2:Y:S02]  /*1c970*/  SHFL.IDX PT, R14, R8, RZ, 0x1f ;  /* 0x00001fff080e7589 */ /* 0x0000a400000e0000 */
.L_x_3401:
[----:B--2---:R-:W-:Y:S02]  /*1c980*/  ISETP.NE.AND P0, PT, R14, RZ, PT ;  /* 0x000000ff0e00720c */ /* 0x004fe40003f05270 */
[----:B------:R-:W-:-:S11]  /*1c990*/  PLOP3.LUT P6, PT, PT, PT, PT, 0x8, 0x0 ;  /* 0x000000000000781c */ /* 0x000fd60003fce170 */
[----:B------:R-:W-:Y:S05]  /*1c9a0*/  @P0 BRA `(.L_x_3155) ;  /* 0x00000000000c0947 */ /* 0x000fea0003800000 */
[----:B------:R-:W-:-:S03]  /*1c9b0*/  UMOV UR4, 0xffffffff ;  /* 0xffffffff00047882 */ /* 0x000fc60000000000 */
[----:B------:R-:W-:Y:S05]  /*1c9c0*/  BRA.DIV UR4, `(.L_x_3156) ;  /* 0x0000008e04787947 */ /* 0x000fea000b800000 */
[----:B------:R-:W-:-:S13]  /*1c9d0*/  ELECT P6, URZ, PT ;  /* 0x00000000003f782f */ /* 0x000fda00038c0000 */
.L_x_3155:
        /* <DEDUP_REMOVED lines=9> */
.L_x_3404:
[----:B------:R-:W-:Y:S05]  /*1ca70*/  BSYNC B1 ;  /* 0x0000000000017941 */ /* 0x000fea0003800000 */
.L_x_3157:
[----:B------:R-:W-:Y:S04]  /*1ca80*/  BSSY B1, `(.L_x_3159) ;  /* 0x000006e000017945 */ /* 0x000fe80003800000 */
[----:B------:R-:W-:Y:S05]  /*1ca90*/  @!P6 BRA `(.L_x_3160) ;  /* 0x0000000400b0e947 */ /* 0x000fea0003800000 */
[----:B0-----:R-:W-:Y:S01]  /*1caa0*/  IMAD R8, R27, 0x8, R22 ;  /* 0x000000081b087824 */ /* 0x001fe200078e0216 */
[----:B------:R-:W-:Y:S01]  /*1cab0*/  SHF.L.U32 R9, R29, 0x1f, RZ ;  /* 0x0000001f1d097819 */ /* 0x000fe200000006ff */
[----:B------:R-:W0:Y:S01]  /*1cac0*/  S2R R10, SR_TID.X ;  /* 0x00000000000a7919 */ /* 0x000e220000002100 */
[----:B------:R-:W-:Y:S02]  /*1cad0*/  BSSY B2, `(.L_x_3161) ;  /* 0x0000005000027945 */ /* 0x000fe40003800000 */
[----:B------:R-:W2:Y:S01]  /*1cae0*/  SYNCS.PHASECHK.TRANS64.TRYWAIT P0, [R8+URZ+0x288a0], R9 ;  /* 0x0288a009080075a7 */ /* 0x000ea2000800017f */
[----:B0-----:R-:W-:-:S04]  /*1caf0*/  LOP3.LUT R10, R10, 0x7f, RZ, 0xc0, !PT ;  /* 0x0000007f0a0a7812 */ /* 0x001fc800078ec0ff */
[----:B------:R-:W-:Y:S01]  /*1cb00*/  ISETP.NE.AND P1, PT, R10, RZ, PT ;  /* 0x000000ff0a00720c */ /* 0x000fe20003f25270 */
[----:B--2---:R-:W-:-:S12]  /*1cb10*/  @!P0 BRA `(.L_x_3162) ;  /* 0x0000008c00588947 */ /* 0x004fd80003800000 */
.L_x_3405:
[----:B------:R-:W-:Y:S05]  /*1cb20*/  BSYNC B2 ;  /* 0x0000000000027941 */ /* 0x000fea0003800000 */
.L_x_3161:
[----:B------:R-:W-:Y:S04]  /*1cb30*/  BSSY B2, `(.L_x_3163) ;  /* 0x0000009000027945 */ /* 0x000fe80003800000 */
[----:B------:R-:W-:Y:S05]  /*1cb40*/  @P1 BRA `(.L_x_3164) ;  /* 0x00000000001c1947 */ /* 0x000fea0003800000 */
[----:B------:R-:W2:Y:S01]  /*1cb50*/  S2R R11, SR_TID.X ;  /* 0x00000000000b7919 */ /* 0x000ea20000002100 */
[----:B------:R-:W-:-:S04]  /*1cb60*/  IMAD.MOV.U32 R10, RZ, RZ, 0x8000 ;  /* 0x00008000ff0a7424 */ /* 0x000fc800078e00ff */
[----:B------:R3:W-:Y:S01]  /*1cb70*/  SYNCS.ARRIVE.TRANS64 RZ, [R8+URZ+0x28890], R10 ;  /* 0x0288900a08ff79a7 */ /* 0x0007e2000800003f */
[----:B--2---:R-:W-:-:S04]  /*1cb80*/  LOP3.LUT R11, R11, 0x1f, RZ, 0xc0, !PT ;  /* 0x0000001f0b0b7812 */ /* 0x004fc800078ec0ff */
[----:B------:R-:W-:-:S13]  /*1cb90*/  ISETP.NE.AND P0, PT, R11, RZ, PT ;  /* 0x000000ff0b00720c */ /* 0x000fda0003f05270 */
[----:B---3--:R-:W-:Y:S05]  /*1cba0*/  @!P0 BRA `(.L_x_3164) ;  /* 0x0000000000048947 */ /* 0x008fea0003800000 */
[----:B------:R-:W-:Y:S01]  /*1cbb0*/  BPT.TRAP 0x1 ;  /* 0x000000040000795c */ /* 0x000fe20000300000 */
.L_x_3164:
[----:B------:R-:W-:Y:S05]  /*1cbc0*/  BSYNC B2 ;  /* 0x0000000000027941 */ /* 0x000fea0003800000 */
.L_x_3163:
        /* <DEDUP_REMOVED lines=10> */
[----:B-1----:R-:W-:Y:S01]  /*1cc70*/  VIADD R12, R8, 0x28890 ;  /* 0x00028890080c7836 */ /* 0x002fe20000000000 */
[----:B------:R-:W-:Y:S01]  /*1cc80*/  UMOV UR7, 0x12f00000 ;  /* 0x12f0000000077882 */ /* 0x000fe20000000000 */
[----:B------:R-:W-:-:S08]  /*1cc90*/  VIADD R13, R11, 0x18400 ;  /* 0x000184000b0d7836 */ /* 0x000fd00000000000 */
.L_x_3165:
        /* <DEDUP_REMOVED lines=16> */
.L_x_3166:
        /* <DEDUP_REMOVED lines=13> */
.L_x_3406:
[----:B------:R-:W-:Y:S05]  /*1ce70*/  BSYNC B2 ;  /* 0x0000000000027941 */ /* 0x000fea0003800000 */
.L_x_3167:
[----:B------:R-:W-:Y:S01]  /*1ce80*/  BSSY B2, `(.L_x_3169) ;  /* 0x000000b000027945 */ /* 0x000fe20003800000 */
[----:B------:R-:W-:Y:S01]  /*1ce90*/  MOV R12, 0x0 ;  /* 0x00000000000c7802 */ /* 0x000fe20000000f00 */
[----:B------:R-:W-:Y:S02]  /*1cea0*/  IMAD.MOV.U32 R13, RZ, RZ, 0x12f00000 ;  /* 0x12f00000ff0d7424 */ /* 0x000fe400078e00ff */
[----:B------:R-:W-:Y:S05]  /*1ceb0*/  @P1 BRA `(.L_x_3170) ;  /* 0x00000000001c1947 */ /* 0x000fea0003800000 */
[----:B------:R-:W2:Y:S01]  /*1cec0*/  S2R R11, SR_TID.X ;  /* 0x00000000000b7919 */ /* 0x000ea20000002100 */
[----:B01----:R-:W-:-:S04]  /*1ced0*/  IMAD.MOV.U32 R9, RZ, RZ, 0x8000 ;  /* 0x00008000ff097424 */ /* 0x003fc800078e00ff */
[----:B------:R3:W-:Y:S01]  /*1cee0*/  SYNCS.ARRIVE.TRANS64 RZ, [R8+URZ+0x288b0], R9 ;  /* 0x0288b00908ff79a7 */ /* 0x0007e2000800003f */
[----:B--2---:R-:W-:-:S04]  /*1cef0*/  LOP3.LUT R11, R11, 0x1f, RZ, 0xc0, !PT ;  /* 0x0000001f0b0b7812 */ /* 0x004fc800078ec0ff */
[----:B------:R-:W-:-:S13]  /*1cf00*/  ISETP.NE.AND P0, PT, R11, RZ, PT ;  /* 0x000000ff0b00720c */ /* 0x000fda0003f05270 */
[----:B---3--:R-:W-:Y:S05]  /*1cf10*/  @!P0 BRA `(.L_x_3170) ;  /* 0x0000000000048947 */ /* 0x008fea0003800000 */
[----:B------:R-:W-:Y:S01]  /*1cf20*/  BPT.TRAP 0x1 ;  /* 0x000000040000795c */ /* 0x000fe20000300000 */
.L_x_3170:
[----:B------:R-:W-:Y:S05]  /*1cf30*/  BSYNC B2 ;  /* 0x0000000000027941 */ /* 0x000fea0003800000 */
.L_x_3169:
        /* <DEDUP_REMOVED lines=9> */
.L_x_3171:
        /* <DEDUP_REMOVED lines=15> */
.L_x_3172:
        /* <DEDUP_REMOVED lines=9> */
[----:B--2---:R-:W-:Y:S05]  /*1d150*/  @P0 BRA.U.ANY `(.L_x_3172) ;  /* 0xfffffffd00d80947 */ /* 0x004fea000393ffff */
.L_x_3160:
[----:B------:R-:W-:Y:S05]  /*1d160*/  BSYNC B1 ;  /* 0x0000000000017941 */ /* 0x000fea0003800000 */
.L_x_3159:
[----:B-1----:R-:W-:Y:S01]  /*1d170*/  VIADD R12, R3, 0xfffffffe ;  /* 0xfffffffe030c7836 */ /* 0x002fe20000000000 */
        /* <DEDUP_REMOVED lines=8> */
.L_x_3187:
        /* <DEDUP_REMOVED lines=11> */
.L_x_3407:
[----:B------:R-:W-:Y:S05]  /*1d2b0*/  BSYNC B2 ;  /* 0x0000000000027941 */ /* 0x000fea0003800000 */
.L_x_3175:
        /* <DEDUP_REMOVED lines=9> */
.L_x_3178:
[----:B------:R-:W-:Y:S05]  /*1d350*/  BSYNC B2 ;  /* 0x0000000000027941 */ /* 0x000fea0003800000 */
.L_x_3177:
        /* <DEDUP_REMOVED lines=11> */
.L_x_3179:
        /* <DEDUP_REMOVED lines=16> */
.L_x_3180:
        /* <DEDUP_REMOVED lines=13> */
.L_x_3408:
[----:B------:R-:W-:Y:S05]  /*1d5e0*/  BSYNC B2 ;  /* 0x0000000000027941 */ /* 0x000fea0003800000 */
.L_x_3181:
        /* <DEDUP_REMOVED lines=11> */
.L_x_3184:
[----:B------:R-:W-:Y:S05]  /*1d6a0*/  BSYNC B2 ;  /* 0x0000000000027941 */ /* 0x000fea0003800000 */
.L_x_3183:
        /* <DEDUP_REMOVED lines=8> */
.L_x_3185:
        /* <DEDUP_REMOVED lines=15> */
.L_x_3186:
        /* <DEDUP_REMOVED lines=10> */
.L_x_3174:
[----:B------:R-:W-:Y:S05]  /*1d8c0*/  BSYNC B1 ;  /* 0x0000000000017941 */ /* 0x000fea0003800000 */
.L_x_3173:
[C---:B------:R-:W-:Y:S01]  /*1d8d0*/  ISETP.GT.AND P2, PT, R12.reuse, R6, PT ;  /* 0x000000060c00720c */ /* 0x040fe20003f44270 */
[----:B------:R-:W-:Y:S02]  /*1d8e0*/  VIADD R27, R27, 0x1 ;  /* 0x000000011b1b7836 */ /* 0x000fe40000000000 */
[----:B------:R-:W-:-:S03]  /*1d8f0*/  VIADD R12, R12, 0xffffffff ;  /* 0xffffffff0c0c7836 */ /* 0x000fc60000000000 */
[----:B------:R-:W-:-:S04]  /*1d900*/  ISETP.NE.AND P1, PT, R27, 0x2, PT ;  /* 0x000000021b00780c */ /* 0x000fc80003f25270 */
[----:B------:R-:W-:Y:S02]  /*1d910*/  SEL R3, RZ, 0x1, P1 ;  /* 0x00000001ff037807 */ /* 0x000fe40000800000 */
[----:B------:R-:W-:Y:S02]  /*1d920*/  SEL R27, R27, RZ, P1 ;  /* 0x000000ff1b1b7207 */ /* 0x000fe40000800000 */
[----:B------:R-:W-:Y:S01]  /*1d930*/  LOP3.LUT R29, R29, R3, RZ, 0x3c, !PT ;  /* 0x000000031d1d7212 */ /* 0x000fe200078e3cff */
[----:B------:R-:W-:Y:S06]  /*1d940*/  @P2 BRA `(.L_x_3187) ;  /* 0xfffffff8002c2947 */ /* 0x000fec000383ffff */
.L_x_3153:
[----:B------:R-:W-:Y:S05]  /*1d950*/  BSYNC B0 ;  /* 0x0000000000007941 */ /* 0x000fea0003800000 */
.L_x_3152:
[----:B------:R-:W2:Y:S01]  /*1d960*/  LDC R0, c[0x0][0x448] ;  /* 0x00011200ff007b82 */ /* 0x000ea20000000800 */
[----:B------:R-:W-:Y:S01]  /*1d970*/  LEA R2, R17, 0x7f, 0x7 ;  /* 0x0000007f11027811 */ /* 0x000fe200078e38ff */
[----:B------:R-:W-:Y:S06]  /*1d980*/  @!P0 WARPSYNC.ALL ;  /* 0x0000000000008948 */ /* 0x000fec0003800000 */
[----:B------:R-:W-:Y:S01]  /*1d990*/  @!P0 BAR.SYNC.DEFER_BLOCKING 0xc, 0x180 ;  /* 0x0306000000008b1d */ /* 0x000fe20000010000 */
[----:B------:R-:W-:-:S05]  /*1d9a0*/  ISETP.NE.AND P2, PT, R4, RZ, PT ;  /* 0x000000ff0400720c */ /* 0x000fca0003f45270 */
[----:B------:R-:W-:Y:S08]  /*1d9b0*/  BSSY B0, `(.L_x_3188) ;  /* 0x0000029000007945 */ /* 0x000ff00003800000 */
[----:B------:R-:W3:Y:S01]  /*1d9c0*/  @!P2 LDC R4, c[0x0][0x9f0] ;  /* 0x00027c00ff04ab82 */ /* 0x000ee20000000800 */
[----:B--2---:R-:W-:-:S13]  /*1d9d0*/  ISETP.NE.AND P1, PT, R0, 0x1, PT ;  /* 0x000000010000780c */ /* 0x004fda0003f25270 */
[----:B------:R-:W2:Y:S08]  /*1d9e0*/  @P1 LDC R9, c[0x0][0x44c] ;  /* 0x00011300ff091b82 */ /* 0x000eb00000000800 */
[----:B------:R-:W4:Y:S01]  /*1d9f0*/  @P1 LDC R3, c[0x0][0x450] ;  /* 0x00011400ff031b82 */ /* 0x000f220000000800 */
[----:B--2---:R-:W-:-:S05]  /*1da00*/  @P1 IMAD.HI.U32 R0, R2, R9, RZ ;  /* 0x0000000902001227 */ /* 0x004fca00078e00ff */
[----:B----4-:R-:W-:-:S05]  /*1da10*/  @P1 SHF.R.U32.HI R2, RZ, R3, R0 ;  /* 0x00000003ff021219 */ /* 0x010fca0000011600 */
[----:B------:R-:W-:-:S05]  /*1da20*/  IMAD.IADD R2, R7, 0x1, R2 ;  /* 0x0000000107027824 */ /* 0x000fca00078e0202 */
[----:B------:R-:W-:-:S04]  /*1da30*/  SHF.R.S32.HI R3, RZ, 0x1f, R2 ;  /* 0x0000001fff037819 */ /* 0x000fc80000011402 */
[----:B------:R-:W-:-:S04]  /*1da40*/  LEA.HI R3, R3, R2, RZ, 0x7 ;  /* 0x0000000203037211 */ /* 0x000fc800078f38ff */
[----:B------:R-:W-:-:S04]  /*1da50*/  SHF.R.S32.HI R0, RZ, 0x7, R3 ;  /* 0x00000007ff007819 */ /* 0x000fc80000011403 */
[----:B------:R-:W-:Y:S01]  /*1da60*/  VIMNMX R5, R5, R0, PT ;  /* 0x0000000005057248 */ /* 0x000fe20003fe0100 */
[----:B------:R-:W-:-:S03]  /*1da70*/  IMAD.MOV.U32 R0, RZ, RZ, RZ ;  /* 0x000000ffff007224 */ /* 0x000fc600078e00ff */
[----:B------:R-:W-:-:S13]  /*1da80*/  ISETP.GE.AND P1, PT, R5, 0x1, PT ;  /* 0x000000010500780c */ /* 0x000fda0003f26270 */
[----:B---3--:R-:W-:Y:S05]  /*1da90*/  @!P1 BRA `(.L_x_3189) ;  /* 0x0000000000689947 */ /* 0x008fea0003800000 */
[----:B------:R-:W-:Y:S01]  /*1daa0*/  IABS R0, R4 ;  /* 0x0000000400007213 */ /* 0x000fe20000000000 */
[----:B------:R-:W-:-:S03]  /*1dab0*/  IMAD.MOV.U32 R2, RZ, RZ, RZ ;  /* 0x000000ffff027224 */ /* 0x000fc600078e00ff */
[----:B0-----:R-:W0:Y:S08]  /*1dac0*/  I2F.RP R8, R0 ;  /* 0x0000000000087306 */ /* 0x001e300000209400 */
[----:B0-----:R-:W0:Y:S02]  /*1dad0*/  MUFU.RCP R8, R8 ;  /* 0x0000000800087308 */ /* 0x001e240000001000 */
[----:B0-----:R-:W-:-:S06]  /*1dae0*/  IADD3 R9, R8, 0xffffffe, RZ ;  /* 0x0ffffffe08097810 */ /* 0x001fcc0007ffe0ff */
        /* <DEDUP_REMOVED lines=21> */
.L_x_3189:
[----:B------:R-:W-:Y:S05]  /*1dc40*/  BSYNC B0 ;  /* 0x0000000000007941 */ /* 0x000fea0003800000 */
.L_x_3188:
[-C--:B------:R-:W-:Y:S01]  /*1dc50*/  IMAD R37, R37, R0.reuse, RZ ;  /* 0x0000000025257224 */ /* 0x080fe200078e02ff */
[----:B------:R-:W-:Y:S04]  /*1dc60*/  BSSY B7, `(.L_x_3190) ;  /* 0x0000371000077945 */ /* 0x000fe80003800000 */
[----:B------:R-:W-:-:S04]  /*1dc70*/  VIADDMNMX R2, R37, R0, R5, PT ;  /* 0x0000000025027246 */ /* 0x000fc80003800105 */
[----:B------:R-:W-:Y:S01]  /*1dc80*/  ISETP.GT.AND P0, PT, R2, R37, PT ;  /* 0x000000250200720c */ /* 0x000fe20003f04270 */
[----:B------:R2:W-:-:S12]  /*1dc90*/  STL [R1+0x20], R2 ;  /* 0x0000200201007387 */ /* 0x0005d80000100800 */
[----:B--2---:R-:W-:Y:S05]  /*1dca0*/  @P0 BRA `(.L_x_3191) ;  /* 0x0000000000440947 */ /* 0x004fea0003800000 */
[----:B------:R-:W2:Y:S02]  /*1dcb0*/  S2R R2, SR_TID.X ;  /* 0x0000000000027919 */ /* 0x000ea40000002100 */
[----:B--2---:R-:W-:-:S04]  /*1dcc0*/  LOP3.LUT R2, R2, 0x7f, RZ, 0xc0, !PT ;  /* 0x0000007f02027812 */ /* 0x004fc800078ec0ff */
[----:B------:R-:W-:-:S13]  /*1dcd0*/  ISETP.NE.AND P0, PT, R2, RZ, PT ;  /* 0x000000ff0200720c */ /* 0x000fda0003f05270 */
[----:B------:R-:W-:Y:S05]  /*1dce0*/  @P0 BRA `(.L_x_3192) ;  /* 0x0000003400a00947 */ /* 0x000fea0003800000 */
[----:B------:R-:W2:Y:S01]  /*1dcf0*/  S2R R5, SR_LANEID ;  /* 0x0000000000057919 */ /* 0x000ea20000000000 */
[----:B------:R-:W-:Y:S01]  /*1dd00*/  VOTEU.ANY UR4, UPT, PT ;  /* 0x0000000000047886 */ /* 0x000fe200038e0100 */
[----:B------:R-:W3:Y:S01]  /*1dd10*/  LDC.64 R2, c[0x0][0xc60] ;  /* 0x00031800ff027b82 */ /* 0x000ee20000000a00 */
[----:B------:R-:W2:Y:S02]  /*1dd20*/  FLO.U32 R0, UR4 ;  /* 0x0000000400007d00 */ /* 0x000ea400080e0000 */
[----:B--2---:R-:W-:-:S06]  /*1dd30*/  ISETP.EQ.U32.AND P0, PT, R0, R5, PT ;  /* 0x000000050000720c */ /* 0x004fcc0003f02070 */
[----:B------:R-:W3:Y:S07]  /*1dd40*/  POPC R5, UR4 ;  /* 0x0000000400057d09 */ /* 0x000eee0008000000 */
[----:B---3--:R-:W2:Y:S01]  /*1dd50*/  @P0 ATOMG.E.ADD.STRONG.GPU PT, R3, desc[UR42][R2.64], R5 ;  /* 0x00000005020309a8 */ /* 0x008ea200081ee1ea */
[----:B------:R-:W3:Y:S02]  /*1dd60*/  S2R R4, SR_LTMASK ;  /* 0x0000000000047919 */ /* 0x000ee40000003900 */
[----:B---3--:R-:W-:-:S04]  /*1dd70*/  LOP3.LUT R4, R4, UR4, RZ, 0xc0, !PT ;  /* 0x0000000404047c12 */ /* 0x008fc8000f8ec0ff */
[----:B------:R-:W3:Y:S01]  /*1dd80*/  POPC R7, R4 ;  /* 0x0000000400077309 */ /* 0x000ee20000000000 */
[----:B--2---:R-:W3:Y:S02]  /*1dd90*/  SHFL.IDX PT, R0, R3, R0, 0x1f ;  /* 0x00001f0003007589 */ /* 0x004ee400000e0000 */
[----:B---3--:R-:W-:Y:S01]  /*1dda0*/  IADD3 R16, R0, UR37, R7 ;  /* 0x0000002500107c10 */ /* 0x008fe2000fffe007 */
[----:B------:R-:W-:Y:S06]  /*1ddb0*/  BRA `(.L_x_3192) ;  /* 0x00000034006c7947 */ /* 0x000fec0003800000 */
.L_x_3191:
        /* <DEDUP_REMOVED lines=10> */
[----:B------:R-:W2:Y:S01]  /*1de60*/  LDC.64 R2, c[0x4][R2] ;  /* 0x0100000002027b82 */ /* 0x000ea20000000a00 */
[----:B------:R-:W-:Y:S02]  /*1de70*/  IMAD.U32 R5, RZ, RZ, UR7 ;  /* 0x00000007ff057e24 */ /* 0x000fe4000f8e00ff */
[----:B------:R-:W-:Y:S02]  /*1de80*/  IMAD.U32 R6, RZ, RZ, UR8 ;  /* 0x00000008ff067e24 */ /* 0x000fe4000f8e00ff */
[----:B------:R-:W-:-:S02]  /*1de90*/  IMAD.U32 R7, RZ, RZ, UR9 ;  /* 0x00000009ff077e24 */ /* 0x000fc4000f8e00ff */
[----:B------:R-:W-:Y:S02]  /*1dea0*/  IMAD.U32 R11, RZ, RZ, UR5 ;  /* 0x00000005ff0b7e24 */ /* 0x000fe4000f8e00ff */
[----:B0-----:R-:W-:Y:S02]  /*1deb0*/  IMAD.MOV.U32 R8, RZ, RZ, 0x70 ;  /* 0x00000070ff087424 */ /* 0x001fe400078e00ff */
[----:B-1----:R-:W-:Y:S02]  /*1dec0*/  IMAD.MOV.U32 R12, RZ, RZ, 0x1 ;  /* 0x00000001ff0c7424 */ /* 0x002fe400078e00ff */
[----:B------:R-:W-:-:S07]  /*1ded0*/  IMAD.MOV.U32 R13, RZ, RZ, RZ ;  /* 0x000000ffff0d7224 */ /* 0x000fce00078e00ff */
[----:B------:R-:W-:-:S07]  /*1dee0*/  LEPC R20, `(.L_x_3194) ;  /* 0x000000001014794e */ /* 0x000fce0000000000 */
[----:B--2---:R-:W-:Y:S05]  /*1def0*/  CALL.ABS.NOINC R2 ;  /* 0x0000000002007343 */ /* 0x004fea0003c00000 */
.L_x_3194:
[----:B------:R-:W-:Y:S05]  /*1df00*/  BSYNC B6 ;  /* 0x0000000000067941 */ /* 0x000fea0003800000 */
.L_x_3193:
        /* <DEDUP_REMOVED lines=8> */
[----:B------:R2:W3:Y:S01]  /*1df90*/  LDC.64 R2, c[0x4][R26] ;  /* 0x010000001a027b82 */ /* 0x0004e20000000a00 */
[----:B------:R-:W-:Y:S01]  /*1dfa0*/  IMAD.U32 R4, RZ, RZ, UR6 ;  /* 0x00000006ff047e24 */ /* 0x000fe2000f8e00ff */
[----:B------:R-:W-:Y:S01]  /*1dfb0*/  MOV R13, RZ ;  /* 0x000000ff000d7202 */ /* 0x000fe20000000f00 */
[----:B------:R-:W-:Y:S02]  /*1dfc0*/  IMAD.U32 R5, RZ, RZ, UR7 ;  /* 0x00000007ff057e24 */ /* 0x000fe4000f8e00ff */
[----:B------:R-:W-:Y:S02]  /*1dfd0*/  IMAD.U32 R6, RZ, RZ, UR8 ;  /* 0x00000008ff067e24 */ /* 0x000fe4000f8e00ff */
[----:B------:R-:W-:-:S02]  /*1dfe0*/  IMAD.U32 R7, RZ, RZ, UR9 ;  /* 0x00000009ff077e24 */ /* 0x000fc4000f8e00ff */
[----:B------:R-:W-:Y:S02]  /*1dff0*/  IMAD.U32 R10, RZ, RZ, UR4 ;  /* 0x00000004ff0a7e24 */ /* 0x000fe4000f8e00ff */
[----:B------:R-:W-:Y:S02]  /*1e000*/  IMAD.U32 R11, RZ, RZ, UR5 ;  /* 0x00000005ff0b7e24 */ /* 0x000fe4000f8e00ff */
[----:B0-----:R-:W-:Y:S02]  /*1e010*/  IMAD.MOV.U32 R8, RZ, RZ, 0x70 ;  /* 0x00000070ff087424 */ /* 0x001fe400078e00ff */
[----:B-12---:R-:W-:-:S07]  /*1e020*/  IMAD.MOV.U32 R12, RZ, RZ, 0x1 ;  /* 0x00000001ff0c7424 */ /* 0x006fce00078e00ff */
[----:B------:R-:W-:-:S07]  /*1e030*/  LEPC R20, `(.L_x_3197) ;  /* 0x000000001014794e */ /* 0x000fce0000000000 */
[----:B---3--:R-:W-:Y:S05]  /*1e040*/  CALL.ABS.NOINC R2 ;  /* 0x0000000002007343 */ /* 0x008fea0003c00000 */
.L_x_3197:
        /* <DEDUP_REMOVED lines=15> */
.L_x_3196:
[----:B------:R-:W-:Y:S05]  /*1e140*/  BSYNC B6 ;  /* 0x0000000000067941 */ /* 0x000fea0003800000 */
.L_x_3195:
[----:B------:R-:W2:Y:S01]  /*1e150*/  LDL R26, [R1+0x20] ;  /* 0x00002000011a7983 */ /* 0x000ea20000100800 */
[----:B------:R-:W-:Y:S01]  /*1e160*/  ULDC.64 UR4, c[0x0][0x9f8] ;  /* 0x00027e0000047ab9 */ /* 0x000fe20000000a00 */
[----:B------:R-:W3:Y:S01]  /*1e170*/  LDC R0, c[0x0][0x430] ;  /* 0x00010c00ff007b82 */ /* 0x000ee20000000800 */
[----:B------:R-:W-:Y:S01]  /*1e180*/  ISETP.NE.U32.AND P0, PT, RZ, UR4, PT ;  /* 0x00000004ff007c0c */ /* 0x000fe2000bf05070 */
[----:B------:R-:W4:Y:S03]  /*1e190*/  LDL R20, [R1] ;  /* 0x0000000001147983 */ /* 0x000f260000100800 */
[----:B------:R-:W-:-:S13]  /*1e1a0*/  ISETP.NE.AND.EX P0, PT, RZ, UR5, PT, P0 ;  /* 0x00000005ff007c0c */ /* 0x000fda000bf05300 */
[----:B------:R-:W-:Y:S01]  /*1e1b0*/  @P0 IADD3 R2, P1, R23, UR4, RZ ;  /* 0x0000000417020c10 */ /* 0x000fe2000ff3e0ff */
[----:B------:R-:W0:Y:S01]  /*1e1c0*/  S2R R5, SR_TID.X ;  /* 0x0000000000057919 */ /* 0x000e220000002100 */
[----:B------:R-:W-:Y:S02]  /*1e1d0*/  ULDC UR4, c[0x0][0x2f4] ;  /* 0x0000bd0000047ab9 */ /* 0x000fe40000000800 */
[----:B------:R-:W-:-:S05]  /*1e1e0*/  @P0 IADD3.X R3, R24, UR5, RZ, P1, !PT ;  /* 0x0000000518030c10 */ /* 0x000fca0008ffe4ff */
[----:B------:R1:W4:Y:S01]  /*1e1f0*/  @P0 LDG.E R34, desc[UR42][R2.64] ;  /* 0x0000002a02220981 */ /* 0x000322000c1e1900 */
[----:B---3--:R-:W-:Y:S01]  /*1e200*/  ISETP.NE.AND P1, PT, R0, 0x1, PT ;  /* 0x000000010000780c */ /* 0x008fe20003f25270 */
[----:B------:R-:W3:-:S12]  /*1e210*/  S2R R21, SR_TID.X ;  /* 0x0000000000157919 */ /* 0x000ed80000002100 */
[----:B------:R-:W1:Y:S08]  /*1e220*/  @P1 LDC R4, c[0x0][0x434] ;  /* 0x00010d00ff041b82 */ /* 0x000e700000000800 */
[----:B------:R-:W1:Y:S01]  /*1e230*/  @P1 LDC R6, c[0x0][0x438] ;  /* 0x00010e00ff061b82 */ /* 0x000e620000000800 */
[----:B0-----:R-:W-:-:S05]  /*1e240*/  IMAD.SHL.U32 R5, R5, 0x10, RZ ;  /* 0x0000001005057824 */ /* 0x001fca00078e00ff */
[----:B------:R-:W-:Y:S02]  /*1e250*/  LOP3.LUT R5, R5, 0x70, RZ, 0xc0, !PT ;  /* 0x0000007005057812 */ /* 0x000fe400078ec0ff */
[----:B---3--:R-:W-:-:S04]  /*1e260*/  LOP3.LUT R21, R21, 0x7f, RZ, 0xc0, !PT ;  /* 0x0000007f15157812 */ /* 0x008fc800078ec0ff */
[----:B------:R-:W-:Y:S02]  /*1e270*/  SHF.R.U32.HI R21, RZ, 0x3, R21 ;  /* 0x00000003ff157819 */ /* 0x000fe40000011615 */
[----:B------:R-:W-:Y:S01]  /*1e280*/  LOP3.LUT R32, R32, 0xfffffffb, RZ, 0xc0, !PT ;  /* 0xfffffffb20207812 */ /* 0x000fe200078ec0ff */
[----:B------:R-:W-:Y:S01]  /*1e290*/  UMOV UR5, 0xffffffff ;  /* 0xffffffff00057882 */ /* 0x000fe20000000000 */
[----:B--2---:R-:W-:-:S04]  /*1e2a0*/  VIADD R26, R26, 0xffffffff ;  /* 0xffffffff1a1a7836 */ /* 0x004fc80000000000 */
[----:B------:R-:W-:-:S05]  /*1e2b0*/  IMAD.SHL.U32 R8, R26, 0x80, RZ ;  /* 0x000000801a087824 */ /* 0x000fca00078e00ff */
[----:B------:R-:W-:-:S04]  /*1e2c0*/  LOP3.LUT R5, R8, R21, R5, 0xfe, !PT ;  /* 0x0000001508057212 */ /* 0x000fc800078efe05 */
[C---:B------:R-:W-:Y:S01]  /*1e2d0*/  ISETP.GE.AND P0, PT, R5.reuse, R36, PT ;  /* 0x000000240500720c */ /* 0x040fe20003f06270 */
[----:B----4-:R-:W-:-:S04]  /*1e2e0*/  IMAD.IADD R5, R5, 0x1, R20 ;  /* 0x0000000105057824 */ /* 0x010fc800078e0214 */
[----:B-1----:R-:W-:Y:S01]  /*1e2f0*/  @P1 IMAD.HI.U32 R7, R5, R4, RZ ;  /* 0x0000000405071227 */ /* 0x002fe200078e00ff */
[----:B------:R-:W-:-:S04]  /*1e300*/  MOV R4, R5 ;  /* 0x0000000500047202 */ /* 0x000fc80000000f00 */
[----:B------:R-:W-:-:S03]  /*1e310*/  @P1 SHF.R.U32.HI R4, RZ, R6, R7 ;  /* 0x00000006ff041219 */ /* 0x000fc60000011607 */
[----:B------:R-:W0:Y:S02]  /*1e320*/  @!P0 LDC.64 R2, c[0x0][0x428] ;  /* 0x00010a00ff028b82 */ /* 0x000e240000000a00 */
[----:B------:R-:W-:Y:S01]  /*1e330*/  IMAD.MOV R6, RZ, RZ, -R4 ;  /* 0x000000ffff067224 */ /* 0x000fe200078e0a04 */
[----:B------:R-:W-:-:S03]  /*1e340*/  SHF.R.S32.HI R9, RZ, 0x1f, R34 ;  /* 0x0000001fff097819 */ /* 0x000fc60000011422 */
[----:B------:R-:W-:Y:S01]  /*1e350*/  IMAD R0, R0, R6, R5 ;  /* 0x0000000600007224 */ /* 0x000fe200078e0205 */
[--C-:B------:R-:W-:Y:S01]  /*1e360*/  @!P0 SHF.R.S32.HI R5, RZ, 0x1f, R4.reuse ;  /* 0x0000001fff058819 */ /* 0x100fe20000011404 */
[----:B------:R-:W-:Y:S01]  /*1e370*/  IMAD.U32 R7, RZ, RZ, UR38 ;  /* 0x00000026ff077e24 */ /* 0x000fe2000f8e00ff */
        /* <DEDUP_REMOVED lines=18> */
[----:B-1----:R-:W-:Y:S06]  /*1e4a0*/  BRA.DIV UR5, `(.L_x_3198) ;  /* 0x0000007605447947 */ /* 0x002fec000b800000 */
.L_x_3411:
[----:B------:R-:W-:Y:S05]  /*1e4b0*/  @!P2 BRA `(.L_x_3199) ;  /* 0x000000000004a947 */ /* 0x000fea0003800000 */
[----:B------:R-:W-:Y:S01]  /*1e4c0*/  BPT.TRAP 0x1 ;  /* 0x000000040000795c */ /* 0x000fe20000300000 */
.L_x_3199:
        /* <DEDUP_REMOVED lines=23> */
.L_x_3412:
[----:B------:R-:W-:Y:S05]  /*1e640*/  BSYNC B0 ;  /* 0x0000000000007941 */ /* 0x000fea0003800000 */
.L_x_3200:
        /* <DEDUP_REMOVED lines=105> */
.L_x_3430:
        /* <DEDUP_REMOVED lines=11> */
.L_x_3203:
        /* <DEDUP_REMOVED lines=11> */
.L_x_3204:
        /* <DEDUP_REMOVED lines=39> */
.L_x_3206:
[----:B------:R-:W-:Y:S05]  /*1f0b0*/  BSYNC B6 ;  /* 0x0000000000067941 */ /* 0x000fea0003800000 */
.L_x_3205:
[----:B------:R-:W2:Y:S01]  /*1f0c0*/  LDL.LU R20, [R1+0x14] ;  /* 0x0000140001147983 */ /* 0x000ea20000300800 */
[----:B------:R-:W3:Y:S01]  /*1f0d0*/  LDC R6, c[0x0][0x448] ;  /* 0x00011200ff067b82 */ /* 0x000ee20000000800 */
[----:B------:R-:W-:Y:S01]  /*1f0e0*/  ULDC.64 UR4, c[0x0][0x2d8] ;  /* 0x0000b60000047ab9 */ /* 0x000fe20000000a00 */
[----:B------:R-:W-:Y:S01]  /*1f0f0*/  ULDC.64 UR6, c[0x0][0x280] ;  /* 0x0000a00000067ab9 */ /* 0x000fe20000000a00 */
[----:B------:R-:W4:Y:S04]  /*1f100*/  LDL.LU R21, [R1+0xc] ;  /* 0x00000c0001157983 */ /* 0x000f280000300800 */
[----:B0-----:R-:W4:Y:S04]  /*1f110*/  LDL.LU.64 R2, [R1+0x18] ;  /* 0x0000180001027983 */ /* 0x001f280000300a00 */
[----:B------:R0:W5:Y:S04]  /*1f120*/  LDL R10, [R1+0x10] ;  /* 0x00001000010a7983 */ /* 0x0001680000100800 */
[----:B------:R0:W5:Y:S01]  /*1f130*/  LDL R8, [R1+0x8] ;  /* 0x0000080001087983 */ /* 0x0001620000100800 */
[----:B---3--:R-:W-:-:S13]  /*1f140*/  ISETP.NE.AND P0, PT, R6, 0x1, PT ;  /* 0x000000010600780c */ /* 0x008fda0003f05270 */
[----:B-1----:R-:W1:Y:S01]  /*1f150*/  @P0 LDC R7, c[0x0][0x44c] ;  /* 0x00011300ff070b82 */ /* 0x002e620000000800 */
[----:B----4-:R-:W-:Y:S02]  /*1f160*/  IMAD.MOV.U32 R3, RZ, RZ, R21 ;  /* 0x000000ffff037224 */ /* 0x010fe400078e0015 */
[C---:B------:R-:W-:Y:S01]  /*1f170*/  IMAD.WIDE.U32 R2, R18.reuse, UR4, R2 ;  /* 0x0000000412027c25 */ /* 0x040fe2000f8e0002 */
[----:B------:R-:W3:Y:S03]  /*1f180*/  S2R R21, SR_TID.X ;  /* 0x0000000000157919 */ /* 0x000ee60000002100 */
[----:B------:R-:W-:Y:S01]  /*1f190*/  IMAD R3, R18, UR5, R3 ;  /* 0x0000000512037c24 */ /* 0x000fe2000f8e0203 */
[----:B------:R-:W-:Y:S02]  /*1f1a0*/  ULDC.64 UR4, c[0x0][0x2e0] ;  /* 0x0000b80000047ab9 */ /* 0x000fe40000000a00 */
[----:B--2---:R-:W-:-:S02]  /*1f1b0*/  IMAD R0, R20, UR4, RZ ;  /* 0x0000000414007c24 */ /* 0x004fc4000f8e02ff */
[----:B------:R-:W2:Y:S01]  /*1f1c0*/  S2R R20, SR_TID.X ;  /* 0x0000000000147919 */ /* 0x000ea20000002100 */
[----:B------:R-:W-:-:S04]  /*1f1d0*/  IMAD.WIDE.U32 R2, R33, UR4, R2 ;  /* 0x0000000421027c25 */ /* 0x000fc8000f8e0002 */
[----:B------:R-:W-:Y:S01]  /*1f1e0*/  IMAD R0, R33, UR5, R0 ;  /* 0x0000000521007c24 */ /* 0x000fe2000f8e0200 */
[----:B------:R-:W-:-:S03]  /*1f1f0*/  ULDC.64 UR4, c[0x0][0x2d0] ;  /* 0x0000b40000047ab9 */ /* 0x000fc60000000a00 */
[----:B------:R-:W-:Y:S02]  /*1f200*/  IMAD.IADD R3, R3, 0x1, R0 ;  /* 0x0000000103037824 */ /* 0x000fe400078e0200 */
[----:B------:R-:W4:Y:S01]  /*1f210*/  @P0 LDC R0, c[0x0][0x450] ;  /* 0x00011400ff000b82 */ /* 0x000f220000000800 */
[----:B---3--:R-:W-:Y:S01]  /*1f220*/  IMAD.SHL.U32 R21, R21, 0x10, RZ ;  /* 0x0000001015157824 */ /* 0x008fe200078e00ff */
[----:B--2---:R-:W-:-:S04]  /*1f230*/  LOP3.LUT R20, R20, 0x7f, RZ, 0xc0, !PT ;  /* 0x0000007f14147812 */ /* 0x004fc800078ec0ff */
[----:B------:R-:W-:Y:S02]  /*1f240*/  LOP3.LUT R21, R21, 0x70, RZ, 0xc0, !PT ;  /* 0x0000007015157812 */ /* 0x000fe400078ec0ff */
[----:B------:R-:W-:-:S04]  /*1f250*/  SHF.R.U32.HI R20, RZ, 0x3, R20 ;  /* 0x00000003ff147819 */ /* 0x000fc80000011614 */
[----:B------:R-:W-:-:S04]  /*1f260*/  LOP3.LUT R20, R20, R21, RZ, 0xfc, !PT ;  /* 0x0000001514147212 */ /* 0x000fc800078efcff */
[----:B------:R-:W-:-:S05]  /*1f270*/  LEA R5, R17, R20, 0x7 ;  /* 0x0000001411057211 */ /* 0x000fca00078e38ff */
        /* <DEDUP_REMOVED lines=27> */
[----:B-----5:R-:W-:Y:S02]  /*1f430*/  IMAD R5, R10, R6, RZ ;  /* 0x000000060a057224 */ /* 0x020fe400078e02ff */
[----:B------:R-:W-:Y:S01]  /*1f440*/  IMAD R17, R17, 0x80, R9 ;  /* 0x0000008011117824 */ /* 0x000fe200078e0209 */
        /* <DEDUP_REMOVED lines=49> */
[----:B------:R-:W-:-:S02]  /*1f760*/  ISETP.GE.AND P3, PT, R6, R5, PT ;  /* 0x000000050600720c */ /* 0x000fc40003f66270 */
[----:B------:R-:W-:Y:S01]  /*1f770*/  IADD3 R6, R17, 0x60, RZ ;  /* 0x0000006011067810 */ /* 0x000fe20007ffe0ff */
        /* <DEDUP_REMOVED lines=18> */
.L_x_3447:
        /* <DEDUP_REMOVED lines=11> */
.L_x_3209:
[----:B------:R-:W-:Y:S05]  /*1f950*/  BSYNC B0 ;  /* 0x0000000000007941 */ /* 0x000fea0003800000 */
.L_x_3208:
[----:B------:R-:W-:Y:S01]  /*1f960*/  NOP ;  /* 0x0000000000007918 */ /* 0x000fe20000000000 */
[----:B------:R-:W-:-:S13]  /*1f970*/  PLOP3.LUT P0, PT, PT, PT, PT, 0x80, 0x0 ;  /* 0x000000000000781c */ /* 0x000fda0003f0f070 */
.L_x_3210:
        /* <DEDUP_REMOVED lines=21> */
.L_x_3448:
[----:B------:R-:W-:Y:S05]  /*1fad0*/  BSYNC B0 ;  /* 0x0000000000007941 */ /* 0x000fea0003800000 */
.L_x_3211:
        /* <DEDUP_REMOVED lines=8> */
.L_x_3227:
        /* <DEDUP_REMOVED lines=15> */
[----:B---3--:R-:W-:-:S04]  /*1fc50*/  IADD3 R4, R4, R2, R7 ;  /* 0x0000000204047210 */ /* 0x008fc80007ffe007 */
[----:B------:R-:W-:Y:S01]  /*1fc60*/  MOV R2, R4 ;  /* 0x0000000400027202 */ /* 0x000fe20000000f00 */
[----:B0-----:R-:W-:-:S04]  /*1fc70*/  @P0 IMAD.HI.U32 R3, R4, R3, RZ ;  /* 0x0000000304030227 */ /* 0x001fc800078e00ff */
[----:B----4-:R-:W-:Y:S01]  /*1fc80*/  IMAD R5, R5, UR4, RZ ;  /* 0x0000000405057c24 */ /* 0x010fe2000f8e02ff */
[----:B-1----:R-:W-:-:S03]  /*1fc90*/  @P0 SHF.R.U32.HI R2, RZ, R8, R3 ;  /* 0x00000008ff020219 */ /* 0x002fc60000011603 */
[----:B------:R-:W-:Y:S02]  /*1fca0*/  IMAD R5, R34, UR5, R5 ;  /* 0x0000000522057c24 */ /* 0x000fe4000f8e0205 */
        /* <DEDUP_REMOVED lines=20> */
.L_x_3215:
[----:B------:R-:W-:Y:S01]  /*1fdf0*/  IMAD R6, R25, 0x8, R22 ;  /* 0x0000000819067824 */ /* 0x000fe200078e0216 */
[----:B------:R-:W-:Y:S01]  /*1fe00*/  SHF.L.U32 R3, R28, 0x1f, RZ ;  /* 0x0000001f1c037819 */ /* 0x000fe200000006ff */
[----:B------:R-:W-:Y:S03]  /*1fe10*/  BSSY B1, `(.L_x_3216) ;  /* 0x0000003000017945 */ /* 0x000fe60003800000 */
[----:B------:R-:W0:Y:S02]  /*1fe20*/  SYNCS.PHASECHK.TRANS64.TRYWAIT P0, [R6+URZ+0x28840], R3 ;  /* 0x02884003060075a7 */ /* 0x000e24000800017f */
[----:B0-----:R-:W-:Y:S05]  /*1fe30*/  @!P0 BRA `(.L_x_3217) ;  /* 0x0000007000888947 */ /* 0x001fea0003800000 */
.L_x_3449:
[----:B------:R-:W-:Y:S05]  /*1fe40*/  BSYNC B1 ;  /* 0x0000000000017941 */ /* 0x000fea0003800000 */
.L_x_3216:
        /* <DEDUP_REMOVED lines=69> */
.L_x_3467:
        /* <DEDUP_REMOVED lines=9> */
.L_x_3219:
        /* <DEDUP_REMOVED lines=11> */
.L_x_3220:
[----:B------:R1:W-:Y:S01]  /*203e0*/  SYNCS.ARRIVE.TRANS64.A1T0 RZ, [R6+URZ+0x28830], RZ ;  /* 0x028830ff06ff79a7 */ /* 0x0003e2000810003f */
[----:B------:R-:W-:Y:S05]  /*203f0*/  @!P4 BRA `(.L_x_3221) ;  /* 0x000000000004c947 */ /* 0x000fea0003800000 */
[----:B------:R-:W-:Y:S01]  /*20400*/  BPT.TRAP 0x1 ;  /* 0x000000040000795c */ /* 0x000fe20000300000 */
.L_x_3221:
[----:B------:R-:W-:Y:S01]  /*20410*/  SHF.L.U32 R2, R17, 0x1f, RZ ;  /* 0x0000001f11027819 */ /* 0x000fe200000006ff */
[----:B-1----:R-:W-:Y:S01]  /*20420*/  IMAD R6, R10, 0x8, R22 ;  /* 0x000000080a067824 */ /* 0x002fe200078e0216 */
[----:B------:R-:W-:Y:S03]  /*20430*/  BSSY B1, `(.L_x_3222) ;  /* 0x0000003000017945 */ /* 0x000fe60003800000 */
[----:B------:R-:W1:Y:S02]  /*20440*/  SYNCS.PHASECHK.TRANS64.TRYWAIT P0, [R6+URZ+0x28860], R2 ;  /* 0x02886002060075a7 */ /* 0x000e64000800017f */
[----:B-1----:R-:W-:Y:S05]  /*20450*/  @!P0 BRA `(.L_x_3223) ;  /* 0x0000007400608947 */ /* 0x002fea0003800000 */
.L_x_3468:
[----:B------:R-:W-:Y:S05]  /*20460*/  BSYNC B1 ;  /* 0x0000000000017941 */ /* 0x000fea0003800000 */
.L_x_3222:
        /* <DEDUP_REMOVED lines=67> */
.L_x_3486:
        /* <DEDUP_REMOVED lines=27> */
.L_x_3225:
        /* <DEDUP_REMOVED lines=11> */
.L_x_3226:
[C---:B------:R-:W-:Y:S01]  /*20b00*/  ISETP.GT.AND P0, PT, R26.reuse, R37, PT ;  /* 0x000000251a00720c */ /* 0x040fe20003f04270 */
[----:B------:R0:W-:Y:S01]  /*20b10*/  SYNCS.ARRIVE.TRANS64.A1T0 RZ, [R6+URZ+0x28850], RZ ;  /* 0x028850ff06ff79a7 */ /* 0x0001e2000810003f */
[----:B------:R-:W-:Y:S02]  /*20b20*/  IMAD.MOV.U32 R10, RZ, RZ, R25 ;  /* 0x000000ffff0a7224 */ /* 0x000fe400078e0019 */
[----:B------:R-:W-:Y:S02]  /*20b30*/  IMAD.MOV.U32 R17, RZ, RZ, R28 ;  /* 0x000000ffff117224 */ /* 0x000fe400078e001c */
[----:B------:R-:W-:Y:S02]  /*20b40*/  IMAD.MOV.U32 R33, RZ, RZ, R26 ;  /* 0x000000ffff217224 */ /* 0x000fe400078e001a */
[----:B0-----:R-:W-:-:S05]  /*20b50*/  VIADD R6, R26, 0xffffffff ;  /* 0xffffffff1a067836 */ /* 0x001fca0000000000 */
[----:B------:R-:W-:Y:S05]  /*20b60*/  @P0 BRA `(.L_x_3227) ;  /* 0xffffffec00fc0947 */ /* 0x000fea000383ffff */
.L_x_3214:
[----:B------:R-:W-:Y:S05]  /*20b70*/  BSYNC B0 ;  /* 0x0000000000007941 */ /* 0x000fea0003800000 */
.L_x_3213:
        /* <DEDUP_REMOVED lines=17> */
.L_x_3229:
[----:B------:R-:W-:Y:S05]  /*20c90*/  BSYNC B0 ;  /* 0x0000000000007941 */ /* 0x000fea0003800000 */
.L_x_3228:
[----:B------:R-:W-:-:S05]  /*20ca0*/  IMAD.U32 R0, RZ, RZ, UR38 ;  /* 0x00000026ff007e24 */ /* 0x000fca000f8e00ff */
[----:B------:R-:W-:-:S13]  /*20cb0*/  ISETP.NE.AND P0, PT, R0, 0x3, PT ;  /* 0x000000030000780c */ /* 0x000fda0003f05270 */
[----:B------:R-:W-:Y:S05]  /*20cc0*/  @!P0 BRA `(.L_x_3230) ;  /* 0x0000000000048947 */ /* 0x000fea0003800000 */
[----:B------:R-:W-:Y:S01]  /*20cd0*/  BPT.TRAP 0x1 ;  /* 0x000000040000795c */ /* 0x000fe20000300000 */
.L_x_3230:
[----:B------:R-:W-:Y:S01]  /*20ce0*/  IMAD R0, R25, 0x8, R22 ;  /* 0x0000000819007824 */ /* 0x000fe200078e0216 */
[----:B0-----:R-:W-:Y:S01]  /*20cf0*/  SHF.L.U32 R3, R28, 0x1f, RZ ;  /* 0x0000001f1c037819 */ /* 0x001fe200000006ff */
[----:B------:R-:W-:Y:S01]  /*20d00*/  BSSY B0, `(.L_x_3231) ;  /* 0x0000004000007945 */ /* 0x000fe20003800000 */
[----:B------:R-:W-:Y:S02]  /*20d10*/  IMAD R6, R26, -0x80, R36 ;  /* 0xffffff801a067824 */ /* 0x000fe400078e0224 */
[----:B------:R-:W0:Y:S02]  /*20d20*/  SYNCS.PHASECHK.TRANS64.TRYWAIT P0, [R0+URZ+0x28860], R3 ;  /* 0x02886003000075a7 */ /* 0x000e24000800017f */
[----:B0-----:R-:W-:Y:S05]  /*20d30*/  @!P0 BRA `(.L_x_3232) ;  /* 0x0000007400c48947 */ /* 0x001fea0003800000 */
.L_x_3487:
[----:B------:R-:W-:Y:S05]  /*20d40*/  BSYNC B0 ;  /* 0x0000000000007941 */ /* 0x000fea0003800000 */
.L_x_3231:
        /* <DEDUP_REMOVED lines=70> */
.L_x_3505:
        /* <DEDUP_REMOVED lines=11> */
.L_x_3234:
        /* <DEDUP_REMOVED lines=11> */
.L_x_3235:
[----:B------:R0:W-:Y:S01]  /*21310*/  SYNCS.ARRIVE.TRANS64.A1T0 RZ, [R0+URZ+0x28850], RZ ;  /* 0x028850ff00ff79a7 */ /* 0x0001e2000810003f */
[----:B------:R-:W-:-:S04]  /*21320*/  IADD3 R25, R25, 0x1, RZ ;  /* 0x0000000119197810 */ /* 0x000fc80007ffe0ff */
[----:B------:R-:W-:-:S04]  /*21330*/  ISETP.NE.AND P0, PT, R25, 0x2, PT ;  /* 0x000000021900780c */ /* 0x000fc80003f05270 */
[----:B------:R-:W-:Y:S02]  /*21340*/  SEL R3, RZ, 0x1, P0 ;  /* 0x00000001ff037807 */ /* 0x000fe40000000000 */
[----:B------:R-:W-:Y:S02]  /*21350*/  SEL R25, R25, RZ, P0 ;  /* 0x000000ff19197207 */ /* 0x000fe40000000000 */
[----:B0-----:R-:W-:-:S07]  /*21360*/  LOP3.LUT R28, R28, R3, RZ, 0x3c, !PT ;  /* 0x000000031c1c7212 */ /* 0x001fce00078e3cff */
.L_x_3192:
[----:B------:R-:W-:Y:S05]  /*21370*/  BSYNC B7 ;  /* 0x0000000000077941 */ /* 0x000fea0003800000 */
.L_x_3190:
[----:B------:R-:W-:-:S13]  /*21380*/  LOP3.LUT P0, RZ, R32, 0x8, RZ, 0xc0, !PT ;  /* 0x0000000820ff7812 */ /* 0x000fda000780c0ff */
[----:B------:R-:W-:Y:S05]  /*21390*/  @!P0 BRA `(.L_x_3236) ;  /* 0x0000000000248947 */ /* 0x000fea0003800000 */
[----:B------:R-:W-:Y:S05]  /*213a0*/  WARPSYNC.ALL ;  /* 0x0000000000007948 */ /* 0x000fea0003800000 */
[----:B------:R-:W2:Y:S08]  /*213b0*/  S2UR UR5, SR_CgaCtaId ;  /* 0x00000000000579c3 */ /* 0x000eb00000008800 */
[----:B------:R-:W-:Y:S06]  /*213c0*/  BAR.SYNC.DEFER_BLOCKING 0x5, 0x180 ;  /* 0x0146000000007b1d */ /* 0x000fec0000010000 */
[----:B------:R-:W-:-:S02]  /*213d0*/  UMOV UR4, 0x400 ;  /* 0x0000040000047882 */ /* 0x000fc40000000000 */
[----:B--2---:R-:W-:-:S06]  /*213e0*/  ULEA UR4, UR5, UR4, 0x18 ;  /* 0x0000000405047291 */ /* 0x004fcc000f8ec03f */
[----:B0-----:R-:W-:-:S05]  /*213f0*/  IMAD.U32 R22, RZ, RZ, UR4 ;  /* 0x00000004ff167e24 */ /* 0x001fca000f8e00ff */
[----:B------:R2:W3:Y:S01]  /*21400*/  LDS.128 R16, [R22+0x288d0] ;  /* 0x0288d00016107984 */ /* 0x0004e20000000c00 */
[----:B------:R-:W-:Y:S06]  /*21410*/  BAR.ARV 0x4, 0x180 ;  /* 0x0106000000007b1d */ /* 0x000fec0000002000 */
[----:B------:R-:W-:Y:S05]  /*21420*/  BRA `(.L_x_3237) ;  /* 0x0000000c00d47947 */ /* 0x000fea0003800000 */
.L_x_3236:
[----:B0-----:R-:W0:Y:S01]  /*21430*/  S2R R8, SR_TID.X ;  /* 0x0000000000087919 */ /* 0x001e220000002100 */
        /* <DEDUP_REMOVED lines=8> */
[----:B------:R-:W2:Y:S01]  /*214c0*/  @!P1 LDC.64 R4, c[0x0][0xc78] ;  /* 0x00031e00ff049b82 */ /* 0x000ea20000000a00 */
[----:B0-----:R-:W-:-:S05]  /*214d0*/  @!P1 IMAD.WIDE R2, R7, 0x4, R2 ;  /* 0x0000000407029825 */ /* 0x001fca00078e0202 */
[----:B------:R2:W3:Y:S02]  /*214e0*/  @!P1 LDG.E R6, desc[UR42][R2.64] ;  /* 0x0000002a02069981 */ /* 0x0004e4000c1e1900 */
        /* <DEDUP_REMOVED lines=30> */
[----:B------:R0:W2:Y:S02]  /*216d0*/  SHFL.IDX PT, R14, R2, 0x1f, 0x1f ;  /* 0x03e01f00020e7f89 */ /* 0x0000a400000e0000 */
.L_x_3515:
[----:B------:R-:W-:Y:S02]  /*216e0*/  ULDC UR4, c[0x0][0xc38] ;  /* 0x00030e0000047ab9 */ /* 0x000fe40000000800 */
[----:B------:R-:W-:-:S05]  /*216f0*/  MOV R5, UR4 ;  /* 0x0000000400057c02 */ /* 0x000fca0008000f00 */
[----:B--2---:R-:W-:-:S04]  /*21700*/  IMAD R14, R14, R5, RZ ;  /* 0x000000050e0e7224 */ /* 0x004fc800078e02ff */
[----:B------:R-:W-:-:S05]  /*21710*/  IMAD.IADD R7, R7, 0x1, R14 ;  /* 0x0000000107077824 */ /* 0x000fca00078e020e */
[----:B------:R-:W-:-:S13]  /*21720*/  ISETP.GT.AND P6, PT, R7, R0, PT ;  /* 0x000000000700720c */ /* 0x000fda0003fc4270 */
[----:B------:R-:W-:Y:S05]  /*21730*/  @P6 BRA `(.L_x_3239) ;  /* 0x0000000000a46947 */ /* 0x000fea0003800000 */
.L_x_3242:
        /* <DEDUP_REMOVED lines=10> */
[----:B------:R-:W2:Y:S01]  /*217e0*/  @!P6 LDC.64 R4, c[0x0][0xc78] ;  /* 0x00031e00ff04eb82 */ /* 0x000ea20000000a00 */
[----:B0-----:R-:W-:-:S05]  /*217f0*/  @!P6 IMAD.WIDE R2, R9, 0x4, R2 ;  /* 0x000000040902e825 */ /* 0x001fca00078e0202 */
[----:B------:R2:W3:Y:S02]  /*21800*/  @!P6 LDG.E R17, desc[UR42][R2.64] ;  /* 0x0000002a0211e981 */ /* 0x0004e4000c1e1900 */
[----:B--2---:R-:W-:-:S04]  /*21810*/  @!P6 IMAD.WIDE R2, R9, 0x4, R4 ;  /* 0x000000040902e825 */ /* 0x004fc800078e0204 */
[----:B------:R-:W-:-:S06]  /*21820*/  IMAD.MOV.U32 R4, RZ, RZ, RZ ;  /* 0x000000ffff047224 */ /* 0x000fcc00078e00ff */
[----:B------:R-:W3:Y:S01]  /*21830*/  @!P6 LDG.E R4, desc[UR42][R2.64] ;  /* 0x0000002a0204e981 */ /* 0x000ee2000c1e1900 */
[----:B------:R-:W-:Y:S01]  /*21840*/  UMOV UR4, 0xffffffff ;  /* 0xffffffff00047882 */ /* 0x000fe20000000000 */
[----:B---3--:R-:W-:Y:S02]  /*21850*/  IMAD R13, R4, R17, RZ ;  /* 0x00000011040d7224 */ /* 0x008fe400078e02ff */
        /* <DEDUP_REMOVED lines=17> */
.L_x_3523:
[----:B------:R-:W-:Y:S02]  /*21970*/  ULDC UR4, c[0x0][0xc38] ;  /* 0x00030e0000047ab9 */ /* 0x000fe40000000800 */
[----:B------:R-:W-:-:S04]  /*21980*/  IMAD.U32 R5, RZ, RZ, UR4 ;  /* 0x00000004ff057e24 */ /* 0x000fc8000f8e00ff */
[----:B--2---:R-:W-:-:S04]  /*21990*/  IMAD R14, R14, R5, RZ ;  /* 0x000000050e0e7224 */ /* 0x004fc800078e02ff */
[----:B------:R-:W-:-:S05]  /*219a0*/  IMAD.IADD R7, R14, 0x1, R7 ;  /* 0x000000010e077824 */ /* 0x000fca00078e0207 */
[----:B------:R-:W-:-:S13]  /*219b0*/  ISETP.GT.AND P6, PT, R7, R0, PT ;  /* 0x000000000700720c */ /* 0x000fda0003fc4270 */
[----:B------:R-:W-:Y:S05]  /*219c0*/  @!P6 BRA `(.L_x_3242) ;  /* 0xfffffffc005ce947 */ /* 0x000fea000383ffff */
.L_x_3239:
[----:B------:R-:W-:Y:S01]  /*219d0*/  IADD3 R7, -R14, R7, RZ ;  /* 0x000000070e077210 */ /* 0x000fe20007ffe1ff */
[----:B------:R-:W-:-:S04]  /*219e0*/  UMOV UR4, 0xffffffff ;  /* 0xffffffff00047882 */ /* 0x000fc80000000000 */
[----:B------:R-:W-:-:S05]  /*219f0*/  IMAD R3, R2, R5, R7 ;  /* 0x0000000502037224 */ /* 0x000fca00078e0207 */
[----:B------:R-:W-:Y:S01]  /*21a00*/  ISETP.GT.AND P6, PT, R3, R0, PT ;  /* 0x000000000300720c */ /* 0x000fe20003fc4270 */
[----:B------:R-:W-:-:S12]  /*21a10*/  BRA.DIV UR4, `(.L_x_3243) ;  /* 0x0000007e04107947 */ /* 0x000fd8000b800000 */
[----:B------:R-:W-:-:S04]  /*21a20*/  VOTE.ANY R3, PT, !P6 ;  /* 0x0000000000037806 */ /* 0x000fc800070e0100 */
[----:B-1----:R-:W1:Y:S02]  /*21a30*/  POPC R12, R3 ;  /* 0x00000003000c7309 */ /* 0x002e640000000000 */
[----:B-1----:R1:W2:Y:S01]  /*21a40*/  SHFL.IDX PT, R17, R17, R12, 0x1f ;  /* 0x00001f0c11117589 */ /* 0x0022a200000e0000 */
[----:B------:R-:W-:-:S03]  /*21a50*/  IMAD.IADD R19, R12, 0x1, R19 ;  /* 0x000000010c137824 */ /* 0x000fc600078e0213 */
[----:B------:R1:W3:Y:S04]  /*21a60*/  SHFL.IDX PT, R4, R4, R12, 0x1f ;  /* 0x00001f0c04047589 */ /* 0x0002e800000e0000 */
.L_x_3528:
[----:B------:R-:W-:-:S13]  /*21a70*/  ISETP.NE.AND P0, PT, R3, RZ, PT ;  /* 0x000000ff0300720c */ /* 0x000fda0003f05270 */
[----:B------:R-:W-:Y:S05]  /*21a80*/  @!P0 BRA `(.L_x_3244) ;  /* 0x0000000000108947 */ /* 0x000fea0003800000 */
[----:B------:R-:W-:Y:S01]  /*21a90*/  UMOV UR4, 0xffffffff ;  /* 0xffffffff00047882 */ /* 0x000fe20000000000 */
[----:B-1----:R-:W-:Y:S02]  /*21aa0*/  VIADD R12, R12, 0xffffffff ;  /* 0xffffffff0c0c7836 */ /* 0x002fe40000000000 */
[----:B------:R-:W-:Y:S05]  /*21ab0*/  BRA.DIV UR4, `(.L_x_3245) ;  /* 0x0000007e04447947 */ /* 0x000fea000b800000 */
[----:B------:R4:W1:Y:S02]  /*21ac0*/  SHFL.IDX PT, R6, R2, R12, 0x1f ;  /* 0x00001f0c02067589 */ /* 0x00086400000e0000 */
.L_x_3244:
        /* <DEDUP_REMOVED lines=33> */
[----:B------:R-:W-:Y:S02]  /*21ce0*/  ISETP.GE.AND P2, PT, R2, RZ, PT ;  /* 0x000000ff0200720c */ /* 0x000fe40003f46270 */
[----:B------:R-:W-:Y:S02]  /*21cf0*/  @P0 IADD3 R7, R7, 0x1, RZ ;  /* 0x0000000107070810 */ /* 0x000fe40007ffe0ff */
[----:B------:R-:W-:-:S05]  /*21d00*/  IABS R2, R4 ;  /* 0x0000000400027213 */ /* 0x000fca0000000000 */
[----:B------:R-:W-:-:S04]  /*21d10*/  IMAD.MOV R2, RZ, RZ, -R2 ;  /* 0x000000ffff027224 */ /* 0x000fc800078e0a02 */
        /* <DEDUP_REMOVED lines=22> */
.L_x_3246:
[----:B0---4-:R-:W0:Y:S02]  /*21e80*/  LDC.64 R2, c[0x0][0xc90] ;  /* 0x00032400ff027b82 */ /* 0x011e240000000a00 */
[----:B0-----:R-:W-:-:S05]  /*21e90*/  IMAD.WIDE R2, R19, 0x4, R2 ;  /* 0x0000000413027825 */ /* 0x001fca00078e0202 */
[----:B------:R0:W2:Y:S02]  /*21ea0*/  LDG.E R6, desc[UR42][R2.64] ;  /* 0x0000002a02067981 */ /* 0x0000a4000c1e1900 */
[----:B0-----:R-:W-:Y:S01]  /*21eb0*/  MOV R2, RZ ;  /* 0x000000ff00027202 */ /* 0x001fe20000000f00 */
        /* <DEDUP_REMOVED lines=44> */
[----:B------:R-:W-:Y:S01]  /*22180*/  @!P1 IMAD.IADD R3, R3, 0x1, -R6 ;  /* 0x0000000103039824 */ /* 0x000fe200078e0a06 */
[----:B------:R-:W-:Y:S02]  /*22190*/  @!P1 IADD3 R2, R2, 0x1, RZ ;  /* 0x0000000102029810 */ /* 0x000fe40007ffe0ff */
        /* <DEDUP_REMOVED lines=10> */
.L_x_3247:
[----:B------:R-:W-:-:S05]  /*22240*/  LOP3.LUT R2, RZ, R2, RZ, 0x33, !PT ;  /* 0x00000002ff027212 */ /* 0x000fca00078e33ff */
[----:B------:R-:W-:Y:S01]  /*22250*/  IMAD.IADD R17, R17, 0x1, R2 ;  /* 0x0000000111117824 */ /* 0x000fe200078e0202 */
[----:B------:R-:W-:Y:S06]  /*22260*/  BRA `(.L_x_3248) ;  /* 0x00000000001c7947 */ /* 0x000fec0003800000 */
.L_x_3240:
[----:B------:R-:W-:Y:S01]  /*22270*/  UMOV UR4, URZ ;  /* 0x0000003f00047c82 */ /* 0x000fe20008000000 */
[----:B------:R-:W-:Y:S01]  /*22280*/  UMOV UR5, URZ ;  /* 0x0000003f00057c82 */ /* 0x000fe20008000000 */
[----:B------:R-:W-:Y:S01]  /*22290*/  ULDC UR6, c[0x0][0xc3c] ;  /* 0x00030f0000067ab9 */ /* 0x000fe20000000800 */
[----:B------:R-:W-:Y:S02]  /*222a0*/  IMAD.MOV.U32 R16, RZ, RZ, R0 ;  /* 0x000000ffff107224 */ /* 0x000fe400078e0000 */
[----:B------:R-:W-:Y:S02]  /*222b0*/  IMAD.U32 R17, RZ, RZ, UR4 ;  /* 0x00000004ff117e24 */ /* 0x000fe4000f8e00ff */
[----:B------:R-:W-:Y:S02]  /*222c0*/  IMAD.U32 R18, RZ, RZ, UR5 ;  /* 0x00000005ff127e24 */ /* 0x000fe4000f8e00ff */
[----:B------:R-:W-:-:S07]  /*222d0*/  IMAD.U32 R19, RZ, RZ, UR6 ;  /* 0x00000006ff137e24 */ /* 0x000fce000f8e00ff */
.L_x_3248:
        /* <DEDUP_REMOVED lines=10> */
.L_x_3237:
[----:B------:R-:W-:Y:S02]  /*22380*/  ULDC UR4, c[0x0][0xc3c] ;  /* 0x00030f0000047ab9 */ /* 0x000fe40000000800 */
[----:B---3--:R-:W-:-:S13]  /*22390*/  ISETP.GE.AND P0, PT, R19, UR4, PT ;  /* 0x0000000413007c0c */ /* 0x008fda000bf06270 */
[----:B------:R-:W-:Y:S05]  /*223a0*/  @!P0 BRA `(.L_x_3249) ;  /* 0xffffff9800ec8947 */ /* 0x000fea000383ffff */
[----:B------:R-:W-:Y:S05]  /*223b0*/  BSYNC B8 ;  /* 0x0000000000087941 */ /* 0x000fea0003800000 */
.L_x_3146:
        /* <DEDUP_REMOVED lines=12> */
.L_x_3531:
[----:B------:R-:W-:Y:S05]  /*22480*/  BSYNC B0 ;  /* 0x0000000000007941 */ /* 0x000fea0003800000 */
.L_x_3250:
[----:B------:R-:W-:-:S03]  /*22490*/  UMOV UR4, 0xffffffff ;  /* 0xffffffff00047882 */ /* 0x000fc60000000000 */
[----:B------:R-:W-:Y:S05]  /*224a0*/  BRA.DIV UR4, `(.L_x_3252) ;  /* 0x0000007604047947 */ /* 0x000fea000b800000 */
[----:B-1----:R-:W1:Y:S02]  /*224b0*/  S2R R0, SR_TID.X ;  /* 0x0000000000007919 */ /* 0x002e640000002100 */
[----:B-1----:R-:W-:-:S04]  /*224c0*/  SHF.R.U32.HI R0, RZ, 0x5, R0 ;  /* 0x00000005ff007819 */ /* 0x002fc80000011600 */
[----:B------:R-:W-:-:S05]  /*224d0*/  LOP3.LUT R0, R0, 0x3, RZ, 0xc0, !PT ;  /* 0x0000000300007812 */ /* 0x000fca00078ec0ff */
[----:B------:R1:W3:Y:S02]  /*224e0*/  SHFL.IDX PT, R14, R0, RZ, 0x1f ;  /* 0x00001fff000e7589 */ /* 0x0002e400000e0000 */
.L_x_3534:
[----:B---3--:R-:W-:-:S13]  /*224f0*/  ISETP.NE.AND P0, PT, R14, RZ, PT ;  /* 0x000000ff0e00720c */ /* 0x008fda0003f05270 */
[----:B------:R-:W-:Y:S05]  /*22500*/  @P0 BRA `(.L_x_2902) ;  /* 0x0000000000880947 */ /* 0x000fea0003800000 */
[----:B------:R-:W-:-:S03]  /*22510*/  UMOV UR4, 0xffffffff ;  /* 0xffffffff00047882 */ /* 0x000fc60000000000 */
[----:B------:R-:W-:Y:S05]  /*22520*/  BRA.DIV UR4, `(.L_x_3253) ;  /* 0x0000007604187947 */ /* 0x000fea000b800000 */
[----:B------:R-:W-:-:S13]  /*22530*/  ELECT P6, URZ, PT ;  /* 0x00000000003f782f */ /* 0x000fda00038c0000 */
.L_x_3537:
[----:B------:R-:W-:Y:S05]  /*22540*/  @!P6 BRA `(.L_x_2902) ;  /* 0x000000000078e947 */ /* 0x000fea0003800000 */
[----:B------:R-:W-:-:S06]  /*22550*/  ULOP3.LUT UR4, UR36, 0x2, URZ, 0xfc, !UPT ;  /* 0x0000000224047892 */ /* 0x000fcc000f8efc3f */
[----:B-1----:R-:W-:-:S05]  /*22560*/  IMAD.U32 R0, RZ, RZ, UR4 ;  /* 0x00000004ff007e24 */ /* 0x002fca000f8e00ff */
[----:B------:R-:W-:-:S13]  /*22570*/  ISETP.NE.AND P0, PT, R0, 0x3, PT ;  /* 0x000000030000780c */ /* 0x000fda0003f05270 */
[----:B------:R-:W-:Y:S05]  /*22580*/  @!P0 BRA `(.L_x_3254) ;  /* 0x0000000000048947 */ /* 0x000fea0003800000 */
[----:B------:R-:W-:Y:S01]  /*22590*/  BPT.TRAP 0x1 ;  /* 0x000000040000795c */ /* 0x000fe20000300000 */
.L_x_3254:
[C---:B------:R-:W-:Y:S01]  /*225a0*/  IMAD R5, R25.reuse, 0x8, R4 ;  /* 0x0000000819057824 */ /* 0x040fe200078e0204 */
[----:B------:R-:W-:Y:S02]  /*225b0*/  SHF.L.U32 R0, R28, 0x1f, RZ ;  /* 0x0000001f1c007819 */ /* 0x000fe400000006ff */
[----:B------:R-:W-:Y:S02]  /*225c0*/  IADD3 R25, R25, 0x1, RZ ;  /* 0x0000000119197810 */ /* 0x000fe40007ffe0ff */
[----:B------:R-:W1:Y:S02]  /*225d0*/  SYNCS.PHASECHK.TRANS64.TRYWAIT P1, [R5+URZ+0x28840], R0 ;  /* 0x02884000050075a7 */ /* 0x000e64000802017f */
[----:B------:R-:W-:-:S04]  /*225e0*/  ISETP.NE.AND P2, PT, R25, 0x2, PT ;  /* 0x000000021900780c */ /* 0x000fc80003f45270 */
[----:B------:R-:W-:Y:S01]  /*225f0*/  SEL R3, RZ, 0x1, P2 ;  /* 0x00000001ff037807 */ /* 0x000fe20001000000 */
[----:B-1----:R-:W-:Y:S08]  /*22600*/  @!P1 BRA `(.L_x_3255) ;  /* 0x0000007400009947 */ /* 0x002ff00003800000 */
.L_x_3538:
[----:B------:R-:W-:Y:S02]  /*22610*/  SEL R25, R25, RZ, P2 ;  /* 0x000000ff19197207 */ /* 0x000fe40001000000 */
[----:B------:R-:W-:Y:S01]  /*22620*/  LOP3.LUT R2, R28, R3, RZ, 0x3c, !PT ;  /* 0x000000031c027212 */ /* 0x000fe200078e3cff */
[----:B------:R-:W-:Y:S06]  /*22630*/  @!P0 BRA `(.L_x_3256) ;  /* 0x0000000000048947 */ /* 0x000fec0003800000 */
[----:B------:R-:W-:Y:S01]  /*22640*/  BPT.TRAP 0x1 ;  /* 0x000000040000795c */ /* 0x000fe20000300000 */
.L_x_3256:
[----:B------:R-:W-:Y:S01]  /*22650*/  IMAD R25, R25, 0x8, R4 ;  /* 0x0000000819197824 */ /* 0x000fe200078e0204 */
[----:B------:R-:W-:-:S04]  /*22660*/  SHF.L.U32 R2, R2, 0x1f, RZ ;  /* 0x0000001f02027819 */ /* 0x000fc800000006ff */
[----:B------:R-:W3:Y:S02]  /*22670*/  SYNCS.PHASECHK.TRANS64.TRYWAIT P1, [R25+URZ+0x28840], R2 ;  /* 0x02884002190075a7 */ /* 0x000ee4000802017f */
[----:B---3--:R-:W-:Y:S05]  /*22680*/  @!P1 BRA `(.L_x_3257) ;  /* 0x0000007000f49947 */ /* 0x008fea0003800000 */
.L_x_3539:
[----:B------:R-:W-:Y:S05]  /*22690*/  @!P0 BRA `(.L_x_3258) ;  /* 0x0000000000048947 */ /* 0x000fea0003800000 */
[----:B------:R-:W-:Y:S01]  /*226a0*/  BPT.TRAP 0x1 ;  /* 0x000000040000795c */ /* 0x000fe20000300000 */
.L_x_3258:
[----:B------:R-:W4:Y:S02]  /*226b0*/  SYNCS.PHASECHK.TRANS64.TRYWAIT P1, [R5+URZ+0x28860], R0 ;  /* 0x02886000050075a7 */ /* 0x000f24000802017f */
[----:B----4-:R-:W-:Y:S05]  /*226c0*/  @!P1 BRA `(.L_x_3259) ;  /* 0x0000007000f89947 */ /* 0x010fea0003800000 */
.L_x_3540:
[----:B------:R-:W-:Y:S05]  /*226d0*/  @!P0 BRA `(.L_x_3260) ;  /* 0x0000000000048947 */ /* 0x000fea0003800000 */
[----:B------:R-:W-:Y:S01]  /*226e0*/  BPT.TRAP 0x1 ;  /* 0x000000040000795c */ /* 0x000fe20000300000 */
.L_x_3260:
[----:B------:R0:W0:Y:S02]  /*226f0*/  SYNCS.PHASECHK.TRANS64.TRYWAIT P0, [R25+URZ+0x28860], R2 ;  /* 0x02886002190075a7 */ /* 0x000024000800017f */
[----:B0-----:R-:W-:Y:S05]  /*22700*/  @!P0 NANOSLEEP.SYNCS 0x989680 ;  /* 0x009896800000895d */ /* 0x001fea0003900000 */
[----:B------:R-:W0:Y:S02]  /*22710*/  @!P0 SYNCS.PHASECHK.TRANS64 P0, [R25+URZ+0x28860], R2 ;  /* 0x02886002190085a7 */ /* 0x000e24000800007f */
[----:B0-----:R-:W-:Y:S05]  /*22720*/  @!P0 BRA `(.L_x_3260) ;  /* 0xfffffffc00f08947 */ /* 0x001fea000383ffff */
.L_x_2902:
[----:B------:R-:W-:Y:S05]  /*22730*/  BSYNC B9 ;  /* 0x0000000000097941 */ /* 0x000fea0003800000 */
.L_x_2899:
[----:B------:R-:W-:Y:S05]  /*22740*/  EXIT ;  /* 0x000000000000794d */ /* 0x000fea0003800000 */
.L_x_2926:
[----:B0-----:R0:W1:Y:S02]  /*22750*/  SYNCS.PHASECHK.TRANS64.TRYWAIT P6, [R89+URZ+0x28890], R100 ;  /* 0x02889064590075a7 */ /* 0x00106400080c017f */
[----:B-1----:R-:W-:Y:S05]  /*22760*/  @!P6 NANOSLEEP.SYNCS 0x989680 ;  /* 0x009896800000e95d */ /* 0x002fea0003900000 */
[----:B------:R-:W1:Y:S02]  /*22770*/  @!P6 SYNCS.PHASECHK.TRANS64 P6, [R89+URZ+0x28890], R100 ;  /* 0x028890645900e5a7 */ /* 0x000e6400080c007f */
[----:B-1----:R-:W-:Y:S05]  /*22780*/  @!P6 BRA `(.L_x_2926) ;  /* 0xfffffffc00f0e947 */ /* 0x002fea000383ffff */
[----:B------:R-:W-:Y:S05]  /*22790*/  BRA `(.L_x_3261) ;  /* 0xfffffe0c003c7947 */ /* 0x000fea000383ffff */
.L_x_2927:
        /* <DEDUP_REMOVED lines=8> */
.L_x_3263:
[----:B------:R-:W-:Y:S05]  /*22820*/  BSYNC B1 ;  /* 0x0000000000017941 */ /* 0x000fea0003800000 */
.L_x_3262:
        /* <DEDUP_REMOVED lines=8> */
.L_x_3264:
[----:B------:R-:W-:Y:S01]  /*228b0*/  IMAD.MOV.U32 R103, RZ, RZ, R14 ;  /* 0x000000ffff677224 */ /* 0x000fe200078e000e */
[----:B------:R-:W-:Y:S06]  /*228c0*/  BRA `(.L_x_3265) ;  /* 0xfffffe0c00047947 */ /* 0x000fec000383ffff */
.L_x_2936:
        /* <DEDUP_REMOVED lines=8> */
.L_x_3267:
[----:B------:R-:W-:Y:S05]  /*22950*/  BSYNC B1 ;  /* 0x0000000000017941 */ /* 0x000fea0003800000 */
.L_x_3266:
        /* <DEDUP_REMOVED lines=8> */
.L_x_3268:
[----:B------:R-:W-:Y:S01]  /*229e0*/  IMAD.MOV.U32 R69, RZ, RZ, R14 ;  /* 0x000000ffff457224 */ /* 0x000fe200078e000e */
[----:B------:R-:W-:Y:S06]  /*229f0*/  BRA `(.L_x_3269) ;  /* 0xfffffe1000987947 */ /* 0x000fec000383ffff */
.L_x_2945:
        /* <DEDUP_REMOVED lines=8> */
.L_x_3271:
[----:B------:R-:W-:Y:S05]  /*22a80*/  BSYNC B1 ;  /* 0x0000000000017941 */ /* 0x000fea0003800000 */
.L_x_3270:
        /* <DEDUP_REMOVED lines=8> */
.L_x_3272:
[----:B------:R-:W-:Y:S01]  /*22b10*/  IMAD.MOV.U32 R61, RZ, RZ, R14 ;  /* 0x000000ffff3d7224 */ /* 0x000fe200078e000e */
[----:B------:R-:W-:Y:S06]  /*22b20*/  BRA `(.L_x_3273) ;  /* 0xfffffe18002c7947 */ /* 0x000fec000383ffff */
.L_x_2954:
        /* <DEDUP_REMOVED lines=8> */
.L_x_3275:
[----:B------:R-:W-:Y:S05]  /*22bb0*/  BSYNC B1 ;  /* 0x0000000000017941 */ /* 0x000fea0003800000 */
.L_x_3274:
        /* <DEDUP_REMOVED lines=8> */
.L_x_3276:
[----:B------:R-:W-:Y:S01]  /*22c40*/  IMAD.MOV.U32 R51, RZ, RZ, R14 ;  /* 0x000000ffff337224 */ /* 0x000fe200078e000e */
[----:B------:R-:W-:Y:S06]  /*22c50*/  BRA `(.L_x_3277) ;  /* 0xfffffe1c00bc7947 */ /* 0x000fec000383ffff */
.L_x_2966:
[----:B-1----:R1:W2:Y:S02]  /*22c60*/  SYNCS.PHASECHK.TRANS64.TRYWAIT P4, [R89+URZ+0x28890], R100 ;  /* 0x02889064590075a7 */ /* 0x0022a4000808017f */
[----:B--2---:R-:W-:Y:S05]  /*22c70*/  @!P4 NANOSLEEP.SYNCS 0x989680 ;  /* 0x009896800000c95d */ /* 0x004fea0003900000 */
[----:B------:R-:W2:Y:S02]  /*22c80*/  @!P4 SYNCS.PHASECHK.TRANS64 P4, [R89+URZ+0x28890], R100 ;  /* 0x028890645900c5a7 */ /* 0x000ea4000808007f */
[----:B--2---:R-:W-:Y:S05]  /*22c90*/  @!P4 BRA `(.L_x_2966) ;  /* 0xfffffffc00f0c947 */ /* 0x004fea000383ffff */
[----:B------:R-:W-:Y:S05]  /*22ca0*/  BRA `(.L_x_3278) ;  /* 0xfffffe2c00f47947 */ /* 0x000fea000383ffff */
.L_x_2967:
        /* <DEDUP_REMOVED lines=8> */
.L_x_3280:
[----:B------:R-:W-:Y:S05]  /*22d30*/  BSYNC B1 ;  /* 0x0000000000017941 */ /* 0x000fea0003800000 */
.L_x_3279:
        /* <DEDUP_REMOVED lines=8> */
.L_x_3281:
[----:B------:R-:W-:Y:S01]  /*22dc0*/  IMAD.MOV.U32 R104, RZ, RZ, R14 ;  /* 0x000000ffff687224 */ /* 0x000fe200078e000e */
[----:B------:R-:W-:Y:S06]  /*22dd0*/  BRA `(.L_x_3282) ;  /* 0xfffffe2c00c07947 */ /* 0x000fec000383ffff */
.L_x_2972:
[----:B------:R-:W-:Y:S01]  /*22de0*/  BSSY B1, `(.L_x_3283) ;  /* 0x0000008000017945 */ /* 0x000fe20003800000 */
[----:B----4-:R-:W-:Y:S01]  /*22df0*/  MOV R13, R101 ;  /* 0x00000065000d7202 */ /* 0x010fe20000000f00 */
[----:B------:R-:W-:Y:S02]  /*22e00*/  IMAD.MOV.U32 R12, RZ, RZ, 0x1 ;  /* 0x00000001ff0c7424 */ /* 0x000fe400078e00ff */
[----:B------:R-:W-:Y:S02]  /*22e10*/  IMAD.MOV.U32 R11, RZ, RZ, 0x181f ;  /* 0x0000181fff0b7424 */ /* 0x000fe400078e00ff */
[----:B------:R-:W-:-:S07]  /*22e20*/  IMAD.MOV.U32 R15, RZ, RZ, -0x1 ;  /* 0xffffffffff0f7424 */ /* 0x000fce00078e00ff */
[----:B0123--:R-:W-:Y:S05]  /*22e30*/  WARPSYNC.COLLECTIVE R15, `(.L_x_3284) ;  /* 0x000000000f087348 */ /* 0x00ffea0003c00000 */
[----:B------:R4:W0:Y:S02]  /*22e40*/  SHFL.IDX P6, R14, R13, R12, R11 ;  /* 0x0000000c0d0e7389 */ /* 0x00082400000c000b */
[----:B01234-:R-:W-:Y:S01]  /*22e50*/  ENDCOLLECTIVE ;  /* 0x000000000000791b */ /* 0x01ffe20003800000 */
.L_x_3284:
[----:B------:R-:W-:Y:S05]  /*22e60*/  BSYNC B1 ;  /* 0x0000000000017941 */ /* 0x000fea0003800000 */
.L_x_3283:
        /* <DEDUP_REMOVED lines=8> */
.L_x_3285:
[----:B------:R-:W-:Y:S01]  /*22ef0*/  IMAD.MOV.U32 R46, RZ, RZ, R14 ;  /* 0x000000ffff2e7224 */ /* 0x000fe200078e000e */
[----:B------:R-:W-:Y:S06]  /*22f00*/  BRA `(.L_x_3286) ;  /* 0xfffffe3400747947 */ /* 0x000fec000383ffff */
.L_x_2977:
[----:B------:R-:W-:Y:S01]  /*22f10*/  BSSY B1, `(.L_x_3287) ;  /* 0x0000008000017945 */ /* 0x000fe20003800000 */
[----:B0---4-:R-:W-:Y:S01]  /*22f20*/  IMAD.MOV.U32 R13, RZ, RZ, R101 ;  /* 0x000000ffff0d7224 */ /* 0x011fe200078e0065 */
[----:B------:R-:W-:Y:S01]  /*22f30*/  MOV R15, 0xffffffff ;  /* 0xffffffff000f7802 */ /* 0x000fe20000000f00 */
[----:B------:R-:W-:Y:S02]  /*22f40*/  IMAD.MOV.U32 R12, RZ, RZ, 0x2 ;  /* 0x00000002ff0c7424 */ /* 0x000fe400078e00ff */
[----:B------:R-:W-:-:S07]  /*22f50*/  IMAD.MOV.U32 R11, RZ, RZ, 0x181f ;  /* 0x0000181fff0b7424 */ /* 0x000fce00078e00ff */
[----:B-123--:R-:W-:Y:S05]  /*22f60*/  WARPSYNC.COLLECTIVE R15, `(.L_x_3288) ;  /* 0x000000000f087348 */ /* 0x00efea0003c00000 */
[----:B------:R0:W4:Y:S02]  /*22f70*/  SHFL.IDX P6, R14, R13, R12, R11 ;  /* 0x0000000c0d0e7389 */ /* 0x00012400000c000b */
[----:B01234-:R-:W-:Y:S01]  /*22f80*/  ENDCOLLECTIVE ;  /* 0x000000000000791b */ /* 0x01ffe20003800000 */
.L_x_3288:
[----:B------:R-:W-:Y:S05]  /*22f90*/  BSYNC B1 ;  /* 0x0000000000017941 */ /* 0x000fea0003800000 */
.L_x_3287:
        /* <DEDUP_REMOVED lines=8> */
.L_x_3289:
[----:B------:R-:W-:Y:S01]  /*23020*/  IMAD.MOV.U32 R46, RZ, RZ, R14 ;  /* 0x000000ffff2e7224 */ /* 0x000fe200078e000e */
[----:B------:R-:W-:Y:S06]  /*23030*/  BRA `(.L_x_3290) ;  /* 0xfffffe3c00287947 */ /* 0x000fec000383ffff */
.L_x_2982:
[----:B------:R-:W-:Y:S01]  /*23040*/  BSSY B1, `(.L_x_3291) ;  /* 0x0000008000017945 */ /* 0x000fe20003800000 */
[----:B----4-:R-:W-:Y:S02]  /*23050*/  IMAD.MOV.U32 R13, RZ, RZ, R101 ;  /* 0x000000ffff0d7224 */ /* 0x010fe400078e0065 */
[----:B------:R-:W-:Y:S02]  /*23060*/  IMAD.MOV.U32 R12, RZ, RZ, 0x3 ;  /* 0x00000003ff0c7424 */ /* 0x000fe400078e00ff */
[----:B------:R-:W-:Y:S02]  /*23070*/  IMAD.MOV.U32 R11, RZ, RZ, 0x181f ;  /* 0x0000181fff0b7424 */ /* 0x000fe400078e00ff */
[----:B------:R-:W-:-:S07]  /*23080*/  IMAD.MOV.U32 R15, RZ, RZ, -0x1 ;  /* 0xffffffffff0f7424 */ /* 0x000fce00078e00ff */
[----:B0123--:R-:W-:Y:S05]  /*23090*/  WARPSYNC.COLLECTIVE R15, `(.L_x_3292) ;  /* 0x000000000f087348 */ /* 0x00ffea0003c00000 */
[----:B------:R4:W0:Y:S02]  /*230a0*/  SHFL.IDX P6, R14, R13, R12, R11 ;  /* 0x0000000c0d0e7389 */ /* 0x00082400000c000b */
[----:B01234-:R-:W-:Y:S01]  /*230b0*/  ENDCOLLECTIVE ;  /* 0x000000000000791b */ /* 0x01ffe20003800000 */
.L_x_3292:
[----:B------:R-:W-:Y:S05]  /*230c0*/  BSYNC B1 ;  /* 0x0000000000017941 */ /* 0x000fea0003800000 */
.L_x_3291:
        /* <DEDUP_REMOVED lines=8> */
.L_x_3293:
[----:B------:R-:W-:Y:S01]  /*23150*/  IMAD.MOV.U32 R106, RZ, RZ, R14 ;  /* 0x000000ffff6a7224 */ /* 0x000fe200078e000e */
[----:B------:R-:W-:Y:S06]  /*23160*/  BRA `(.L_x_3294) ;  /* 0xfffffe4000e47947 */ /* 0x000fec000383ffff */
.L_x_2987:
[----:B0-----:R0:W1:Y:S02]  /*23170*/  SYNCS.PHASECHK.TRANS64.TRYWAIT P3, [R89+URZ+0x28890], R100 ;  /* 0x02889064590075a7 */ /* 0x001064000806017f */
[----:B-1----:R-:W-:Y:S05]  /*23180*/  @!P3 NANOSLEEP.SYNCS 0x989680 ;  /* 0x009896800000b95d */ /* 0x002fea0003900000 */
[----:B------:R-:W1:Y:S02]  /*23190*/  @!P3 SYNCS.PHASECHK.TRANS64 P3, [R89+URZ+0x28890], R100 ;  /* 0x028890645900b5a7 */ /* 0x000e64000806007f */
[----:B-1----:R-:W-:Y:S05]  /*231a0*/  @!P3 BRA `(.L_x_2987) ;  /* 0xfffffffc00f0b947 */ /* 0x002fea000383ffff */
[----:B------:R-:W-:Y:S05]  /*231b0*/  BRA `(.L_x_3295) ;  /* 0xfffffe4800ec7947 */ /* 0x000fea000383ffff */
.L_x_2988:
        /* <DEDUP_REMOVED lines=8> */
.L_x_3297:
[----:B------:R-:W-:Y:S05]  /*23240*/  BSYNC B1 ;  /* 0x0000000000017941 */ /* 0x000fea0003800000 */
.L_x_3296:
        /* <DEDUP_REMOVED lines=8> */
.L_x_3298:
[----:B------:R-:W-:Y:S05]  /*232d0*/  BRA `(.L_x_3299) ;  /* 0xfffffe4c000c7947 */ /* 0x000fea000383ffff */
.L_x_2991:
        /* <DEDUP_REMOVED lines=8> */
.L_x_3301:
[----:B------:R-:W-:Y:S05]  /*23360*/  BSYNC B1 ;  /* 0x0000000000017941 */ /* 0x000fea0003800000 */
.L_x_3300:
        /* <DEDUP_REMOVED lines=8> */
.L_x_3302:
[----:B------:R-:W-:Y:S05]  /*233f0*/  BRA `(.L_x_3303) ;  /* 0xfffffe4c000c7947 */ /* 0x000fea000383ffff */
.L_x_2994:
        /* <DEDUP_REMOVED lines=8> */
.L_x_3305:
[----:B------:R-:W-:Y:S05]  /*23480*/  BSYNC B1 ;  /* 0x0000000000017941 */ /* 0x000fea0003800000 */
.L_x_3304:
        /* <DEDUP_REMOVED lines=8> */
.L_x_3306:
[----:B------:R-:W-:Y:S05]  /*23510*/  BRA `(.L_x_3307) ;  /* 0xfffffe4c00107947 */ /* 0x000fea000383ffff */
.L_x_2997:
        /* <DEDUP_REMOVED lines=8> */
.L_x_3309:
[----:B------:R-:W-:Y:S05]  /*235a0*/  BSYNC B1 ;  /* 0x0000000000017941 */ /* 0x000fea0003800000 */
.L_x_3308:
[----:B------:R-:W-:Y:S01]  /*235b0*/  IMAD.MOV.U32 R13, RZ, RZ, R44 ;  /* 0x000000ffff0d7224 */ /* 0x000fe200078e002c */
[----:B------:R-:W-:Y:S01]  /*235c0*/  MOV R15, 0xffffffff ;  /* 0xffffffff000f7802 */ /* 0x000fe20000000f00 */
[----:B------:R-:W-:Y:S02]  /*235d0*/  IMAD.MOV.U32 R12, RZ, RZ, 0x3 ;  /* 0x00000003ff0c7424 */ /* 0x000fe400078e00ff */
[----:B------:R-:W-:Y:S02]  /*235e0*/  IMAD.MOV.U32 R11, RZ, RZ, 0x181f ;  /* 0x0000181fff0b7424 */ /* 0x000fe400078e00ff */
[----:B------:R-:W-:-:S07]  /*235f0*/  IMAD.MOV.U32 R41, RZ, RZ, R14 ;  /* 0x000000ffff297224 */ /* 0x000fce00078e000e */
[----:B------:R-:W-:Y:S05]  /*23600*/  WARPSYNC.COLLECTIVE R15, `(.L_x_3310) ;  /* 0x000000000f087348 */ /* 0x000fea0003c00000 */
[----:B------:R0:W1:Y:S02]  /*23610*/  SHFL.IDX P6, R14, R13, R12, R11 ;  /* 0x0000000c0d0e7389 */ /* 0x00006400000c000b */
[----:B01----:R-:W-:Y:S01]  /*23620*/  ENDCOLLECTIVE ;  /* 0x000000000000791b */ /* 0x003fe20003800000 */
.L_x_3310:
[----:B------:R-:W-:Y:S05]  /*23630*/  BRA `(.L_x_3311) ;  /* 0xfffffe4c00147947 */ /* 0x000fea000383ffff */
.L_x_3001:
[----:B------:R0:W0:Y:S02]  /*23640*/  SYNCS.PHASECHK.TRANS64.TRYWAIT P4, [R89+URZ+0x288b0], R100 ;  /* 0x0288b064590075a7 */ /* 0x000024000808017f */
[----:B0-----:R-:W-:Y:S05]  /*23650*/  @!P4 NANOSLEEP.SYNCS 0x989680 ;  /* 0x009896800000c95d */ /* 0x001fea0003900000 */
[----:B------:R-:W0:Y:S02]  /*23660*/  @!P4 SYNCS.PHASECHK.TRANS64 P4, [R89+URZ+0x288b0], R100 ;  /* 0x0288b0645900c5a7 */ /* 0x000e24000808007f */
[----:B0-----:R-:W-:Y:S05]  /*23670*/  @!P4 BRA `(.L_x_3001) ;  /* 0xfffffffc00f0c947 */ /* 0x001fea000383ffff */
[----:B------:R-:W-:Y:S05]  /*23680*/  BRA `(.L_x_3312) ;  /* 0xfffffe4c00907947 */ /* 0x000fea000383ffff */
.L_x_3015:
[----:B------:R-:W0:Y:S01]  /*23690*/  S2R R5, SR_TID.X ;  /* 0x0000000000057919 */ /* 0x000e220000002100 */
[----:B------:R-:W-:Y:S01]  /*236a0*/  BSSY B0, `(.L_x_3313) ;  /* 0x000000c000007945 */ /* 0x000fe20003800000 */
[----:B------:R-:W-:Y:S02]  /*236b0*/  IMAD.MOV.U32 R12, RZ, RZ, RZ ;  /* 0x000000ffff0c7224 */ /* 0x000fe400078e00ff */
[----:B------:R-:W-:Y:S02]  /*236c0*/  IMAD.MOV.U32 R11, RZ, RZ, 0x1f ;  /* 0x0000001fff0b7424 */ /* 0x000fe400078e00ff */
[----:B------:R-:W-:Y:S02]  /*236d0*/  IMAD.MOV.U32 R15, RZ, RZ, -0x1 ;  /* 0xffffffffff0f7424 */ /* 0x000fe400078e00ff */
[----:B0-----:R-:W-:-:S05]  /*236e0*/  VIADD R5, R5, 0xffffff80 ;  /* 0xffffff8005057836 */ /* 0x001fca0000000000 */
[----:B------:R-:W-:-:S04]  /*236f0*/  SHF.R.S32.HI R4, RZ, 0x1f, R5 ;  /* 0x0000001fff047819 */ /* 0x000fc80000011405 */
[----:B------:R-:W-:-:S04]  /*23700*/  LEA.HI R4, R4, R5, RZ, 0x7 ;  /* 0x0000000504047211 */ /* 0x000fc800078f38ff */
[----:B------:R-:W-:-:S05]  /*23710*/  SHF.R.S32.HI R4, RZ, 0x7, R4 ;  /* 0x00000007ff047819 */ /* 0x000fca0000011404 */
[----:B--2---:R-:W-:-:S07]  /*23720*/  IMAD.MOV.U32 R13, RZ, RZ, R4 ;  /* 0x000000ffff0d7224 */ /* 0x004fce00078e0004 */
[----:B-1---5:R-:W-:Y:S05]  /*23730*/  WARPSYNC.COLLECTIVE R15, `(.L_x_3314) ;  /* 0x000000000f087348 */ /* 0x022fea0003c00000 */
[----:B------:R0:W2:Y:S02]  /*23740*/  SHFL.IDX P6, R14, R13, R12, R11 ;  /* 0x0000000c0d0e7389 */ /* 0x0000a400000c000b */
[----:B012--5:R-:W-:Y:S01]  /*23750*/  ENDCOLLECTIVE ;  /* 0x000000000000791b */ /* 0x027fe20003800000 */
.L_x_3314:
[----:B------:R-:W-:Y:S05]  /*23760*/  BSYNC B0 ;  /* 0x0000000000007941 */ /* 0x000fea0003800000 */
.L_x_3313:
[----:B------:R-:W-:Y:S01]  /*23770*/  IMAD.MOV.U32 R191, RZ, RZ, R14 ;  /* 0x000000ffffbf7224 */ /* 0x000fe200078e000e */
[----:B------:R-:W-:Y:S06]  /*23780*/  BRA `(.L_x_3315) ;  /* 0xfffffe5800747947 */ /* 0x000fec000383ffff */
.L_x_3025:
        /* <DEDUP_REMOVED lines=8> */
.L_x_3317:
[----:B------:R-:W-:Y:S05]  /*23810*/  BSYNC B1 ;  /* 0x0000000000017941 */ /* 0x000fea0003800000 */
.L_x_3316:
[----:B------:R-:W-:Y:S01]  /*23820*/  IMAD.MOV.U32 R13, RZ, RZ, R5 ;  /* 0x000000ffff0d7224 */ /* 0x000fe200078e0005 */
[----:B------:R-:W-:Y:S01]  /*23830*/  MOV R12, RZ ;  /* 0x000000ff000c7202 */ /* 0x000fe20000000f00 */
[----:B------:R-:W-:Y:S02]  /*23840*/  IMAD.MOV.U32 R11, RZ, RZ, 0x181f ;  /* 0x0000181fff0b7424 */ /* 0x000fe400078e00ff */
[----:B------:R-:W-:Y:S02]  /*23850*/  IMAD.MOV.U32 R15, RZ, RZ, -0x1 ;  /* 0xffffffffff0f7424 */ /* 0x000fe400078e00ff */
[----:B------:R-:W-:-:S07]  /*23860*/  IMAD.MOV.U32 R0, RZ, RZ, R14 ;  /* 0x000000ffff007224 */ /* 0x000fce00078e000e */
[----:B------:R-:W-:Y:S05]  /*23870*/  WARPSYNC.COLLECTIVE R15, `(.L_x_3318) ;  /* 0x000000000f087348 */ /* 0x000fea0003c00000 */
[----:B------:R0:W1:Y:S02]  /*23880*/  SHFL.IDX P6, R14, R13, R12, R11 ;  /* 0x0000000c0d0e7389 */ /* 0x00006400000c000b */
[----:B01----:R-:W-:Y:S01]  /*23890*/  ENDCOLLECTIVE ;  /* 0x000000000000791b */ /* 0x003fe20003800000 */
.L_x_3318:
[----:B------:R-:W-:Y:S02]  /*238a0*/  IMAD.MOV.U32 R13, RZ, RZ, R8 ;  /* 0x000000ffff0d7224 */ /* 0x000fe400078e0008 */
[----:B------:R-:W-:-:S07]  /*238b0*/  IMAD.MOV.U32 R3, RZ, RZ, R14 ;  /* 0x000000ffff037224 */ /* 0x000fce00078e000e */
[----:B------:R-:W-:Y:S05]  /*238c0*/  WARPSYNC.COLLECTIVE R15, `(.L_x_3319) ;  /* 0x000000000f087348 */ /* 0x000fea0003c00000 */
[----:B------:R0:W1:Y:S02]  /*238d0*/  SHFL.IDX P6, R14, R13, R12, R11 ;  /* 0x0000000c0d0e7389 */ /* 0x00006400000c000b */
[----:B01----:R-:W-:Y:S01]  /*238e0*/  ENDCOLLECTIVE ;  /* 0x000000000000791b */ /* 0x003fe20003800000 */
.L_x_3319:
[----:B------:R-:W-:Y:S02]  /*238f0*/  IMAD.MOV.U32 R13, RZ, RZ, R7 ;  /* 0x000000ffff0d7224 */ /* 0x000fe400078e0007 */
[----:B------:R-:W-:-:S07]  /*23900*/  IMAD.MOV.U32 R4, RZ, RZ, R14 ;  /* 0x000000ffff047224 */ /* 0x000fce00078e000e */
[----:B------:R-:W-:Y:S05]  /*23910*/  WARPSYNC.COLLECTIVE R15, `(.L_x_3320) ;  /* 0x000000000f087348 */ /* 0x000fea0003c00000 */
[----:B------:R0:W1:Y:S02]  /*23920*/  SHFL.IDX P6, R14, R13, R12, R11 ;  /* 0x0000000c0d0e7389 */ /* 0x00006400000c000b */
[----:B01----:R-:W-:Y:S01]  /*23930*/  ENDCOLLECTIVE ;  /* 0x000000000000791b */ /* 0x003fe20003800000 */
.L_x_3320:
[----:B------:R-:W-:Y:S05]  /*23940*/  BRA `(.L_x_3321) ;  /* 0xfffffe5c00d07947 */ /* 0x000fea000383ffff */
.L_x_3028:
[----:B------:R-:W-:Y:S01]  /*23950*/  BSSY B1, `(.L_x_3322) ;  /* 0x0000008000017945 */ /* 0x000fe20003800000 */
[----:B0-----:R-:W-:Y:S02]  /*23960*/  IMAD.MOV.U32 R13, RZ, RZ, R6 ;  /* 0x000000ffff0d7224 */ /* 0x001fe400078e0006 */
[----:B------:R-:W-:Y:S02]  /*23970*/  IMAD.MOV.U32 R12, RZ, RZ, 0x1 ;  /* 0x00000001ff0c7424 */ /* 0x000fe400078e00ff */
[----:B------:R-:W-:Y:S02]  /*23980*/  IMAD.MOV.U32 R11, RZ, RZ, 0x181f ;  /* 0x0000181fff0b7424 */ /* 0x000fe400078e00ff */
[----:B------:R-:W-:-:S07]  /*23990*/  IMAD.MOV.U32 R15, RZ, RZ, -0x1 ;  /* 0xffffffffff0f7424 */ /* 0x000fce00078e00ff */
[----:B------:R-:W-:Y:S05]  /*239a0*/  WARPSYNC.COLLECTIVE R15, `(.L_x_3323) ;  /* 0x000000000f087348 */ /* 0x000fea0003c00000 */
[----:B------:R0:W1:Y:S02]  /*239b0*/  SHFL.IDX P6, R14, R13, R12, R11 ;  /* 0x0000000c0d0e7389 */ /* 0x00006400000c000b */
[----:B01----:R-:W-:Y:S01]  /*239c0*/  ENDCOLLECTIVE ;  /* 0x000000000000791b */ /* 0x003fe20003800000 */
.L_x_3323:
[----:B------:R-:W-:Y:S05]  /*239d0*/  BSYNC B1 ;  /* 0x0000000000017941 */ /* 0x000fea0003800000 */
.L_x_3322:
        /* <DEDUP_REMOVED lines=8> */
.L_x_3324:
[----:B------:R-:W-:Y:S02]  /*23a60*/  IMAD.MOV.U32 R13, RZ, RZ, R8 ;  /* 0x000000ffff0d7224 */ /* 0x000fe400078e0008 */
[----:B------:R-:W-:-:S07]  /*23a70*/  IMAD.MOV.U32 R3, RZ, RZ, R14 ;  /* 0x000000ffff037224 */ /* 0x000fce00078e000e */
[----:B------:R-:W-:Y:S05]  /*23a80*/  WARPSYNC.COLLECTIVE R15, `(.L_x_3325) ;  /* 0x000000000f087348 */ /* 0x000fea0003c00000 */
[----:B------:R0:W1:Y:S02]  /*23a90*/  SHFL.IDX P6, R14, R13, R12, R11 ;  /* 0x0000000c0d0e7389 */ /* 0x00006400000c000b */
[----:B01----:R-:W-:Y:S01]  /*23aa0*/  ENDCOLLECTIVE ;  /* 0x000000000000791b */ /* 0x003fe20003800000 */
.L_x_3325:
[----:B------:R-:W-:Y:S02]  /*23ab0*/  IMAD.MOV.U32 R13, RZ, RZ, R7 ;  /* 0x000000ffff0d7224 */ /* 0x000fe400078e0007 */
[----:B------:R-:W-:-:S07]  /*23ac0*/  IMAD.MOV.U32 R4, RZ, RZ, R14 ;  /* 0x000000ffff047224 */ /* 0x000fce00078e000e */
[----:B------:R-:W-:Y:S05]  /*23ad0*/  WARPSYNC.COLLECTIVE R15, `(.L_x_3326) ;  /* 0x000000000f087348 */ /* 0x000fea0003c00000 */
[----:B------:R0:W1:Y:S02]  /*23ae0*/  SHFL.IDX P6, R14, R13, R12, R11 ;  /* 0x0000000c0d0e7389 */ /* 0x00006400000c000b */
[----:B01----:R-:W-:Y:S01]  /*23af0*/  ENDCOLLECTIVE ;  /* 0x000000000000791b */ /* 0x003fe20003800000 */
.L_x_3326:
[----:B------:R-:W-:Y:S05]  /*23b00*/  BRA `(.L_x_3327) ;  /* 0xfffffe60003c7947 */ /* 0x000fea000383ffff */
.L_x_3031:
[----:B------:R-:W-:Y:S01]  /*23b10*/  BSSY B1, `(.L_x_3328) ;  /* 0x0000008000017945 */ /* 0x000fe20003800000 */
[----:B0-----:R-:W-:Y:S02]  /*23b20*/  IMAD.MOV.U32 R13, RZ, RZ, R6 ;  /* 0x000000ffff0d7224 */ /* 0x001fe400078e0006 */
[----:B------:R-:W-:Y:S02]  /*23b30*/  IMAD.MOV.U32 R12, RZ, RZ, 0x2 ;  /* 0x00000002ff0c7424 */ /* 0x000fe400078e00ff */
[----:B------:R-:W-:Y:S02]  /*23b40*/  IMAD.MOV.U32 R11, RZ, RZ, 0x181f ;  /* 0x0000181fff0b7424 */ /* 0x000fe400078e00ff */
[----:B------:R-:W-:-:S07]  /*23b50*/  IMAD.MOV.U32 R15, RZ, RZ, -0x1 ;  /* 0xffffffffff0f7424 */ /* 0x000fce00078e00ff */
[----:B-1----:R-:W-:Y:S05]  /*23b60*/  WARPSYNC.COLLECTIVE R15, `(.L_x_3329) ;  /* 0x000000000f087348 */ /* 0x002fea0003c00000 */
[----:B------:R0:W2:Y:S02]  /*23b70*/  SHFL.IDX P6, R14, R13, R12, R11 ;  /* 0x0000000c0d0e7389 */ /* 0x0000a400000c000b */
[----:B012---:R-:W-:Y:S01]  /*23b80*/  ENDCOLLECTIVE ;  /* 0x000000000000791b */ /* 0x007fe20003800000 */
.L_x_3329:
[----:B------:R-:W-:Y:S05]  /*23b90*/  BSYNC B1 ;  /* 0x0000000000017941 */ /* 0x000fea0003800000 */
.L_x_3328:
        /* <DEDUP_REMOVED lines=8> */
.L_x_3330:
[----:B------:R-:W-:Y:S02]  /*23c20*/  IMAD.MOV.U32 R13, RZ, RZ, R8 ;  /* 0x000000ffff0d7224 */ /* 0x000fe400078e0008 */
[----:B------:R-:W-:-:S07]  /*23c30*/  IMAD.MOV.U32 R3, RZ, RZ, R14 ;  /* 0x000000ffff037224 */ /* 0x000fce00078e000e */
[----:B------:R-:W-:Y:S05]  /*23c40*/  WARPSYNC.COLLECTIVE R15, `(.L_x_3331) ;  /* 0x000000000f087348 */ /* 0x000fea0003c00000 */
[----:B------:R0:W1:Y:S02]  /*23c50*/  SHFL.IDX P6, R14, R13, R12, R11 ;  /* 0x0000000c0d0e7389 */ /* 0x00006400000c000b */
[----:B01----:R-:W-:Y:S01]  /*23c60*/  ENDCOLLECTIVE ;  /* 0x000000000000791b */ /* 0x003fe20003800000 */
.L_x_3331:
[----:B------:R-:W-:Y:S02]  /*23c70*/  IMAD.MOV.U32 R13, RZ, RZ, R7 ;  /* 0x000000ffff0d7224 */ /* 0x000fe400078e0007 */
[----:B------:R-:W-:-:S07]  /*23c80*/  IMAD.MOV.U32 R4, RZ, RZ, R14 ;  /* 0x000000ffff047224 */ /* 0x000fce00078e000e */
[----:B------:R-:W-:Y:S05]  /*23c90*/  WARPSYNC.COLLECTIVE R15, `(.L_x_3332) ;  /* 0x000000000f087348 */ /* 0x000fea0003c00000 */
[----:B------:R0:W1:Y:S02]  /*23ca0*/  SHFL.IDX P6, R14, R13, R12, R11 ;  /* 0x0000000c0d0e7389 */ /* 0x00006400000c000b */
[----:B01----:R-:W-:Y:S01]  /*23cb0*/  ENDCOLLECTIVE ;  /* 0x000000000000791b */ /* 0x003fe20003800000 */
.L_x_3332:
[----:B------:R-:W-:Y:S05]  /*23cc0*/  BRA `(.L_x_3333) ;  /* 0xfffffe6000a07947 */ /* 0x000fea000383ffff */
.L_x_3034:
[----:B------:R-:W-:Y:S01]  /*23cd0*/  BSSY B1, `(.L_x_3334) ;  /* 0x0000008000017945 */ /* 0x000fe20003800000 */
[----:B------:R-:W-:Y:S02]  /*23ce0*/  IMAD.MOV.U32 R13, RZ, RZ, R6 ;  /* 0x000000ffff0d7224 */ /* 0x000fe400078e0006 */
[----:B------:R-:W-:Y:S02]  /*23cf0*/  IMAD.MOV.U32 R12, RZ, RZ, 0x3 ;  /* 0x00000003ff0c7424 */ /* 0x000fe400078e00ff */
[----:B------:R-:W-:Y:S02]  /*23d00*/  IMAD.MOV.U32 R11, RZ, RZ, 0x181f ;  /* 0x0000181fff0b7424 */ /* 0x000fe400078e00ff */
[----:B------:R-:W-:-:S07]  /*23d10*/  IMAD.MOV.U32 R15, RZ, RZ, -0x1 ;  /* 0xffffffffff0f7424 */ /* 0x000fce00078e00ff */
[----:B--2---:R-:W-:Y:S05]  /*23d20*/  WARPSYNC.COLLECTIVE R15, `(.L_x_3335) ;  /* 0x000000000f087348 */ /* 0x004fea0003c00000 */
[----:B------:R0:W1:Y:S02]  /*23d30*/  SHFL.IDX P6, R14, R13, R12, R11 ;  /* 0x0000000c0d0e7389 */ /* 0x00006400000c000b */
[----:B012---:R-:W-:Y:S01]  /*23d40*/  ENDCOLLECTIVE ;  /* 0x000000000000791b */ /* 0x007fe20003800000 */
.L_x_3335:
[----:B------:R-:W-:Y:S05]  /*23d50*/  BSYNC B1 ;  /* 0x0000000000017941 */ /* 0x000fea0003800000 */
.L_x_3334:
        /* <DEDUP_REMOVED lines=8> */
.L_x_3336:
[----:B------:R-:W-:Y:S02]  /*23de0*/  IMAD.MOV.U32 R13, RZ, RZ, R8 ;  /* 0x000000ffff0d7224 */ /* 0x000fe400078e0008 */
[----:B------:R-:W-:-:S07]  /*23df0*/  IMAD.MOV.U32 R3, RZ, RZ, R14 ;  /* 0x000000ffff037224 */ /* 0x000fce00078e000e */
[----:B------:R-:W-:Y:S05]  /*23e00*/  WARPSYNC.COLLECTIVE R15, `(.L_x_3337) ;  /* 0x000000000f087348 */ /* 0x000fea0003c00000 */
[----:B------:R0:W1:Y:S02]  /*23e10*/  SHFL.IDX P6, R14, R13, R12, R11 ;  /* 0x0000000c0d0e7389 */ /* 0x00006400000c000b */
[----:B01----:R-:W-:Y:S01]  /*23e20*/  ENDCOLLECTIVE ;  /* 0x000000000000791b */ /* 0x003fe20003800000 */
.L_x_3337:
[----:B------:R-:W-:Y:S02]  /*23e30*/  IMAD.MOV.U32 R13, RZ, RZ, R7 ;  /* 0x000000ffff0d7224 */ /* 0x000fe400078e0007 */
[----:B------:R-:W-:-:S07]  /*23e40*/  IMAD.MOV.U32 R4, RZ, RZ, R14 ;  /* 0x000000ffff047224 */ /* 0x000fce00078e000e */
[----:B------:R-:W-:Y:S05]  /*23e50*/  WARPSYNC.COLLECTIVE R15, `(.L_x_3338) ;  /* 0x000000000f087348 */ /* 0x000fea0003c00000 */
[----:B------:R0:W1:Y:S02]  /*23e60*/  SHFL.IDX P6, R14, R13, R12, R11 ;  /* 0x0000000c0d0e7389 */ /* 0x00006400000c000b */
[----:B01----:R-:W-:Y:S01]  /*23e70*/  ENDCOLLECTIVE ;  /* 0x000000000000791b */ /* 0x003fe20003800000 */
.L_x_3338:
[----:B------:R-:W-:Y:S05]  /*23e80*/  BRA `(.L_x_3339) ;  /* 0xfffffe64000c7947 */ /* 0x000fea000383ffff */
.L_x_3038:
[----:B0-----:R0:W1:Y:S02]  /*23e90*/  SYNCS.PHASECHK.TRANS64.TRYWAIT P0, [R18+URZ+0x28800], R5 ;  /* 0x02880005120075a7 */ /* 0x001064000800017f */
[----:B-1----:R-:W-:Y:S05]  /*23ea0*/  @!P0 NANOSLEEP.SYNCS 0x989680 ;  /* 0x009896800000895d */ /* 0x002fea0003900000 */
[----:B------:R-:W1:Y:S02]  /*23eb0*/  @!P0 SYNCS.PHASECHK.TRANS64 P0, [R18+URZ+0x28800], R5 ;  /* 0x02880005120085a7 */ /* 0x000e64000800007f */
[----:B-1----:R-:W-:Y:S05]  /*23ec0*/  @!P0 BRA `(.L_x_3038) ;  /* 0xfffffffc00f08947 */ /* 0x002fea000383ffff */
[----:B------:R-:W-:Y:S05]  /*23ed0*/  BRA `(.L_x_3340) ;  /* 0xfffffe6400d07947 */ /* 0x000fea000383ffff */
.L_x_3054:
[----:B------:R-:W0:Y:S01]  /*23ee0*/  LDC R58, c[0x0][0x3f4] ;  /* 0x0000fd00ff3a7b82 */ /* 0x000e220000000800 */
[----:B------:R-:W-:Y:S01]  /*23ef0*/  BSSY B1, `(.L_x_3341) ;  /* 0x0000008000017945 */ /* 0x000fe20003800000 */
[----:B--2---:R-:W-:Y:S02]  /*23f00*/  IMAD.MOV.U32 R13, RZ, RZ, R35 ;  /* 0x000000ffff0d7224 */ /* 0x004fe400078e0023 */
[----:B------:R-:W-:Y:S02]  /*23f10*/  IMAD.MOV.U32 R12, RZ, RZ, RZ ;  /* 0x000000ffff0c7224 */ /* 0x000fe400078e00ff */
[----:B------:R-:W-:Y:S02]  /*23f20*/  IMAD.MOV.U32 R11, RZ, RZ, 0x181f ;  /* 0x0000181fff0b7424 */ /* 0x000fe400078e00ff */
[----:B------:R-:W-:-:S07]  /*23f30*/  IMAD.MOV.U32 R15, RZ, RZ, -0x1 ;  /* 0xffffffffff0f7424 */ /* 0x000fce00078e00ff */
[----:B01----:R-:W-:Y:S05]  /*23f40*/  WARPSYNC.COLLECTIVE R15, `(.L_x_3342) ;  /* 0x000000000f087348 */ /* 0x003fea0003c00000 */
[----:B------:R2:W3:Y:S02]  /*23f50*/  SHFL.IDX P6, R14, R13, R12, R11 ;  /* 0x0000000c0d0e7389 */ /* 0x0004e400000c000b */
[----:B0123--:R-:W-:Y:S01]  /*23f60*/  ENDCOLLECTIVE ;  /* 0x000000000000791b */ /* 0x00ffe20003800000 */
.L_x_3342:
[----:B------:R-:W-:Y:S05]  /*23f70*/  BSYNC B1 ;  /* 0x0000000000017941 */ /* 0x000fea0003800000 */
.L_x_3341:
[----:B------:R-:W-:Y:S01]  /*23f80*/  IMAD.MOV.U32 R13, RZ, RZ, R32 ;  /* 0x000000ffff0d7224 */ /* 0x000fe200078e0020 */
[----:B------:R-:W-:Y:S01]  /*23f90*/  MOV R12, RZ ;  /* 0x000000ff000c7202 */ /* 0x000fe20000000f00 */
[----:B------:R-:W-:Y:S01]  /*23fa0*/  IMAD.MOV.U32 R11, RZ, RZ, 0x181f ;  /* 0x0000181fff0b7424 */ /* 0x000fe200078e00ff */
[----:B------:R-:W-:Y:S01]  /*23fb0*/  ISETP.GE.AND P0, PT, R16, R58, PT ;  /* 0x0000003a1000720c */ /* 0x000fe20003f06270 */
[----:B------:R-:W-:Y:S02]  /*23fc0*/  IMAD.MOV.U32 R15, RZ, RZ, -0x1 ;  /* 0xffffffffff0f7424 */ /* 0x000fe400078e00ff */
[----:B------:R-:W-:Y:S02]  /*23fd0*/  IMAD.MOV.U32 R0, RZ, RZ, R14 ;  /* 0x000000ffff007224 */ /* 0x000fe400078e000e */
[----:B------:R-:W-:-:S08]  /*23fe0*/  IMAD R3, R194, R5, RZ ;  /* 0x00000005c2037224 */ /* 0x000fd000078e02ff */
[----:B------:R-:W-:Y:S05]  /*23ff0*/  WARPSYNC.COLLECTIVE R15, `(.L_x_3343) ;  /* 0x000000000f087348 */ /* 0x000fea0003c00000 */
[----:B------:R0:W1:Y:S02]  /*24000*/  SHFL.IDX P6, R14, R13, R12, R11 ;  /* 0x0000000c0d0e7389 */ /* 0x00006400000c000b */
[----:B01----:R-:W-:Y:S01]  /*24010*/  ENDCOLLECTIVE ;  /* 0x000000000000791b */ /* 0x003fe20003800000 */
.L_x_3343:
        /* <DEDUP_REMOVED lines=8> */
.L_x_3344:
        /* <DEDUP_REMOVED lines=9> */
.L_x_3345:
        /* <DEDUP_REMOVED lines=10> */
[----:B--2---:R-:W-:Y:S01]  /*241d0*/  @!P1 IMAD.MOV.U32 R49, RZ, RZ, R9 ;  /* 0x000000ffff319224 */ /* 0x004fe200078e0009 */
[----:B------:R-:W-:Y:S01]  /*241e0*/  @!P1 MOV R48, R8 ;  /* 0x0000000800309202 */ /* 0x000fe20000000f00 */
[----:B------:R-:W-:-:S02]  /*241f0*/  @!P1 IMAD.MOV.U32 R51, RZ, RZ, R11 ;  /* 0x000000ffff339224 */ /* 0x000fc400078e000b */
[----:B------:R-:W-:Y:S02]  /*24200*/  IMAD.MOV.U32 R12, RZ, RZ, R49 ;  /* 0x000000ffff0c7224 */ /* 0x000fe400078e0031 */
[----:B------:R-:W-:Y:S02]  /*24210*/  IMAD.MOV.U32 R11, RZ, RZ, 0x181f ;  /* 0x0000181fff0b7424 */ /* 0x000fe400078e00ff */
[----:B------:R-:W-:Y:S01]  /*24220*/  IMAD.MOV.U32 R0, RZ, RZ, R48 ;  /* 0x000000ffff007224 */ /* 0x000fe200078e0030 */
[----:B------:R-:W-:Y:S01]  /*24230*/  PRMT R79, R12, 0x7610, R79 ;  /* 0x000076100c4f7816 */ /* 0x000fe2000000004f */
[----:B------:R-:W-:Y:S02]  /*24240*/  IMAD.MOV.U32 R12, RZ, RZ, 0x1 ;  /* 0x00000001ff0c7424 */ /* 0x000fe400078e00ff */
[----:B------:R-:W-:Y:S01]  /*24250*/  @!P1 IMAD.MOV.U32 R50, RZ, RZ, R10 ;  /* 0x000000ffff329224 */ /* 0x000fe200078e000a */
[----:B------:R-:W-:Y:S01]  /*24260*/  PRMT R78, R0, 0x7610, R78 ;  /* 0x00007610004e7816 */ /* 0x000fe2000000004e */
[----:B------:R-:W-:-:S07]  /*24270*/  IMAD.MOV.U32 R24, RZ, RZ, R51 ;  /* 0x000000ffff187224 */ /* 0x000fce00078e0033 */
[----:B-----5:R-:W-:Y:S05]  /*24280*/  WARPSYNC.COLLECTIVE R15, `(.L_x_3346) ;  /* 0x000000000f087348 */ /* 0x020fea0003c00000 */
[----:B------:R0:W1:Y:S02]  /*24290*/  SHFL.IDX P6, R14, R13, R12, R11 ;  /* 0x0000000c0d0e7389 */ /* 0x00006400000c000b */
[----:B01---5:R-:W-:Y:S01]  /*242a0*/  ENDCOLLECTIVE ;  /* 0x000000000000791b */ /* 0x023fe20003800000 */
.L_x_3346:
[----:B------:R-:W-:Y:S01]  /*242b0*/  IMAD.MOV.U32 R10, RZ, RZ, R50 ;  /* 0x000000ffff0a7224 */ /* 0x000fe200078e0032 */
[----:B------:R-:W-:Y:S02]  /*242c0*/  PRMT R53, R24, 0x7610, R53 ;  /* 0x0000761018357816 */ /* 0x000fe40000000035 */
[----:B------:R-:W-:Y:S02]  /*242d0*/  CS2R R24, SRZ ;  /* 0x0000000000187805 */ /* 0x000fe4000001ff00 */
[----:B------:R-:W-:Y:S01]  /*242e0*/  PRMT R52, R10, 0x7610, R52 ;  /* 0x000076100a347816 */ /* 0x000fe20000000034 */
[----:B------:R-:W-:Y:S02]  /*242f0*/  @!P1 IMAD.MOV.U32 R38, RZ, RZ, R4 ;  /* 0x000000ffff269224 */ /* 0x000fe400078e0004 */
[----:B------:R-:W-:Y:S02]  /*24300*/  @!P1 IMAD.MOV.U32 R39, RZ, RZ, R5 ;  /* 0x000000ffff279224 */ /* 0x000fe400078e0005 */
[----:B------:R-:W-:-:S02]  /*24310*/  @!P1 IMAD.MOV.U32 R20, RZ, RZ, R6 ;  /* 0x000000ffff149224 */ /* 0x000fc400078e0006 */
[----:B------:R-:W-:Y:S02]  /*24320*/  IMAD.MOV.U32 R13, RZ, RZ, R32 ;  /* 0x000000ffff0d7224 */ /* 0x000fe400078e0020 */
[----:B------:R-:W-:Y:S02]  /*24330*/  @!P1 IMAD.MOV.U32 R21, RZ, RZ, R7 ;  /* 0x000000ffff159224 */ /* 0x000fe400078e0007 */
        /* <DEDUP_REMOVED lines=9> */
.L_x_3347:
        /* <DEDUP_REMOVED lines=8> */
.L_x_3348:
[----:B------:R-:W-:Y:S01]  /*24450*/  IMAD.MOV.U32 R13, RZ, RZ, R34 ;  /* 0x000000ffff0d7224 */ /* 0x000fe200078e0022 */
[----:B------:R-:W-:-:S07]  /*24460*/  MOV R9, R14 ;  /* 0x0000000e00097202 */ /* 0x000fce0000000f00 */
[----:B------:R-:W-:Y:S05]  /*24470*/  WARPSYNC.COLLECTIVE R15, `(.L_x_3349) ;  /* 0x000000000f087348 */ /* 0x000fea0003c00000 */
[----:B------:R0:W1:Y:S02]  /*24480*/  SHFL.IDX P6, R14, R13, R12, R11 ;  /* 0x0000000c0d0e7389 */ /* 0x00006400000c000b */
[----:B01----:R-:W-:Y:S01]  /*24490*/  ENDCOLLECTIVE ;  /* 0x000000000000791b */ /* 0x003fe20003800000 */
.L_x_3349:
[----:B------:R-:W-:Y:S05]  /*244a0*/  BRA `(.L_x_3350) ;  /* 0xfffffe8000187947 */ /* 0x000fea000383ffff */
.L_x_3057:
[----:B------:R-:W-:Y:S01]  /*244b0*/  BSSY B1, `(.L_x_3351) ;  /* 0x0000008000017945 */ /* 0x000fe20003800000 */
[----:B--2---:R-:W-:Y:S01]  /*244c0*/  IMAD.MOV.U32 R13, RZ, RZ, R35 ;  /* 0x000000ffff0d7224 */ /* 0x004fe200078e0023 */
[----:B------:R-:W-:Y:S01]  /*244d0*/  MOV R12, 0x2 ;  /* 0x00000002000c7802 */ /* 0x000fe20000000f00 */
[----:B------:R-:W-:Y:S02]  /*244e0*/  IMAD.MOV.U32 R11, RZ, RZ, 0x181f ;  /* 0x0000181fff0b7424 */ /* 0x000fe400078e00ff */
[----:B-1----:R-:W-:-:S07]  /*244f0*/  IMAD.MOV.U32 R15, RZ, RZ, -0x1 ;  /* 0xffffffffff0f7424 */ /* 0x002fce00078e00ff */
[----:B------:R-:W-:Y:S05]  /*24500*/  WARPSYNC.COLLECTIVE R15, `(.L_x_3352) ;  /* 0x000000000f087348 */ /* 0x000fea0003c00000 */
[----:B------:R0:W1:Y:S02]  /*24510*/  SHFL.IDX P6, R14, R13, R12, R11 ;  /* 0x0000000c0d0e7389 */ /* 0x00006400000c000b */
[----:B01----:R-:W-:Y:S01]  /*24520*/  ENDCOLLECTIVE ;  /* 0x000000000000791b */ /* 0x003fe20003800000 */
.L_x_3352:
[----:B------:R-:W-:Y:S05]  /*24530*/  BSYNC B1 ;  /* 0x0000000000017941 */ /* 0x000fea0003800000 */
.L_x_3351:
        /* <DEDUP_REMOVED lines=9> */
.L_x_3353:
[----:B------:R-:W-:Y:S01]  /*245d0*/  ISETP.GE.OR P1, PT, R10, R3, P0 ;  /* 0x000000030a00720c */ /* 0x000fe20000726670 */
[----:B------:R-:W-:-:S12]  /*245e0*/  IMAD.MOV.U32 R13, RZ, RZ, R33 ;  /* 0x000000ffff0d7224 */ /* 0x000fd800078e0021 */
[C---:B------:R-:W-:Y:S02]  /*245f0*/  @!P1 SHF.L.U32 R31, R16.reuse, 0x1, RZ ;  /* 0x00000001101f9819 */ /* 0x040fe400000006ff */
[----:B------:R-:W-:Y:S01]  /*24600*/  @!P1 SHF.L.U64.HI R29, R16, 0x1, R17 ;  /* 0x00000001101d9819 */ /* 0x000fe20000010211 */
[----:B------:R-:W-:-:S07]  /*24610*/  IMAD.MOV.U32 R8, RZ, RZ, R14 ;  /* 0x000000ffff087224 */ /* 0x000fce00078e000e */
[----:B------:R-:W-:Y:S05]  /*24620*/  WARPSYNC.COLLECTIVE R15, `(.L_x_3354) ;  /* 0x000000000f087348 */ /* 0x000fea0003c00000 */
[----:B------:R0:W1:Y:S02]  /*24630*/  SHFL.IDX P6, R14, R13, R12, R11 ;  /* 0x0000000c0d0e7389 */ /* 0x00006400000c000b */
[----:B01----:R-:W-:Y:S01]  /*24640*/  ENDCOLLECTIVE ;  /* 0x000000000000791b */ /* 0x003fe20003800000 */
.L_x_3354:
[----:B------:R-:W-:-:S05]  /*24650*/  @!P1 IADD3 R8, P2, R8, R31, RZ ;  /* 0x0000001f08089210 */ /* 0x000fca0007f5e0ff */
[----:B------:R-:W-:Y:S02]  /*24660*/  @!P1 IMAD.X R9, R0, 0x1, R29, P2 ;  /* 0x0000000100099824 */ /* 0x000fe400010e061d */
[----:B------:R-:W-:Y:S02]  /*24670*/  IMAD.MOV.U32 R13, RZ, RZ, R34 ;  /* 0x000000ffff0d7224 */ /* 0x000fe400078e0022 */
[----:B------:R-:W-:-:S07]  /*24680*/  IMAD.MOV.U32 R28, RZ, RZ, R14 ;  /* 0x000000ffff1c7224 */ /* 0x000fce00078e000e */
[----:B------:R-:W-:Y:S05]  /*24690*/  WARPSYNC.COLLECTIVE R15, `(.L_x_3355) ;  /* 0x000000000f087348 */ /* 0x000fea0003c00000 */
[----:B------:R0:W1:Y:S02]  /*246a0*/  SHFL.IDX P6, R14, R13, R12, R11 ;  /* 0x0000000c0d0e7389 */ /* 0x00006400000c000b */
[----:B01----:R-:W-:Y:S01]  /*246b0*/  ENDCOLLECTIVE ;  /* 0x000000000000791b */ /* 0x003fe20003800000 */
.L_x_3355:
        /* <DEDUP_REMOVED lines=9> */
[----:B------:R-:W-:Y:S02]  /*24750*/  CS2R R42, SRZ ;  /* 0x00000000002a7805 */ /* 0x000fe4000001ff00 */
[----:B0-----:R-:W-:Y:S01]  /*24760*/  MOV R15, 0xffffffff ;  /* 0xffffffff000f7802 */ /* 0x001fe20000000f00 */
        /* <DEDUP_REMOVED lines=12> */
.L_x_3356:
[----:B------:R-:W-:Y:S01]  /*24830*/  IMAD.MOV.U32 R9, RZ, RZ, R47 ;  /* 0x000000ffff097224 */ /* 0x000fe200078e002f */
[----:B------:R-:W-:Y:S01]  /*24840*/  PRMT R66, R0, 0x7610, R66 ;  /* 0x0000761000427816 */ /* 0x000fe20000000042 */
[----:B------:R-:W-:-:S03]  /*24850*/  IMAD.MOV.U32 R8, RZ, RZ, R46 ;  /* 0x000000ffff087224 */ /* 0x000fc600078e002e */
[----:B------:R-:W-:Y:S02]  /*24860*/  PRMT R55, R9, 0x7610, R55 ;  /* 0x0000761009377816 */ /* 0x000fe40000000037 */
[----:B------:R-:W-:Y:S01]  /*24870*/  PRMT R54, R8, 0x7610, R54 ;  /* 0x0000761008367816 */ /* 0x000fe20000000036 */
[----:B------:R-:W-:Y:S01]  /*24880*/  @!P1 IMAD.MOV.U32 R40, RZ, RZ, R28 ;  /* 0x000000ffff289224 */ /* 0x000fe200078e001c */
[----:B------:R-:W-:Y:S01]  /*24890*/  @!P1 MOV R43, R31 ;  /* 0x0000001f002b9202 */ /* 0x000fe20000000f00 */
[----:B------:R-:W-:Y:S02]  /*248a0*/  @!P1 IMAD.MOV.U32 R41, RZ, RZ, R29 ;  /* 0x000000ffff299224 */ /* 0x000fe400078e001d */
[----:B------:R-:W-:Y:S02]  /*248b0*/  @!P1 IMAD.MOV.U32 R42, RZ, RZ, R30 ;  /* 0x000000ffff2a9224 */ /* 0x000fe400078e001e */
[----:B------:R-:W-:Y:S02]  /*248c0*/  IMAD.MOV.U32 R13, RZ, RZ, R32 ;  /* 0x000000ffff0d7224 */ /* 0x000fe400078e0020 */
[----:B------:R-:W-:-:S02]  /*248d0*/  IMAD.MOV.U32 R8, RZ, RZ, R40 ;  /* 0x000000ffff087224 */ /* 0x000fc400078e0028 */
        /* <DEDUP_REMOVED lines=8> */
.L_x_3357:
[----:B------:R-:W-:Y:S02]  /*24960*/  PRMT R75, R10, 0x7610, R75 ;  /* 0x000076100a4b7816 */ /* 0x000fe4000000004b */
[----:B------:R-:W-:Y:S01]  /*24970*/  CS2R R8, SRZ ;  /* 0x0000000000087805 */ /* 0x000fe2000001ff00 */
[----:B------:R-:W-:Y:S02]  /*24980*/  IMAD.MOV.U32 R13, RZ, RZ, R33 ;  /* 0x000000ffff0d7224 */ /* 0x000fe400078e0021 */
[----:B------:R-:W-:-:S07]  /*24990*/  IMAD.MOV.U32 R32, RZ, RZ, R14 ;  /* 0x000000ffff207224 */ /* 0x000fce00078e000e */
[----:B------:R-:W-:Y:S05]  /*249a0*/  WARPSYNC.COLLECTIVE R15, `(.L_x_3358) ;  /* 0x000000000f087348 */ /* 0x000fea0003c00000 */
[----:B------:R0:W1:Y:S02]  /*249b0*/  SHFL.IDX P6, R14, R13, R12, R11 ;  /* 0x0000000c0d0e7389 */ /* 0x00006400000c000b */
[----:B01----:R-:W-:Y:S01]  /*249c0*/  ENDCOLLECTIVE ;  /* 0x000000000000791b */ /* 0x003fe20003800000 */
.L_x_3358:
[----:B------:R-:W-:Y:S02]  /*249d0*/  IMAD.MOV.U32 R13, RZ, RZ, R34 ;  /* 0x000000ffff0d7224 */ /* 0x000fe400078e0022 */
[----:B------:R-:W-:-:S07]  /*249e0*/  IMAD.MOV.U32 R33, RZ, RZ, R14 ;  /* 0x000000ffff217224 */ /* 0x000fce00078e000e */
[----:B------:R-:W-:Y:S05]  /*249f0*/  WARPSYNC.COLLECTIVE R15, `(.L_x_3359) ;  /* 0x000000000f087348 */ /* 0x000fea0003c00000 */
[----:B------:R0:W1:Y:S02]  /*24a00*/  SHFL.IDX P6, R14, R13, R12, R11 ;  /* 0x0000000c0d0e7389 */ /* 0x00006400000c000b */
[----:B01----:R-:W-:Y:S01]  /*24a10*/  ENDCOLLECTIVE ;  /* 0x000000000000791b */ /* 0x003fe20003800000 */
.L_x_3359:
[----:B------:R-:W-:-:S05]  /*24a20*/  IMAD.MOV.U32 R11, RZ, RZ, R43 ;  /* 0x000000ffff0b7224 */ /* 0x000fca00078e002b */
[----:B------:R-:W-:Y:S01]  /*24a30*/  PRMT R76, R11, 0x7610, R76 ;  /* 0x000076100b4c7816 */ /* 0x000fe2000000004c */
[----:B------:R-:W-:Y:S01]  /*24a40*/  IMAD.MOV.U32 R34, RZ, RZ, R14 ;  /* 0x000000ffff227224 */ /* 0x000fe200078e000e */
[----:B------:R-:W-:Y:S06]  /*24a50*/  BRA `(.L_x_3360) ;  /* 0xfffffe8000047947 */ /* 0x000fec000383ffff */
.L_x_3061:
[----:B0-----:R0:W1:Y:S02]  /*24a60*/  SYNCS.PHASECHK.TRANS64.TRYWAIT P4, [R18+URZ+0x28800], R29 ;  /* 0x0288001d120075a7 */ /* 0x001064000808017f */
[----:B-1----:R-:W-:Y:S05]  /*24a70*/  @!P4 NANOSLEEP.SYNCS 0x989680 ;  /* 0x009896800000c95d */ /* 0x002fea0003900000 */
[----:B------:R-:W1:Y:S02]  /*24a80*/  @!P4 SYNCS.PHASECHK.TRANS64 P4, [R18+URZ+0x28800], R29 ;  /* 0x0288001d1200c5a7 */ /* 0x000e64000808007f */
[----:B-1----:R-:W-:Y:S05]  /*24a90*/  @!P4 BRA `(.L_x_3061) ;  /* 0xfffffffc00f0c947 */ /* 0x002fea000383ffff */
[----:B------:R-:W-:Y:S05]  /*24aa0*/  BRA `(.L_x_3361) ;  /* 0xfffffe8000b87947 */ /* 0x000fea000383ffff */
.L_x_3071:
[----:B---3--:R3:W4:Y:S02]  /*24ab0*/  SYNCS.PHASECHK.TRANS64.TRYWAIT P1, [R0+URZ+0x28830], R3 ;  /* 0x02883003000075a7 */ /* 0x008724000802017f */
[----:B----4-:R-:W-:Y:S05]  /*24ac0*/  @!P1 NANOSLEEP.SYNCS 0x989680 ;  /* 0x009896800000995d */ /* 0x010fea0003900000 */
[----:B------:R-:W4:Y:S02]  /*24ad0*/  @!P1 SYNCS.PHASECHK.TRANS64 P1, [R0+URZ+0x28830], R3 ;  /* 0x02883003000095a7 */ /* 0x000f24000802007f */
[----:B----4-:R-:W-:Y:S05]  /*24ae0*/  @!P1 BRA `(.L_x_3071) ;  /* 0xfffffffc00f09947 */ /* 0x010fea000383ffff */
[----:B------:R-:W-:Y:S05]  /*24af0*/  BRA `(.L_x_3070) ;  /* 0xfffffe9c009c7947 */ /* 0x000fea000383ffff */
.L_x_3078:
[----:B-1----:R1:W2:Y:S02]  /*24b00*/  SYNCS.PHASECHK.TRANS64.TRYWAIT P3, [R7+URZ+0x28830], R8 ;  /* 0x02883008070075a7 */ /* 0x0022a4000806017f */
[----:B--2---:R-:W-:Y:S05]  /*24b10*/  @!P3 NANOSLEEP.SYNCS 0x989680 ;  /* 0x009896800000b95d */ /* 0x004fea0003900000 */
[----:B------:R-:W2:Y:S02]  /*24b20*/  @!P3 SYNCS.PHASECHK.TRANS64 P3, [R7+URZ+0x28830], R8 ;  /* 0x028830080700b5a7 */ /* 0x000ea4000806007f */
[----:B--2---:R-:W-:Y:S05]  /*24b30*/  @!P3 BRA `(.L_x_3078) ;  /* 0xfffffffc00f0b947 */ /* 0x004fea000383ffff */
[----:B------:R-:W-:Y:S05]  /*24b40*/  BRA `(.L_x_3077) ;  /* 0xfffffec800f07947 */ /* 0x000fea000383ffff */
.L_x_3082:
[----:B-1----:R1:W2:Y:S02]  /*24b50*/  SYNCS.PHASECHK.TRANS64.TRYWAIT P2, [R7+URZ+0x28850], R6 ;  /* 0x02885006070075a7 */ /* 0x0022a4000804017f */
[----:B--2---:R-:W-:Y:S05]  /*24b60*/  @!P2 NANOSLEEP.SYNCS 0x989680 ;  /* 0x009896800000a95d */ /* 0x004fea0003900000 */
[----:B------:R-:W2:Y:S02]  /*24b70*/  @!P2 SYNCS.PHASECHK.TRANS64 P2, [R7+URZ+0x28850], R6 ;  /* 0x028850060700a5a7 */ /* 0x000ea4000804007f */
[----:B--2---:R-:W-:Y:S05]  /*24b80*/  @!P2 BRA `(.L_x_3082) ;  /* 0xfffffffc00f0a947 */ /* 0x004fea000383ffff */
[----:B------:R-:W-:Y:S05]  /*24b90*/  BRA `(.L_x_3079) ;  /* 0xfffffecc00fc7947 */ /* 0x000fea000383ffff */
.L_x_3091:
[----:B-1----:R1:W2:Y:S02]  /*24ba0*/  SYNCS.PHASECHK.TRANS64.TRYWAIT P1, [R7+URZ+0x28830], R8 ;  /* 0x02883008070075a7 */ /* 0x0022a4000802017f */
[----:B--2---:R-:W-:Y:S05]  /*24bb0*/  @!P1 NANOSLEEP.SYNCS 0x989680 ;  /* 0x009896800000995d */ /* 0x004fea0003900000 */
[----:B------:R-:W2:Y:S02]  /*24bc0*/  @!P1 SYNCS.PHASECHK.TRANS64 P1, [R7+URZ+0x28830], R8 ;  /* 0x02883008070095a7 */ /* 0x000ea4000802007f */
[----:B--2---:R-:W-:Y:S05]  /*24bd0*/  @!P1 BRA `(.L_x_3091) ;  /* 0xfffffffc00f09947 */ /* 0x004fea000383ffff */
[----:B------:R-:W-:Y:S05]  /*24be0*/  BRA `(.L_x_3090) ;  /* 0xfffffefc00b47947 */ /* 0x000fea000383ffff */
.L_x_3095:
[----:B-1----:R1:W2:Y:S02]  /*24bf0*/  SYNCS.PHASECHK.TRANS64.TRYWAIT P1, [R7+URZ+0x28850], R6 ;  /* 0x02885006070075a7 */ /* 0x0022a4000802017f */
[----:B--2---:R-:W-:Y:S05]  /*24c00*/  @!P1 NANOSLEEP.SYNCS 0x989680 ;  /* 0x009896800000995d */ /* 0x004fea0003900000 */
[----:B------:R-:W2:Y:S02]  /*24c10*/  @!P1 SYNCS.PHASECHK.TRANS64 P1, [R7+URZ+0x28850], R6 ;  /* 0x02885006070095a7 */ /* 0x000ea4000802007f */
[----:B--2---:R-:W-:Y:S05]  /*24c20*/  @!P1 BRA `(.L_x_3095) ;  /* 0xfffffffc00f09947 */ /* 0x004fea000383ffff */
[----:B------:R-:W-:Y:S05]  /*24c30*/  BRA `(.L_x_3092) ;  /* 0xffffff0000b47947 */ /* 0x000fea000383ffff */
.L_x_3102:
[----:B-1----:R1:W2:Y:S02]  /*24c40*/  SYNCS.PHASECHK.TRANS64.TRYWAIT P1, [R11+URZ+0x28850], R4 ;  /* 0x028850040b0075a7 */ /* 0x0022a4000802017f */
[----:B--2---:R-:W-:Y:S05]  /*24c50*/  @!P1 NANOSLEEP.SYNCS 0x989680 ;  /* 0x009896800000995d */ /* 0x004fea0003900000 */
[----:B------:R-:W2:Y:S02]  /*24c60*/  @!P1 SYNCS.PHASECHK.TRANS64 P1, [R11+URZ+0x28850], R4 ;  /* 0x028850040b0095a7 */ /* 0x000ea4000802007f */
[----:B--2---:R-:W-:Y:S05]  /*24c70*/  @!P1 BRA `(.L_x_3102) ;  /* 0xfffffffc00f09947 */ /* 0x004fea000383ffff */
[----:B------:R-:W-:Y:S05]  /*24c80*/  BRA `(.L_x_3101) ;  /* 0xffffff2400fc7947 */ /* 0x000fea000383ffff */
.L_x_3108:
[----:B------:R-:W-:Y:S02]  /*24c90*/  IMAD.MOV.U32 R13, RZ, RZ, R4 ;  /* 0x000000ffff0d7224 */ /* 0x000fe400078e0004 */
[----:B------:R-:W-:Y:S02]  /*24ca0*/  IMAD.MOV.U32 R12, RZ, RZ, RZ ;  /* 0x000000ffff0c7224 */ /* 0x000fe400078e00ff */
[----:B------:R-:W-:Y:S02]  /*24cb0*/  IMAD.MOV.U32 R11, RZ, RZ, 0x181f ;  /* 0x0000181fff0b7424 */ /* 0x000fe400078e00ff */
[----:B------:R-:W-:-:S07]  /*24cc0*/  IMAD.MOV.U32 R15, RZ, RZ, -0x1 ;  /* 0xffffffffff0f7424 */ /* 0x000fce00078e00ff */
[----:B-----5:R-:W-:Y:S05]  /*24cd0*/  WARPSYNC.COLLECTIVE R15, `(.L_x_3362) ;  /* 0x000000000f087348 */ /* 0x020fea0003c00000 */
[----:B------:R0:W1:Y:S02]  /*24ce0*/  SHFL.IDX P6, R14, R13, R12, R11 ;  /* 0x0000000c0d0e7389 */ /* 0x00006400000c000b */
[----:B01---5:R-:W-:Y:S01]  /*24cf0*/  ENDCOLLECTIVE ;  /* 0x000000000000791b */ /* 0x023fe20003800000 */
.L_x_3362:
[----:B------:R-:W-:Y:S02]  /*24d00*/  IMAD.MOV.U32 R13, RZ, RZ, R0 ;  /* 0x000000ffff0d7224 */ /* 0x000fe400078e0000 */
[----:B------:R-:W-:-:S07]  /*24d10*/  IMAD.MOV.U32 R3, RZ, RZ, R14 ;  /* 0x000000ffff037224 */ /* 0x000fce00078e000e */
[----:B------:R-:W-:Y:S05]  /*24d20*/  WARPSYNC.COLLECTIVE R15, `(.L_x_3363) ;  /* 0x000000000f087348 */ /* 0x000fea0003c00000 */
[----:B------:R0:W1:Y:S02]  /*24d30*/  SHFL.IDX P6, R14, R13, R12, R11 ;  /* 0x0000000c0d0e7389 */ /* 0x00006400000c000b */
[----:B01----:R-:W-:Y:S01]  /*24d40*/  ENDCOLLECTIVE ;  /* 0x000000000000791b */ /* 0x003fe20003800000 */
.L_x_3363:
[----:B------:R-:W-:Y:S05]  /*24d50*/  BRA `(.L_x_3364) ;  /* 0xffffff4000d47947 */ /* 0x000fea000383ffff */
.L_x_3111:
[----:B------:R-:W-:Y:S01]  /*24d60*/  BSSY B1, `(.L_x_3365) ;  /* 0x0000008000017945 */ /* 0x000fe20003800000 */
[----:B------:R-:W-:Y:S01]  /*24d70*/  IMAD.MOV.U32 R13, RZ, RZ, R4 ;  /* 0x000000ffff0d7224 */ /* 0x000fe200078e0004 */
[----:B---3--:R-:W-:Y:S01]  /*24d80*/  MOV R11, 0x181f ;  /* 0x0000181f000b7802 */ /* 0x008fe20000000f00 */
[----:B------:R-:W-:Y:S02]  /*24d90*/  IMAD.MOV.U32 R12, RZ, RZ, 0x1 ;  /* 0x00000001ff0c7424 */ /* 0x000fe400078e00ff */
[----:B------:R-:W-:-:S07]  /*24da0*/  IMAD.MOV.U32 R15, RZ, RZ, -0x1 ;  /* 0xffffffffff0f7424 */ /* 0x000fce00078e00ff */
[----:B012--5:R-:W-:Y:S05]  /*24db0*/  WARPSYNC.COLLECTIVE R15, `(.L_x_3366) ;  /* 0x000000000f087348 */ /* 0x027fea0003c00000 */
[----:B--2---:R2:W3:Y:S02]  /*24dc0*/  SHFL.IDX P6, R14, R13, R12, R11 ;  /* 0x0000000c0d0e7389 */ /* 0x0044e400000c000b */
[----:B0123-5:R-:W-:Y:S01]  /*24dd0*/  ENDCOLLECTIVE ;  /* 0x000000000000791b */ /* 0x02ffe20003800000 */
.L_x_3366:
[----:B------:R-:W-:Y:S05]  /*24de0*/  BSYNC B1 ;  /* 0x0000000000017941 */ /* 0x000fea0003800000 */
.L_x_3365:
        /* <DEDUP_REMOVED lines=8> */
.L_x_3367:
[----:B------:R-:W-:Y:S05]  /*24e70*/  BRA `(.L_x_3368) ;  /* 0xffffff4000d07947 */ /* 0x000fea000383ffff */
.L_x_3114:
[----:B------:R-:W-:Y:S01]  /*24e80*/  BSSY B1, `(.L_x_3369) ;  /* 0x0000008000017945 */ /* 0x000fe20003800000 */
[----:B------:R-:W-:Y:S02]  /*24e90*/  IMAD.MOV.U32 R13, RZ, RZ, R4 ;  /* 0x000000ffff0d7224 */ /* 0x000fe400078e0004 */
[----:B------:R-:W-:Y:S02]  /*24ea0*/  IMAD.MOV.U32 R12, RZ, RZ, 0x2 ;  /* 0x00000002ff0c7424 */ /* 0x000fe400078e00ff */
[----:B---3--:R-:W-:Y:S02]  /*24eb0*/  IMAD.MOV.U32 R11, RZ, RZ, 0x181f ;  /* 0x0000181fff0b7424 */ /* 0x008fe400078e00ff */
[----:B------:R-:W-:-:S07]  /*24ec0*/  IMAD.MOV.U32 R15, RZ, RZ, -0x1 ;  /* 0xffffffffff0f7424 */ /* 0x000fce00078e00ff */
[----:B012-45:R-:W-:Y:S05]  /*24ed0*/  WARPSYNC.COLLECTIVE R15, `(.L_x_3370) ;  /* 0x000000000f087348 */ /* 0x037fea0003c00000 */
[----:B--2---:R2:W3:Y:S02]  /*24ee0*/  SHFL.IDX P6, R14, R13, R12, R11 ;  /* 0x0000000c0d0e7389 */ /* 0x0044e400000c000b */
[----:B012345:R-:W-:Y:S01]  /*24ef0*/  ENDCOLLECTIVE ;  /* 0x000000000000791b */ /* 0x03ffe20003800000 */
.L_x_3370:
[----:B------:R-:W-:Y:S05]  /*24f00*/  BSYNC B1 ;  /* 0x0000000000017941 */ /* 0x000fea0003800000 */
.L_x_3369:
        /* <DEDUP_REMOVED lines=8> */
.L_x_3371:
[----:B------:R-:W-:Y:S05]  /*24f90*/  BRA `(.L_x_3372) ;  /* 0xffffff4000d07947 */ /* 0x000fea000383ffff */
.L_x_3117:
        /* <DEDUP_REMOVED lines=8> */
.L_x_3374:
[----:B------:R-:W-:Y:S05]  /*25020*/  BSYNC B1 ;  /* 0x0000000000017941 */ /* 0x000fea0003800000 */
.L_x_3373:
        /* <DEDUP_REMOVED lines=8> */
.L_x_3375:
[----:B------:R-:W-:Y:S05]  /*250b0*/  BRA `(.L_x_3376) ;  /* 0xffffff4000d07947 */ /* 0x000fea000383ffff */
.L_x_3119:
[----:B------:R-:W-:Y:S01]  /*250c0*/  IMAD.MOV.U32 R13, RZ, RZ, R4 ;  /* 0x000000ffff0d7224 */ /* 0x000fe200078e0004 */
[----:B------:R-:W-:Y:S01]  /*250d0*/  MOV R12, RZ ;  /* 0x000000ff000c7202 */ /* 0x000fe20000000f00 */
[----:B------:R-:W-:Y:S02]  /*250e0*/  IMAD.MOV.U32 R11, RZ, RZ, 0x1c1f ;  /* 0x00001c1fff0b7424 */ /* 0x000fe400078e00ff */
[----:B------:R-:W-:-:S07]  /*250f0*/  IMAD.MOV.U32 R15, RZ, RZ, -0x1 ;  /* 0xffffffffff0f7424 */ /* 0x000fce00078e00ff */
[----:B------:R-:W-:Y:S05]  /*25100*/  WARPSYNC.COLLECTIVE R15, `(.L_x_3377) ;  /* 0x000000000f087348 */ /* 0x000fea0003c00000 */
[----:B------:R0:W1:Y:S02]  /*25110*/  SHFL.IDX P6, R14, R13, R12, R11 ;  /* 0x0000000c0d0e7389 */ /* 0x00006400000c000b */
[----:B01----:R-:W-:Y:S01]  /*25120*/  ENDCOLLECTIVE ;  /* 0x000000000000791b */ /* 0x003fe20003800000 */
.L_x_3377:
[----:B------:R-:W-:Y:S02]  /*25130*/  IMAD.MOV.U32 R13, RZ, RZ, R0 ;  /* 0x000000ffff0d7224 */ /* 0x000fe400078e0000 */
[----:B------:R-:W-:-:S07]  /*25140*/  IMAD.MOV.U32 R3, RZ, RZ, R14 ;  /* 0x000000ffff037224 */ /* 0x000fce00078e000e */
[----:B------:R-:W-:Y:S05]  /*25150*/  WARPSYNC.COLLECTIVE R15, `(.L_x_3378) ;  /* 0x000000000f087348 */ /* 0x000fea0003c00000 */
[----:B------:R0:W1:Y:S02]  /*25160*/  SHFL.IDX P6, R14, R13, R12, R11 ;  /* 0x0000000c0d0e7389 */ /* 0x00006400000c000b */
[----:B01----:R-:W-:Y:S01]  /*25170*/  ENDCOLLECTIVE ;  /* 0x000000000000791b */ /* 0x003fe20003800000 */
.L_x_3378:
[----:B------:R-:W-:Y:S05]  /*25180*/  BRA `(.L_x_3379) ;  /* 0xffffff4400d47947 */ /* 0x000fea000383ffff */
.L_x_3122:
        /* <DEDUP_REMOVED lines=8> */
.L_x_3381:
[----:B------:R-:W-:Y:S05]  /*25210*/  BSYNC B1 ;  /* 0x0000000000017941 */ /* 0x000fea0003800000 */
.L_x_3380:
        /* <DEDUP_REMOVED lines=8> */
.L_x_3382:
[----:B------:R-:W-:Y:S05]  /*252a0*/  BRA `(.L_x_3383) ;  /* 0xffffff4800b07947 */ /* 0x000fea000383ffff */
.L_x_3126:
[----:B------:R-:W-:Y:S02]  /*252b0*/  IMAD.MOV.U32 R13, RZ, RZ, R4 ;  /* 0x000000ffff0d7224 */ /* 0x000fe400078e0004 */
[----:B------:R-:W-:Y:S02]  /*252c0*/  IMAD.MOV.U32 R12, RZ, RZ, RZ ;  /* 0x000000ffff0c7224 */ /* 0x000fe400078e00ff */
[----:B------:R-:W-:Y:S02]  /*252d0*/  IMAD.MOV.U32 R11, RZ, RZ, 0x181f ;  /* 0x0000181fff0b7424 */ /* 0x000fe400078e00ff */
[----:B------:R-:W-:-:S07]  /*252e0*/  IMAD.MOV.U32 R15, RZ, RZ, -0x1 ;  /* 0xffffffffff0f7424 */ /* 0x000fce00078e00ff */
[----:B0-----:R-:W-:Y:S05]  /*252f0*/  WARPSYNC.COLLECTIVE R15, `(.L_x_3384) ;  /* 0x000000000f087348 */ /* 0x001fea0003c00000 */
[----:B------:R1:W2:Y:S02]  /*25300*/  SHFL.IDX P6, R14, R13, R12, R11 ;  /* 0x0000000c0d0e7389 */ /* 0x0002a400000c000b */
[----:B012---:R-:W-:Y:S01]  /*25310*/  ENDCOLLECTIVE ;  /* 0x000000000000791b */ /* 0x007fe20003800000 */
.L_x_3384:
[----:B------:R-:W-:Y:S02]  /*25320*/  IMAD.MOV.U32 R13, RZ, RZ, R0 ;  /* 0x000000ffff0d7224 */ /* 0x000fe400078e0000 */
[----:B------:R-:W-:-:S07]  /*25330*/  IMAD.MOV.U32 R3, RZ, RZ, R14 ;  /* 0x000000ffff037224 */ /* 0x000fce00078e000e */
[----:B------:R-:W-:Y:S05]  /*25340*/  WARPSYNC.COLLECTIVE R15, `(.L_x_3385) ;  /* 0x000000000f087348 */ /* 0x000fea0003c00000 */
[----:B------:R0:W1:Y:S02]  /*25350*/  SHFL.IDX P6, R14, R13, R12, R11 ;  /* 0x0000000c0d0e7389 */ /* 0x00006400000c000b */
[----:B01----:R-:W-:Y:S01]  /*25360*/  ENDCOLLECTIVE ;  /* 0x000000000000791b */ /* 0x003fe20003800000 */
.L_x_3385:
[----:B------:R-:W-:Y:S05]  /*25370*/  BRA `(.L_x_3386) ;  /* 0xffffff5400887947 */ /* 0x000fea000383ffff */
.L_x_3129:
[----:B------:R-:W-:Y:S01]  /*25380*/  BSSY B1, `(.L_x_3387) ;  /* 0x0000008000017945 */ /* 0x000fe20003800000 */
[----:B------:R-:W-:Y:S02]  /*25390*/  IMAD.MOV.U32 R13, RZ, RZ, R4 ;  /* 0x000000ffff0d7224 */ /* 0x000fe400078e0004 */
[----:B------:R-:W-:Y:S02]  /*253a0*/  IMAD.MOV.U32 R12, RZ, RZ, 0x1 ;  /* 0x00000001ff0c7424 */ /* 0x000fe400078e00ff */
[----:B------:R-:W-:Y:S02]  /*253b0*/  IMAD.MOV.U32 R11, RZ, RZ, 0x181f ;  /* 0x0000181fff0b7424 */ /* 0x000fe400078e00ff */
[----:B----4-:R-:W-:-:S07]  /*253c0*/  IMAD.MOV.U32 R15, RZ, RZ, -0x1 ;  /* 0xffffffffff0f7424 */ /* 0x010fce00078e00ff */
[----:B0123--:R-:W-:Y:S05]  /*253d0*/  WARPSYNC.COLLECTIVE R15, `(.L_x_3388) ;  /* 0x000000000f087348 */ /* 0x00ffea0003c00000 */
[----:B---3--:R3:W4:Y:S02]  /*253e0*/  SHFL.IDX P6, R14, R13, R12, R11 ;  /* 0x0000000c0d0e7389 */ /* 0x00872400000c000b */
[----:B01234-:R-:W-:Y:S01]  /*253f0*/  ENDCOLLECTIVE ;  /* 0x000000000000791b */ /* 0x01ffe20003800000 */
.L_x_3388:
[----:B------:R-:W-:Y:S05]  /*25400*/  BSYNC B1 ;  /* 0x0000000000017941 */ /* 0x000fea0003800000 */
.L_x_3387:
        /* <DEDUP_REMOVED lines=8> */
.L_x_3389:
[----:B------:R-:W-:Y:S05]  /*25490*/  BRA `(.L_x_3390) ;  /* 0xffffff5400887947 */ /* 0x000fea000383ffff */
.L_x_3132:
        /* <DEDUP_REMOVED lines=8> */
.L_x_3392:
[----:B------:R-:W-:Y:S05]  /*25520*/  BSYNC B1 ;  /* 0x0000000000017941 */ /* 0x000fea0003800000 */
.L_x_3391:
        /* <DEDUP_REMOVED lines=8> */
.L_x_3393:
[----:B------:R-:W-:Y:S05]  /*255b0*/  BRA `(.L_x_3394) ;  /* 0xffffff5400887947 */ /* 0x000fea000383ffff */
.L_x_3135:
[----:B------:R-:W-:Y:S01]  /*255c0*/  BSSY B1, `(.L_x_3395) ;  /* 0x0000008000017945 */ /* 0x000fe20003800000 */
[----:B------:R-:W-:Y:S01]  /*255d0*/  IMAD.MOV.U32 R13, RZ, RZ, R4 ;  /* 0x000000ffff0d7224 */ /* 0x000fe200078e0004 */
[----:B------:R-:W-:Y:S01]  /*255e0*/  MOV R12, 0x3 ;  /* 0x00000003000c7802 */ /* 0x000fe20000000f00 */
[----:B------:R-:W-:Y:S02]  /*255f0*/  IMAD.MOV.U32 R11, RZ, RZ, 0x181f ;  /* 0x0000181fff0b7424 */ /* 0x000fe400078e00ff */
[----:B0-----:R-:W-:-:S07]  /*25600*/  IMAD.MOV.U32 R15, RZ, RZ, -0x1 ;  /* 0xffffffffff0f7424 */ /* 0x001fce00078e00ff */
[----:B-1234-:R-:W-:Y:S05]  /*25610*/  WARPSYNC.COLLECTIVE R15, `(.L_x_3396) ;  /* 0x000000000f087348 */ /* 0x01efea0003c00000 */
[----:B----4-:R0:W4:Y:S02]  /*25620*/  SHFL.IDX P6, R14, R13, R12, R11 ;  /* 0x0000000c0d0e7389 */ /* 0x01012400000c000b */
[----:B01234-:R-:W-:Y:S01]  /*25630*/  ENDCOLLECTIVE ;  /* 0x000000000000791b */ /* 0x01ffe20003800000 */
.L_x_3396:
[----:B------:R-:W-:Y:S05]  /*25640*/  BSYNC B1 ;  /* 0x0000000000017941 */ /* 0x000fea0003800000 */
.L_x_3395:
        /* <DEDUP_REMOVED lines=8> */
.L_x_3397:
[----:B------:R-:W-:Y:S05]  /*256d0*/  BRA `(.L_x_3398) ;  /* 0xffffff5400887947 */ /* 0x000fea000383ffff */
.L_x_3154:
[----:B------:R-:W0:Y:S01]  /*256e0*/  S2R R8, SR_TID.X ;  /* 0x0000000000087919 */ /* 0x000e220000002100 */
[----:B------:R-:W-:Y:S01]  /*256f0*/  BSSY B1, `(.L_x_3399) ;  /* 0x000000a000017945 */ /* 0x000fe20003800000 */
[----:B-1----:R-:W-:Y:S02]  /*25700*/  IMAD.MOV.U32 R12, RZ, RZ, RZ ;  /* 0x000000ffff0c7224 */ /* 0x002fe400078e00ff */
        /* <DEDUP_REMOVED lines=8> */
.L_x_3400:
[----:B------:R-:W-:Y:S05]  /*25790*/  BSYNC B1 ;  /* 0x0000000000017941 */ /* 0x000fea0003800000 */
.L_x_3399:
[----:B------:R-:W-:Y:S05]  /*257a0*/  BRA `(.L_x_3401) ;  /* 0xffffff7000747947 */ /* 0x000fea000383ffff */
.L_x_3156:
[----:B------:R-:W-:Y:S01]  /*257b0*/  BSSY B1, `(.L_x_3402) ;  /* 0x0000006000017945 */ /* 0x000fe20003800000 */
[----:B------:R-:W-:-:S07]  /*257c0*/  IMAD.MOV.U32 R15, RZ, RZ, -0x1 ;  /* 0xffffffffff0f7424 */ /* 0x000fce00078e00ff */
[----:B01----:R-:W-:Y:S05]  /*257d0*/  WARPSYNC.COLLECTIVE R15, `(.L_x_3403) ;  /* 0x000000000f0c7348 */ /* 0x003fea0003c00000 */
[----:B------:R-:W-:Y:S02]  /*257e0*/  ELECT P6, UR62, PT ;  /* 0x00000000003e782f */ /* 0x000fe400038c0000 */
[----:B------:R-:W-:Y:S01]  /*257f0*/  MOV R14, UR62 ;  /* 0x0000003e000e7c02 */ /* 0x000fe20008000f00 */
[----:B01----:R-:W-:Y:S10]  /*25800*/  ENDCOLLECTIVE ;  /* 0x000000000000791b */ /* 0x003ff40003800000 */
.L_x_3403:
[----:B------:R-:W-:Y:S05]  /*25810*/  BSYNC B1 ;  /* 0x0000000000017941 */ /* 0x000fea0003800000 */
.L_x_3402:
[----:B------:R-:W-:Y:S05]  /*25820*/  BRA `(.L_x_3155) ;  /* 0xffffff70006c7947 */ /* 0x000fea000383ffff */
.L_x_3158:
[----:B0-----:R0:W2:Y:S02]  /*25830*/  SYNCS.PHASECHK.TRANS64.TRYWAIT P0, [R22+URZ+0x28820], R8 ;  /* 0x02882008160075a7 */ /* 0x0010a4000800017f */
[----:B--2---:R-:W-:Y:S05]  /*25840*/  @!P0 NANOSLEEP.SYNCS 0x989680 ;  /* 0x009896800000895d */ /* 0x004fea0003900000 */
[----:B------:R-:W2:Y:S02]  /*25850*/  @!P0 SYNCS.PHASECHK.TRANS64 P0, [R22+URZ+0x28820], R8 ;  /* 0x02882008160085a7 */ /* 0x000ea4000800007f */
[----:B--2---:R-:W-:Y:S05]  /*25860*/  @!P0 BRA `(.L_x_3158) ;  /* 0xfffffffc00f08947 */ /* 0x004fea000383ffff */
[----:B------:R-:W-:Y:S05]  /*25870*/  BRA `(.L_x_3404) ;  /* 0xffffff70007c7947 */ /* 0x000fea000383ffff */
.L_x_3162:
[----:B0-----:R0:W2:Y:S02]  /*25880*/  SYNCS.PHASECHK.TRANS64.TRYWAIT P0, [R8+URZ+0x288a0], R9 ;  /* 0x0288a009080075a7 */ /* 0x0010a4000800017f */
[----:B--2---:R-:W-:Y:S05]  /*25890*/  @!P0 NANOSLEEP.SYNCS 0x989680 ;  /* 0x009896800000895d */ /* 0x004fea0003900000 */
[----:B------:R-:W2:Y:S02]  /*258a0*/  @!P0 SYNCS.PHASECHK.TRANS64 P0, [R8+URZ+0x288a0], R9 ;  /* 0x0288a009080085a7 */ /* 0x000ea4000800007f */
[----:B--2---:R-:W-:Y:S05]  /*258b0*/  @!P0 BRA `(.L_x_3162) ;  /* 0xfffffffc00f08947 */ /* 0x004fea000383ffff */
[----:B------:R-:W-:Y:S05]  /*258c0*/  BRA `(.L_x_3405) ;  /* 0xffffff7000947947 */ /* 0x000fea000383ffff */
.L_x_3168:
[----:B-1----:R1:W2:Y:S02]  /*258d0*/  SYNCS.PHASECHK.TRANS64.TRYWAIT P0, [R8+URZ+0x288c0], R9 ;  /* 0x0288c009080075a7 */ /* 0x0022a4000800017f */
[----:B--2---:R-:W-:Y:S05]  /*258e0*/  @!P0 NANOSLEEP.SYNCS 0x989680 ;  /* 0x009896800000895d */ /* 0x004fea0003900000 */
[----:B------:R-:W2:Y:S02]  /*258f0*/  @!P0 SYNCS.PHASECHK.TRANS64 P0, [R8+URZ+0x288c0], R9 ;  /* 0x0288c009080085a7 */ /* 0x000ea4000800007f */
[----:B--2---:R-:W-:Y:S05]  /*25900*/  @!P0 BRA `(.L_x_3168) ;  /* 0xfffffffc00f08947 */ /* 0x004fea000383ffff */
[----:B------:R-:W-:Y:S05]  /*25910*/  BRA `(.L_x_3406) ;  /* 0xffffff7400547947 */ /* 0x000fea000383ffff */
.L_x_3176:
[----:B-1----:R1:W2:Y:S02]  /*25920*/  SYNCS.PHASECHK.TRANS64.TRYWAIT P1, [R11+URZ+0x288a0], R10 ;  /* 0x0288a00a0b0075a7 */ /* 0x0022a4000802017f */
[----:B--2---:R-:W-:Y:S05]  /*25930*/  @!P1 NANOSLEEP.SYNCS 0x989680 ;  /* 0x009896800000995d */ /* 0x004fea0003900000 */
[----:B------:R-:W2:Y:S02]  /*25940*/  @!P1 SYNCS.PHASECHK.TRANS64 P1, [R11+URZ+0x288a0], R10 ;  /* 0x0288a00a0b0095a7 */ /* 0x000ea4000802007f */
[----:B--2---:R-:W-:Y:S05]  /*25950*/  @!P1 BRA `(.L_x_3176) ;  /* 0xfffffffc00f09947 */ /* 0x004fea000383ffff */
[----:B------:R-:W-:Y:S05]  /*25960*/  BRA `(.L_x_3407) ;  /* 0xffffff7800507947 */ /* 0x000fea000383ffff */
.L_x_3182:
[----:B0-----:R0:W2:Y:S02]  /*25970*/  SYNCS.PHASECHK.TRANS64.TRYWAIT P1, [R11+URZ+0x288c0], R10 ;  /* 0x0288c00a0b0075a7 */ /* 0x0010a4000802017f */
[----:B--2---:R-:W-:Y:S05]  /*25980*/  @!P1 NANOSLEEP.SYNCS 0x989680 ;  /* 0x009896800000995d */ /* 0x004fea0003900000 */
[----:B------:R-:W2:Y:S02]  /*25990*/  @!P1 SYNCS.PHASECHK.TRANS64 P1, [R11+URZ+0x288c0], R10 ;  /* 0x0288c00a0b0095a7 */ /* 0x000ea4000802007f */
[----:B--2---:R-:W-:Y:S05]  /*259a0*/  @!P1 BRA `(.L_x_3182) ;  /* 0xfffffffc00f09947 */ /* 0x004fea000383ffff */
[----:B------:R-:W-:Y:S05]  /*259b0*/  BRA `(.L_x_3408) ;  /* 0xffffff7c00087947 */ /* 0x000fea000383ffff */
.L_x_3198:
        /* <DEDUP_REMOVED lines=11> */
.L_x_3410:
[----:B------:R-:W-:Y:S05]  /*25a70*/  BSYNC B0 ;  /* 0x0000000000007941 */ /* 0x000fea0003800000 */
.L_x_3409:
[----:B------:R-:W-:Y:S05]  /*25a80*/  BRA `(.L_x_3411) ;  /* 0xffffff8800887947 */ /* 0x000fea000383ffff */
.L_x_3201:
[----:B0-----:R0:W1:Y:S02]  /*25a90*/  SYNCS.PHASECHK.TRANS64.TRYWAIT P0, [R7+URZ+0x28840], R2 ;  /* 0x02884002070075a7 */ /* 0x001064000800017f */
[----:B-1----:R-:W-:Y:S05]  /*25aa0*/  @!P0 NANOSLEEP.SYNCS 0x989680 ;  /* 0x009896800000895d */ /* 0x002fea0003900000 */
[----:B------:R-:W1:Y:S02]  /*25ab0*/  @!P0 SYNCS.PHASECHK.TRANS64 P0, [R7+URZ+0x28840], R2 ;  /* 0x02884002070085a7 */ /* 0x000e64000800007f */
[----:B-1----:R-:W-:Y:S05]  /*25ac0*/  @!P0 BRA `(.L_x_3201) ;  /* 0xfffffffc00f08947 */ /* 0x002fea000383ffff */
[----:B------:R-:W-:Y:S05]  /*25ad0*/  BRA `(.L_x_3412) ;  /* 0xffffff8800d87947 */ /* 0x000fea000383ffff */
.L_x_3202:
        /* <DEDUP_REMOVED lines=8> */
.L_x_3414:
[----:B------:R-:W-:Y:S05]  /*25b60*/  BSYNC B0 ;  /* 0x0000000000007941 */ /* 0x000fea0003800000 */
.L_x_3413:
        /* <DEDUP_REMOVED lines=9> */
.L_x_3415:
[----:B------:R-:W-:Y:S02]  /*25c00*/  IMAD.MOV.U32 R13, RZ, RZ, R0 ;  /* 0x000000ffff0d7224 */ /* 0x000fe400078e0000 */
[----:B------:R-:W-:Y:S01]  /*25c10*/  IMAD.MOV.U32 R12, RZ, RZ, 0x1 ;  /* 0x00000001ff0c7424 */ /* 0x000fe200078e00ff */
[----:B------:R-:W-:-:S07]  /*25c20*/  MOV R3, R14 ;  /* 0x0000000e00037202 */ /* 0x000fce0000000f00 */
[----:B------:R-:W-:Y:S05]  /*25c30*/  WARPSYNC.COLLECTIVE R15, `(.L_x_3416) ;  /* 0x000000000f087348 */ /* 0x000fea0003c00000 */
[----:B------:R0:W1:Y:S02]  /*25c40*/  SHFL.IDX P6, R14, R13, R12, R11 ;  /* 0x0000000c0d0e7389 */ /* 0x00006400000c000b */
[----:B01----:R-:W-:Y:S01]  /*25c50*/  ENDCOLLECTIVE ;  /* 0x000000000000791b */ /* 0x003fe20003800000 */
.L_x_3416:
        /* <DEDUP_REMOVED lines=16> */
.L_x_3417:
[----:B------:R-:W-:Y:S02]  /*25d60*/  @P0 IMAD R8, R5, 0x2, R22 ;  /* 0x0000000205080824 */ /* 0x000fe400078e0216 */
[----:B------:R-:W-:Y:S02]  /*25d70*/  IMAD.MOV.U32 R13, RZ, RZ, R0 ;  /* 0x000000ffff0d7224 */ /* 0x000fe400078e0000 */
[----:B------:R-:W-:Y:S02]  /*25d80*/  IMAD.MOV.U32 R12, RZ, RZ, 0x2 ;  /* 0x00000002ff0c7424 */ /* 0x000fe400078e00ff */
[----:B------:R-:W-:-:S07]  /*25d90*/  IMAD.MOV.U32 R3, RZ, RZ, R14 ;  /* 0x000000ffff037224 */ /* 0x000fce00078e000e */
[----:B------:R-:W-:Y:S05]  /*25da0*/  WARPSYNC.COLLECTIVE R15, `(.L_x_3418) ;  /* 0x000000000f087348 */ /* 0x000fea0003c00000 */
[----:B------:R0:W1:Y:S02]  /*25db0*/  SHFL.IDX P6, R14, R13, R12, R11 ;  /* 0x0000000c0d0e7389 */ /* 0x00006400000c000b */
[----:B01----:R-:W-:Y:S01]  /*25dc0*/  ENDCOLLECTIVE ;  /* 0x000000000000791b */ /* 0x003fe20003800000 */
.L_x_3418:
        /* <DEDUP_REMOVED lines=16> */
.L_x_3419:
[----:B------:R-:W-:Y:S02]  /*25ed0*/  @P0 IMAD R8, R5, 0x2, R22 ;  /* 0x0000000205080824 */ /* 0x000fe400078e0216 */
[----:B------:R-:W-:Y:S02]  /*25ee0*/  IMAD.MOV.U32 R13, RZ, RZ, R0 ;  /* 0x000000ffff0d7224 */ /* 0x000fe400078e0000 */
[----:B------:R-:W-:Y:S02]  /*25ef0*/  IMAD.MOV.U32 R12, RZ, RZ, 0x3 ;  /* 0x00000003ff0c7424 */ /* 0x000fe400078e00ff */
[----:B------:R-:W-:-:S07]  /*25f00*/  IMAD.MOV.U32 R3, RZ, RZ, R14 ;  /* 0x000000ffff037224 */ /* 0x000fce00078e000e */
[----:B------:R-:W-:Y:S05]  /*25f10*/  WARPSYNC.COLLECTIVE R15, `(.L_x_3420) ;  /* 0x000000000f087348 */ /* 0x000fea0003c00000 */
[----:B------:R0:W1:Y:S02]  /*25f20*/  SHFL.IDX P6, R14, R13, R12, R11 ;  /* 0x0000000c0d0e7389 */ /* 0x00006400000c000b */
[----:B01----:R-:W-:Y:S01]  /*25f30*/  ENDCOLLECTIVE ;  /* 0x000000000000791b */ /* 0x003fe20003800000 */
.L_x_3420:
        /* <DEDUP_REMOVED lines=16> */
.L_x_3421:
[----:B------:R-:W-:Y:S02]  /*26040*/  @P0 IMAD R8, R5, 0x2, R22 ;  /* 0x0000000205080824 */ /* 0x000fe400078e0216 */
[----:B------:R-:W-:Y:S02]  /*26050*/  IMAD.MOV.U32 R13, RZ, RZ, R0 ;  /* 0x000000ffff0d7224 */ /* 0x000fe400078e0000 */
[----:B------:R-:W-:Y:S02]  /*26060*/  IMAD.MOV.U32 R12, RZ, RZ, 0x4 ;  /* 0x00000004ff0c7424 */ /* 0x000fe400078e00ff */
[----:B------:R-:W-:-:S07]  /*26070*/  IMAD.MOV.U32 R3, RZ, RZ, R14 ;  /* 0x000000ffff037224 */ /* 0x000fce00078e000e */
[----:B------:R-:W-:Y:S05]  /*26080*/  WARPSYNC.COLLECTIVE R15, `(.L_x_3422) ;  /* 0x000000000f087348 */ /* 0x000fea0003c00000 */
[----:B------:R0:W1:Y:S02]  /*26090*/  SHFL.IDX P6, R14, R13, R12, R11 ;  /* 0x0000000c0d0e7389 */ /* 0x00006400000c000b */
[----:B01----:R-:W-:Y:S01]  /*260a0*/  ENDCOLLECTIVE ;  /* 0x000000000000791b */ /* 0x003fe20003800000 */
.L_x_3422:
        /* <DEDUP_REMOVED lines=16> */
.L_x_3423:
[----:B------:R-:W-:Y:S02]  /*261b0*/  @P0 IMAD R8, R5, 0x2, R22 ;  /* 0x0000000205080824 */ /* 0x000fe400078e0216 */
[----:B------:R-:W-:Y:S02]  /*261c0*/  IMAD.MOV.U32 R13, RZ, RZ, R0 ;  /* 0x000000ffff0d7224 */ /* 0x000fe400078e0000 */
[----:B------:R-:W-:Y:S02]  /*261d0*/  IMAD.MOV.U32 R12, RZ, RZ, 0x5 ;  /* 0x00000005ff0c7424 */ /* 0x000fe400078e00ff */
[----:B------:R-:W-:-:S07]  /*261e0*/  IMAD.MOV.U32 R3, RZ, RZ, R14 ;  /* 0x000000ffff037224 */ /* 0x000fce00078e000e */
[----:B------:R-:W-:Y:S05]  /*261f0*/  WARPSYNC.COLLECTIVE R15, `(.L_x_3424) ;  /* 0x000000000f087348 */ /* 0x000fea0003c00000 */
[----:B------:R0:W1:Y:S02]  /*26200*/  SHFL.IDX P6, R14, R13, R12, R11 ;  /* 0x0000000c0d0e7389 */ /* 0x00006400000c000b */
[----:B01----:R-:W-:Y:S01]  /*26210*/  ENDCOLLECTIVE ;  /* 0x000000000000791b */ /* 0x003fe20003800000 */
.L_x_3424:
        /* <DEDUP_REMOVED lines=16> */
.L_x_3425:
[----:B------:R-:W-:Y:S02]  /*26320*/  @P0 IMAD R8, R5, 0x2, R22 ;  /* 0x0000000205080824 */ /* 0x000fe400078e0216 */
[----:B------:R-:W-:Y:S01]  /*26330*/  IMAD.MOV.U32 R13, RZ, RZ, R0 ;  /* 0x000000ffff0d7224 */ /* 0x000fe200078e0000 */
[----:B------:R-:W-:Y:S01]  /*26340*/  MOV R12, 0x6 ;  /* 0x00000006000c7802 */ /* 0x000fe20000000f00 */
[----:B------:R-:W-:-:S07]  /*26350*/  IMAD.MOV.U32 R3, RZ, RZ, R14 ;  /* 0x000000ffff037224 */ /* 0x000fce00078e000e */
[----:B------:R-:W-:Y:S05]  /*26360*/  WARPSYNC.COLLECTIVE R15, `(.L_x_3426) ;  /* 0x000000000f087348 */ /* 0x000fea0003c00000 */
[----:B------:R0:W1:Y:S02]  /*26370*/  SHFL.IDX P6, R14, R13, R12, R11 ;  /* 0x0000000c0d0e7389 */ /* 0x00006400000c000b */
[----:B01----:R-:W-:Y:S01]  /*26380*/  ENDCOLLECTIVE ;  /* 0x000000000000791b */ /* 0x003fe20003800000 */
.L_x_3426:
        /* <DEDUP_REMOVED lines=16> */
.L_x_3427:
[----:B------:R-:W-:Y:S02]  /*26490*/  @P0 IMAD R8, R5, 0x2, R22 ;  /* 0x0000000205080824 */ /* 0x000fe400078e0216 */
[----:B------:R-:W-:Y:S02]  /*264a0*/  IMAD.MOV.U32 R13, RZ, RZ, R0 ;  /* 0x000000ffff0d7224 */ /* 0x000fe400078e0000 */
[----:B------:R-:W-:Y:S02]  /*264b0*/  IMAD.MOV.U32 R12, RZ, RZ, 0x7 ;  /* 0x00000007ff0c7424 */ /* 0x000fe400078e00ff */
[----:B------:R-:W-:-:S07]  /*264c0*/  IMAD.MOV.U32 R3, RZ, RZ, R14 ;  /* 0x000000ffff037224 */ /* 0x000fce00078e000e */
[----:B------:R-:W-:Y:S05]  /*264d0*/  WARPSYNC.COLLECTIVE R15, `(.L_x_3428) ;  /* 0x000000000f087348 */ /* 0x000fea0003c00000 */
[----:B------:R0:W1:Y:S02]  /*264e0*/  SHFL.IDX P6, R14, R13, R12, R11 ;  /* 0x0000000c0d0e7389 */ /* 0x00006400000c000b */
[----:B01----:R-:W-:Y:S01]  /*264f0*/  ENDCOLLECTIVE ;  /* 0x000000000000791b */ /* 0x003fe20003800000 */
.L_x_3428:
        /* <DEDUP_REMOVED lines=10> */
.L_x_3429:
[----:B------:R-:W-:Y:S01]  /*265a0*/  @!PT LDS RZ, [RZ] ;  /* 0x00000000fffff984 */ /* 0x000fe20000000800 */
[----:B------:R-:W-:Y:S01]  /*265b0*/  @!PT LDS RZ, [RZ] ;  /* 0x00000000fffff984 */ /* 0x000fe20000000800 */
[----:B------:R-:W-:Y:S01]  /*265c0*/  @!PT LDS RZ, [RZ] ;  /* 0x00000000fffff984 */ /* 0x000fe20000000800 */
[----:B------:R-:W-:Y:S04]  /*265d0*/  @P0 LDGSTS.E.BYPASS.LTC128B.128 [R8+0x1b400], desc[UR42][R2.64], !P3 ;  /* 0x1b40000002080fae */ /* 0x000fe8000d901d6a */
[----:B------:R0:W-:Y:S02]  /*265e0*/  @P0 LDGSTS.E.BYPASS.LTC128B.128 [R8+0x1f400], desc[UR42][R2.64+0x80], !P2 ;  /* 0x1f40008002080fae */ /* 0x0001e4000d101d6a */
[----:B0-----:R-:W-:Y:S01]  /*265f0*/  IMAD.MOV.U32 R2, RZ, RZ, R14 ;  /* 0x000000ffff027224 */ /* 0x001fe200078e000e */
[----:B------:R-:W-:Y:S06]  /*26600*/  BRA `(.L_x_3430) ;  /* 0xffffff8400b47947 */ /* 0x000fec000383ffff */
.L_x_3207:
[----:B------:R-:W-:Y:S01]  /*26610*/  IMAD.MOV.U32 R13, RZ, RZ, R4 ;  /* 0x000000ffff0d7224 */ /* 0x000fe200078e0004 */
[----:B------:R-:W-:Y:S01]  /*26620*/  MOV R11, 0x181f ;  /* 0x0000181f000b7802 */ /* 0x000fe20000000f00 */
[----:B------:R-:W-:Y:S02]  /*26630*/  IMAD.MOV.U32 R12, RZ, RZ, RZ ;  /* 0x000000ffff0c7224 */ /* 0x000fe400078e00ff */
[----:B------:R-:W-:Y:S02]  /*26640*/  IMAD.MOV.U32 R15, RZ, RZ, -0x1 ;  /* 0xffffffffff0f7424 */ /* 0x000fe400078e00ff */
[----:B-----5:R-:W-:Y:S02]  /*26650*/  IMAD R5, R10, R6, RZ ;  /* 0x000000060a057224 */ /* 0x020fe400078e02ff */
[----:B------:R-:W-:-:S07]  /*26660*/  IMAD R17, R17, 0x80, R9 ;  /* 0x0000008011117824 */ /* 0x000fce00078e0209 */
[----:B------:R-:W-:Y:S05]  /*26670*/  WARPSYNC.COLLECTIVE R15, `(.L_x_3431) ;  /* 0x000000000f087348 */ /* 0x000fea0003c00000 */
[----:B------:R0:W1:Y:S02]  /*26680*/  SHFL.IDX P6, R14, R13, R12, R11 ;  /* 0x0000000c0d0e7389 */ /* 0x00006400000c000b */
[----:B01----:R-:W-:Y:S01]  /*26690*/  ENDCOLLECTIVE ;  /* 0x000000000000791b */ /* 0x003fe20003800000 */
.L_x_3431:
[C---:B------:R-:W-:Y:S01]  /*266a0*/  VIADD R6, R17.reuse, 0x10 ;  /* 0x0000001011067836 */ /* 0x040fe20000000000 */
[----:B------:R-:W-:Y:S01]  /*266b0*/  ISETP.GE.AND P3, PT, R17, R5, PT ;  /* 0x000000051100720c */ /* 0x000fe20003f66270 */
[----:B------:R-:W-:Y:S02]  /*266c0*/  IMAD.MOV.U32 R13, RZ, RZ, R0 ;  /* 0x000000ffff0d7224 */ /* 0x000fe400078e0000 */
[----:B------:R-:W-:-:S10]  /*266d0*/  IMAD.MOV.U32 R2, RZ, RZ, R14 ;  /* 0x000000ffff027224 */ /* 0x000fd400078e000e */
[----:B------:R-:W-:Y:S05]  /*266e0*/  WARPSYNC.COLLECTIVE R15, `(.L_x_3432) ;  /* 0x000000000f087348 */ /* 0x000fea0003c00000 */
[----:B------:R0:W1:Y:S02]  /*266f0*/  SHFL.IDX P6, R14, R13, R12, R11 ;  /* 0x0000000c0d0e7389 */ /* 0x00006400000c000b */
[----:B01----:R-:W-:Y:S01]  /*26700*/  ENDCOLLECTIVE ;  /* 0x000000000000791b */ /* 0x003fe20003800000 */
.L_x_3432:
        /* <DEDUP_REMOVED lines=8> */
.L_x_3433:
        /* <DEDUP_REMOVED lines=12> */
.L_x_3434:
        /* <DEDUP_REMOVED lines=8> */
.L_x_3435:
        /* <DEDUP_REMOVED lines=13> */
.L_x_3436:
        /* <DEDUP_REMOVED lines=8> */
.L_x_3437:
        /* <DEDUP_REMOVED lines=13> */
.L_x_3438:
        /* <DEDUP_REMOVED lines=8> */
.L_x_3439:
[----:B------:R-:W-:-:S05]  /*26b70*/  @!P3 IMAD.MOV.U32 R3, RZ, RZ, R7 ;  /* 0x000000ffff03b224 */ /* 0x000fca00078e0007 */
[----:B------:R-:W-:Y:S01]  /*26b80*/  @!PT LDS RZ, [RZ] ;  /* 0x00000000fffff984 */ /* 0x000fe20000000800 */
[----:B------:R-:W-:Y:S01]  /*26b90*/  @!PT LDS RZ, [RZ] ;  /* 0x00000000fffff984 */ /* 0x000fe20000000800 */
[----:B------:R-:W-:Y:S01]  /*26ba0*/  @!PT LDS RZ, [RZ] ;  /* 0x00000000fffff984 */ /* 0x000fe20000000800 */
[----:B------:R-:W-:Y:S04]  /*26bb0*/  @!P3 LDGSTS.E.BYPASS.LTC128B.128 [R8+0x11c00], desc[UR42][R2.64], !P0 ;  /* 0x11c000000208bfae */ /* 0x000fe8000c101d6a */
[----:B------:R0:W-:Y:S01]  /*26bc0*/  @!P3 LDGSTS.E.BYPASS.LTC128B.128 [R8+0x15c00], desc[UR42][R2.64+0x80], !P1 ;  /* 0x15c000800208bfae */ /* 0x0001e2000c901d6a */
[----:B------:R-:W-:Y:S02]  /*26bd0*/  ISETP.GE.AND P3, PT, R6, R5, PT ;  /* 0x000000050600720c */ /* 0x000fe40003f66270 */
[----:B------:R-:W-:Y:S01]  /*26be0*/  IADD3 R6, R17, 0x50, RZ ;  /* 0x0000005011067810 */ /* 0x000fe20007ffe0ff */
[----:B------:R-:W-:Y:S02]  /*26bf0*/  IMAD.MOV.U32 R13, RZ, RZ, R0 ;  /* 0x000000ffff0d7224 */ /* 0x000fe400078e0000 */
[----:B0-----:R-:W-:-:S08]  /*26c00*/  IMAD.MOV.U32 R2, RZ, RZ, R14 ;  /* 0x000000ffff027224 */ /* 0x001fd000078e000e */
[----:B------:R-:W-:Y:S05]  /*26c10*/  WARPSYNC.COLLECTIVE R15, `(.L_x_3440) ;  /* 0x000000000f087348 */ /* 0x000fea0003c00000 */
[----:B------:R0:W1:Y:S02]  /*26c20*/  SHFL.IDX P6, R14, R13, R12, R11 ;  /* 0x0000000c0d0e7389 */ /* 0x00006400000c000b */
[----:B01----:R-:W-:Y:S01]  /*26c30*/  ENDCOLLECTIVE ;  /* 0x000000000000791b */ /* 0x003fe20003800000 */
.L_x_3440:
        /* <DEDUP_REMOVED lines=8> */
.L_x_3441:
        /* <DEDUP_REMOVED lines=13> */
.L_x_3442:
        /* <DEDUP_REMOVED lines=8> */
.L_x_3443:
        /* <DEDUP_REMOVED lines=12> */
.L_x_3444:
        /* <DEDUP_REMOVED lines=8> */
.L_x_3445:
        /* <DEDUP_REMOVED lines=11> */
.L_x_3446:
[----:B------:R-:W-:Y:S05]  /*27000*/  BRA `(.L_x_3447) ;  /* 0xffffff8800247947 */ /* 0x000fea000383ffff */
.L_x_3212:
[----:B0-----:R0:W1:Y:S02]  /*27010*/  SYNCS.PHASECHK.TRANS64.TRYWAIT P0, [R22+URZ+0x28820], R3 ;  /* 0x02882003160075a7 */ /* 0x001064000800017f */
[----:B-1----:R-:W-:Y:S05]  /*27020*/  @!P0 NANOSLEEP.SYNCS 0x989680 ;  /* 0x009896800000895d */ /* 0x002fea0003900000 */
[----:B------:R-:W1:Y:S02]  /*27030*/  @!P0 SYNCS.PHASECHK.TRANS64 P0, [R22+URZ+0x28820], R3 ;  /* 0x02882003160085a7 */ /* 0x000e64000800007f */
[----:B-1----:R-:W-:Y:S05]  /*27040*/  @!P0 BRA `(.L_x_3212) ;  /* 0xfffffffc00f08947 */ /* 0x002fea000383ffff */
[----:B------:R-:W-:Y:S05]  /*27050*/  BRA `(.L_x_3448) ;  /* 0xffffff88009c7947 */ /* 0x000fea000383ffff */
.L_x_3217:
[----:B0-----:R0:W1:Y:S02]  /*27060*/  SYNCS.PHASECHK.TRANS64.TRYWAIT P0, [R6+URZ+0x28840], R3 ;  /* 0x02884003060075a7 */ /* 0x001064000800017f */
[----:B-1----:R-:W-:Y:S05]  /*27070*/  @!P0 NANOSLEEP.SYNCS 0x989680 ;  /* 0x009896800000895d */ /* 0x002fea0003900000 */
[----:B------:R-:W1:Y:S02]  /*27080*/  @!P0 SYNCS.PHASECHK.TRANS64 P0, [R6+URZ+0x28840], R3 ;  /* 0x02884003060085a7 */ /* 0x000e64000800007f */
[----:B-1----:R-:W-:Y:S05]  /*27090*/  @!P0 BRA `(.L_x_3217) ;  /* 0xfffffffc00f08947 */ /* 0x002fea000383ffff */
[----:B------:R-:W-:Y:S05]  /*270a0*/  BRA `(.L_x_3449) ;  /* 0xffffff8c00647947 */ /* 0x000fea000383ffff */
.L_x_3218:
        /* <DEDUP_REMOVED lines=8> */
.L_x_3451:
[----:B------:R-:W-:Y:S05]  /*27130*/  BSYNC B1 ;  /* 0x0000000000017941 */ /* 0x000fea0003800000 */
.L_x_3450:
[----:B------:R-:W-:Y:S01]  /*27140*/  IMAD.MOV.U32 R13, RZ, RZ, R7 ;  /* 0x000000ffff0d7224 */ /* 0x000fe200078e0007 */
[----:B------:R-:W-:Y:S01]  /*27150*/  MOV R12, RZ ;  /* 0x000000ff000c7202 */ /* 0x000fe20000000f00 */
[----:B------:R-:W-:Y:S02]  /*27160*/  IMAD.MOV.U32 R11, RZ, RZ, 0x181f ;  /* 0x0000181fff0b7424 */ /* 0x000fe400078e00ff */
[----:B------:R-:W-:Y:S02]  /*27170*/  IMAD.MOV.U32 R15, RZ, RZ, -0x1 ;  /* 0xffffffffff0f7424 */ /* 0x000fe400078e00ff */
[----:B------:R-:W-:Y:S02]  /*27180*/  IMAD.MOV.U32 R3, RZ, RZ, R14 ;  /* 0x000000ffff037224 */ /* 0x000fe400078e000e */
[----:B------:R-:W-:-:S07]  /*27190*/  IMAD.SHL.U32 R5, R31, 0x2, RZ ;  /* 0x000000021f057824 */ /* 0x000fce00078e00ff */
[----:B------:R-:W-:Y:S05]  /*271a0*/  WARPSYNC.COLLECTIVE R15, `(.L_x_3452) ;  /* 0x000000000f087348 */ /* 0x000fea0003c00000 */
[----:B------:R0:W1:Y:S02]  /*271b0*/  SHFL.IDX P6, R14, R13, R12, R11 ;  /* 0x0000000c0d0e7389 */ /* 0x00006400000c000b */
[----:B01----:R-:W-:Y:S01]  /*271c0*/  ENDCOLLECTIVE ;  /* 0x000000000000791b */ /* 0x003fe20003800000 */
.L_x_3452:
[----:B------:R-:W-:Y:S02]  /*271d0*/  IMAD R8, R8, 0x2, R22 ;  /* 0x0000000208087824 */ /* 0x000fe400078e0216 */
[----:B------:R-:W-:Y:S02]  /*271e0*/  IMAD.MOV.U32 R13, RZ, RZ, R9 ;  /* 0x000000ffff0d7224 */ /* 0x000fe400078e0009 */
[----:B------:R-:W-:Y:S02]  /*271f0*/  IMAD.MOV.U32 R12, RZ, RZ, 0x1 ;  /* 0x00000001ff0c7424 */ /* 0x000fe400078e00ff */
[----:B------:R-:W-:-:S07]  /*27200*/  IMAD.MOV.U32 R2, RZ, RZ, R14 ;  /* 0x000000ffff027224 */ /* 0x000fce00078e000e */
[----:B------:R-:W-:Y:S05]  /*27210*/  WARPSYNC.COLLECTIVE R15, `(.L_x_3453) ;  /* 0x000000000f087348 */ /* 0x000fea0003c00000 */
[----:B------:R0:W1:Y:S02]  /*27220*/  SHFL.IDX P6, R14, R13, R12, R11 ;  /* 0x0000000c0d0e7389 */ /* 0x00006400000c000b */
[----:B01----:R-:W-:Y:S01]  /*27230*/  ENDCOLLECTIVE ;  /* 0x000000000000791b */ /* 0x003fe20003800000 */
.L_x_3453:
        /* <DEDUP_REMOVED lines=12> */
.L_x_3454:
[----:B------:R-:W-:Y:S01]  /*27300*/  MOV R13, R9 ;  /* 0x00000009000d7202 */ /* 0x000fe20000000f00 */
[----:B------:R-:W-:Y:S02]  /*27310*/  IMAD.MOV.U32 R12, RZ, RZ, 0x2 ;  /* 0x00000002ff0c7424 */ /* 0x000fe400078e00ff */
[----:B------:R-:W-:-:S07]  /*27320*/  IMAD.MOV.U32 R2, RZ, RZ, R14 ;  /* 0x000000ffff027224 */ /* 0x000fce00078e000e */
[----:B------:R-:W-:Y:S05]  /*27330*/  WARPSYNC.COLLECTIVE R15, `(.L_x_3455) ;  /* 0x000000000f087348 */ /* 0x000fea0003c00000 */
[----:B------:R0:W1:Y:S02]  /*27340*/  SHFL.IDX P6, R14, R13, R12, R11 ;  /* 0x0000000c0d0e7389 */ /* 0x00006400000c000b */
[----:B01----:R-:W-:Y:S01]  /*27350*/  ENDCOLLECTIVE ;  /* 0x000000000000791b */ /* 0x003fe20003800000 */
.L_x_3455:
        /* <DEDUP_REMOVED lines=12> */
.L_x_3456:
[----:B------:R-:W-:Y:S02]  /*27420*/  IMAD.MOV.U32 R13, RZ, RZ, R9 ;  /* 0x000000ffff0d7224 */ /* 0x000fe400078e0009 */
[----:B------:R-:W-:Y:S02]  /*27430*/  IMAD.MOV.U32 R12, RZ, RZ, 0x3 ;  /* 0x00000003ff0c7424 */ /* 0x000fe400078e00ff */
[----:B------:R-:W-:-:S07]  /*27440*/  IMAD.MOV.U32 R2, RZ, RZ, R14 ;  /* 0x000000ffff027224 */ /* 0x000fce00078e000e */
[----:B------:R-:W-:Y:S05]  /*27450*/  WARPSYNC.COLLECTIVE R15, `(.L_x_3457) ;  /* 0x000000000f087348 */ /* 0x000fea0003c00000 */
[----:B------:R0:W1:Y:S02]  /*27460*/  SHFL.IDX P6, R14, R13, R12, R11 ;  /* 0x0000000c0d0e7389 */ /* 0x00006400000c000b */
[----:B01----:R-:W-:Y:S01]  /*27470*/  ENDCOLLECTIVE ;  /* 0x000000000000791b */ /* 0x003fe20003800000 */
.L_x_3457:
        /* <DEDUP_REMOVED lines=12> */
.L_x_3458:
[----:B------:R-:W-:Y:S01]  /*27540*/  IMAD.MOV.U32 R13, RZ, RZ, R9 ;  /* 0x000000ffff0d7224 */ /* 0x000fe200078e0009 */
[----:B------:R-:W-:Y:S01]  /*27550*/  MOV R12, 0x4 ;  /* 0x00000004000c7802 */ /* 0x000fe20000000f00 */
[----:B------:R-:W-:-:S07]  /*27560*/  IMAD.MOV.U32 R2, RZ, RZ, R14 ;  /* 0x000000ffff027224 */ /* 0x000fce00078e000e */
[----:B------:R-:W-:Y:S05]  /*27570*/  WARPSYNC.COLLECTIVE R15, `(.L_x_3459) ;  /* 0x000000000f087348 */ /* 0x000fea0003c00000 */
[----:B------:R0:W1:Y:S02]  /*27580*/  SHFL.IDX P6, R14, R13, R12, R11 ;  /* 0x0000000c0d0e7389 */ /* 0x00006400000c000b */
[----:B01----:R-:W-:Y:S01]  /*27590*/  ENDCOLLECTIVE ;  /* 0x000000000000791b */ /* 0x003fe20003800000 */
.L_x_3459:
        /* <DEDUP_REMOVED lines=12> */
.L_x_3460:
[----:B------:R-:W-:Y:S02]  /*27660*/  IMAD.MOV.U32 R13, RZ, RZ, R9 ;  /* 0x000000ffff0d7224 */ /* 0x000fe400078e0009 */
[----:B------:R-:W-:Y:S02]  /*27670*/  IMAD.MOV.U32 R12, RZ, RZ, 0x5 ;  /* 0x00000005ff0c7424 */ /* 0x000fe400078e00ff */
[----:B------:R-:W-:-:S07]  /*27680*/  IMAD.MOV.U32 R2, RZ, RZ, R14 ;  /* 0x000000ffff027224 */ /* 0x000fce00078e000e */
[----:B------:R-:W-:Y:S05]  /*27690*/  WARPSYNC.COLLECTIVE R15, `(.L_x_3461) ;  /* 0x000000000f087348 */ /* 0x000fea0003c00000 */
[----:B------:R0:W1:Y:S02]  /*276a0*/  SHFL.IDX P6, R14, R13, R12, R11 ;  /* 0x0000000c0d0e7389 */ /* 0x00006400000c000b */
[----:B01----:R-:W-:Y:S01]  /*276b0*/  ENDCOLLECTIVE ;  /* 0x000000000000791b */ /* 0x003fe20003800000 */
.L_x_3461:
        /* <DEDUP_REMOVED lines=12> */
.L_x_3462:
[----:B------:R-:W-:Y:S02]  /*27780*/  IMAD.MOV.U32 R13, RZ, RZ, R9 ;  /* 0x000000ffff0d7224 */ /* 0x000fe400078e0009 */
[----:B------:R-:W-:Y:S02]  /*27790*/  IMAD.MOV.U32 R12, RZ, RZ, 0x6 ;  /* 0x00000006ff0c7424 */ /* 0x000fe400078e00ff */
[----:B------:R-:W-:-:S07]  /*277a0*/  IMAD.MOV.U32 R2, RZ, RZ, R14 ;  /* 0x000000ffff027224 */ /* 0x000fce00078e000e */
[----:B------:R-:W-:Y:S05]  /*277b0*/  WARPSYNC.COLLECTIVE R15, `(.L_x_3463) ;  /* 0x000000000f087348 */ /* 0x000fea0003c00000 */
[----:B------:R0:W1:Y:S02]  /*277c0*/  SHFL.IDX P6, R14, R13, R12, R11 ;  /* 0x0000000c0d0e7389 */ /* 0x00006400000c000b */
[----:B01----:R-:W-:Y:S01]  /*277d0*/  ENDCOLLECTIVE ;  /* 0x000000000000791b */ /* 0x003fe20003800000 */
.L_x_3463:
        /* <DEDUP_REMOVED lines=8> */
[----:B0-----:R-:W-:-:S07]  /*27860*/  MOV R3, R14 ;  /* 0x0000000e00037202 */ /* 0x001fce0000000f00 */
[----:B------:R-:W-:Y:S05]  /*27870*/  WARPSYNC.COLLECTIVE R15, `(.L_x_3464) ;  /* 0x000000000f087348 */ /* 0x000fea0003c00000 */
[----:B------:R0:W1:Y:S02]  /*27880*/  SHFL.IDX P6, R14, R13, R12, R11 ;  /* 0x0000000c0d0e7389 */ /* 0x00006400000c000b */
[----:B01----:R-:W-:Y:S01]  /*27890*/  ENDCOLLECTIVE ;  /* 0x000000000000791b */ /* 0x003fe20003800000 */
.L_x_3464:
[----:B------:R-:W-:Y:S02]  /*278a0*/  IMAD.MOV.U32 R13, RZ, RZ, R9 ;  /* 0x000000ffff0d7224 */ /* 0x000fe400078e0009 */
[----:B------:R-:W-:Y:S02]  /*278b0*/  IMAD.MOV.U32 R12, RZ, RZ, 0x7 ;  /* 0x00000007ff0c7424 */ /* 0x000fe400078e00ff */
[----:B------:R-:W-:-:S07]  /*278c0*/  IMAD.MOV.U32 R2, RZ, RZ, R14 ;  /* 0x000000ffff027224 */ /* 0x000fce00078e000e */
[----:B------:R-:W-:Y:S05]  /*278d0*/  WARPSYNC.COLLECTIVE R15, `(.L_x_3465) ;  /* 0x000000000f087348 */ /* 0x000fea0003c00000 */
[----:B------:R0:W1:Y:S02]  /*278e0*/  SHFL.IDX P6, R14, R13, R12, R11 ;  /* 0x0000000c0d0e7389 */ /* 0x00006400000c000b */
[----:B01----:R-:W-:Y:S01]  /*278f0*/  ENDCOLLECTIVE ;  /* 0x000000000000791b */ /* 0x003fe20003800000 */
.L_x_3465:
        /* <DEDUP_REMOVED lines=12> */
.L_x_3466:
[----:B------:R-:W-:Y:S01]  /*279c0*/  IMAD.MOV.U32 R2, RZ, RZ, R14 ;  /* 0x000000ffff027224 */ /* 0x000fe200078e000e */
[----:B------:R-:W-:Y:S06]  /*279d0*/  BRA `(.L_x_3467) ;  /* 0xffffff8800307947 */ /* 0x000fec000383ffff */
.L_x_3223:
[----:B-1----:R1:W2:Y:S02]  /*279e0*/  SYNCS.PHASECHK.TRANS64.TRYWAIT P0, [R6+URZ+0x28860], R2 ;  /* 0x02886002060075a7 */ /* 0x0022a4000800017f */
[----:B--2---:R-:W-:Y:S05]  /*279f0*/  @!P0 NANOSLEEP.SYNCS 0x989680 ;  /* 0x009896800000895d */ /* 0x004fea0003900000 */
[----:B------:R-:W2:Y:S02]  /*27a00*/  @!P0 SYNCS.PHASECHK.TRANS64 P0, [R6+URZ+0x28860], R2 ;  /* 0x02886002060085a7 */ /* 0x000ea4000800007f */
[----:B--2---:R-:W-:Y:S05]  /*27a10*/  @!P0 BRA `(.L_x_3223) ;  /* 0xfffffffc00f08947 */ /* 0x004fea000383ffff */
[----:B------:R-:W-:Y:S05]  /*27a20*/  BRA `(.L_x_3468) ;  /* 0xffffff88008c7947 */ /* 0x000fea000383ffff */
.L_x_3224:
        /* <DEDUP_REMOVED lines=8> */
.L_x_3470:
[----:B------:R-:W-:Y:S05]  /*27ab0*/  BSYNC B1 ;  /* 0x0000000000017941 */ /* 0x000fea0003800000 */
.L_x_3469:
[----:B------:R-:W-:Y:S01]  /*27ac0*/  IMAD.MOV.U32 R13, RZ, RZ, R23 ;  /* 0x000000ffff0d7224 */ /* 0x000fe200078e0017 */
[----:B------:R-:W-:Y:S01]  /*27ad0*/  MOV R3, R14 ;  /* 0x0000000e00037202 */ /* 0x000fe20000000f00 */
[----:B------:R-:W-:Y:S02]  /*27ae0*/  IMAD.MOV.U32 R12, RZ, RZ, RZ ;  /* 0x000000ffff0c7224 */ /* 0x000fe400078e00ff */
[----:B------:R-:W-:Y:S02]  /*27af0*/  IMAD.MOV.U32 R11, RZ, RZ, 0x181f ;  /* 0x0000181fff0b7424 */ /* 0x000fe400078e00ff */
[----:B------:R-:W-:Y:S02]  /*27b00*/  IMAD.MOV.U32 R15, RZ, RZ, -0x1 ;  /* 0xffffffffff0f7424 */ /* 0x000fe400078e00ff */
[----:B------:R-:W-:-:S07]  /*27b10*/  IMAD R7, R7, 0x2, R22 ;  /* 0x0000000207077824 */ /* 0x000fce00078e0216 */
[----:B------:R-:W-:Y:S05]  /*27b20*/  WARPSYNC.COLLECTIVE R15, `(.L_x_3471) ;  /* 0x000000000f087348 */ /* 0x000fea0003c00000 */
[----:B------:R0:W1:Y:S02]  /*27b30*/  SHFL.IDX P6, R14, R13, R12, R11 ;  /* 0x0000000c0d0e7389 */ /* 0x00006400000c000b */
[----:B01----:R-:W-:Y:S01]  /*27b40*/  ENDCOLLECTIVE ;  /* 0x000000000000791b */ /* 0x003fe20003800000 */
.L_x_3471:
[----:B------:R-:W-:Y:S02]  /*27b50*/  IMAD.MOV.U32 R13, RZ, RZ, R24 ;  /* 0x000000ffff0d7224 */ /* 0x000fe400078e0018 */
[----:B------:R-:W-:Y:S02]  /*27b60*/  IMAD.MOV.U32 R12, RZ, RZ, 0x1 ;  /* 0x00000001ff0c7424 */ /* 0x000fe400078e00ff */
[----:B------:R-:W-:-:S07]  /*27b70*/  IMAD.MOV.U32 R2, RZ, RZ, R14 ;  /* 0x000000ffff027224 */ /* 0x000fce00078e000e */
[----:B------:R-:W-:Y:S05]  /*27b80*/  WARPSYNC.COLLECTIVE R15, `(.L_x_3472) ;  /* 0x000000000f087348 */ /* 0x000fea0003c00000 */
[----:B------:R0:W1:Y:S02]  /*27b90*/  SHFL.IDX P6, R14, R13, R12, R11 ;  /* 0x0000000c0d0e7389 */ /* 0x00006400000c000b */
[----:B01----:R-:W-:Y:S01]  /*27ba0*/  ENDCOLLECTIVE ;  /* 0x000000000000791b */ /* 0x003fe20003800000 */
.L_x_3472:
        /* <DEDUP_REMOVED lines=14> */
.L_x_3473:
[----:B------:R-:W-:Y:S02]  /*27c90*/  IMAD.MOV.U32 R13, RZ, RZ, R24 ;  /* 0x000000ffff0d7224 */ /* 0x000fe400078e0018 */
[----:B------:R-:W-:Y:S02]  /*27ca0*/  IMAD.MOV.U32 R12, RZ, RZ, 0x2 ;  /* 0x00000002ff0c7424 */ /* 0x000fe400078e00ff */
[----:B------:R-:W-:-:S07]  /*27cb0*/  IMAD.MOV.U32 R2, RZ, RZ, R14 ;  /* 0x000000ffff027224 */ /* 0x000fce00078e000e */
[----:B------:R-:W-:Y:S05]  /*27cc0*/  WARPSYNC.COLLECTIVE R15, `(.L_x_3474) ;  /* 0x000000000f087348 */ /* 0x000fea0003c00000 */
[----:B------:R0:W1:Y:S02]  /*27cd0*/  SHFL.IDX P6, R14, R13, R12, R11 ;  /* 0x0000000c0d0e7389 */ /* 0x00006400000c000b */
[----:B01----:R-:W-:Y:S01]  /*27ce0*/  ENDCOLLECTIVE ;  /* 0x000000000000791b */ /* 0x003fe20003800000 */
.L_x_3474:
        /* <DEDUP_REMOVED lines=14> */
.L_x_3475:
[----:B------:R-:W-:Y:S02]  /*27dd0*/  IMAD.MOV.U32 R13, RZ, RZ, R24 ;  /* 0x000000ffff0d7224 */ /* 0x000fe400078e0018 */
[----:B------:R-:W-:Y:S02]  /*27de0*/  IMAD.MOV.U32 R12, RZ, RZ, 0x3 ;  /* 0x00000003ff0c7424 */ /* 0x000fe400078e00ff */
[----:B------:R-:W-:-:S07]  /*27df0*/  IMAD.MOV.U32 R2, RZ, RZ, R14 ;  /* 0x000000ffff027224 */ /* 0x000fce00078e000e */
[----:B------:R-:W-:Y:S05]  /*27e00*/  WARPSYNC.COLLECTIVE R15, `(.L_x_3476) ;  /* 0x000000000f087348 */ /* 0x000fea0003c00000 */
[----:B------:R0:W1:Y:S02]  /*27e10*/  SHFL.IDX P6, R14, R13, R12, R11 ;  /* 0x0000000c0d0e7389 */ /* 0x00006400000c000b */
[----:B01----:R-:W-:Y:S01]  /*27e20*/  ENDCOLLECTIVE ;  /* 0x000000000000791b */ /* 0x003fe20003800000 */
.L_x_3476:
        /* <DEDUP_REMOVED lines=14> */
.L_x_3477:
[----:B------:R-:W-:Y:S01]  /*27f10*/  MOV R13, R24 ;  /* 0x00000018000d7202 */ /* 0x000fe20000000f00 */
[----:B------:R-:W-:Y:S02]  /*27f20*/  IMAD.MOV.U32 R12, RZ, RZ, 0x4 ;  /* 0x00000004ff0c7424 */ /* 0x000fe400078e00ff */
[----:B------:R-:W-:-:S07]  /*27f30*/  IMAD.MOV.U32 R2, RZ, RZ, R14 ;  /* 0x000000ffff027224 */ /* 0x000fce00078e000e */
[----:B------:R-:W-:Y:S05]  /*27f40*/  WARPSYNC.COLLECTIVE R15, `(.L_x_3478) ;  /* 0x000000000f087348 */ /* 0x000fea0003c00000 */
[----:B------:R0:W1:Y:S02]  /*27f50*/  SHFL.IDX P6, R14, R13, R12, R11 ;  /* 0x0000000c0d0e7389 */ /* 0x00006400000c000b */
[----:B01----:R-:W-:Y:S01]  /*27f60*/  ENDCOLLECTIVE ;  /* 0x000000000000791b */ /* 0x003fe20003800000 */
.L_x_3478:
        /* <DEDUP_REMOVED lines=14> */
.L_x_3479:
[----:B------:R-:W-:Y:S02]  /*28050*/  IMAD.MOV.U32 R13, RZ, RZ, R24 ;  /* 0x000000ffff0d7224 */ /* 0x000fe400078e0018 */
[----:B------:R-:W-:Y:S02]  /*28060*/  IMAD.MOV.U32 R12, RZ, RZ, 0x5 ;  /* 0x00000005ff0c7424 */ /* 0x000fe400078e00ff */
[----:B------:R-:W-:-:S07]  /*28070*/  IMAD.MOV.U32 R2, RZ, RZ, R14 ;  /* 0x000000ffff027224 */ /* 0x000fce00078e000e */
[----:B------:R-:W-:Y:S05]  /*28080*/  WARPSYNC.COLLECTIVE R15, `(.L_x_3480) ;  /* 0x000000000f087348 */ /* 0x000fea0003c00000 */
[----:B------:R0:W1:Y:S02]  /*28090*/  SHFL.IDX P6, R14, R13, R12, R11 ;  /* 0x0000000c0d0e7389 */ /* 0x00006400000c000b */
[----:B01----:R-:W-:Y:S01]  /*280a0*/  ENDCOLLECTIVE ;  /* 0x000000000000791b */ /* 0x003fe20003800000 */
.L_x_3480:
        /* <DEDUP_REMOVED lines=14> */
.L_x_3481:
[----:B------:R-:W-:Y:S01]  /*28190*/  IMAD.MOV.U32 R13, RZ, RZ, R24 ;  /* 0x000000ffff0d7224 */ /* 0x000fe200078e0018 */
[----:B------:R-:W-:Y:S01]  /*281a0*/  MOV R12, 0x6 ;  /* 0x00000006000c7802 */ /* 0x000fe20000000f00 */
[----:B------:R-:W-:-:S07]  /*281b0*/  IMAD.MOV.U32 R2, RZ, RZ, R14 ;  /* 0x000000ffff027224 */ /* 0x000fce00078e000e */
[----:B------:R-:W-:Y:S05]  /*281c0*/  WARPSYNC.COLLECTIVE R15, `(.L_x_3482) ;  /* 0x000000000f087348 */ /* 0x000fea0003c00000 */
[----:B------:R0:W1:Y:S02]  /*281d0*/  SHFL.IDX P6, R14, R13, R12, R11 ;  /* 0x0000000c0d0e7389 */ /* 0x00006400000c000b */
[----:B01----:R-:W-:Y:S01]  /*281e0*/  ENDCOLLECTIVE ;  /* 0x000000000000791b */ /* 0x003fe20003800000 */
.L_x_3482:
        /* <DEDUP_REMOVED lines=14> */
.L_x_3483:
[----:B------:R-:W-:Y:S02]  /*282d0*/  IMAD.MOV.U32 R13, RZ, RZ, R24 ;  /* 0x000000ffff0d7224 */ /* 0x000fe400078e0018 */
[----:B------:R-:W-:Y:S02]  /*282e0*/  IMAD.MOV.U32 R12, RZ, RZ, 0x7 ;  /* 0x00000007ff0c7424 */ /* 0x000fe400078e00ff */
[----:B------:R-:W-:-:S07]  /*282f0*/  IMAD.MOV.U32 R2, RZ, RZ, R14 ;  /* 0x000000ffff027224 */ /* 0x000fce00078e000e */
[----:B------:R-:W-:Y:S05]  /*28300*/  WARPSYNC.COLLECTIVE R15, `(.L_x_3484) ;  /* 0x000000000f087348 */ /* 0x000fea0003c00000 */
[----:B------:R0:W1:Y:S02]  /*28310*/  SHFL.IDX P6, R14, R13, R12, R11 ;  /* 0x0000000c0d0e7389 */ /* 0x00006400000c000b */
[----:B01----:R-:W-:Y:S01]  /*28320*/  ENDCOLLECTIVE ;  /* 0x000000000000791b */ /* 0x003fe20003800000 */
.L_x_3484:
        /* <DEDUP_REMOVED lines=13> */
.L_x_3485:
[----:B------:R-:W-:Y:S01]  /*28400*/  @!PT LDS RZ, [RZ] ;  /* 0x00000000fffff984 */ /* 0x000fe20000000800 */
[----:B------:R-:W-:Y:S01]  /*28410*/  @!PT LDS RZ, [RZ] ;  /* 0x00000000fffff984 */ /* 0x000fe20000000800 */
[----:B------:R-:W-:Y:S01]  /*28420*/  @!PT LDS RZ, [RZ] ;  /* 0x00000000fffff984 */ /* 0x000fe20000000800 */
[----:B------:R1:W-:Y:S01]  /*28430*/  LDGSTS.E.BYPASS.LTC128B.128 [R7+0x7400], desc[UR42][R2.64+0x80], !P0 ;  /* 0x0740008002077fae */ /* 0x0003e2000c101d6a */
[----:B------:R-:W-:Y:S05]  /*28440*/  BRA `(.L_x_3486) ;  /* 0xffffff8400147947 */ /* 0x000fea000383ffff */
.L_x_3232:
[----:B0-----:R0:W1:Y:S02]  /*28450*/  SYNCS.PHASECHK.TRANS64.TRYWAIT P0, [R0+URZ+0x28860], R3 ;  /* 0x02886003000075a7 */ /* 0x001064000800017f */
[----:B-1----:R-:W-:Y:S05]  /*28460*/  @!P0 NANOSLEEP.SYNCS 0x989680 ;  /* 0x009896800000895d */ /* 0x002fea0003900000 */
[----:B------:R-:W1:Y:S02]  /*28470*/  @!P0 SYNCS.PHASECHK.TRANS64 P0, [R0+URZ+0x28860], R3 ;  /* 0x02886003000085a7 */ /* 0x000e64000800007f */
[----:B-1----:R-:W-:Y:S05]  /*28480*/  @!P0 BRA `(.L_x_3232) ;  /* 0xfffffffc00f08947 */ /* 0x002fea000383ffff */
[----:B------:R-:W-:Y:S05]  /*28490*/  BRA `(.L_x_3487) ;  /* 0xffffff8800287947 */ /* 0x000fea000383ffff */
.L_x_3233:
        /* <DEDUP_REMOVED lines=8> */
.L_x_3489:
[----:B------:R-:W-:Y:S05]  /*28520*/  BSYNC B0 ;  /* 0x0000000000007941 */ /* 0x000fea0003800000 */
.L_x_3488:
        /* <DEDUP_REMOVED lines=10> */
.L_x_3490:
[----:B------:R-:W-:Y:S02]  /*285d0*/  ULDC UR4, c[0x0][0x2f4] ;  /* 0x0000bd0000047ab9 */ /* 0x000fe40000000800 */
        /* <DEDUP_REMOVED lines=10> */
.L_x_3491:
        /* <DEDUP_REMOVED lines=13> */
.L_x_3492:
[----:B------:R-:W-:Y:S02]  /*28750*/  IMAD.MOV.U32 R13, RZ, RZ, R24 ;  /* 0x000000ffff0d7224 */ /* 0x000fe400078e0018 */
[----:B------:R-:W-:Y:S02]  /*28760*/  IMAD.MOV.U32 R12, RZ, RZ, 0x2 ;  /* 0x00000002ff0c7424 */ /* 0x000fe400078e00ff */
[----:B------:R-:W-:-:S07]  /*28770*/  IMAD.MOV.U32 R10, RZ, RZ, R14 ;  /* 0x000000ffff0a7224 */ /* 0x000fce00078e000e */
[----:B------:R-:W-:Y:S05]  /*28780*/  WARPSYNC.COLLECTIVE R15, `(.L_x_3493) ;  /* 0x000000000f087348 */ /* 0x000fea0003c00000 */
[----:B------:R0:W1:Y:S02]  /*28790*/  SHFL.IDX P6, R14, R13, R12, R11 ;  /* 0x0000000c0d0e7389 */ /* 0x00006400000c000b */
[----:B01----:R-:W-:Y:S01]  /*287a0*/  ENDCOLLECTIVE ;  /* 0x000000000000791b */ /* 0x003fe20003800000 */
.L_x_3493:
[----:B------:R-:W-:-:S04]  /*287b0*/  IADD3 R2, P2, R10, R5, RZ ;  /* 0x000000050a027210 */ /* 0x000fc80007f5e0ff */
[----:B------:R-:W-:-:S05]  /*287c0*/  IADD3.X R3, RZ, R7, RZ, P2, !PT ;  /* 0x00000007ff037210 */ /* 0x000fca00017fe4ff */
        /* <DEDUP_REMOVED lines=12> */
.L_x_3494:
[----:B------:R-:W-:Y:S02]  /*28890*/  IMAD.MOV.U32 R13, RZ, RZ, R24 ;  /* 0x000000ffff0d7224 */ /* 0x000fe400078e0018 */
[----:B------:R-:W-:Y:S01]  /*288a0*/  IMAD.MOV.U32 R12, RZ, RZ, 0x3 ;  /* 0x00000003ff0c7424 */ /* 0x000fe200078e00ff */
[----:B------:R-:W-:-:S13]  /*288b0*/  IADD3 R2, P2, R14, R5, RZ ;  /* 0x000000050e027210 */ /* 0x000fda0007f5e0ff */
[----:B------:R-:W-:Y:S05]  /*288c0*/  WARPSYNC.COLLECTIVE R15, `(.L_x_3495) ;  /* 0x000000000f087348 */ /* 0x000fea0003c00000 */
[----:B------:R0:W1:Y:S02]  /*288d0*/  SHFL.IDX P6, R14, R13, R12, R11 ;  /* 0x0000000c0d0e7389 */ /* 0x00006400000c000b */
[----:B01----:R-:W-:Y:S01]  /*288e0*/  ENDCOLLECTIVE ;  /* 0x000000000000791b */ /* 0x003fe20003800000 */
.L_x_3495:
        /* <DEDUP_REMOVED lines=13> */
.L_x_3496:
[----:B------:R-:W-:Y:S02]  /*289c0*/  IMAD.MOV.U32 R13, RZ, RZ, R24 ;  /* 0x000000ffff0d7224 */ /* 0x000fe400078e0018 */
[----:B------:R-:W-:Y:S01]  /*289d0*/  IMAD.MOV.U32 R12, RZ, RZ, 0x4 ;  /* 0x00000004ff0c7424 */ /* 0x000fe200078e00ff */
[----:B------:R-:W-:-:S13]  /*289e0*/  IADD3 R2, P2, R14, R5, RZ ;  /* 0x000000050e027210 */ /* 0x000fda0007f5e0ff */
[----:B------:R-:W-:Y:S05]  /*289f0*/  WARPSYNC.COLLECTIVE R15, `(.L_x_3497) ;  /* 0x000000000f087348 */ /* 0x000fea0003c00000 */
[----:B------:R0:W1:Y:S02]  /*28a00*/  SHFL.IDX P6, R14, R13, R12, R11 ;  /* 0x0000000c0d0e7389 */ /* 0x00006400000c000b */
[----:B01----:R-:W-:Y:S01]  /*28a10*/  ENDCOLLECTIVE ;  /* 0x000000000000791b */ /* 0x003fe20003800000 */
.L_x_3497:
        /* <DEDUP_REMOVED lines=13> */
.L_x_3498:
[----:B------:R-:W-:Y:S02]  /*28af0*/  IMAD.MOV.U32 R13, RZ, RZ, R24 ;  /* 0x000000ffff0d7224 */ /* 0x000fe400078e0018 */
[----:B------:R-:W-:Y:S02]  /*28b00*/  IMAD.MOV.U32 R12, RZ, RZ, 0x5 ;  /* 0x00000005ff0c7424 */ /* 0x000fe400078e00ff */
[----:B------:R-:W-:-:S07]  /*28b10*/  IMAD.MOV.U32 R10, RZ, RZ, R14 ;  /* 0x000000ffff0a7224 */ /* 0x000fce00078e000e */
[----:B------:R-:W-:Y:S05]  /*28b20*/  WARPSYNC.COLLECTIVE R15, `(.L_x_3499) ;  /* 0x000000000f087348 */ /* 0x000fea0003c00000 */
[----:B------:R0:W1:Y:S02]  /*28b30*/  SHFL.IDX P6, R14, R13, R12, R11 ;  /* 0x0000000c0d0e7389 */ /* 0x00006400000c000b */
[----:B01----:R-:W-:Y:S01]  /*28b40*/  ENDCOLLECTIVE ;  /* 0x000000000000791b */ /* 0x003fe20003800000 */
.L_x_3499:
        /* <DEDUP_REMOVED lines=14> */
.L_x_3500:
[----:B------:R-:W-:Y:S02]  /*28c30*/  IMAD.MOV.U32 R13, RZ, RZ, R24 ;  /* 0x000000ffff0d7224 */ /* 0x000fe400078e0018 */
[----:B------:R-:W-:Y:S01]  /*28c40*/  IMAD.MOV.U32 R12, RZ, RZ, 0x6 ;  /* 0x00000006ff0c7424 */ /* 0x000fe200078e00ff */
[----:B------:R-:W-:-:S13]  /*28c50*/  IADD3 R2, P2, R14, R5, RZ ;  /* 0x000000050e027210 */ /* 0x000fda0007f5e0ff */
[----:B------:R-:W-:Y:S05]  /*28c60*/  WARPSYNC.COLLECTIVE R15, `(.L_x_3501) ;  /* 0x000000000f087348 */ /* 0x000fea0003c00000 */
[----:B------:R0:W1:Y:S02]  /*28c70*/  SHFL.IDX P6, R14, R13, R12, R11 ;  /* 0x0000000c0d0e7389 */ /* 0x00006400000c000b */
[----:B01----:R-:W-:Y:S01]  /*28c80*/  ENDCOLLECTIVE ;  /* 0x000000000000791b */ /* 0x003fe20003800000 */
.L_x_3501:
        /* <DEDUP_REMOVED lines=13> */
.L_x_3502:
[----:B------:R-:W-:Y:S02]  /*28d60*/  IMAD.MOV.U32 R13, RZ, RZ, R24 ;  /* 0x000000ffff0d7224 */ /* 0x000fe400078e0018 */
[----:B------:R-:W-:Y:S01]  /*28d70*/  IMAD.MOV.U32 R12, RZ, RZ, 0x7 ;  /* 0x00000007ff0c7424 */ /* 0x000fe200078e00ff */
[----:B------:R-:W-:-:S07]  /*28d80*/  MOV R10, R14 ;  /* 0x0000000e000a7202 */ /* 0x000fce0000000f00 */
[----:B------:R-:W-:Y:S05]  /*28d90*/  WARPSYNC.COLLECTIVE R15, `(.L_x_3503) ;  /* 0x000000000f087348 */ /* 0x000fea0003c00000 */
[----:B------:R0:W1:Y:S02]  /*28da0*/  SHFL.IDX P6, R14, R13, R12, R11 ;  /* 0x0000000c0d0e7389 */ /* 0x00006400000c000b */
[----:B01----:R-:W-:Y:S01]  /*28db0*/  ENDCOLLECTIVE ;  /* 0x000000000000791b */ /* 0x003fe20003800000 */
.L_x_3503:
        /* <DEDUP_REMOVED lines=12> */
.L_x_3504:
[----:B------:R-:W-:Y:S05]  /*28e80*/  BRA `(.L_x_3505) ;  /* 0xffffff8000c87947 */ /* 0x000fea000383ffff */
.L_x_3238:
[----:B------:R-:W-:Y:S01]  /*28e90*/  BSSY B0, `(.L_x_3506) ;  /* 0x0000008000007945 */ /* 0x000fe20003800000 */
[----:B------:R-:W-:Y:S02]  /*28ea0*/  IMAD.MOV.U32 R13, RZ, RZ, R16 ;  /* 0x000000ffff0d7224 */ /* 0x000fe400078e0010 */
[----:B-1----:R-:W-:Y:S02]  /*28eb0*/  IMAD.MOV.U32 R12, RZ, RZ, RZ ;  /* 0x000000ffff0c7224 */ /* 0x002fe400078e00ff */
[----:B------:R-:W-:Y:S02]  /*28ec0*/  IMAD.MOV.U32 R11, RZ, RZ, 0x1f ;  /* 0x0000001fff0b7424 */ /* 0x000fe400078e00ff */
[----:B------:R-:W-:-:S07]  /*28ed0*/  IMAD.MOV.U32 R15, RZ, RZ, -0x1 ;  /* 0xffffffffff0f7424 */ /* 0x000fce00078e00ff */
[----:B------:R-:W-:Y:S05]  /*28ee0*/  WARPSYNC.COLLECTIVE R15, `(.L_x_3507) ;  /* 0x000000000f087348 */ /* 0x000fea0003c00000 */
[----:B------:R0:W1:Y:S02]  /*28ef0*/  SHFL.IDX P6, R14, R13, R12, R11 ;  /* 0x0000000c0d0e7389 */ /* 0x00006400000c000b */
[----:B01----:R-:W-:Y:S01]  /*28f00*/  ENDCOLLECTIVE ;  /* 0x000000000000791b */ /* 0x003fe20003800000 */
.L_x_3507:
[----:B------:R-:W-:Y:S05]  /*28f10*/  BSYNC B0 ;  /* 0x0000000000007941 */ /* 0x000fea0003800000 */
.L_x_3506:
[----:B------:R-:W-:Y:S01]  /*28f20*/  IMAD.MOV.U32 R13, RZ, RZ, R16 ;  /* 0x000000ffff0d7224 */ /* 0x000fe200078e0010 */
[----:B------:R-:W-:Y:S01]  /*28f30*/  MOV R11, 0x1f ;  /* 0x0000001f000b7802 */ /* 0x000fe20000000f00 */
[----:B------:R-:W-:Y:S02]  /*28f40*/  IMAD.MOV.U32 R12, RZ, RZ, 0x1 ;  /* 0x00000001ff0c7424 */ /* 0x000fe400078e00ff */
[----:B------:R-:W-:Y:S02]  /*28f50*/  IMAD.MOV.U32 R15, RZ, RZ, -0x1 ;  /* 0xffffffffff0f7424 */ /* 0x000fe400078e00ff */
[----:B------:R-:W-:Y:S02]  /*28f60*/  IMAD.IADD R9, R19, 0x1, R8 ;  /* 0x0000000113097824 */ /* 0x000fe400078e0208 */
[----:B------:R-:W-:-:S07]  /*28f70*/  IMAD.MOV.U32 R0, RZ, RZ, R14 ;  /* 0x000000ffff007224 */ /* 0x000fce00078e000e */
[----:B------:R-:W-:Y:S05]  /*28f80*/  WARPSYNC.COLLECTIVE R15, `(.L_x_3508) ;  /* 0x000000000f087348 */ /* 0x000fea0003c00000 */
[----:B------:R0:W1:Y:S02]  /*28f90*/  SHFL.IDX P6, R14, R13, R12, R11 ;  /* 0x0000000c0d0e7389 */ /* 0x00006400000c000b */
[----:B01----:R-:W-:Y:S01]  /*28fa0*/  ENDCOLLECTIVE ;  /* 0x000000000000791b */ /* 0x003fe20003800000 */
.L_x_3508:
        /* <DEDUP_REMOVED lines=24> */
.L_x_3509:
[----:B------:R-:W-:Y:S01]  /*29130*/  IMAD.MOV.U32 R12, RZ, RZ, 0x2 ;  /* 0x00000002ff0c7424 */ /* 0x000fe200078e00ff */
[----:B------:R-:W-:-:S05]  /*29140*/  SEL R14, R14, RZ, P1 ;  /* 0x000000ff0e0e7207 */ /* 0x000fca0000800000 */
[----:B------:R-:W-:-:S04]  /*29150*/  IMAD.IADD R5, R13, 0x1, R14 ;  /* 0x000000010d057824 */ /* 0x000fc800078e020e */
[----:B------:R-:W-:-:S07]  /*29160*/  IMAD.MOV.U32 R13, RZ, RZ, R5 ;  /* 0x000000ffff0d7224 */ /* 0x000fce00078e0005 */
[----:B------:R-:W-:Y:S05]  /*29170*/  WARPSYNC.COLLECTIVE R15, `(.L_x_3510) ;  /* 0x000000000f087348 */ /* 0x000fea0003c00000 */
[----:B------:R0:W1:Y:S02]  /*29180*/  SHFL.UP P6, R14, R13, R12, R11 ;  /* 0x0400000c0d0e7389 */ /* 0x00006400000c000b */
[----:B01----:R-:W-:Y:S01]  /*29190*/  ENDCOLLECTIVE ;  /* 0x000000000000791b */ /* 0x003fe20003800000 */
.L_x_3510:
[----:B------:R-:W-:Y:S01]  /*291a0*/  IMAD.MOV.U32 R12, RZ, RZ, 0x4 ;  /* 0x00000004ff0c7424 */ /* 0x000fe200078e00ff */
[----:B------:R-:W-:-:S05]  /*291b0*/  SEL R2, R14, RZ, P2 ;  /* 0x000000ff0e027207 */ /* 0x000fca0001000000 */
[----:B------:R-:W-:-:S05]  /*291c0*/  IMAD.IADD R2, R5, 0x1, R2 ;  /* 0x0000000105027824 */ /* 0x000fca00078e0202 */
[----:B------:R-:W-:-:S07]  /*291d0*/  MOV R13, R2 ;  /* 0x00000002000d7202 */ /* 0x000fce0000000f00 */
[----:B------:R-:W-:Y:S05]  /*291e0*/  WARPSYNC.COLLECTIVE R15, `(.L_x_3511) ;  /* 0x000000000f087348 */ /* 0x000fea0003c00000 */
[----:B------:R0:W1:Y:S02]  /*291f0*/  SHFL.UP P6, R14, R13, R12, R11 ;  /* 0x0400000c0d0e7389 */ /* 0x00006400000c000b */
[----:B01----:R-:W-:Y:S01]  /*29200*/  ENDCOLLECTIVE ;  /* 0x000000000000791b */ /* 0x003fe20003800000 */
.L_x_3511:
[----:B------:R-:W-:Y:S01]  /*29210*/  IMAD.MOV.U32 R12, RZ, RZ, 0x8 ;  /* 0x00000008ff0c7424 */ /* 0x000fe200078e00ff */
[----:B------:R-:W-:-:S05]  /*29220*/  SEL R3, R14, RZ, P3 ;  /* 0x000000ff0e037207 */ /* 0x000fca0001800000 */
[----:B------:R-:W-:-:S04]  /*29230*/  IMAD.IADD R3, R2, 0x1, R3 ;  /* 0x0000000102037824 */ /* 0x000fc800078e0203 */
[----:B------:R-:W-:-:S07]  /*29240*/  IMAD.MOV.U32 R13, RZ, RZ, R3 ;  /* 0x000000ffff0d7224 */ /* 0x000fce00078e0003 */
[----:B------:R-:W-:Y:S05]  /*29250*/  WARPSYNC.COLLECTIVE R15, `(.L_x_3512) ;  /* 0x000000000f087348 */ /* 0x000fea0003c00000 */
[----:B------:R0:W1:Y:S02]  /*29260*/  SHFL.UP P6, R14, R13, R12, R11 ;  /* 0x0400000c0d0e7389 */ /* 0x00006400000c000b */
[----:B01----:R-:W-:Y:S01]  /*29270*/  ENDCOLLECTIVE ;  /* 0x000000000000791b */ /* 0x003fe20003800000 */
.L_x_3512:
[----:B------:R-:W-:Y:S01]  /*29280*/  IMAD.MOV.U32 R12, RZ, RZ, 0x10 ;  /* 0x00000010ff0c7424 */ /* 0x000fe200078e00ff */
[----:B------:R-:W-:-:S05]  /*29290*/  SEL R14, R14, RZ, P4 ;  /* 0x000000ff0e0e7207 */ /* 0x000fca0002000000 */
[----:B------:R-:W-:-:S04]  /*292a0*/  IMAD.IADD R5, R3, 0x1, R14 ;  /* 0x0000000103057824 */ /* 0x000fc800078e020e */
[----:B------:R-:W-:-:S07]  /*292b0*/  IMAD.MOV.U32 R13, RZ, RZ, R5 ;  /* 0x000000ffff0d7224 */ /* 0x000fce00078e0005 */
[----:B------:R-:W-:Y:S05]  /*292c0*/  WARPSYNC.COLLECTIVE R15, `(.L_x_3513) ;  /* 0x000000000f087348 */ /* 0x000fea0003c00000 */
[----:B------:R0:W1:Y:S02]  /*292d0*/  SHFL.UP P6, R14, R13, R12, R11 ;  /* 0x0400000c0d0e7389 */ /* 0x00006400000c000b */
[----:B01----:R-:W-:Y:S01]  /*292e0*/  ENDCOLLECTIVE ;  /* 0x000000000000791b */ /* 0x003fe20003800000 */
.L_x_3513:
        /* <DEDUP_REMOVED lines=8> */
.L_x_3514:
[----:B------:R-:W-:Y:S05]  /*29370*/  BRA `(.L_x_3515) ;  /* 0xffffff8000d87947 */ /* 0x000fea000383ffff */
.L_x_3241:
[----:B------:R-:W-:Y:S01]  /*29380*/  BSSY B0, `(.L_x_3516) ;  /* 0x0000007000007945 */ /* 0x000fe20003800000 */
[----:B-1----:R-:W-:Y:S01]  /*29390*/  MOV R12, 0x1 ;  /* 0x00000001000c7802 */ /* 0x002fe20000000f00 */
[----:B------:R-:W-:Y:S02]  /*293a0*/  IMAD.MOV.U32 R11, RZ, RZ, RZ ;  /* 0x000000ffff0b7224 */ /* 0x000fe400078e00ff */
[----:B------:R-:W-:-:S07]  /*293b0*/  IMAD.MOV.U32 R15, RZ, RZ, -0x1 ;  /* 0xffffffffff0f7424 */ /* 0x000fce00078e00ff */
[----:B------:R-:W-:Y:S05]  /*293c0*/  WARPSYNC.COLLECTIVE R15, `(.L_x_3517) ;  /* 0x000000000f087348 */ /* 0x000fea0003c00000 */
[----:B------:R0:W1:Y:S02]  /*293d0*/  SHFL.UP P6, R14, R13, R12, R11 ;  /* 0x0400000c0d0e7389 */ /* 0x00006400000c000b */
[----:B01----:R-:W-:Y:S01]  /*293e0*/  ENDCOLLECTIVE ;  /* 0x000000000000791b */ /* 0x003fe20003800000 */
.L_x_3517:
[----:B------:R-:W-:Y:S05]  /*293f0*/  BSYNC B0 ;  /* 0x0000000000007941 */ /* 0x000fea0003800000 */
.L_x_3516:
        /* <DEDUP_REMOVED lines=8> */
.L_x_3518:
[----:B------:R-:W-:Y:S01]  /*29480*/  IMAD.MOV.U32 R12, RZ, RZ, 0x4 ;  /* 0x00000004ff0c7424 */ /* 0x000fe200078e00ff */
[----:B------:R-:W-:-:S05]  /*29490*/  SEL R2, R14, RZ, P2 ;  /* 0x000000ff0e027207 */ /* 0x000fca0001000000 */
[----:B------:R-:W-:-:S04]  /*294a0*/  IMAD.IADD R2, R13, 0x1, R2 ;  /* 0x000000010d027824 */ /* 0x000fc800078e0202 */
[----:B------:R-:W-:-:S07]  /*294b0*/  IMAD.MOV.U32 R13, RZ, RZ, R2 ;  /* 0x000000ffff0d7224 */ /* 0x000fce00078e0002 */
[----:B------:R-:W-:Y:S05]  /*294c0*/  WARPSYNC.COLLECTIVE R15, `(.L_x_3519) ;  /* 0x000000000f087348 */ /* 0x000fea0003c00000 */
[----:B------:R0:W1:Y:S02]  /*294d0*/  SHFL.UP P6, R14, R13, R12, R11 ;  /* 0x0400000c0d0e7389 */ /* 0x00006400000c000b */
[----:B01----:R-:W-:Y:S01]  /*294e0*/  ENDCOLLECTIVE ;  /* 0x000000000000791b */ /* 0x003fe20003800000 */
.L_x_3519:
[----:B------:R-:W-:Y:S01]  /*294f0*/  IMAD.MOV.U32 R12, RZ, RZ, 0x8 ;  /* 0x00000008ff0c7424 */ /* 0x000fe200078e00ff */
[----:B------:R-:W-:-:S05]  /*29500*/  SEL R3, R14, RZ, P3 ;  /* 0x000000ff0e037207 */ /* 0x000fca0001800000 */
[----:B------:R-:W-:-:S04]  /*29510*/  IMAD.IADD R3, R2, 0x1, R3 ;  /* 0x0000000102037824 */ /* 0x000fc800078e0203 */
[----:B------:R-:W-:-:S07]  /*29520*/  IMAD.MOV.U32 R13, RZ, RZ, R3 ;  /* 0x000000ffff0d7224 */ /* 0x000fce00078e0003 */
[----:B------:R-:W-:Y:S05]  /*29530*/  WARPSYNC.COLLECTIVE R15, `(.L_x_3520) ;  /* 0x000000000f087348 */ /* 0x000fea0003c00000 */
[----:B------:R0:W1:Y:S02]  /*29540*/  SHFL.UP P6, R14, R13, R12, R11 ;  /* 0x0400000c0d0e7389 */ /* 0x00006400000c000b */
[----:B01----:R-:W-:Y:S01]  /*29550*/  ENDCOLLECTIVE ;  /* 0x000000000000791b */ /* 0x003fe20003800000 */
.L_x_3520:
[----:B------:R-:W-:Y:S01]  /*29560*/  IMAD.MOV.U32 R12, RZ, RZ, 0x10 ;  /* 0x00000010ff0c7424 */ /* 0x000fe200078e00ff */
[----:B------:R-:W-:-:S04]  /*29570*/  SEL R14, R14, RZ, P4 ;  /* 0x000000ff0e0e7207 */ /* 0x000fc80002000000 */
[----:B------:R-:W-:-:S05]  /*29580*/  IADD3 R5, R3, R14, RZ ;  /* 0x0000000e03057210 */ /* 0x000fca0007ffe0ff */
[----:B------:R-:W-:-:S07]  /*29590*/  IMAD.MOV.U32 R13, RZ, RZ, R5 ;  /* 0x000000ffff0d7224 */ /* 0x000fce00078e0005 */
[----:B------:R-:W-:Y:S05]  /*295a0*/  WARPSYNC.COLLECTIVE R15, `(.L_x_3521) ;  /* 0x000000000f087348 */ /* 0x000fea0003c00000 */
[----:B------:R0:W1:Y:S02]  /*295b0*/  SHFL.UP P6, R14, R13, R12, R11 ;  /* 0x0400000c0d0e7389 */ /* 0x00006400000c000b */
[----:B01----:R-:W-:Y:S01]  /*295c0*/  ENDCOLLECTIVE ;  /* 0x000000000000791b */ /* 0x003fe20003800000 */
.L_x_3521:
        /* <DEDUP_REMOVED lines=8> */
.L_x_3522:
[----:B------:R-:W-:Y:S05]  /*29650*/  BRA `(.L_x_3523) ;  /* 0xffffff8000c47947 */ /* 0x000fea000383ffff */
.L_x_3243:
[----:B------:R-:W-:Y:S01]  /*29660*/  BSSY B0, `(.L_x_3524) ;  /* 0x0000006000007945 */ /* 0x000fe20003800000 */
[----:B------:R-:W-:Y:S01]  /*29670*/  PLOP3.LUT P6, PT, P6, PT, PT, 0x8, 0x0 ;  /* 0x000000000000781c */ /* 0x000fe200037ce170 */
[----:B------:R-:W-:-:S12]  /*29680*/  IMAD.MOV.U32 R15, RZ, RZ, -0x1 ;  /* 0xffffffffff0f7424 */ /* 0x000fd800078e00ff */
[----:B01----:R-:W-:Y:S05]  /*29690*/  WARPSYNC.COLLECTIVE R15, `(.L_x_3525) ;  /* 0x000000000f087348 */ /* 0x003fea0003c00000 */
[----:B------:R-:W-:Y:S01]  /*296a0*/  VOTE.ANY R14, PT, P6 ;  /* 0x00000000000e7806 */ /* 0x000fe200030e0100 */
[----:B01----:R-:W-:Y:S06]  /*296b0*/  ENDCOLLECTIVE ;  /* 0x000000000000791b */ /* 0x003fec0003800000 */
.L_x_3525:
[----:B------:R-:W-:Y:S05]  /*296c0*/  BSYNC B0 ;  /* 0x0000000000007941 */ /* 0x000fea0003800000 */
.L_x_3524:
        /* <DEDUP_REMOVED lines=8> */
.L_x_3526:
[----:B------:R-:W-:Y:S01]  /*29750*/  IMAD.IADD R19, R12, 0x1, R19 ;  /* 0x000000010c137824 */ /* 0x000fe200078e0213 */
[----:B------:R-:W-:Y:S01]  /*29760*/  MOV R13, R4 ;  /* 0x00000004000d7202 */ /* 0x000fe20000000f00 */
[----:B------:R-:W-:-:S07]  /*29770*/  IMAD.MOV.U32 R17, RZ, RZ, R14 ;  /* 0x000000ffff117224 */ /* 0x000fce00078e000e */
[----:B------:R-:W-:Y:S05]  /*29780*/  WARPSYNC.COLLECTIVE R15, `(.L_x_3527) ;  /* 0x000000000f087348 */ /* 0x000fea0003c00000 */
[----:B------:R0:W1:Y:S02]  /*29790*/  SHFL.IDX P6, R14, R13, R12, R11 ;  /* 0x0000000c0d0e7389 */ /* 0x00006400000c000b */
[----:B01----:R-:W-:Y:S01]  /*297a0*/  ENDCOLLECTIVE ;  /* 0x000000000000791b */ /* 0x003fe20003800000 */
.L_x_3527:
[----:B------:R-:W-:Y:S01]  /*297b0*/  IMAD.MOV.U32 R4, RZ, RZ, R14 ;  /* 0x000000ffff047224 */ /* 0x000fe200078e000e */
[----:B------:R-:W-:Y:S06]  /*297c0*/  BRA `(.L_x_3528) ;  /* 0xffffff8000a87947 */ /* 0x000fec000383ffff */
.L_x_3245:
[----:B------:R-:W-:Y:S01]  /*297d0*/  BSSY B0, `(.L_x_3529) ;  /* 0x0000007000007945 */ /* 0x000fe20003800000 */
[----:B------:R-:W-:Y:S02]  /*297e0*/  IMAD.MOV.U32 R13, RZ, RZ, R2 ;  /* 0x000000ffff0d7224 */ /* 0x000fe400078e0002 */
[----:B------:R-:W-:Y:S02]  /*297f0*/  IMAD.MOV.U32 R11, RZ, RZ, 0x1f ;  /* 0x0000001fff0b7424 */ /* 0x000fe400078e00ff */
[----:B------:R-:W-:-:S07]  /*29800*/  IMAD.MOV.U32 R15, RZ, RZ, -0x1 ;  /* 0xffffffffff0f7424 */ /* 0x000fce00078e00ff */
[----:B0-23--:R-:W-:Y:S05]  /*29810*/  WARPSYNC.COLLECTIVE R15, `(.L_x_3530) ;  /* 0x000000000f087348 */ /* 0x00dfea0003c00000 */
[----:B------:R1:W4:Y:S02]  /*29820*/  SHFL.IDX P6, R14, R13, R12, R11 ;  /* 0x0000000c0d0e7389 */ /* 0x00032400000c000b */
[----:B01234-:R-:W-:Y:S01]  /*29830*/  ENDCOLLECTIVE ;  /* 0x000000000000791b */ /* 0x01ffe20003800000 */
.L_x_3530:
[----:B------:R-:W-:Y:S05]  /*29840*/  BSYNC B0 ;  /* 0x0000000000007941 */ /* 0x000fea0003800000 */
.L_x_3529:
[----:B------:R-:W-:Y:S01]  /*29850*/  IMAD.MOV.U32 R6, RZ, RZ, R14 ;  /* 0x000000ffff067224 */ /* 0x000fe200078e000e */
[----:B------:R-:W-:Y:S06]  /*29860*/  BRA `(.L_x_3244) ;  /* 0xffffff8000987947 */ /* 0x000fec000383ffff */
.L_x_3251:
[----:B-1----:R1:W3:Y:S02]  /*29870*/  SYNCS.PHASECHK.TRANS64.TRYWAIT P0, [R4+URZ+0x28820], R0 ;  /* 0x02882000040075a7 */ /* 0x0022e4000800017f */
[----:B---3--:R-:W-:Y:S05]  /*29880*/  @!P0 NANOSLEEP.SYNCS 0x989680 ;  /* 0x009896800000895d */ /* 0x008fea0003900000 */
[----:B------:R-:W3:Y:S02]  /*29890*/  @!P0 SYNCS.PHASECHK.TRANS64 P0, [R4+URZ+0x28820], R0 ;  /* 0x02882000040085a7 */ /* 0x000ee4000800007f */
[----:B---3--:R-:W-:Y:S05]  /*298a0*/  @!P0 BRA `(.L_x_3251) ;  /* 0xfffffffc00f08947 */ /* 0x008fea000383ffff */
[----:B------:R-:W-:Y:S05]  /*298b0*/  BRA `(.L_x_3531) ;  /* 0xffffff8800f07947 */ /* 0x000fea000383ffff */
.L_x_3252:
        /* <DEDUP_REMOVED lines=11> */
.L_x_3533:
[----:B------:R-:W-:Y:S05]  /*29970*/  BSYNC B0 ;  /* 0x0000000000007941 */ /* 0x000fea0003800000 */
.L_x_3532:
[----:B------:R-:W-:Y:S05]  /*29980*/  BRA `(.L_x_3534) ;  /* 0xffffff8800d87947 */ /* 0x000fea000383ffff */
.L_x_3253:
[----:B------:R-:W-:Y:S01]  /*29990*/  BSSY B0, `(.L_x_3535) ;  /* 0x0000006000007945 */ /* 0x000fe20003800000 */
[----:B------:R-:W-:-:S07]  /*299a0*/  IMAD.MOV.U32 R15, RZ, RZ, -0x1 ;  /* 0xffffffffff0f7424 */ /* 0x000fce00078e00ff */
[----:B012---:R-:W-:Y:S05]  /*299b0*/  WARPSYNC.COLLECTIVE R15, `(.L_x_3536) ;  /* 0x000000000f0c7348 */ /* 0x007fea0003c00000 */
[----:B------:R-:W-:Y:S02]  /*299c0*/  ELECT P6, UR62, PT ;  /* 0x00000000003e782f */ /* 0x000fe400038c0000 */
[----:B------:R-:W-:Y:S01]  /*299d0*/  MOV R14, UR62 ;  /* 0x0000003e000e7c02 */ /* 0x000fe20008000f00 */
[----:B012---:R-:W-:Y:S10]  /*299e0*/  ENDCOLLECTIVE ;  /* 0x000000000000791b */ /* 0x007ff40003800000 */
.L_x_3536:
[----:B------:R-:W-:Y:S05]  /*299f0*/  BSYNC B0 ;  /* 0x0000000000007941 */ /* 0x000fea0003800000 */
.L_x_3535:
[----:B------:R-:W-:Y:S05]  /*29a00*/  BRA `(.L_x_3537) ;  /* 0xffffff8800cc7947 */ /* 0x000fea000383ffff */
.L_x_3255:
[----:B-1----:R1:W3:Y:S02]  /*29a10*/  SYNCS.PHASECHK.TRANS64.TRYWAIT P1, [R5+URZ+0x28840], R0 ;  /* 0x02884000050075a7 */ /* 0x0022e4000802017f */
[----:B---3--:R-:W-:Y:S05]  /*29a20*/  @!P1 NANOSLEEP.SYNCS 0x989680 ;  /* 0x009896800000995d */ /* 0x008fea0003900000 */
[----:B------:R-:W3:Y:S02]  /*29a30*/  @!P1 SYNCS.PHASECHK.TRANS64 P1, [R5+URZ+0x28840], R0 ;  /* 0x02884000050095a7 */ /* 0x000ee4000802007f */
[----:B---3--:R-:W-:Y:S05]  /*29a40*/  @!P1 BRA `(.L_x_3255) ;  /* 0xfffffffc00f09947 */ /* 0x008fea000383ffff */
[----:B------:R-:W-:Y:S05]  /*29a50*/  BRA `(.L_x_3538) ;  /* 0xffffff8800ec7947 */ /* 0x000fea000383ffff */
.L_x_3257:
[----:B---3--:R3:W4:Y:S02]  /*29a60*/  SYNCS.PHASECHK.TRANS64.TRYWAIT P1, [R25+URZ+0x28840], R2 ;  /* 0x02884002190075a7 */ /* 0x008724000802017f */
[----:B----4-:R-:W-:Y:S05]  /*29a70*/  @!P1 NANOSLEEP.SYNCS 0x989680 ;  /* 0x009896800000995d */ /* 0x010fea0003900000 */
[----:B------:R-:W4:Y:S02]  /*29a80*/  @!P1 SYNCS.PHASECHK.TRANS64 P1, [R25+URZ+0x28840], R2 ;  /* 0x02884002190095a7 */ /* 0x000f24000802007f */
[----:B----4-:R-:W-:Y:S05]  /*29a90*/  @!P1 BRA `(.L_x_3257) ;  /* 0xfffffffc00f09947 */ /* 0x010fea000383ffff */
[----:B------:R-:W-:Y:S05]  /*29aa0*/  BRA `(.L_x_3539) ;  /* 0xffffff8800f87947 */ /* 0x000fea000383ffff */
.L_x_3259:
[----:B----4-:R4:W0:Y:S02]  /*29ab0*/  SYNCS.PHASECHK.TRANS64.TRYWAIT P1, [R5+URZ+0x28860], R0 ;  /* 0x02886000050075a7 */ /* 0x010824000802017f */
[----:B0-----:R-:W-:Y:S05]  /*29ac0*/  @!P1 NANOSLEEP.SYNCS 0x989680 ;  /* 0x009896800000995d */ /* 0x001fea0003900000 */
[----:B------:R-:W0:Y:S02]  /*29ad0*/  @!P1 SYNCS.PHASECHK.TRANS64 P1, [R5+URZ+0x28860], R0 ;  /* 0x02886000050095a7 */ /* 0x000e24000802007f */
[----:B0-----:R-:W-:Y:S05]  /*29ae0*/  @!P1 BRA `(.L_x_3259) ;  /* 0xfffffffc00f09947 */ /* 0x001fea000383ffff */
[----:B------:R-:W-:Y:S05]  /*29af0*/  BRA `(.L_x_3540) ;  /* 0xffffff8800f47947 */ /* 0x000fea000383ffff */
.L_x_3541:
        /* <DEDUP_REMOVED lines=16> */
.L_x_3550:


//--------------------- .nv.global.init           --------------------------
	.section	.nv.global.init,"aw",@progbits
.nv.global.init:
	.type		$str$23,@object
	.size		$str$23,($str$24 - $str$23)
$str$23:
        /*0000*/ 	.byte	0x28, 0x61, 0x64, 0x64, 0x72, 0x65, 0x73, 0x73, 0x20, 0x26, 0x20, 0x6d, 0x61, 0x73, 0x6b, 0x29
        /*0010*/ 	.byte	0x20, 0x3d, 0x3d, 0x20, 0x30, 0x00
	.type		$str$24,@object
	.size		$str$24,(__unnamed_4 - $str$24)
$str$24:
        /*0016*/ 	.byte	0x2f, 0x74, 0x6d, 0x70, 0x2f, 0x6f, 0x73, 0x73, 0x5f, 0x6b, 0x65, 0x72, 0x6e, 0x65, 0x6c, 0x73
        /*0026*/ 	.byte	0x5f, 0x73, 0x72, 0x63, 0x2f, 0x66, 0x6c, 0x61, 0x73, 0x68, 0x5f, 0x61, 0x74, 0x74, 0x65, 0x6e
        /*0036*/ 	.byte	0x74, 0x69, 0x6f, 0x6e, 0x2f, 0x63, 0x73, 0x72, 0x63, 0x2f, 0x63, 0x75, 0x74, 0x6c, 0x61, 0x73
        /*0046*/ 	.byte	0x73, 0x2f, 0x69, 0x6e, 0x63, 0x6c, 0x75, 0x64, 0x65, 0x2f, 0x63, 0x75, 0x74, 0x65, 0x2f, 0x70
        /*0056*/ 	.byte	0x6f, 0x69, 0x6e, 0x74, 0x65, 0x72, 0x5f, 0x66, 0x6c, 0x61, 0x67, 0x67, 0x65, 0x64, 0x2e, 0x68
        /*0066*/ 	.byte	0x70, 0x70, 0x00
	.type		__unnamed_4,@object
	.size		__unnamed_4,(__unnamed_3 - __unnamed_4)
__unnamed_4:
        /* <DEDUP_REMOVED lines=25> */
	.type		__unnamed_3,@object
	.size		__unnamed_3,(__unnamed_2 - __unnamed_3)
__unnamed_3:
        /* <DEDUP_REMOVED lines=29> */
	.type		__unnamed_2,@object
	.size		__unnamed_2,(__unnamed_1 - __unnamed_2)
__unnamed_2:
        /* <DEDUP_REMOVED lines=29> */
	.type		__unnamed_1,@object
	.size		__unnamed_1,(.L_0 - __unnamed_1)
__unnamed_1:
        /* <DEDUP_REMOVED lines=29> */
        /*075d*/ 	.byte	0x5d, 0x00
.L_0:


//--------------------- .nv.shared._ZN7cutlass13device_kernelIN5flash11enable_sm90INS1_16FlashAttnFwdSm90INS1_25CollectiveMainloopFwdSm90ILi2EN4cute5tupleIJNS5_1CILi1EEES8_S8_EEENS6_IJNS7_ILi128EEESA_SA_EEELi128ENS_10bfloat16_tEfNS_4arch4Sm90ELb0ELb0ELb1ELb0ELb1ELb0ELb0ELb1ELb1ELb1ELb1ELb0EEENS1_21CollectiveEpilogueFwdISB_S9_SC_SE_Li256ELb0ELb1ELb1ELb0EEENS1_19SingleTileSchedulerILb0ELb1ELb1ELi128EEEEEEEEEvNT_6ParamsE --------------------------
	.section	.nv.shared._ZN7cutlass13device_kernelIN5flash11enable_sm90INS1_16FlashAttnFwdSm90INS1_25CollectiveMainloopFwdSm90ILi2EN4cute5tupleIJNS5_1CILi1EEES8_S8_EEENS6_IJNS7_ILi128EEESA_SA_EEELi128ENS_10bfloat16_tEfNS_4arch4Sm90ELb0ELb0ELb1ELb0ELb1ELb0ELb0ELb1ELb1ELb1ELb1ELb0EEENS1_21CollectiveEpilogueFwdISB_S9_SC_SE_Li256ELb0ELb1ELb1ELb0EEENS1_19SingleTileSchedulerILb0ELb1ELb1ELi128EEEEEEEEEvNT_6ParamsE,"aw",@nobits
	.sectionflags	@""
	.align	16
	.zero		1024


//--------------------- .nv.shared.reserved.0     --------------------------
	.section	.nv.shared.reserved.0,"aw",@nobits
	.weak		__nv_reservedSMEM_offset_0_alias
	.size		__nv_reservedSMEM_offset_0_alias, 0, 0
	.other		__nv_reservedSMEM_offset_0_alias,@"STO_CUDA_RESERVED_SHARED STV_DEFAULT"
__nv_reservedSMEM_offset_0_alias:
	.zero		0


//--------------------- .nv.global                --------------------------
	.section	.nv.global,"aw",@nobits
.nv.global:
	.type		_ZN86_INTERNAL_50bebadd_50_flash_fwd_hdim128_bf16_paged_split_softcap_sm90_cu_f3e6f9ee_29494cute1_E,@object
	.size		_ZN86_INTERNAL_50bebadd_50_flash_fwd_hdim128_bf16_paged_split_softcap_sm90_cu_f3e6f9ee_29494cute1_E,(_ZN86_INTERNAL_50bebadd_50_flash_fwd_hdim128_bf16_paged_split_softcap_sm90_cu_f3e6f9ee_29494cuda3std3__45__cpo6cbeginE - _ZN86_INTERNAL_50bebadd_50_flash_fwd_hdim128_bf16_paged_split_softcap_sm90_cu_f3e6f9ee_29494cute1_E)
_ZN86_INTERNAL_50bebadd_50_flash_fwd_hdim128_bf16_paged_split_softcap_sm90_cu_f3e6f9ee_29494cute1_E:
	.zero		1
	.type		_ZN86_INTERNAL_50bebadd_50_flash_fwd_hdim128_bf16_paged_split_softcap_sm90_cu_f3e6f9ee_29494cuda3std3__45__cpo6cbeginE,@object
	.size		_ZN86_INTERNAL_50bebadd_50_flash_fwd_hdim128_bf16_paged_split_softcap_sm90_cu_f3e6f9ee_29494cuda3std3__45__cpo6cbeginE,(_ZN86_INTERNAL_50bebadd_50_flash_fwd_hdim128_bf16_paged_split_softcap_sm90_cu_f3e6f9ee_29494cuda3std3__48in_placeE - _ZN86_INTERNAL_50bebadd_50_flash_fwd_hdim128_bf16_paged_split_softcap_sm90_cu_f3e6f9ee_29494cuda3std3__45__cpo6cbeginE)
_ZN86_INTERNAL_50bebadd_50_flash_fwd_hdim128_bf16_paged_split_softcap_sm90_cu_f3e6f9ee_29494cuda3std3__45__cpo6cbeginE:
	.zero		1
	.type		_ZN86_INTERNAL_50bebadd_50_flash_fwd_hdim128_bf16_paged_split_softcap_sm90_cu_f3e6f9ee_29494cuda3std3__48in_placeE,@object
	.size		_ZN86_INTERNAL_50bebadd_50_flash_fwd_hdim128_bf16_paged_split_softcap_sm90_cu_f3e6f9ee_29494cuda3std3__48in_placeE,(_ZN86_INTERNAL_50bebadd_50_flash_fwd_hdim128_bf16_paged_split_softcap_sm90_cu_f3e6f9ee_29494cuda3std6ranges3__45__cpo9iter_moveE - _ZN86_INTERNAL_50bebadd_50_flash_fwd_hdim128_bf16_paged_split_softcap_sm90_cu_f3e6f9ee_29494cuda3std3__48in_placeE)
_ZN86_INTERNAL_50bebadd_50_flash_fwd_hdim128_bf16_paged_split_softcap_sm90_cu_f3e6f9ee_29494cuda3std3__48in_placeE:
	.zero		1
	.type		_ZN86_INTERNAL_50bebadd_50_flash_fwd_hdim128_bf16_paged_split_softcap_sm90_cu_f3e6f9ee_29494cuda3std6ranges3__45__cpo9iter_moveE,@object
	.size		_ZN86_INTERNAL_50bebadd_50_flash_fwd_hdim128_bf16_paged_split_softcap_sm90_cu_f3e6f9ee_29494cuda3std6ranges3__45__cpo9iter_moveE,(_ZN86_INTERNAL_50bebadd_50_flash_fwd_hdim128_bf16_paged_split_softcap_sm90_cu_f3e6f9ee_29494cuda3std3__45__cpo5beginE - _ZN86_INTERNAL_50bebadd_50_flash_fwd_hdim128_bf16_paged_split_softcap_sm90_cu_f3e6f9ee_29494cuda3std6ranges3__45__cpo9iter_moveE)
_ZN86_INTERNAL_50bebadd_50_flash_fwd_hdim128_bf16_paged_split_softcap_sm90_cu_f3e6f9ee_29494cuda3std6ranges3__45__cpo9iter_moveE:
	.zero		1
	.type		_ZN86_INTERNAL_50bebadd_50_flash_fwd_hdim128_bf16_paged_split_softcap_sm90_cu_f3e6f9ee_29494cuda3std3__45__cpo5beginE,@object
	.size		_ZN86_INTERNAL_50bebadd_50_flash_fwd_hdim128_bf16_paged_split_softcap_sm90_cu_f3e6f9ee_29494cuda3std3__45__cpo5beginE,(_ZN86_INTERNAL_50bebadd_50_flash_fwd_hdim128_bf16_paged_split_softcap_sm90_cu_f3e6f9ee_29494cuda3std3__488_GLOBAL__N__50bebadd_50_flash_fwd_hdim128_bf16_paged_split_softcap_sm90_cu_f3e6f9ee_29496ignoreE - _ZN86_INTERNAL_50bebadd_50_flash_fwd_hdim128_bf16_paged_split_softcap_sm90_cu_f3e6f9ee_29494cuda3std3__45__cpo5beginE)
_ZN86_INTERNAL_50bebadd_50_flash_fwd_hdim128_bf16_paged_split_softcap_sm90_cu_f3e6f9ee_29494cuda3std3__45__cpo5beginE:
	.zero		1
	.type		_ZN86_INTERNAL_50bebadd_50_flash_fwd_hdim128_bf16_paged_split_softcap_sm90_cu_f3e6f9ee_29494cuda3std3__488_GLOBAL__N__50bebadd_50_flash_fwd_hdim128_bf16_paged_split_softcap_sm90_cu_f3e6f9ee_29496ignoreE,@object
	.size		_ZN86_INTERNAL_50bebadd_50_flash_fwd_hdim128_bf16_paged_split_softcap_sm90_cu_f3e6f9ee_29494cuda3std3__488_GLOBAL__N__50bebadd_50_flash_fwd_hdim128_bf16_paged_split_softcap_sm90_cu_f3e6f9ee_29496ignoreE,(_ZN86_INTERNAL_50bebadd_50_flash_fwd_hdim128_bf16_paged_split_softcap_sm90_cu_f3e6f9ee_29494cute7productE - _ZN86_INTERNAL_50bebadd_50_flash_fwd_hdim128_bf16_paged_split_softcap_sm90_cu_f3e6f9ee_29494cuda3std3__488_GLOBAL__N__50bebadd_50_flash_fwd_hdim128_bf16_paged_split_softcap_sm90_cu_f3e6f9ee_29496ignoreE)
_ZN86_INTERNAL_50bebadd_50_flash_fwd_hdim128_bf16_paged_split_softcap_sm90_cu_f3e6f9ee_29494cuda3std3__488_GLOBAL__N__50bebadd_50_flash_fwd_hdim128_bf16_paged_split_softcap_sm90_cu_f3e6f9ee_29496ignoreE:
	.zero		1
	.type		_ZN86_INTERNAL_50bebadd_50_flash_fwd_hdim128_bf16_paged_split_softcap_sm90_cu_f3e6f9ee_29494cute7productE,@object
	.size		_ZN86_INTERNAL_50bebadd_50_flash_fwd_hdim128_bf16_paged_split_softcap_sm90_cu_f3e6f9ee_29494cute7productE,(_ZN86_INTERNAL_50bebadd_50_flash_fwd_hdim128_bf16_paged_split_softcap_sm90_cu_f3e6f9ee_29494cuda3std3__45__cpo3endE - _ZN86_INTERNAL_50bebadd_50_flash_fwd_hdim128_bf16_paged_split_softcap_sm90_cu_f3e6f9ee_29494cute7productE)
_ZN86_INTERNAL_50bebadd_50_flash_fwd_hdim128_bf16_paged_split_softcap_sm90_cu_f3e6f9ee_29494cute7productE:
	.zero		1
	.type		_ZN86_INTERNAL_50bebadd_50_flash_fwd_hdim128_bf16_paged_split_softcap_sm90_cu_f3e6f9ee_29494cuda3std3__45__cpo3endE,@object
	.size		_ZN86_INTERNAL_50bebadd_50_flash_fwd_hdim128_bf16_paged_split_softcap_sm90_cu_f3e6f9ee_29494cuda3std3__45__cpo3endE,(_ZN86_INTERNAL_50bebadd_50_flash_fwd_hdim128_bf16_paged_split_softcap_sm90_cu_f3e6f9ee_29494cuda3std3__419piecewise_constructE - _ZN86_INTERNAL_50bebadd_50_flash_fwd_hdim128_bf16_paged_split_softcap_sm90_cu_f3e6f9ee_29494cuda3std3__45__cpo3endE)
_ZN86_INTERNAL_50bebadd_50_flash_fwd_hdim128_bf16_paged_split_softcap_sm90_cu_f3e6f9ee_29494cuda3std3__45__cpo3endE:
	.zero		1
	.type		_ZN86_INTERNAL_50bebadd_50_flash_fwd_hdim128_bf16_paged_split_softcap_sm90_cu_f3e6f9ee_29494cuda3std3__419piecewise_constructE,@object
	.size		_ZN86_INTERNAL_50bebadd_50_flash_fwd_hdim128_bf16_paged_split_softcap_sm90_cu_f3e6f9ee_29494cuda3std3__419piecewise_constructE,(_ZN86_INTERNAL_50bebadd_50_flash_fwd_hdim128_bf16_paged_split_softcap_sm90_cu_f3e6f9ee_29494cuda3std3__45__cpo4cendE - _ZN86_INTERNAL_50bebadd_50_flash_fwd_hdim128_bf16_paged_split_softcap_sm90_cu_f3e6f9ee_29494cuda3std3__419piecewise_constructE)
_ZN86_INTERNAL_50bebadd_50_flash_fwd_hdim128_bf16_paged_split_softcap_sm90_cu_f3e6f9ee_29494cuda3std3__419piecewise_constructE:
	.zero		1
	.type		_ZN86_INTERNAL_50bebadd_50_flash_fwd_hdim128_bf16_paged_split_softcap_sm90_cu_f3e6f9ee_29494cuda3std3__45__cpo4cendE,@object
	.size		_ZN86_INTERNAL_50bebadd_50_flash_fwd_hdim128_bf16_paged_split_softcap_sm90_cu_f3e6f9ee_29494cuda3std3__45__cpo4cendE,(_ZN86_INTERNAL_50bebadd_50_flash_fwd_hdim128_bf16_paged_split_softcap_sm90_cu_f3e6f9ee_29494cuda3std6ranges3__45__cpo4swapE - _ZN86_INTERNAL_50bebadd_50_flash_fwd_hdim128_bf16_paged_split_softcap_sm90_cu_f3e6f9ee_29494cuda3std3__45__cpo4cendE)
_ZN86_INTERNAL_50bebadd_50_flash_fwd_hdim128_bf16_paged_split_softcap_sm90_cu_f3e6f9ee_29494cuda3std3__45__cpo4cendE:
	.zero		1
	.type		_ZN86_INTERNAL_50bebadd_50_flash_fwd_hdim128_bf16_paged_split_softcap_sm90_cu_f3e6f9ee_29494cuda3std6ranges3__45__cpo4swapE,@object
	.size		_ZN86_INTERNAL_50bebadd_50_flash_fwd_hdim128_bf16_paged_split_softcap_sm90_cu_f3e6f9ee_29494cuda3std6ranges3__45__cpo4swapE,(.L_11 - _ZN86_INTERNAL_50bebadd_50_flash_fwd_hdim128_bf16_paged_split_softcap_sm90_cu_f3e6f9ee_29494cuda3std6ranges3__45__cpo4swapE)
_ZN86_INTERNAL_50bebadd_50_flash_fwd_hdim128_bf16_paged_split_softcap_sm90_cu_f3e6f9ee_29494cuda3std6ranges3__45__cpo4swapE:
	.zero		1
.L_11:


//--------------------- .nv.shared._ZN7cutlass13device_kernelIN5flash11enable_sm90INS1_16FlashAttnFwdSm90INS1_25CollectiveMainloopFwdSm90ILi2EN4cute5tupleIJNS5_1CILi1EEES8_S8_EEENS6_IJNS7_ILi128EEESA_SA_EEELi128ENS_10bfloat16_tEfNS_4arch4Sm90ELb0ELb0ELb1ELb1ELb1ELb0ELb0ELb1ELb1ELb1ELb1ELb0EEENS1_21CollectiveEpilogueFwdISB_S9_SC_SE_Li256ELb1ELb1ELb1ELb0EEENS1_36VarlenDynamicPersistentTileSchedulerILi128ELi128ELi256ELi128ELb1ELb1ELb1ELb0ELb1ELb1EEEEEEEEEvNT_6ParamsE --------------------------
	.section	.nv.shared._ZN7cutlass13device_kernelIN5flash11enable_sm90INS1_16FlashAttnFwdSm90INS1_25CollectiveMainloopFwdSm90ILi2EN4cute5tupleIJNS5_1CILi1EEES8_S8_EEENS6_IJNS7_ILi128EEESA_SA_EEELi128ENS_10bfloat16_tEfNS_4arch4Sm90ELb0ELb0ELb1ELb1ELb1ELb0ELb0ELb1ELb1ELb1ELb1ELb0EEENS1_21CollectiveEpilogueFwdISB_S9_SC_SE_Li256ELb1ELb1ELb1ELb0EEENS1_36VarlenDynamicPersistentTileSchedulerILi128ELi128ELi256ELi128ELb1ELb1ELb1ELb0ELb1ELb1EEEEEEEEEvNT_6ParamsE,"aw",@nobits
	.sectionflags	@""
	.align	16
	.zero		1024


//--------------------- .nv.shared._ZN7cutlass13device_kernelIN5flash11enable_sm90INS1_16FlashAttnFwdSm90INS1_25CollectiveMainloopFwdSm90ILi2EN4cute5tupleIJNS5_1CILi1EEES8_S8_EEENS6_IJNS7_ILi128EEESA_SA_EEELi128ENS_10bfloat16_tEfNS_4arch4Sm90ELb0ELb0ELb1ELb1ELb1ELb1ELb0ELb1ELb1ELb1ELb1ELb0EEENS1_21CollectiveEpilogueFwdISB_S9_SC_SE_Li256ELb1ELb1ELb1ELb0EEENS1_36VarlenDynamicPersistentTileSchedulerILi128ELi128ELi256ELi128ELb1ELb1ELb1ELb0ELb1ELb1EEEEEEEEEvNT_6ParamsE --------------------------
	.section	.nv.shared._ZN7cutlass13device_kernelIN5flash11enable_sm90INS1_16FlashAttnFwdSm90INS1_25CollectiveMainloopFwdSm90ILi2EN4cute5tupleIJNS5_1CILi1EEES8_S8_EEENS6_IJNS7_ILi128EEESA_SA_EEELi128ENS_10bfloat16_tEfNS_4arch4Sm90ELb0ELb0ELb1ELb1ELb1ELb1ELb0ELb1ELb1ELb1ELb1ELb0EEENS1_21CollectiveEpilogueFwdISB_S9_SC_SE_Li256ELb1ELb1ELb1ELb0EEENS1_36VarlenDynamicPersistentTileSchedulerILi128ELi128ELi256ELi128ELb1ELb1ELb1ELb0ELb1ELb1EEEEEEEEEvNT_6ParamsE,"aw",@nobits
	.sectionflags	@""
	.align	16
	.zero		1024


//--------------------- .nv.shared._ZN7cutlass13device_kernelIN5flash11enable_sm90INS1_16FlashAttnFwdSm90INS1_25CollectiveMainloopFwdSm90ILi2EN4cute5tupleIJNS5_1CILi1EEES8_S8_EEENS6_IJNS7_ILi128EEESA_SA_EEELi128ENS_10bfloat16_tEfNS_4arch4Sm90ELb0ELb1ELb1ELb0ELb1ELb0ELb0ELb1ELb1ELb1ELb1ELb0EEENS1_21CollectiveEpilogueFwdISB_S9_SC_SE_Li256ELb0ELb1ELb1ELb0EEENS1_19SingleTileSchedulerILb0ELb1ELb1ELi128EEEEEEEEEvNT_6ParamsE --------------------------
	.section	.nv.shared._ZN7cutlass13device_kernelIN5flash11enable_sm90INS1_16FlashAttnFwdSm90INS1_25CollectiveMainloopFwdSm90ILi2EN4cute5tupleIJNS5_1CILi1EEES8_S8_EEENS6_IJNS7_ILi128EEESA_SA_EEELi128ENS_10bfloat16_tEfNS_4arch4Sm90ELb0ELb1ELb1ELb0ELb1ELb0ELb0ELb1ELb1ELb1ELb1ELb0EEENS1_21CollectiveEpilogueFwdISB_S9_SC_SE_Li256ELb0ELb1ELb1ELb0EEENS1_19SingleTileSchedulerILb0ELb1ELb1ELi128EEEEEEEEEvNT_6ParamsE,"aw",@nobits
	.sectionflags	@""
	.align	16
	.zero		1024


//--------------------- .nv.shared._ZN7cutlass13device_kernelIN5flash11enable_sm90INS1_16FlashAttnFwdSm90INS1_25CollectiveMainloopFwdSm90ILi2EN4cute5tupleIJNS5_1CILi1EEES8_S8_EEENS6_IJNS7_ILi128EEESA_SA_EEELi128ENS_10bfloat16_tEfNS_4arch4Sm90ELb0ELb1ELb1ELb1ELb1ELb0ELb0ELb1ELb1ELb1ELb1ELb0EEENS1_21CollectiveEpilogueFwdISB_S9_SC_SE_Li256ELb1ELb1ELb1ELb0EEENS1_36VarlenDynamicPersistentTileSchedulerILi128ELi128ELi256ELi128ELb1ELb1ELb1ELb1ELb0ELb1EEEEEEEEEvNT_6ParamsE --------------------------
	.section	.nv.shared._ZN7cutlass13device_kernelIN5flash11enable_sm90INS1_16FlashAttnFwdSm90INS1_25CollectiveMainloopFwdSm90ILi2EN4cute5tupleIJNS5_1CILi1EEES8_S8_EEENS6_IJNS7_ILi128EEESA_SA_EEELi128ENS_10bfloat16_tEfNS_4arch4Sm90ELb0ELb1ELb1ELb1ELb1ELb0ELb0ELb1ELb1ELb1ELb1ELb0EEENS1_21CollectiveEpilogueFwdISB_S9_SC_SE_Li256ELb1ELb1ELb1ELb0EEENS1_36VarlenDynamicPersistentTileSchedulerILi128ELi128ELi256ELi128ELb1ELb1ELb1ELb1ELb0ELb1EEEEEEEEEvNT_6ParamsE,"aw",@nobits
	.sectionflags	@""
	.align	16
	.zero		1024


//--------------------- .nv.shared._ZN7cutlass13device_kernelIN5flash11enable_sm90INS1_16FlashAttnFwdSm90INS1_25CollectiveMainloopFwdSm90ILi2EN4cute5tupleIJNS5_1CILi1EEES8_S8_EEENS6_IJNS7_ILi128EEESA_SA_EEELi128ENS_10bfloat16_tEfNS_4arch4Sm90ELb0ELb1ELb1ELb1ELb1ELb1ELb0ELb1ELb1ELb1ELb1ELb0EEENS1_21CollectiveEpilogueFwdISB_S9_SC_SE_Li256ELb1ELb1ELb1ELb0EEENS1_36VarlenDynamicPersistentTileSchedulerILi128ELi128ELi256ELi128ELb1ELb1ELb1ELb1ELb0ELb1EEEEEEEEEvNT_6ParamsE --------------------------
	.section	.nv.shared._ZN7cutlass13device_kernelIN5flash11enable_sm90INS1_16FlashAttnFwdSm90INS1_25CollectiveMainloopFwdSm90ILi2EN4cute5tupleIJNS5_1CILi1EEES8_S8_EEENS6_IJNS7_ILi128EEESA_SA_EEELi128ENS_10bfloat16_tEfNS_4arch4Sm90ELb0ELb1ELb1ELb1ELb1ELb1ELb0ELb1ELb1ELb1ELb1ELb0EEENS1_21CollectiveEpilogueFwdISB_S9_SC_SE_Li256ELb1ELb1ELb1ELb0EEENS1_36VarlenDynamicPersistentTileSchedulerILi128ELi128ELi256ELi128ELb1ELb1ELb1ELb1ELb0ELb1EEEEEEEEEvNT_6ParamsE,"aw",@nobits
	.sectionflags	@""
	.align	16
	.zero		1024


//--------------------- .nv.shared._ZN7cutlass13device_kernelIN5flash11enable_sm90INS1_16FlashAttnFwdSm90INS1_25CollectiveMainloopFwdSm90ILi2EN4cute5tupleIJNS5_1CILi1EEES8_S8_EEENS6_IJNS7_ILi128EEESA_SA_EEELi128ENS_10bfloat16_tEfNS_4arch4Sm90ELb1ELb0ELb1ELb0ELb1ELb0ELb0ELb1ELb1ELb1ELb1ELb0EEENS1_21CollectiveEpilogueFwdISB_S9_SC_SE_Li256ELb0ELb1ELb1ELb0EEENS1_19SingleTileSchedulerILb0ELb1ELb1ELi128EEEEEEEEEvNT_6ParamsE --------------------------
	.section	.nv.shared._ZN7cutlass13device_kernelIN5flash11enable_sm90INS1_16FlashAttnFwdSm90INS1_25CollectiveMainloopFwdSm90ILi2EN4cute5tupleIJNS5_1CILi1EEES8_S8_EEENS6_IJNS7_ILi128EEESA_SA_EEELi128ENS_10bfloat16_tEfNS_4arch4Sm90ELb1ELb0ELb1ELb0ELb1ELb0ELb0ELb1ELb1ELb1ELb1ELb0EEENS1_21CollectiveEpilogueFwdISB_S9_SC_SE_Li256ELb0ELb1ELb1ELb0EEENS1_19SingleTileSchedulerILb0ELb1ELb1ELi128EEEEEEEEEvNT_6ParamsE,"aw",@nobits
	.sectionflags	@""
	.align	16
	.zero		1024


//--------------------- .nv.shared._ZN7cutlass13device_kernelIN5flash11enable_sm90INS1_16FlashAttnFwdSm90INS1_25CollectiveMainloopFwdSm90ILi2EN4cute5tupleIJNS5_1CILi1EEES8_S8_EEENS6_IJNS7_ILi128EEESA_SA_EEELi128ENS_10bfloat16_tEfNS_4arch4Sm90ELb1ELb0ELb1ELb1ELb1ELb0ELb0ELb1ELb1ELb1ELb1ELb0EEENS1_21CollectiveEpilogueFwdISB_S9_SC_SE_Li256ELb1ELb1ELb1ELb0EEENS1_36VarlenDynamicPersistentTileSchedulerILi128ELi128ELi256ELi128ELb1ELb1ELb1ELb1ELb1ELb1EEEEEEEEEvNT_6ParamsE --------------------------
	.section	.nv.shared._ZN7cutlass13device_kernelIN5flash11enable_sm90INS1_16FlashAttnFwdSm90INS1_25CollectiveMainloopFwdSm90ILi2EN4cute5tupleIJNS5_1CILi1EEES8_S8_EEENS6_IJNS7_ILi128EEESA_SA_EEELi128ENS_10bfloat16_tEfNS_4arch4Sm90ELb1ELb0ELb1ELb1ELb1ELb0ELb0ELb1ELb1ELb1ELb1ELb0EEENS1_21CollectiveEpilogueFwdISB_S9_SC_SE_Li256ELb1ELb1ELb1ELb0EEENS1_36VarlenDynamicPersistentTileSchedulerILi128ELi128ELi256ELi128ELb1ELb1ELb1ELb1ELb1ELb1EEEEEEEEEvNT_6ParamsE,"aw",@nobits
	.sectionflags	@""
	.align	16
	.zero		1024


//--------------------- .nv.shared._ZN7cutlass13device_kernelIN5flash11enable_sm90INS1_16FlashAttnFwdSm90INS1_25CollectiveMainloopFwdSm90ILi2EN4cute5tupleIJNS5_1CILi1EEES8_S8_EEENS6_IJNS7_ILi128EEESA_SA_EEELi128ENS_10bfloat16_tEfNS_4arch4Sm90ELb1ELb0ELb1ELb1ELb1ELb1ELb0ELb1ELb1ELb1ELb1ELb0EEENS1_21CollectiveEpilogueFwdISB_S9_SC_SE_Li256ELb1ELb1ELb1ELb0EEENS1_36VarlenDynamicPersistentTileSchedulerILi128ELi128ELi256ELi128ELb1ELb1ELb1ELb1ELb1ELb1EEEEEEEEEvNT_6ParamsE --------------------------
	.section	.nv.shared._ZN7cutlass13device_kernelIN5flash11enable_sm90INS1_16FlashAttnFwdSm90INS1_25CollectiveMainloopFwdSm90ILi2EN4cute5tupleIJNS5_1CILi1EEES8_S8_EEENS6_IJNS7_ILi128EEESA_SA_EEELi128ENS_10bfloat16_tEfNS_4arch4Sm90ELb1ELb0ELb1ELb1ELb1ELb1ELb0ELb1ELb1ELb1ELb1ELb0EEENS1_21CollectiveEpilogueFwdISB_S9_SC_SE_Li256ELb1ELb1ELb1ELb0EEENS1_36VarlenDynamicPersistentTileSchedulerILi128ELi128ELi256ELi128ELb1ELb1ELb1ELb1ELb1ELb1EEEEEEEEEvNT_6ParamsE,"aw",@nobits
	.sectionflags	@""
	.align	16
	.zero		1024


//--------------------- .nv.constant0._ZN7cutlass13device_kernelIN5flash11enable_sm90INS1_16FlashAttnFwdSm90INS1_25CollectiveMainloopFwdSm90ILi2EN4cute5tupleIJNS5_1CILi1EEES8_S8_EEENS6_IJNS7_ILi128EEESA_SA_EEELi128ENS_10bfloat16_tEfNS_4arch4Sm90ELb0ELb0ELb1ELb0ELb1ELb0ELb0ELb1ELb1ELb1ELb1ELb0EEENS1_21CollectiveEpilogueFwdISB_S9_SC_SE_Li256ELb0ELb1ELb1ELb0EEENS1_19SingleTileSchedulerILb0ELb1ELb1ELi128EEEEEEEEEvNT_6ParamsE --------------------------
	.section	.nv.constant0._ZN7cutlass13device_kernelIN5flash11enable_sm90INS1_16FlashAttnFwdSm90INS1_25CollectiveMainloopFwdSm90ILi2EN4cute5tupleIJNS5_1CILi1EEES8_S8_EEENS6_IJNS7_ILi128EEESA_SA_EEELi128ENS_10bfloat16_tEfNS_4arch4Sm90ELb0ELb0ELb1ELb0ELb1ELb0ELb0ELb1ELb1ELb1ELb1ELb0EEENS1_21CollectiveEpilogueFwdISB_S9_SC_SE_Li256ELb0ELb1ELb1ELb0EEENS1_19SingleTileSchedulerILb0ELb1ELb1ELi128EEEEEEEEEvNT_6ParamsE,"a",@progbits
	.sectionflags	@""
	.align	4
.nv.constant0._ZN7cutlass13device_kernelIN5flash11enable_sm90INS1_16FlashAttnFwdSm90INS1_25CollectiveMainloopFwdSm90ILi2EN4cute5tupleIJNS5_1CILi1EEES8_S8_EEENS6_IJNS7_ILi128EEESA_SA_EEELi128ENS_10bfloat16_tEfNS_4arch4Sm90ELb0ELb0ELb1ELb0ELb1ELb0ELb0ELb1ELb1ELb1ELb1ELb0EEENS1_21CollectiveEpilogueFwdISB_S9_SC_SE_Li256ELb0ELb1ELb1ELb0EEENS1_19SingleTileSchedulerILb0ELb1ELb1ELi128EEEEEEEEEvNT_6ParamsE:
	.zero		3200


//--------------------- .nv.constant0._ZN7cutlass13device_kernelIN5flash11enable_sm90INS1_16FlashAttnFwdSm90INS1_25CollectiveMainloopFwdSm90ILi2EN4cute5tupleIJNS5_1CILi1EEES8_S8_EEENS6_IJNS7_ILi128EEESA_SA_EEELi128ENS_10bfloat16_tEfNS_4arch4Sm90ELb0ELb0ELb1ELb1ELb1ELb0ELb0ELb1ELb1ELb1ELb1ELb0EEENS1_21CollectiveEpilogueFwdISB_S9_SC_SE_Li256ELb1ELb1ELb1ELb0EEENS1_36VarlenDynamicPersistentTileSchedulerILi128ELi128ELi256ELi128ELb1ELb1ELb1ELb0ELb1ELb1EEEEEEEEEvNT_6ParamsE --------------------------
	.section	.nv.constant0._ZN7cutlass13device_kernelIN5flash11enable_sm90INS1_16FlashAttnFwdSm90INS1_25CollectiveMainloopFwdSm90ILi2EN4cute5tupleIJNS5_1CILi1EEES8_S8_EEENS6_IJNS7_ILi128EEESA_SA_EEELi128ENS_10bfloat16_tEfNS_4arch4Sm90ELb0ELb0ELb1ELb1ELb1ELb0ELb0ELb1ELb1ELb1ELb1ELb0EEENS1_21CollectiveEpilogueFwdISB_S9_SC_SE_Li256ELb1ELb1ELb1ELb0EEENS1_36VarlenDynamicPersistentTileSchedulerILi128ELi128ELi256ELi128ELb1ELb1ELb1ELb0ELb1ELb1EEEEEEEEEvNT_6ParamsE,"a",@progbits
	.sectionflags	@""
	.align	4
.nv.constant0._ZN7cutlass13device_kernelIN5flash11enable_sm90INS1_16FlashAttnFwdSm90INS1_25CollectiveMainloopFwdSm90ILi2EN4cute5tupleIJNS5_1CILi1EEES8_S8_EEENS6_IJNS7_ILi128EEESA_SA_EEELi128ENS_10bfloat16_tEfNS_4arch4Sm90ELb0ELb0ELb1ELb1ELb1ELb0ELb0ELb1ELb1ELb1ELb1ELb0EEENS1_21CollectiveEpilogueFwdISB_S9_SC_SE_Li256ELb1ELb1ELb1ELb0EEENS1_36VarlenDynamicPersistentTileSchedulerILi128ELi128ELi256ELi128ELb1ELb1ELb1ELb0ELb1ELb1EEEEEEEEEvNT_6ParamsE:
	.zero		3328


//--------------------- .nv.constant0._ZN7cutlass13device_kernelIN5flash11enable_sm90INS1_16FlashAttnFwdSm90INS1_25CollectiveMainloopFwdSm90ILi2EN4cute5tupleIJNS5_1CILi1EEES8_S8_EEENS6_IJNS7_ILi128EEESA_SA_EEELi128ENS_10bfloat16_tEfNS_4arch4Sm90ELb0ELb0ELb1ELb1ELb1ELb1ELb0ELb1ELb1ELb1ELb1ELb0EEENS1_21CollectiveEpilogueFwdISB_S9_SC_SE_Li256ELb1ELb1ELb1ELb0EEENS1_36VarlenDynamicPersistentTileSchedulerILi128ELi128ELi256ELi128ELb1ELb1ELb1ELb0ELb1ELb1EEEEEEEEEvNT_6ParamsE --------------------------
	.section	.nv.constant0._ZN7cutlass13device_kernelIN5flash11enable_sm90INS1_16FlashAttnFwdSm90INS1_25CollectiveMainloopFwdSm90ILi2EN4cute5tupleIJNS5_1CILi1EEES8_S8_EEENS6_IJNS7_ILi128EEESA_SA_EEELi128ENS_10bfloat16_tEfNS_4arch4Sm90ELb0ELb0ELb1ELb1ELb1ELb1ELb0ELb1ELb1ELb1ELb1ELb0EEENS1_21CollectiveEpilogueFwdISB_S9_SC_SE_Li256ELb1ELb1ELb1ELb0EEENS1_36VarlenDynamicPersistentTileSchedulerILi128ELi128ELi256ELi128ELb1ELb1ELb1ELb0ELb1ELb1EEEEEEEEEvNT_6ParamsE,"a",@progbits
	.sectionflags	@""
	.align	4
.nv.constant0._ZN7cutlass13device_kernelIN5flash11enable_sm90INS1_16FlashAttnFwdSm90INS1_25CollectiveMainloopFwdSm90ILi2EN4cute5tupleIJNS5_1CILi1EEES8_S8_EEENS6_IJNS7_ILi128EEESA_SA_EEELi128ENS_10bfloat16_tEfNS_4arch4Sm90ELb0ELb0ELb1ELb1ELb1ELb1ELb0ELb1ELb1ELb1ELb1ELb0EEENS1_21CollectiveEpilogueFwdISB_S9_SC_SE_Li256ELb1ELb1ELb1ELb0EEENS1_36VarlenDynamicPersistentTileSchedulerILi128ELi128ELi256ELi128ELb1ELb1ELb1ELb0ELb1ELb1EEEEEEEEEvNT_6ParamsE:
	.zero		3328


//--------------------- .nv.constant0._ZN7cutlass13device_kernelIN5flash11enable_sm90INS1_16FlashAttnFwdSm90INS1_25CollectiveMainloopFwdSm90ILi2EN4cute5tupleIJNS5_1CILi1EEES8_S8_EEENS6_IJNS7_ILi128EEESA_SA_EEELi128ENS_10bfloat16_tEfNS_4arch4Sm90ELb0ELb1ELb1ELb0ELb1ELb0ELb0ELb1ELb1ELb1ELb1ELb0EEENS1_21CollectiveEpilogueFwdISB_S9_SC_SE_Li256ELb0ELb1ELb1ELb0EEENS1_19SingleTileSchedulerILb0ELb1ELb1ELi128EEEEEEEEEvNT_6ParamsE --------------------------
	.section	.nv.constant0._ZN7cutlass13device_kernelIN5flash11enable_sm90INS1_16FlashAttnFwdSm90INS1_25CollectiveMainloopFwdSm90ILi2EN4cute5tupleIJNS5_1CILi1EEES8_S8_EEENS6_IJNS7_ILi128EEESA_SA_EEELi128ENS_10bfloat16_tEfNS_4arch4Sm90ELb0ELb1ELb1ELb0ELb1ELb0ELb0ELb1ELb1ELb1ELb1ELb0EEENS1_21CollectiveEpilogueFwdISB_S9_SC_SE_Li256ELb0ELb1ELb1ELb0EEENS1_19SingleTileSchedulerILb0ELb1ELb1ELi128EEEEEEEEEvNT_6ParamsE,"a",@progbits
	.sectionflags	@""
	.align	4
.nv.constant0._ZN7cutlass13device_kernelIN5flash11enable_sm90INS1_16FlashAttnFwdSm90INS1_25CollectiveMainloopFwdSm90ILi2EN4cute5tupleIJNS5_1CILi1EEES8_S8_EEENS6_IJNS7_ILi128EEESA_SA_EEELi128ENS_10bfloat16_tEfNS_4arch4Sm90ELb0ELb1ELb1ELb0ELb1ELb0ELb0ELb1ELb1ELb1ELb1ELb0EEENS1_21CollectiveEpilogueFwdISB_S9_SC_SE_Li256ELb0ELb1ELb1ELb0EEENS1_19SingleTileSchedulerILb0ELb1ELb1ELi128EEEEEEEEEvNT_6ParamsE:
	.zero		3200


//--------------------- .nv.constant0._ZN7cutlass13device_kernelIN5flash11enable_sm90INS1_16FlashAttnFwdSm90INS1_25CollectiveMainloopFwdSm90ILi2EN4cute5tupleIJNS5_1CILi1EEES8_S8_EEENS6_IJNS7_ILi128EEESA_SA_EEELi128ENS_10bfloat16_tEfNS_4arch4Sm90ELb0ELb1ELb1ELb1ELb1ELb0ELb0ELb1ELb1ELb1ELb1ELb0EEENS1_21CollectiveEpilogueFwdISB_S9_SC_SE_Li256ELb1ELb1ELb1ELb0EEENS1_36VarlenDynamicPersistentTileSchedulerILi128ELi128ELi256ELi128ELb1ELb1ELb1ELb1ELb0ELb1EEEEEEEEEvNT_6ParamsE --------------------------
	.section	.nv.constant0._ZN7cutlass13device_kernelIN5flash11enable_sm90INS1_16FlashAttnFwdSm90INS1_25CollectiveMainloopFwdSm90ILi2EN4cute5tupleIJNS5_1CILi1EEES8_S8_EEENS6_IJNS7_ILi128EEESA_SA_EEELi128ENS_10bfloat16_tEfNS_4arch4Sm90ELb0ELb1ELb1ELb1ELb1ELb0ELb0ELb1ELb1ELb1ELb1ELb0EEENS1_21CollectiveEpilogueFwdISB_S9_SC_SE_Li256ELb1ELb1ELb1ELb0EEENS1_36VarlenDynamicPersistentTileSchedulerILi128ELi128ELi256ELi128ELb1ELb1ELb1ELb1ELb0ELb1EEEEEEEEEvNT_6ParamsE,"a",@progbits
	.sectionflags	@""
	.align	4
.nv.constant0._ZN7cutlass13device_kernelIN5flash11enable_sm90INS1_16FlashAttnFwdSm90INS1_25CollectiveMainloopFwdSm90ILi2EN4cute5tupleIJNS5_1CILi1EEES8_S8_EEENS6_IJNS7_ILi128EEESA_SA_EEELi128ENS_10bfloat16_tEfNS_4arch4Sm90ELb0ELb1ELb1ELb1ELb1ELb0ELb0ELb1ELb1ELb1ELb1ELb0EEENS1_21CollectiveEpilogueFwdISB_S9_SC_SE_Li256ELb1ELb1ELb1ELb0EEENS1_36VarlenDynamicPersistentTileSchedulerILi128ELi128ELi256ELi128ELb1ELb1ELb1ELb1ELb0ELb1EEEEEEEEEvNT_6ParamsE:
	.zero		3328


//--------------------- .nv.constant0._ZN7cutlass13device_kernelIN5flash11enable_sm90INS1_16FlashAttnFwdSm90INS1_25CollectiveMainloopFwdSm90ILi2EN4cute5tupleIJNS5_1CILi1EEES8_S8_EEENS6_IJNS7_ILi128EEESA_SA_EEELi128ENS_10bfloat16_tEfNS_4arch4Sm90ELb0ELb1ELb1ELb1ELb1ELb1ELb0ELb1ELb1ELb1ELb1ELb0EEENS1_21CollectiveEpilogueFwdISB_S9_SC_SE_Li256ELb1ELb1ELb1ELb0EEENS1_36VarlenDynamicPersistentTileSchedulerILi128ELi128ELi256ELi128ELb1ELb1ELb1ELb1ELb0ELb1EEEEEEEEEvNT_6ParamsE --------------------------
	.section	.nv.constant0._ZN7cutlass13device_kernelIN5flash11enable_sm90INS1_16FlashAttnFwdSm90INS1_25CollectiveMainloopFwdSm90ILi2EN4cute5tupleIJNS5_1CILi1EEES8_S8_EEENS6_IJNS7_ILi128EEESA_SA_EEELi128ENS_10bfloat16_tEfNS_4arch4Sm90ELb0ELb1ELb1ELb1ELb1ELb1ELb0ELb1ELb1ELb1ELb1ELb0EEENS1_21CollectiveEpilogueFwdISB_S9_SC_SE_Li256ELb1ELb1ELb1ELb0EEENS1_36VarlenDynamicPersistentTileSchedulerILi128ELi128ELi256ELi128ELb1ELb1ELb1ELb1ELb0ELb1EEEEEEEEEvNT_6ParamsE,"a",@progbits
	.sectionflags	@""
	.align	4
.nv.constant0._ZN7cutlass13device_kernelIN5flash11enable_sm90INS1_16FlashAttnFwdSm90INS1_25CollectiveMainloopFwdSm90ILi2EN4cute5tupleIJNS5_1CILi1EEES8_S8_EEENS6_IJNS7_ILi128EEESA_SA_EEELi128ENS_10bfloat16_tEfNS_4arch4Sm90ELb0ELb1ELb1ELb1ELb1ELb1ELb0ELb1ELb1ELb1ELb1ELb0EEENS1_21CollectiveEpilogueFwdISB_S9_SC_SE_Li256ELb1ELb1ELb1ELb0EEENS1_36VarlenDynamicPersistentTileSchedulerILi128ELi128ELi256ELi128ELb1ELb1ELb1ELb1ELb0ELb1EEEEEEEEEvNT_6ParamsE:
	.zero		3328


//--------------------- .nv.constant0._ZN7cutlass13device_kernelIN5flash11enable_sm90INS1_16FlashAttnFwdSm90INS1_25CollectiveMainloopFwdSm90ILi2EN4cute5tupleIJNS5_1CILi1EEES8_S8_EEENS6_IJNS7_ILi128EEESA_SA_EEELi128ENS_10bfloat16_tEfNS_4arch4Sm90ELb1ELb0ELb1ELb0ELb1ELb0ELb0ELb1ELb1ELb1ELb1ELb0EEENS1_21CollectiveEpilogueFwdISB_S9_SC_SE_Li256ELb0ELb1ELb1ELb0EEENS1_19SingleTileSchedulerILb0ELb1ELb1ELi128EEEEEEEEEvNT_6ParamsE --------------------------
	.section	.nv.constant0._ZN7cutlass13device_kernelIN5flash11enable_sm90INS1_16FlashAttnFwdSm90INS1_25CollectiveMainloopFwdSm90ILi2EN4cute5tupleIJNS5_1CILi1EEES8_S8_EEENS6_IJNS7_ILi128EEESA_SA_EEELi128ENS_10bfloat16_tEfNS_4arch4Sm90ELb1ELb0ELb1ELb0ELb1ELb0ELb0ELb1ELb1ELb1ELb1ELb0EEENS1_21CollectiveEpilogueFwdISB_S9_SC_SE_Li256ELb0ELb1ELb1ELb0EEENS1_19SingleTileSchedulerILb0ELb1ELb1ELi128EEEEEEEEEvNT_6ParamsE,"a",@progbits
	.sectionflags	@""
	.align	4
.nv.constant0._ZN7cutlass13device_kernelIN5flash11enable_sm90INS1_16FlashAttnFwdSm90INS1_25CollectiveMainloopFwdSm90ILi2EN4cute5tupleIJNS5_1CILi1EEES8_S8_EEENS6_IJNS7_ILi128EEESA_SA_EEELi128ENS_10bfloat16_tEfNS_4arch4Sm90ELb1ELb0ELb1ELb0ELb1ELb0ELb0ELb1ELb1ELb1ELb1ELb0EEENS1_21CollectiveEpilogueFwdISB_S9_SC_SE_Li256ELb0ELb1ELb1ELb0EEENS1_19SingleTileSchedulerILb0ELb1ELb1ELi128EEEEEEEEEvNT_6ParamsE:
	.zero		3200


//--------------------- .nv.constant0._ZN7cutlass13device_kernelIN5flash11enable_sm90INS1_16FlashAttnFwdSm90INS1_25CollectiveMainloopFwdSm90ILi2EN4cute5tupleIJNS5_1CILi1EEES8_S8_EEENS6_IJNS7_ILi128EEESA_SA_EEELi128ENS_10bfloat16_tEfNS_4arch4Sm90ELb1ELb0ELb1ELb1ELb1ELb0ELb0ELb1ELb1ELb1ELb1ELb0EEENS1_21CollectiveEpilogueFwdISB_S9_SC_SE_Li256ELb1ELb1ELb1ELb0EEENS1_36VarlenDynamicPersistentTileSchedulerILi128ELi128ELi256ELi128ELb1ELb1ELb1ELb1ELb1ELb1EEEEEEEEEvNT_6ParamsE --------------------------
	.section	.nv.constant0._ZN7cutlass13device_kernelIN5flash11enable_sm90INS1_16FlashAttnFwdSm90INS1_25CollectiveMainloopFwdSm90ILi2EN4cute5tupleIJNS5_1CILi1EEES8_S8_EEENS6_IJNS7_ILi128EEESA_SA_EEELi128ENS_10bfloat16_tEfNS_4arch4Sm90ELb1ELb0ELb1ELb1ELb1ELb0ELb0ELb1ELb1ELb1ELb1ELb0EEENS1_21CollectiveEpilogueFwdISB_S9_SC_SE_Li256ELb1ELb1ELb1ELb0EEENS1_36VarlenDynamicPersistentTileSchedulerILi128ELi128ELi256ELi128ELb1ELb1ELb1ELb1ELb1ELb1EEEEEEEEEvNT_6ParamsE,"a",@progbits
	.sectionflags	@""
	.align	4
.nv.constant0._ZN7cutlass13device_kernelIN5flash11enable_sm90INS1_16FlashAttnFwdSm90INS1_25CollectiveMainloopFwdSm90ILi2EN4cute5tupleIJNS5_1CILi1EEES8_S8_EEENS6_IJNS7_ILi128EEESA_SA_EEELi128ENS_10bfloat16_tEfNS_4arch4Sm90ELb1ELb0ELb1ELb1ELb1ELb0ELb0ELb1ELb1ELb1ELb1ELb0EEENS1_21CollectiveEpilogueFwdISB_S9_SC_SE_Li256ELb1ELb1ELb1ELb0EEENS1_36VarlenDynamicPersistentTileSchedulerILi128ELi128ELi256ELi128ELb1ELb1ELb1ELb1ELb1ELb1EEEEEEEEEvNT_6ParamsE:
	.zero		3328


//--------------------- .nv.constant0._ZN7cutlass13device_kernelIN5flash11enable_sm90INS1_16FlashAttnFwdSm90INS1_25CollectiveMainloopFwdSm90ILi2EN4cute5tupleIJNS5_1CILi1EEES8_S8_EEENS6_IJNS7_ILi128EEESA_SA_EEELi128ENS_10bfloat16_tEfNS_4arch4Sm90ELb1ELb0ELb1ELb1ELb1ELb1ELb0ELb1ELb1ELb1ELb1ELb0EEENS1_21CollectiveEpilogueFwdISB_S9_SC_SE_Li256ELb1ELb1ELb1ELb0EEENS1_36VarlenDynamicPersistentTileSchedulerILi128ELi128ELi256ELi128ELb1ELb1ELb1ELb1ELb1ELb1EEEEEEEEEvNT_6ParamsE --------------------------
	.section	.nv.constant0._ZN7cutlass13device_kernelIN5flash11enable_sm90INS1_16FlashAttnFwdSm90INS1_25CollectiveMainloopFwdSm90ILi2EN4cute5tupleIJNS5_1CILi1EEES8_S8_EEENS6_IJNS7_ILi128EEESA_SA_EEELi128ENS_10bfloat16_tEfNS_4arch4Sm90ELb1ELb0ELb1ELb1ELb1ELb1ELb0ELb1ELb1ELb1ELb1ELb0EEENS1_21CollectiveEpilogueFwdISB_S9_SC_SE_Li256ELb1ELb1ELb1ELb0EEENS1_36VarlenDynamicPersistentTileSchedulerILi128ELi128ELi256ELi128ELb1ELb1ELb1ELb1ELb1ELb1EEEEEEEEEvNT_6ParamsE,"a",@progbits
	.sectionflags	@""
	.align	4
.nv.constant0._ZN7cutlass13device_kernelIN5flash11enable_sm90INS1_16FlashAttnFwdSm90INS1_25CollectiveMainloopFwdSm90ILi2EN4cute5tupleIJNS5_1CILi1EEES8_S8_EEENS6_IJNS7_ILi128EEESA_SA_EEELi128ENS_10bfloat16_tEfNS_4arch4Sm90ELb1ELb0ELb1ELb1ELb1ELb1ELb0ELb1ELb1ELb1ELb1ELb0EEENS1_21CollectiveEpilogueFwdISB_S9_SC_SE_Li256ELb1ELb1ELb1ELb0EEENS1_36VarlenDynamicPersistentTileSchedulerILi128ELi128ELi256ELi128ELb1ELb1ELb1ELb1ELb1ELb1EEEEEEEEEvNT_6ParamsE:
	.zero		3328


//--------------------- SYMBOLS --------------------------

	.type		.nv.reservedSmem.offset0,@object
	.size		.nv.reservedSmem.offset0,0x4
	.type		__assertfail,@function
